	.target	sm_90a

	.elftype	@"ET_EXEC"


//--------------------- .note.nv.tkinfo           --------------------------
	.section	.note.nv.tkinfo,"",@"SHT_NOTE"
	.sectionflags	@"SHF_NOTE_NV_TKINFO"
	.tkinfo
        /*0018*/ 	.word	0x00000002
        /*0030*/ 	.string	""
        /*0030*/ 	.string	"ptxas"
        /*0030*/ 	.string	"Cuda compilation tools, release 13.0, V13.0.88"
        /*0030*/ 	.string	"Build cuda_13.0.r13.0/compiler.36424714_0"
        /*0030*/ 	.string	"-arch sm_90a -m 64 "



//--------------------- .note.nv.cuinfo           --------------------------
	.section	.note.nv.cuinfo,"",@"SHT_NOTE"
	.sectionflags	@"SHF_NOTE_NV_CUINFO"
        /*0018*/ 	.short	0x0002
        /*001a*/ 	.short	0x005a
        /*001c*/ 	.short	0x0082
	.zero		2


//--------------------- .nv.info                  --------------------------
	.section	.nv.info,"",@"SHT_CUDA_INFO"
	.align	4


	//----- nvinfo : EIATTR_REGCOUNT
	.align		4
        /*0000*/ 	.byte	0x04, 0x2f
        /*0002*/ 	.short	(.L_23 - .L_22)
	.align		4
.L_22:
        /*0004*/ 	.word	index@(_ZN7cutlass13device_kernelIN5flash11enable_sm90INS1_16FlashAttnFwdSm90INS1_25CollectiveMainloopFwdSm90ILi2EN4cute5tupleIJNS5_1CILi1EEES8_S8_EEENS6_IJNS7_ILi192EEENS7_ILi128EEENS7_ILi64EEEEEELi64ENS_6half_tEfNS_4arch4Sm90ELb1ELb0ELb0ELb1ELb0ELb1ELb0ELb1ELb1ELb1ELb0ELb0EEENS1_21CollectiveEpilogueFwdINS6_IJSA_SC_SB_EEES9_SE_SG_Li384ELb1ELb1ELb0ELb0EEENS1_36VarlenDynamicPersistentTileSchedulerILi192ELi128ELi384ELi128ELb0ELb1ELb1ELb1ELb1ELb1EEEEEEEEEvNT_6ParamsE)
        /*0008*/ 	.word	0x00000080


	//----- nvinfo : EIATTR_FRAME_SIZE
	.align		4
.L_23:
        /*000c*/ 	.byte	0x04, 0x11
        /*000e*/ 	.short	(.L_25 - .L_24)
	.align		4
.L_24:
        /*0010*/ 	.word	index@(_ZN7cutlass13device_kernelIN5flash11enable_sm90INS1_16FlashAttnFwdSm90INS1_25CollectiveMainloopFwdSm90ILi2EN4cute5tupleIJNS5_1CILi1EEES8_S8_EEENS6_IJNS7_ILi192EEENS7_ILi128EEENS7_ILi64EEEEEELi64ENS_6half_tEfNS_4arch4Sm90ELb1ELb0ELb0ELb1ELb0ELb1ELb0ELb1ELb1ELb1ELb0ELb0EEENS1_21CollectiveEpilogueFwdINS6_IJSA_SC_SB_EEES9_SE_SG_Li384ELb1ELb1ELb0ELb0EEENS1_36VarlenDynamicPersistentTileSchedulerILi192ELi128ELi384ELi128ELb0ELb1ELb1ELb1ELb1ELb1EEEEEEEEEvNT_6ParamsE)
        /*0014*/ 	.word	0x00000068


	//----- nvinfo : EIATTR_REGCOUNT
	.align		4
.L_25:
        /*0018*/ 	.byte	0x04, 0x2f
        /*001a*/ 	.short	(.L_27 - .L_26)
	.align		4
.L_26:
        /*001c*/ 	.word	index@(_ZN7cutlass13device_kernelIN5flash11enable_sm90INS1_16FlashAttnFwdSm90INS1_25CollectiveMainloopFwdSm90ILi2EN4cute5tupleIJNS5_1CILi1EEES8_S8_EEENS6_IJNS7_ILi192EEENS7_ILi128EEENS7_ILi64EEEEEELi64ENS_6half_tEfNS_4arch4Sm90ELb1ELb0ELb0ELb1ELb0ELb0ELb0ELb1ELb1ELb1ELb0ELb0EEENS1_21CollectiveEpilogueFwdINS6_IJSA_SC_SB_EEES9_SE_SG_Li384ELb1ELb1ELb0ELb0EEENS1_36VarlenDynamicPersistentTileSchedulerILi192ELi128ELi384ELi128ELb0ELb1ELb1ELb1ELb1ELb1EEEEEEEEEvNT_6ParamsE)
        /*0020*/ 	.word	0x00000080


	//----- nvinfo : EIATTR_FRAME_SIZE
	.align		4
.L_27:
        /*0024*/ 	.byte	0x04, 0x11
        /*0026*/ 	.short	(.L_29 - .L_28)
	.align		4
.L_28:
        /*0028*/ 	.word	index@(_ZN7cutlass13device_kernelIN5flash11enable_sm90INS1_16FlashAttnFwdSm90INS1_25CollectiveMainloopFwdSm90ILi2EN4cute5tupleIJNS5_1CILi1EEES8_S8_EEENS6_IJNS7_ILi192EEENS7_ILi128EEENS7_ILi64EEEEEELi64ENS_6half_tEfNS_4arch4Sm90ELb1ELb0ELb0ELb1ELb0ELb0ELb0ELb1ELb1ELb1ELb0ELb0EEENS1_21CollectiveEpilogueFwdINS6_IJSA_SC_SB_EEES9_SE_SG_Li384ELb1ELb1ELb0ELb0EEENS1_36VarlenDynamicPersistentTileSchedulerILi192ELi128ELi384ELi128ELb0ELb1ELb1ELb1ELb1ELb1EEEEEEEEEvNT_6ParamsE)
        /*002c*/ 	.word	0x00000038


	//----- nvinfo : EIATTR_REGCOUNT
	.align		4
.L_29:
        /*0030*/ 	.byte	0x04, 0x2f
        /*0032*/ 	.short	(.L_31 - .L_30)
	.align		4
.L_30:
        /*0034*/ 	.word	index@(_ZN7cutlass13device_kernelIN5flash11enable_sm90INS1_16FlashAttnFwdSm90INS1_25CollectiveMainloopFwdSm90ILi2EN4cute5tupleIJNS5_1CILi1EEES8_S8_EEENS6_IJNS7_ILi192EEENS7_ILi128EEENS7_ILi64EEEEEELi64ENS_6half_tEfNS_4arch4Sm90ELb1ELb0ELb0ELb0ELb0ELb0ELb0ELb1ELb1ELb1ELb0ELb0EEENS1_21CollectiveEpilogueFwdINS6_IJSA_SC_SB_EEES9_SE_SG_Li384ELb0ELb1ELb0ELb0EEENS1_30DynamicPersistentTileSchedulerILi384ELi128ELb0ELb1ELb1EEEEEEEEEvNT_6ParamsE)
        /*0038*/ 	.word	0x00000080


	//----- nvinfo : EIATTR_FRAME_SIZE
	.align		4
.L_31:
        /*003c*/ 	.byte	0x04, 0x11
        /*003e*/ 	.short	(.L_33 - .L_32)
	.align		4
.L_32:
        /*0040*/ 	.word	index@(_ZN7cutlass13device_kernelIN5flash11enable_sm90INS1_16FlashAttnFwdSm90INS1_25CollectiveMainloopFwdSm90ILi2EN4cute5tupleIJNS5_1CILi1EEES8_S8_EEENS6_IJNS7_ILi192EEENS7_ILi128EEENS7_ILi64EEEEEELi64ENS_6half_tEfNS_4arch4Sm90ELb1ELb0ELb0ELb0ELb0ELb0ELb0ELb1ELb1ELb1ELb0ELb0EEENS1_21CollectiveEpilogueFwdINS6_IJSA_SC_SB_EEES9_SE_SG_Li384ELb0ELb1ELb0ELb0EEENS1_30DynamicPersistentTileSchedulerILi384ELi128ELb0ELb1ELb1EEEEEEEEEvNT_6ParamsE)
        /*0044*/ 	.word	0x00000008


	//----- nvinfo : EIATTR_REGCOUNT
	.align		4
.L_33:
        /*0048*/ 	.byte	0x04, 0x2f
        /*004a*/ 	.short	(.L_35 - .L_34)
	.align		4
.L_34:
        /*004c*/ 	.word	index@(_ZN7cutlass13device_kernelIN5flash11enable_sm90INS1_16FlashAttnFwdSm90INS1_25CollectiveMainloopFwdSm90ILi2EN4cute5tupleIJNS5_1CILi1EEES8_S8_EEENS6_IJNS7_ILi192EEENS7_ILi128EEENS7_ILi64EEEEEELi64ENS_6half_tEfNS_4arch4Sm90ELb0ELb1ELb0ELb1ELb0ELb1ELb0ELb1ELb1ELb1ELb0ELb0EEENS1_21CollectiveEpilogueFwdINS6_IJSA_SC_SB_EEES9_SE_SG_Li384ELb1ELb1ELb0ELb0EEENS1_36VarlenDynamicPersistentTileSchedulerILi192ELi128ELi384ELi128ELb0ELb1ELb1ELb1ELb0ELb1EEEEEEEEEvNT_6ParamsE)
        /*0050*/ 	.word	0x00000080


	//----- nvinfo : EIATTR_FRAME_SIZE
	.align		4
.L_35:
        /*0054*/ 	.byte	0x04, 0x11
        /*0056*/ 	.short	(.L_37 - .L_36)
	.align		4
.L_36:
        /*0058*/ 	.word	index@(_ZN7cutlass13device_kernelIN5flash11enable_sm90INS1_16FlashAttnFwdSm90INS1_25CollectiveMainloopFwdSm90ILi2EN4cute5tupleIJNS5_1CILi1EEES8_S8_EEENS6_IJNS7_ILi192EEENS7_ILi128EEENS7_ILi64EEEEEELi64ENS_6half_tEfNS_4arch4Sm90ELb0ELb1ELb0ELb1ELb0ELb1ELb0ELb1ELb1ELb1ELb0ELb0EEENS1_21CollectiveEpilogueFwdINS6_IJSA_SC_SB_EEES9_SE_SG_Li384ELb1ELb1ELb0ELb0EEENS1_36VarlenDynamicPersistentTileSchedulerILi192ELi128ELi384ELi128ELb0ELb1ELb1ELb1ELb0ELb1EEEEEEEEEvNT_6ParamsE)
        /*005c*/ 	.word	0x00000058


	//----- nvinfo : EIATTR_REGCOUNT
	.align		4
.L_37:
        /*0060*/ 	.byte	0x04, 0x2f
        /*0062*/ 	.short	(.L_39 - .L_38)
	.align		4
.L_38:
        /*0064*/ 	.word	index@(_ZN7cutlass13device_kernelIN5flash11enable_sm90INS1_16FlashAttnFwdSm90INS1_25CollectiveMainloopFwdSm90ILi2EN4cute5tupleIJNS5_1CILi1EEES8_S8_EEENS6_IJNS7_ILi192EEENS7_ILi128EEENS7_ILi64EEEEEELi64ENS_6half_tEfNS_4arch4Sm90ELb0ELb1ELb0ELb1ELb0ELb0ELb0ELb1ELb1ELb1ELb0ELb0EEENS1_21CollectiveEpilogueFwdINS6_IJSA_SC_SB_EEES9_SE_SG_Li384ELb1ELb1ELb0ELb0EEENS1_36VarlenDynamicPersistentTileSchedulerILi192ELi128ELi384ELi128ELb0ELb1ELb1ELb1ELb0ELb1EEEEEEEEEvNT_6ParamsE)
        /*0068*/ 	.word	0x00000080


	//----- nvinfo : EIATTR_FRAME_SIZE
	.align		4
.L_39:
        /*006c*/ 	.byte	0x04, 0x11
        /*006e*/ 	.short	(.L_41 - .L_40)
	.align		4
.L_40:
        /*0070*/ 	.word	index@(_ZN7cutlass13device_kernelIN5flash11enable_sm90INS1_16FlashAttnFwdSm90INS1_25CollectiveMainloopFwdSm90ILi2EN4cute5tupleIJNS5_1CILi1EEES8_S8_EEENS6_IJNS7_ILi192EEENS7_ILi128EEENS7_ILi64EEEEEELi64ENS_6half_tEfNS_4arch4Sm90ELb0ELb1ELb0ELb1ELb0ELb0ELb0ELb1ELb1ELb1ELb0ELb0EEENS1_21CollectiveEpilogueFwdINS6_IJSA_SC_SB_EEES9_SE_SG_Li384ELb1ELb1ELb0ELb0EEENS1_36VarlenDynamicPersistentTileSchedulerILi192ELi128ELi384ELi128ELb0ELb1ELb1ELb1ELb0ELb1EEEEEEEEEvNT_6ParamsE)
        /*0074*/ 	.word	0x00000038


	//----- nvinfo : EIATTR_REGCOUNT
	.align		4
.L_41:
        /*0078*/ 	.byte	0x04, 0x2f
        /*007a*/ 	.short	(.L_43 - .L_42)
	.align		4
.L_42:
        /*007c*/ 	.word	index@(_ZN7cutlass13device_kernelIN5flash11enable_sm90INS1_16FlashAttnFwdSm90INS1_25CollectiveMainloopFwdSm90ILi2EN4cute5tupleIJNS5_1CILi1EEES8_S8_EEENS6_IJNS7_ILi192EEENS7_ILi128EEENS7_ILi64EEEEEELi64ENS_6half_tEfNS_4arch4Sm90ELb0ELb1ELb0ELb0ELb0ELb0ELb0ELb1ELb1ELb1ELb0ELb0EEENS1_21CollectiveEpilogueFwdINS6_IJSA_SC_SB_EEES9_SE_SG_Li384ELb0ELb1ELb0ELb0EEENS1_30DynamicPersistentTileSchedulerILi384ELi128ELb0ELb1ELb1EEEEEEEEEvNT_6ParamsE)
        /*0080*/ 	.word	0x00000080


	//----- nvinfo : EIATTR_FRAME_SIZE
	.align		4
.L_43:
        /*0084*/ 	.byte	0x04, 0x11
        /*0086*/ 	.short	(.L_45 - .L_44)
	.align		4
.L_44:
        /*0088*/ 	.word	index@(_ZN7cutlass13device_kernelIN5flash11enable_sm90INS1_16FlashAttnFwdSm90INS1_25CollectiveMainloopFwdSm90ILi2EN4cute5tupleIJNS5_1CILi1EEES8_S8_EEENS6_IJNS7_ILi192EEENS7_ILi128EEENS7_ILi64EEEEEELi64ENS_6half_tEfNS_4arch4Sm90ELb0ELb1ELb0ELb0ELb0ELb0ELb0ELb1ELb1ELb1ELb0ELb0EEENS1_21CollectiveEpilogueFwdINS6_IJSA_SC_SB_EEES9_SE_SG_Li384ELb0ELb1ELb0ELb0EEENS1_30DynamicPersistentTileSchedulerILi384ELi128ELb0ELb1ELb1EEEEEEEEEvNT_6ParamsE)
        /*008c*/ 	.word	0x00000000


	//----- nvinfo : EIATTR_REGCOUNT
	.align		4
.L_45:
        /*0090*/ 	.byte	0x04, 0x2f
        /*0092*/ 	.short	(.L_47 - .L_46)
	.align		4
.L_46:
        /*0094*/ 	.word	index@(_ZN7cutlass13device_kernelIN5flash11enable_sm90INS1_16FlashAttnFwdSm90INS1_25CollectiveMainloopFwdSm90ILi2EN4cute5tupleIJNS5_1CILi1EEES8_S8_EEENS6_IJNS7_ILi192EEESA_NS7_ILi64EEEEEELi64ENS_6half_tEfNS_4arch4Sm90ELb0ELb0ELb0ELb1ELb0ELb1ELb0ELb0ELb1ELb1ELb0ELb0EEENS1_21CollectiveEpilogueFwdINS6_IJSA_SB_SA_EEES9_SD_SF_Li384ELb1ELb1ELb0ELb0EEENS1_36VarlenDynamicPersistentTileSchedulerILi192ELi192ELi384ELi128ELb0ELb1ELb1ELb0ELb1ELb1EEEEEEEEEvNT_6ParamsE)
        /*0098*/ 	.word	0x00000080


	//----- nvinfo : EIATTR_FRAME_SIZE
	.align		4
.L_47:
        /*009c*/ 	.byte	0x04, 0x11
        /*009e*/ 	.short	(.L_49 - .L_48)
	.align		4
.L_48:
        /*00a0*/ 	.word	index@(_ZN7cutlass13device_kernelIN5flash11enable_sm90INS1_16FlashAttnFwdSm90INS1_25CollectiveMainloopFwdSm90ILi2EN4cute5tupleIJNS5_1CILi1EEES8_S8_EEENS6_IJNS7_ILi192EEESA_NS7_ILi64EEEEEELi64ENS_6half_tEfNS_4arch4Sm90ELb0ELb0ELb0ELb1ELb0ELb1ELb0ELb0ELb1ELb1ELb0ELb0EEENS1_21CollectiveEpilogueFwdINS6_IJSA_SB_SA_EEES9_SD_SF_Li384ELb1ELb1ELb0ELb0EEENS1_36VarlenDynamicPersistentTileSchedulerILi192ELi192ELi384ELi128ELb0ELb1ELb1ELb0ELb1ELb1EEEEEEEEEvNT_6ParamsE)
        /*00a4*/ 	.word	0x00000080


	//----- nvinfo : EIATTR_REGCOUNT
	.align		4
.L_49:
        /*00a8*/ 	.byte	0x04, 0x2f
        /*00aa*/ 	.short	(.L_51 - .L_50)
	.align		4
.L_50:
        /*00ac*/ 	.word	index@(_ZN7cutlass13device_kernelIN5flash11enable_sm90INS1_16FlashAttnFwdSm90INS1_25CollectiveMainloopFwdSm90ILi2EN4cute5tupleIJNS5_1CILi1EEES8_S8_EEENS6_IJNS7_ILi192EEESA_NS7_ILi64EEEEEELi64ENS_6half_tEfNS_4arch4Sm90ELb0ELb0ELb0ELb1ELb0ELb0ELb0ELb0ELb1ELb1ELb0ELb0EEENS1_21CollectiveEpilogueFwdINS6_IJSA_SB_SA_EEES9_SD_SF_Li384ELb1ELb1ELb0ELb0EEENS1_36VarlenDynamicPersistentTileSchedulerILi192ELi192ELi384ELi128ELb0ELb1ELb1ELb0ELb1ELb1EEEEEEEEEvNT_6ParamsE)
        /*00b0*/ 	.word	0x00000080


	//----- nvinfo : EIATTR_FRAME_SIZE
	.align		4
.L_51:
        /*00b4*/ 	.byte	0x04, 0x11
        /*00b6*/ 	.short	(.L_53 - .L_52)
	.align		4
.L_52:
        /*00b8*/ 	.word	index@(_ZN7cutlass13device_kernelIN5flash11enable_sm90INS1_16FlashAttnFwdSm90INS1_25CollectiveMainloopFwdSm90ILi2EN4cute5tupleIJNS5_1CILi1EEES8_S8_EEENS6_IJNS7_ILi192EEESA_NS7_ILi64EEEEEELi64ENS_6half_tEfNS_4arch4Sm90ELb0ELb0ELb0ELb1ELb0ELb0ELb0ELb0ELb1ELb1ELb0ELb0EEENS1_21CollectiveEpilogueFwdINS6_IJSA_SB_SA_EEES9_SD_SF_Li384ELb1ELb1ELb0ELb0EEENS1_36VarlenDynamicPersistentTileSchedulerILi192ELi192ELi384ELi128ELb0ELb1ELb1ELb0ELb1ELb1EEEEEEEEEvNT_6ParamsE)
        /*00bc*/ 	.word	0x00000038


	//----- nvinfo : EIATTR_REGCOUNT
	.align		4
.L_53:
        /*00c0*/ 	.byte	0x04, 0x2f
        /*00c2*/ 	.short	(.L_55 - .L_54)
	.align		4
.L_54:
        /*00c4*/ 	.word	index@(_ZN7cutlass13device_kernelIN5flash11enable_sm90INS1_16FlashAttnFwdSm90INS1_25CollectiveMainloopFwdSm90ILi2EN4cute5tupleIJNS5_1CILi1EEES8_S8_EEENS6_IJNS7_ILi192EEESA_NS7_ILi64EEEEEELi64ENS_6half_tEfNS_4arch4Sm90ELb0ELb0ELb0ELb0ELb0ELb0ELb0ELb0ELb1ELb1ELb0ELb0EEENS1_21CollectiveEpilogueFwdINS6_IJSA_SB_SA_EEES9_SD_SF_Li384ELb0ELb1ELb0ELb0EEENS1_29StaticPersistentTileSchedulerILb0EEEEEEEEEvNT_6ParamsE)
        /*00c8*/ 	.word	0x00000080


	//----- nvinfo : EIATTR_FRAME_SIZE
	.align		4
.L_55:
        /*00cc*/ 	.byte	0x04, 0x11
        /*00ce*/ 	.short	(.L_57 - .L_56)
	.align		4
.L_56:
        /*00d0*/ 	.word	index@(_ZN7cutlass13device_kernelIN5flash11enable_sm90INS1_16FlashAttnFwdSm90INS1_25CollectiveMainloopFwdSm90ILi2EN4cute5tupleIJNS5_1CILi1EEES8_S8_EEENS6_IJNS7_ILi192EEESA_NS7_ILi64EEEEEELi64ENS_6half_tEfNS_4arch4Sm90ELb0ELb0ELb0ELb0ELb0ELb0ELb0ELb0ELb1ELb1ELb0ELb0EEENS1_21CollectiveEpilogueFwdINS6_IJSA_SB_SA_EEES9_SD_SF_Li384ELb0ELb1ELb0ELb0EEENS1_29StaticPersistentTileSchedulerILb0EEEEEEEEEvNT_6ParamsE)
        /*00d4*/ 	.word	0x00000028


	//----- nvinfo : EIATTR_MIN_STACK_SIZE
	.align		4
.L_57:
        /*00d8*/ 	.byte	0x04, 0x12
        /*00da*/ 	.short	(.L_59 - .L_58)
	.align		4
.L_58:
        /*00dc*/ 	.word	index@(_ZN7cutlass13device_kernelIN5flash11enable_sm90INS1_16FlashAttnFwdSm90INS1_25CollectiveMainloopFwdSm90ILi2EN4cute5tupleIJNS5_1CILi1EEES8_S8_EEENS6_IJNS7_ILi192EEESA_NS7_ILi64EEEEEELi64ENS_6half_tEfNS_4arch4Sm90ELb0ELb0ELb0ELb0ELb0ELb0ELb0ELb0ELb1ELb1ELb0ELb0EEENS1_21CollectiveEpilogueFwdINS6_IJSA_SB_SA_EEES9_SD_SF_Li384ELb0ELb1ELb0ELb0EEENS1_29StaticPersistentTileSchedulerILb0EEEEEEEEEvNT_6ParamsE)
        /*00e0*/ 	.word	0x00000028


	//----- nvinfo : EIATTR_MIN_STACK_SIZE
	.align		4
.L_59:
        /*00e4*/ 	.byte	0x04, 0x12
        /*00e6*/ 	.short	(.L_61 - .L_60)
	.align		4
.L_60:
        /*00e8*/ 	.word	index@(_ZN7cutlass13device_kernelIN5flash11enable_sm90INS1_16FlashAttnFwdSm90INS1_25CollectiveMainloopFwdSm90ILi2EN4cute5tupleIJNS5_1CILi1EEES8_S8_EEENS6_IJNS7_ILi192EEESA_NS7_ILi64EEEEEELi64ENS_6half_tEfNS_4arch4Sm90ELb0ELb0ELb0ELb1ELb0ELb0ELb0ELb0ELb1ELb1ELb0ELb0EEENS1_21CollectiveEpilogueFwdINS6_IJSA_SB_SA_EEES9_SD_SF_Li384ELb1ELb1ELb0ELb0EEENS1_36VarlenDynamicPersistentTileSchedulerILi192ELi192ELi384ELi128ELb0ELb1ELb1ELb0ELb1ELb1EEEEEEEEEvNT_6ParamsE)
        /*00ec*/ 	.word	0x00000038


	//----- nvinfo : EIATTR_MIN_STACK_SIZE
	.align		4
.L_61:
        /*00f0*/ 	.byte	0x04, 0x12
        /*00f2*/ 	.short	(.L_63 - .L_62)
	.align		4
.L_62:
        /*00f4*/ 	.word	index@(_ZN7cutlass13device_kernelIN5flash11enable_sm90INS1_16FlashAttnFwdSm90INS1_25CollectiveMainloopFwdSm90ILi2EN4cute5tupleIJNS5_1CILi1EEES8_S8_EEENS6_IJNS7_ILi192EEESA_NS7_ILi64EEEEEELi64ENS_6half_tEfNS_4arch4Sm90ELb0ELb0ELb0ELb1ELb0ELb1ELb0ELb0ELb1ELb1ELb0ELb0EEENS1_21CollectiveEpilogueFwdINS6_IJSA_SB_SA_EEES9_SD_SF_Li384ELb1ELb1ELb0ELb0EEENS1_36VarlenDynamicPersistentTileSchedulerILi192ELi192ELi384ELi128ELb0ELb1ELb1ELb0ELb1ELb1EEEEEEEEEvNT_6ParamsE)
        /*00f8*/ 	.word	0x00000080


	//----- nvinfo : EIATTR_MIN_STACK_SIZE
	.align		4
.L_63:
        /*00fc*/ 	.byte	0x04, 0x12
        /*00fe*/ 	.short	(.L_65 - .L_64)
	.align		4
.L_64:
        /*0100*/ 	.word	index@(_ZN7cutlass13device_kernelIN5flash11enable_sm90INS1_16FlashAttnFwdSm90INS1_25CollectiveMainloopFwdSm90ILi2EN4cute5tupleIJNS5_1CILi1EEES8_S8_EEENS6_IJNS7_ILi192EEENS7_ILi128EEENS7_ILi64EEEEEELi64ENS_6half_tEfNS_4arch4Sm90ELb0ELb1ELb0ELb0ELb0ELb0ELb0ELb1ELb1ELb1ELb0ELb0EEENS1_21CollectiveEpilogueFwdINS6_IJSA_SC_SB_EEES9_SE_SG_Li384ELb0ELb1ELb0ELb0EEENS1_30DynamicPersistentTileSchedulerILi384ELi128ELb0ELb1ELb1EEEEEEEEEvNT_6ParamsE)
        /*0104*/ 	.word	0x00000000


	//----- nvinfo : EIATTR_MIN_STACK_SIZE
	.align		4
.L_65:
        /*0108*/ 	.byte	0x04, 0x12
        /*010a*/ 	.short	(.L_67 - .L_66)
	.align		4
.L_66:
        /*010c*/ 	.word	index@(_ZN7cutlass13device_kernelIN5flash11enable_sm90INS1_16FlashAttnFwdSm90INS1_25CollectiveMainloopFwdSm90ILi2EN4cute5tupleIJNS5_1CILi1EEES8_S8_EEENS6_IJNS7_ILi192EEENS7_ILi128EEENS7_ILi64EEEEEELi64ENS_6half_tEfNS_4arch4Sm90ELb0ELb1ELb0ELb1ELb0ELb0ELb0ELb1ELb1ELb1ELb0ELb0EEENS1_21CollectiveEpilogueFwdINS6_IJSA_SC_SB_EEES9_SE_SG_Li384ELb1ELb1ELb0ELb0EEENS1_36VarlenDynamicPersistentTileSchedulerILi192ELi128ELi384ELi128ELb0ELb1ELb1ELb1ELb0ELb1EEEEEEEEEvNT_6ParamsE)
        /*0110*/ 	.word	0x00000038


	//----- nvinfo : EIATTR_MIN_STACK_SIZE
	.align		4
.L_67:
        /*0114*/ 	.byte	0x04, 0x12
        /*0116*/ 	.short	(.L_69 - .L_68)
	.align		4
.L_68:
        /*0118*/ 	.word	index@(_ZN7cutlass13device_kernelIN5flash11enable_sm90INS1_16FlashAttnFwdSm90INS1_25CollectiveMainloopFwdSm90ILi2EN4cute5tupleIJNS5_1CILi1EEES8_S8_EEENS6_IJNS7_ILi192EEENS7_ILi128EEENS7_ILi64EEEEEELi64ENS_6half_tEfNS_4arch4Sm90ELb0ELb1ELb0ELb1ELb0ELb1ELb0ELb1ELb1ELb1ELb0ELb0EEENS1_21CollectiveEpilogueFwdINS6_IJSA_SC_SB_EEES9_SE_SG_Li384ELb1ELb1ELb0ELb0EEENS1_36VarlenDynamicPersistentTileSchedulerILi192ELi128ELi384ELi128ELb0ELb1ELb1ELb1ELb0ELb1EEEEEEEEEvNT_6ParamsE)
        /*011c*/ 	.word	0x00000058


	//----- nvinfo : EIATTR_MIN_STACK_SIZE
	.align		4
.L_69:
        /*0120*/ 	.byte	0x04, 0x12
        /*0122*/ 	.short	(.L_71 - .L_70)
	.align		4
.L_70:
        /*0124*/ 	.word	index@(_ZN7cutlass13device_kernelIN5flash11enable_sm90INS1_16FlashAttnFwdSm90INS1_25CollectiveMainloopFwdSm90ILi2EN4cute5tupleIJNS5_1CILi1EEES8_S8_EEENS6_IJNS7_ILi192EEENS7_ILi128EEENS7_ILi64EEEEEELi64ENS_6half_tEfNS_4arch4Sm90ELb1ELb0ELb0ELb0ELb0ELb0ELb0ELb1ELb1ELb1ELb0ELb0EEENS1_21CollectiveEpilogueFwdINS6_IJSA_SC_SB_EEES9_SE_SG_Li384ELb0ELb1ELb0ELb0EEENS1_30DynamicPersistentTileSchedulerILi384ELi128ELb0ELb1ELb1EEEEEEEEEvNT_6ParamsE)
        /*0128*/ 	.word	0x00000008


	//----- nvinfo : EIATTR_MIN_STACK_SIZE
	.align		4
.L_71:
        /*012c*/ 	.byte	0x04, 0x12
        /*012e*/ 	.short	(.L_73 - .L_72)
	.align		4
.L_72:
        /*0130*/ 	.word	index@(_ZN7cutlass13device_kernelIN5flash11enable_sm90INS1_16FlashAttnFwdSm90INS1_25CollectiveMainloopFwdSm90ILi2EN4cute5tupleIJNS5_1CILi1EEES8_S8_EEENS6_IJNS7_ILi192EEENS7_ILi128EEENS7_ILi64EEEEEELi64ENS_6half_tEfNS_4arch4Sm90ELb1ELb0ELb0ELb1ELb0ELb0ELb0ELb1ELb1ELb1ELb0ELb0EEENS1_21CollectiveEpilogueFwdINS6_IJSA_SC_SB_EEES9_SE_SG_Li384ELb1ELb1ELb0ELb0EEENS1_36VarlenDynamicPersistentTileSchedulerILi192ELi128ELi384ELi128ELb0ELb1ELb1ELb1ELb1ELb1EEEEEEEEEvNT_6ParamsE)
        /*0134*/ 	.word	0x00000038


	//----- nvinfo : EIATTR_MIN_STACK_SIZE
	.align		4
.L_73:
        /*0138*/ 	.byte	0x04, 0x12
        /*013a*/ 	.short	(.L_75 - .L_74)
	.align		4
.L_74:
        /*013c*/ 	.word	index@(_ZN7cutlass13device_kernelIN5flash11enable_sm90INS1_16FlashAttnFwdSm90INS1_25CollectiveMainloopFwdSm90ILi2EN4cute5tupleIJNS5_1CILi1EEES8_S8_EEENS6_IJNS7_ILi192EEENS7_ILi128EEENS7_ILi64EEEEEELi64ENS_6half_tEfNS_4arch4Sm90ELb1ELb0ELb0ELb1ELb0ELb1ELb0ELb1ELb1ELb1ELb0ELb0EEENS1_21CollectiveEpilogueFwdINS6_IJSA_SC_SB_EEES9_SE_SG_Li384ELb1ELb1ELb0ELb0EEENS1_36VarlenDynamicPersistentTileSchedulerILi192ELi128ELi384ELi128ELb0ELb1ELb1ELb1ELb1ELb1EEEEEEEEEvNT_6ParamsE)
        /*0140*/ 	.word	0x00000068
.L_75:


//--------------------- .nv.compat                --------------------------
	.section	.nv.compat,"",@"SHT_CUDA_COMPAT_INFO"
	.align	4
        /*0000*/ 	.byte	0x02, 0x09, 0x01, 0x00, 0x02, 0x02, 0x04, 0x00, 0x02, 0x05, 0x05, 0x00, 0x03, 0x07, 0x01, 0x01
        /*0010*/ 	.byte	0x02, 0x03, 0x01, 0x00, 0x02, 0x06, 0x01, 0x00, 0x04, 0x0b, 0x08, 0x00, 0x00, 0x00, 0x00, 0x00
        /*0020*/ 	.byte	0x00, 0x00, 0x00, 0x00


//--------------------- .nv.info._ZN7cutlass13device_kernelIN5flash11enable_sm90INS1_16FlashAttnFwdSm90INS1_25CollectiveMainloopFwdSm90ILi2EN4cute5tupleIJNS5_1CILi1EEES8_S8_EEENS6_IJNS7_ILi192EEESA_NS7_ILi64EEEEEELi64ENS_6half_tEfNS_4arch4Sm90ELb0ELb0ELb0ELb0ELb0ELb0ELb0ELb0ELb1ELb1ELb0ELb0EEENS1_21CollectiveEpilogueFwdINS6_IJSA_SB_SA_EEES9_SD_SF_Li384ELb0ELb1ELb0ELb0EEENS1_29StaticPersistentTileSchedulerILb0EEEEEEEEEvNT_6ParamsE --------------------------
	.section	.nv.info._ZN7cutlass13device_kernelIN5flash11enable_sm90INS1_16FlashAttnFwdSm90INS1_25CollectiveMainloopFwdSm90ILi2EN4cute5tupleIJNS5_1CILi1EEES8_S8_EEENS6_IJNS7_ILi192EEESA_NS7_ILi64EEEEEELi64ENS_6half_tEfNS_4arch4Sm90ELb0ELb0ELb0ELb0ELb0ELb0ELb0ELb0ELb1ELb1ELb0ELb0EEENS1_21CollectiveEpilogueFwdINS6_IJSA_SB_SA_EEES9_SD_SF_Li384ELb0ELb1ELb0ELb0EEENS1_29StaticPersistentTileSchedulerILb0EEEEEEEEEvNT_6ParamsE,"",@"SHT_CUDA_INFO"
	.sectionflags	@""
	.align	4


	//----- nvinfo : EIATTR_CUDA_API_VERSION
	.align		4
        /*0000*/ 	.byte	0x04, 0x37
        /*0002*/ 	.short	(.L_77 - .L_76)
.L_76:
        /*0004*/ 	.word	0x00000082


	//----- nvinfo : EIATTR_KPARAM_INFO
	.align		4
.L_77:
        /*0008*/ 	.byte	0x04, 0x17
        /*000a*/ 	.short	(.L_79 - .L_78)
.L_78:
        /*000c*/ 	.word	0x00000000
        /*0010*/ 	.short	0x0000
        /*0012*/ 	.short	0x0070
        /*0014*/ 	.byte	0x00, 0xf0, 0x01, 0x28


	//----- nvinfo : EIATTR_SPARSE_MMA_MASK
	.align		4
.L_79:
        /*0018*/ 	.byte	0x03, 0x50
        /*001a*/ 	.short	0x0000


	//----- nvinfo : EIATTR_MAXREG_COUNT
	.align		4
        /*001c*/ 	.byte	0x03, 0x1b
        /*001e*/ 	.short	0x0080


	//----- nvinfo : EIATTR_NUM_BARRIERS
	.align		4
        /*0020*/ 	.byte	0x02, 0x4c
        /*0022*/ 	.byte	0x10
	.zero		1


	//----- nvinfo : EIATTR_EXTERNS
	.align		4
        /*0024*/ 	.byte	0x04, 0x0f
        /*0026*/ 	.short	(.L_81 - .L_80)


	//   ....[0]....
	.align		4
.L_80:
        /*0028*/ 	.word	index@(__assertfail)


	//----- nvinfo : EIATTR_ANNOTATIONS
	.align		4
.L_81:
        /*002c*/ 	.byte	0x04, 0x55
        /*002e*/ 	.short	(.L_83 - .L_82)


	//   ....[0]....
.L_82:
        /*0030*/ 	.word	0x00000001
        /*0034*/ 	.byte	0x50, 0x0e, 0x00, 0x00, 0x01, 0x00, 0x00, 0x00, 0xc0, 0x0e, 0x00, 0x00, 0x01, 0x00, 0x00, 0x00
        /* <DEDUP_REMOVED lines=12> */
        /*0104*/ 	.byte	0xe0, 0xb5, 0x00, 0x00, 0x01, 0x00, 0x00, 0x00, 0x00, 0xb6, 0x00, 0x00


	//----- nvinfo : EIATTR_MERCURY_ISA_VERSION
	.align		4
.L_83:
        /*0110*/ 	.byte	0x03, 0x5f
        /*0112*/ 	.short	0x0101


	//----- nvinfo : EIATTR_INT_WARP_WIDE_INSTR_OFFSETS
	.align		4
        /*0114*/ 	.byte	0x04, 0x31
        /*0116*/ 	.short	(.L_85 - .L_84)


	//   ....[0]....
.L_84:
        /*0118*/ 	.word	0x00000130


	//   ....[1]....
        /*011c*/ 	.word	0x00000170


	//   ....[2]....
        /*0120*/ 	.word	0x000001e0


	//----- nvinfo : EIATTR_COOP_GROUP_MASK_REGIDS
	.align		4
.L_85:
        /*0124*/ 	.byte	0x04, 0x29
        /*0126*/ 	.short	(.L_87 - .L_86)


	//   ....[0]....
.L_86:
        /*0128*/ 	.word	0xffffffff


	//   ....[1]....
        /*012c*/ 	.word	0xffffffff


	//   ....[2]....
        /*0130*/ 	.word	0xffffffff


	//   ....[3]....
        /*0134*/ 	.word	0xffffffff


	//   ....[4]....
        /*0138*/ 	.word	0xffffffff


	//   ....[5]....
        /*013c*/ 	.word	0xffffffff


	//   ....[6]....
        /*0140*/ 	.word	0xffffffff


	//   ....[7]....
        /*0144*/ 	.word	0xffffffff


	//   ....[8]....
        /*0148*/ 	.word	0xffffffff


	//   ....[9]....
        /*014c*/ 	.word	0xffffffff


	//   ....[10]....
        /*0150*/ 	.word	0xffffffff


	//   ....[11]....
        /*0154*/ 	.word	0xffffffff


	//   ....[12]....
        /*0158*/ 	.word	0xffffffff


	//   ....[13]....
        /*015c*/ 	.word	0xffffffff


	//   ....[14]....
        /*0160*/ 	.word	0xffffffff


	//   ....[15]....
        /*0164*/ 	.word	0xffffffff


	//   ....[16]....
        /*0168*/ 	.word	0xffffffff


	//   ....[17]....
        /*016c*/ 	.word	0xffffffff


	//   ....[18]....
        /*0170*/ 	.word	0xffffffff


	//   ....[19]....
        /*0174*/ 	.word	0xffffffff


	//   ....[20]....
        /*0178*/ 	.word	0xffffffff


	//   ....[21]....
        /*017c*/ 	.word	0xffffffff


	//   ....[22]....
        /*0180*/ 	.word	0xffffffff


	//   ....[23]....
        /*0184*/ 	.word	0xffffffff


	//   ....[24]....
        /*0188*/ 	.word	0xffffffff


	//   ....[25]....
        /*018c*/ 	.word	0xffffffff


	//   ....[26]....
        /*0190*/ 	.word	0xffffffff


	//   ....[27]....
        /*0194*/ 	.word	0xffffffff


	//   ....[28]....
        /*0198*/ 	.word	0xffffffff


	//   ....[29]....
        /*019c*/ 	.word	0xffffffff


	//   ....[30]....
        /*01a0*/ 	.word	0xffffffff


	//   ....[31]....
        /*01a4*/ 	.word	0xffffffff


	//   ....[32]....
        /*01a8*/ 	.word	0xffffffff


	//   ....[33]....
        /*01ac*/ 	.word	0xffffffff


	//   ....[34]....
        /*01b0*/ 	.word	0xffffffff


	//   ....[35]....
        /*01b4*/ 	.word	0xffffffff


	//   ....[36]....
        /*01b8*/ 	.word	0xffffffff


	//   ....[37]....
        /*01bc*/ 	.word	0xffffffff


	//   ....[38]....
        /*01c0*/ 	.word	0xffffffff


	//   ....[39]....
        /*01c4*/ 	.word	0xffffffff


	//   ....[40]....
        /*01c8*/ 	.word	0xffffffff


	//   ....[41]....
        /*01cc*/ 	.word	0xffffffff


	//   ....[42]....
        /*01d0*/ 	.word	0xffffffff


	//   ....[43]....
        /*01d4*/ 	.word	0xffffffff


	//   ....[44]....
        /*01d8*/ 	.word	0xffffffff


	//   ....[45]....
        /*01dc*/ 	.word	0xffffffff


	//   ....[46]....
        /*01e0*/ 	.word	0xffffffff


	//   ....[47]....
        /*01e4*/ 	.word	0xffffffff


	//   ....[48]....
        /*01e8*/ 	.word	0xffffffff


	//   ....[49]....
        /*01ec*/ 	.word	0xffffffff


	//   ....[50]....
        /*01f0*/ 	.word	0xffffffff


	//   ....[51]....
        /*01f4*/ 	.word	0xffffffff


	//   ....[52]....
        /*01f8*/ 	.word	0xffffffff


	//   ....[53]....
        /*01fc*/ 	.word	0xffffffff


	//   ....[54]....
        /*0200*/ 	.word	0xffffffff


	//   ....[55]....
        /*0204*/ 	.word	0xffffffff


	//   ....[56]....
        /*0208*/ 	.word	0xffffffff


	//   ....[57]....
        /*020c*/ 	.word	0xffffffff


	//   ....[58]....
        /*0210*/ 	.word	0xffffffff


	//   ....[59]....
        /*0214*/ 	.word	0xffffffff


	//   ....[60]....
        /*0218*/ 	.word	0x0500000f


	//   ....[61]....
        /*021c*/ 	.word	0x0500000f


	//   ....[62]....
        /*0220*/ 	.word	0x0500000f


	//   ....[63]....
        /*0224*/ 	.word	0x0500000f


	//   ....[64]....
        /*0228*/ 	.word	0x0500000f


	//   ....[65]....
        /*022c*/ 	.word	0x0500000f


	//   ....[66]....
        /*0230*/ 	.word	0x0500000f


	//   ....[67]....
        /*0234*/ 	.word	0x0500000f


	//   ....[68]....
        /*0238*/ 	.word	0x0500000f


	//   ....[69]....
        /*023c*/ 	.word	0x0500000f


	//   ....[70]....
        /*0240*/ 	.word	0x0500000f


	//   ....[71]....
        /*0244*/ 	.word	0x0500000f


	//   ....[72]....
        /*0248*/ 	.word	0x0500000f


	//   ....[73]....
        /*024c*/ 	.word	0x0500000f


	//   ....[74]....
        /*0250*/ 	.word	0x0500000f


	//   ....[75]....
        /*0254*/ 	.word	0x0500000f


	//   ....[76]....
        /*0258*/ 	.word	0x0500000f


	//   ....[77]....
        /*025c*/ 	.word	0x0500000f


	//   ....[78]....
        /*0260*/ 	.word	0x0500000f


	//   ....[79]....
        /*0264*/ 	.word	0x0500000f


	//   ....[80]....
        /*0268*/ 	.word	0x0500000f


	//   ....[81]....
        /*026c*/ 	.word	0x0500000f


	//   ....[82]....
        /*0270*/ 	.word	0x0500000f


	//   ....[83]....
        /*0274*/ 	.word	0x0500000f


	//   ....[84]....
        /*0278*/ 	.word	0x0500000f


	//   ....[85]....
        /*027c*/ 	.word	0x0500000f


	//----- nvinfo : EIATTR_COOP_GROUP_INSTR_OFFSETS
	.align		4
.L_87:
        /*0280*/ 	.byte	0x04, 0x28
        /*0282*/ 	.short	(.L_89 - .L_88)


	//   ....[0]....
.L_88:
        /*0284*/ 	.word	0x00000070


	//   ....[1]....
        /*0288*/ 	.word	0x00000140


	//   ....[2]....
        /*028c*/ 	.word	0x00000190


	//   ....[3]....
        /*0290*/ 	.word	0x000003c0


	//   ....[4]....
        /*0294*/ 	.word	0x00000520


	//   ....[5]....
        /*0298*/ 	.word	0x00000640


	//   ....[6]....
        /*029c*/ 	.word	0x000007a0


	//   ....[7]....
        /*02a0*/ 	.word	0x00000f60


	//   ....[8]....
        /*02a4*/ 	.word	0x000025f0


	//   ....[9]....
        /*02a8*/ 	.word	0x000026f0


	//   ....[10]....
        /*02ac*/ 	.word	0x00002ac0


	//   ....[11]....
        /*02b0*/ 	.word	0x00002c30


	//   ....[12]....
        /*02b4*/ 	.word	0x00003f50


	//   ....[13]....
        /*02b8*/ 	.word	0x00005120


	//   ....[14]....
        /*02bc*/ 	.word	0x00005180


	//   ....[15]....
        /*02c0*/ 	.word	0x000051a0


	//   ....[16]....
        /*02c4*/ 	.word	0x000051c0


	//   ....[17]....
        /*02c8*/ 	.word	0x00006a70


	//   ....[18]....
        /*02cc*/ 	.word	0x00006c70


	//   ....[19]....
        /*02d0*/ 	.word	0x00006cc0


	//   ....[20]....
        /*02d4*/ 	.word	0x00006d30


	//   ....[21]....
        /*02d8*/ 	.word	0x00006d60


	//   ....[22]....
        /*02dc*/ 	.word	0x00007bf0


	//   ....[23]....
        /*02e0*/ 	.word	0x00007c20


	//   ....[24]....
        /*02e4*/ 	.word	0x00007c40


	//   ....[25]....
        /*02e8*/ 	.word	0x00007c70


	//   ....[26]....
        /*02ec*/ 	.word	0x00007fc0


	//   ....[27]....
        /*02f0*/ 	.word	0x00007fe0


	//   ....[28]....
        /*02f4*/ 	.word	0x00008000


	//   ....[29]....
        /*02f8*/ 	.word	0x00008030


	//   ....[30]....
        /*02fc*/ 	.word	0x00008040


	//   ....[31]....
        /*0300*/ 	.word	0x00008050


	//   ....[32]....
        /*0304*/ 	.word	0x00008060


	//   ....[33]....
        /*0308*/ 	.word	0x00008070


	//   ....[34]....
        /*030c*/ 	.word	0x00008aa0


	//   ....[35]....
        /*0310*/ 	.word	0x00009530


	//   ....[36]....
        /*0314*/ 	.word	0x00009560


	//   ....[37]....
        /*0318*/ 	.word	0x00009590


	//   ....[38]....
        /*031c*/ 	.word	0x00009620


	//   ....[39]....
        /*0320*/ 	.word	0x00009660


	//   ....[40]....
        /*0324*/ 	.word	0x000096a0


	//   ....[41]....
        /*0328*/ 	.word	0x000096e0


	//   ....[42]....
        /*032c*/ 	.word	0x00009720


	//   ....[43]....
        /*0330*/ 	.word	0x00009760


	//   ....[44]....
        /*0334*/ 	.word	0x000097a0


	//   ....[45]....
        /*0338*/ 	.word	0x000097e0


	//   ....[46]....
        /*033c*/ 	.word	0x00009820


	//   ....[47]....
        /*0340*/ 	.word	0x00009860


	//   ....[48]....
        /*0344*/ 	.word	0x00009890


	//   ....[49]....
        /*0348*/ 	.word	0x000098a0


	//   ....[50]....
        /*034c*/ 	.word	0x000098b0


	//   ....[51]....
        /*0350*/ 	.word	0x000098c0


	//   ....[52]....
        /*0354*/ 	.word	0x00009920


	//   ....[53]....
        /*0358*/ 	.word	0x000099a0


	//   ....[54]....
        /*035c*/ 	.word	0x000099d0


	//   ....[55]....
        /*0360*/ 	.word	0x00009a10


	//   ....[56]....
        /*0364*/ 	.word	0x00009a30


	//   ....[57]....
        /*0368*/ 	.word	0x00009a60


	//   ....[58]....
        /*036c*/ 	.word	0x00009aa0


	//   ....[59]....
        /*0370*/ 	.word	0x0000b700


	//   ....[60]....
        /*0374*/ 	.word	0x0000bbe0


	//   ....[61]....
        /*0378*/ 	.word	0x0000bd50


	//   ....[62]....
        /*037c*/ 	.word	0x0000bda0


	//   ....[63]....
        /*0380*/ 	.word	0x0000be30


	//   ....[64]....
        /*0384*/ 	.word	0x0000bf20


	//   ....[65]....
        /*0388*/ 	.word	0x0000bfa0


	//   ....[66]....
        /*038c*/ 	.word	0x0000c050


	//   ....[67]....
        /*0390*/ 	.word	0x0000c0d0


	//   ....[68]....
        /*0394*/ 	.word	0x0000c180


	//   ....[69]....
        /*0398*/ 	.word	0x0000c200


	//   ....[70]....
        /*039c*/ 	.word	0x0000c2b0


	//   ....[71]....
        /*03a0*/ 	.word	0x0000c330


	//   ....[72]....
        /*03a4*/ 	.word	0x0000c3e0


	//   ....[73]....
        /*03a8*/ 	.word	0x0000c460


	//   ....[74]....
        /*03ac*/ 	.word	0x0000c500


	//   ....[75]....
        /*03b0*/ 	.word	0x0000c580


	//   ....[76]....
        /*03b4*/ 	.word	0x0000c630


	//   ....[77]....
        /*03b8*/ 	.word	0x0000c690


	//   ....[78]....
        /*03bc*/ 	.word	0x0000c770


	//   ....[79]....
        /*03c0*/ 	.word	0x0000c7d0


	//   ....[80]....
        /*03c4*/ 	.word	0x0000c880


	//   ....[81]....
        /*03c8*/ 	.word	0x0000c8f0


	//   ....[82]....
        /*03cc*/ 	.word	0x0000c9b0


	//   ....[83]....
        /*03d0*/ 	.word	0x0000ca20


	//   ....[84]....
        /*03d4*/ 	.word	0x0000cac0


	//   ....[85]....
        /*03d8*/ 	.word	0x0000ce50


	//----- nvinfo : EIATTR_REG_RECONFIG
	.align		4
.L_89:
        /*03dc*/ 	.byte	0x01, 0x54
	.zero		2


	//----- nvinfo : EIATTR_SYSCALL_OFFSETS
	.align		4
        /*03e0*/ 	.byte	0x04, 0x46
        /*03e2*/ 	.short	(.L_91 - .L_90)


	//   ....[0]....
.L_90:
        /*03e4*/ 	.word	0x00001260


	//   ....[1]....
        /*03e8*/ 	.word	0x00008720


	//   ....[2]....
        /*03ec*/ 	.word	0x00008860


	//   ....[3]....
        /*03f0*/ 	.word	0x00008950


	//   ....[4]....
        /*03f4*/ 	.word	0x000090a0


	//----- nvinfo : EIATTR_MBARRIER_INSTR_OFFSETS
	.align		4
.L_91:
        /*03f8*/ 	.byte	0x04, 0x39
        /*03fa*/ 	.short	(.L_93 - .L_92)


	//   ....[0]....
.L_92:
        /*03fc*/ 	.word	0x00000270
        /*0400*/ 	.word	0x000000ff
        /*0404*/ 	.word	0x00030800
        /*0408*/ 	.short	0x0100
        /*040a*/ 	.byte	0x08
	.zero		1


	//   ....[1]....
        /*040c*/ 	.word	0x00000280
        /*0410*/ 	.word	0x000000ff
        /*0414*/ 	.word	0x00030820
        /*0418*/ 	.short	0x0100
        /*041a*/ 	.byte	0x08
	.zero		1


	//   ....[2]....
        /*041c*/ 	.word	0x00000370
        /*0420*/ 	.word	0x000000ff
        /*0424*/ 	.word	0x00030830
        /*0428*/ 	.short	0x0100
        /*042a*/ 	.byte	0x08
	.zero		1


	//   ....[3]....
        /*042c*/ 	.word	0x00000380
        /*0430*/ 	.word	0x000000ff
        /*0434*/ 	.word	0x00030840
        /*0438*/ 	.short	0x0100
        /*043a*/ 	.byte	0x08
	.zero		1


	//   ....[4]....
        /*043c*/ 	.word	0x00000390
        /*0440*/ 	.word	0x000000ff
        /*0444*/ 	.word	0x00030838
        /*0448*/ 	.short	0x0100
        /*044a*/ 	.byte	0x08
	.zero		1


	//   ....[5]....
        /*044c*/ 	.word	0x000003a0
        /*0450*/ 	.word	0x000000ff
        /*0454*/ 	.word	0x00030848
        /*0458*/ 	.short	0x0100
        /*045a*/ 	.byte	0x08
	.zero		1


	//   ....[6]....
        /*045c*/ 	.word	0x000004d0
        /*0460*/ 	.word	0x000000ff
        /*0464*/ 	.word	0x00030850
        /*0468*/ 	.short	0x0100
        /*046a*/ 	.byte	0x08
	.zero		1


	//   ....[7]....
        /*046c*/ 	.word	0x000004e0
        /*0470*/ 	.word	0x000000ff
        /*0474*/ 	.word	0x00030860
        /*0478*/ 	.short	0x0100
        /*047a*/ 	.byte	0x08
	.zero		1


	//   ....[8]....
        /*047c*/ 	.word	0x000004f0
        /*0480*/ 	.word	0x000000ff
        /*0484*/ 	.word	0x00030858
        /*0488*/ 	.short	0x0100
        /*048a*/ 	.byte	0x08
	.zero		1


	//   ....[9]....
        /*048c*/ 	.word	0x00000500
        /*0490*/ 	.word	0x000000ff
        /*0494*/ 	.word	0x00030868
        /*0498*/ 	.short	0x0100
        /*049a*/ 	.byte	0x08
	.zero		1


	//   ....[10]....
        /*049c*/ 	.word	0x000005f0
        /*04a0*/ 	.word	0x000000ff
        /*04a4*/ 	.word	0x00030870
        /*04a8*/ 	.short	0x0100
        /*04aa*/ 	.byte	0x06
	.zero		1


	//   ....[11]....
        /*04ac*/ 	.word	0x00000600
        /*04b0*/ 	.word	0x000000ff
        /*04b4*/ 	.word	0x00030880
        /*04b8*/ 	.short	0x0100
        /*04ba*/ 	.byte	0x06
	.zero		1


	//   ....[12]....
        /*04bc*/ 	.word	0x00000610
        /*04c0*/ 	.word	0x000000ff
        /*04c4*/ 	.word	0x00030878
        /*04c8*/ 	.short	0x0100
        /*04ca*/ 	.byte	0x06
	.zero		1


	//   ....[13]....
        /*04cc*/ 	.word	0x00000620
        /*04d0*/ 	.word	0x000000ff
        /*04d4*/ 	.word	0x00030888
        /*04d8*/ 	.short	0x0100
        /*04da*/ 	.byte	0x06
	.zero		1


	//   ....[14]....
        /*04dc*/ 	.word	0x00000750
        /*04e0*/ 	.word	0x000000ff
        /*04e4*/ 	.word	0x00030890
        /*04e8*/ 	.short	0x0100
        /*04ea*/ 	.byte	0x08
	.zero		1


	//   ....[15]....
        /*04ec*/ 	.word	0x00000760
        /*04f0*/ 	.word	0x000000ff
        /*04f4*/ 	.word	0x000308a0
        /*04f8*/ 	.short	0x0100
        /*04fa*/ 	.byte	0x08
	.zero		1


	//   ....[16]....
        /*04fc*/ 	.word	0x00000770
        /*0500*/ 	.word	0x000000ff
        /*0504*/ 	.word	0x00030898
        /*0508*/ 	.short	0x0100
        /*050a*/ 	.byte	0x08
	.zero		1


	//   ....[17]....
        /*050c*/ 	.word	0x00000780
        /*0510*/ 	.word	0x000000ff
        /*0514*/ 	.word	0x000308a8
        /*0518*/ 	.short	0x0100
        /*051a*/ 	.byte	0x08
	.zero		1


	//   ....[18]....
        /*051c*/ 	.word	0x000008b0
        /*0520*/ 	.word	0x000000ff
        /*0524*/ 	.word	0x000308b0
        /*0528*/ 	.short	0x0100
        /*052a*/ 	.byte	0x08
	.zero		1


	//   ....[19]....
        /*052c*/ 	.word	0x000008c0
        /*0530*/ 	.word	0x000000ff
        /*0534*/ 	.word	0x000308c0
        /*0538*/ 	.short	0x0100
        /*053a*/ 	.byte	0x08
	.zero		1


	//   ....[20]....
        /*053c*/ 	.word	0x000008d0
        /*0540*/ 	.word	0x000000ff
        /*0544*/ 	.word	0x000308b8
        /*0548*/ 	.short	0x0100
        /*054a*/ 	.byte	0x08
	.zero		1


	//   ....[21]....
        /*054c*/ 	.word	0x000008e0
        /*0550*/ 	.word	0x000000ff
        /*0554*/ 	.word	0x000308c8
        /*0558*/ 	.short	0x0100
        /*055a*/ 	.byte	0x08
	.zero		1


	//   ....[22]....
        /*055c*/ 	.word	0x000012c0
        /*0560*/ 	.word	0x000000ff
        /*0564*/ 	.word	0x00030800
        /*0568*/ 	.short	0x010a
        /*056a*/ 	.byte	0x28
	.zero		1


	//   ....[23]....
        /*056c*/ 	.word	0x00001340
        /*0570*/ 	.word	0x00000004
        /*0574*/ 	.word	0x00030830
        /*0578*/ 	.short	0x010a
        /*057a*/ 	.byte	0x3f
	.zero		1


	//   ....[24]....
        /*057c*/ 	.word	0x000013f0
        /*0580*/ 	.word	0x00000004
        /*0584*/ 	.word	0x00030830
        /*0588*/ 	.short	0x010a
        /*058a*/ 	.byte	0x3f
	.zero		1


	//   ....[25]....
        /*058c*/ 	.word	0x00002820
        /*0590*/ 	.word	0x00000004
        /*0594*/ 	.word	0x00000000
        /*0598*/ 	.short	0x0101
        /*059a*/ 	.byte	0x3f
	.zero		1


	//   ....[26]....
        /*059c*/ 	.word	0x00004190
        /*05a0*/ 	.word	0x000000ff
        /*05a4*/ 	.word	0x00030830
        /*05a8*/ 	.short	0x010a
        /*05aa*/ 	.byte	0x06
	.zero		1


	//   ....[27]....
        /*05ac*/ 	.word	0x000041d0
        /*05b0*/ 	.word	0x000000ff
        /*05b4*/ 	.word	0x00030830
        /*05b8*/ 	.short	0x010a
        /*05ba*/ 	.byte	0x06
	.zero		1


	//   ....[28]....
        /*05bc*/ 	.word	0x000043f0
        /*05c0*/ 	.word	0x000000ff
        /*05c4*/ 	.word	0x00030850
        /*05c8*/ 	.short	0x010a
        /*05ca*/ 	.byte	0x06
	.zero		1


	//   ....[29]....
        /*05cc*/ 	.word	0x00004430
        /*05d0*/ 	.word	0x000000ff
        /*05d4*/ 	.word	0x00030850
        /*05d8*/ 	.short	0x010a
        /*05da*/ 	.byte	0x06
	.zero		1


	//   ....[30]....
        /*05dc*/ 	.word	0x00004ba0
        /*05e0*/ 	.word	0x00000003
        /*05e4*/ 	.word	0x00000000
        /*05e8*/ 	.short	0x0101
        /*05ea*/ 	.byte	0x3f
	.zero		1


	//   ....[31]....
        /*05ec*/ 	.word	0x00004bd0
        /*05f0*/ 	.word	0x0000000a
        /*05f4*/ 	.word	0x00000000
        /*05f8*/ 	.short	0x0101
        /*05fa*/ 	.byte	0x3f
	.zero		1


	//   ....[32]....
        /*05fc*/ 	.word	0x00006af0
        /*0600*/ 	.word	0x000000ff
        /*0604*/ 	.word	0x00030850
        /*0608*/ 	.short	0x010a
        /*060a*/ 	.byte	0x0c
	.zero		1


	//   ....[33]....
        /*060c*/ 	.word	0x00006b30
        /*0610*/ 	.word	0x000000ff
        /*0614*/ 	.word	0x00030850
        /*0618*/ 	.short	0x010a
        /*061a*/ 	.byte	0x0c
	.zero		1


	//   ....[34]....
        /*061c*/ 	.word	0x000077f0
        /*0620*/ 	.word	0x00000003
        /*0624*/ 	.word	0x00000000
        /*0628*/ 	.short	0x0101
        /*062a*/ 	.byte	0x3f
	.zero		1


	//   ....[35]....
        /*062c*/ 	.word	0x00008110
        /*0630*/ 	.word	0x000000ff
        /*0634*/ 	.word	0x00000000
        /*0638*/ 	.short	0x0101
        /*063a*/ 	.byte	0x04
	.zero		1


	//   ....[36]....
        /*063c*/ 	.word	0x00008ce0
        /*0640*/ 	.word	0x00000003
        /*0644*/ 	.word	0x00030840
        /*0648*/ 	.short	0x010a
        /*064a*/ 	.byte	0x3f
	.zero		1


	//   ....[37]....
        /*064c*/ 	.word	0x00009b60
        /*0650*/ 	.word	0x000000ff
        /*0654*/ 	.word	0x00030800
        /*0658*/ 	.short	0x0107
        /*065a*/ 	.byte	0x25
	.zero		1


	//   ....[38]....
        /*065c*/ 	.word	0x00009bd0
        /*0660*/ 	.word	0x000000ff
        /*0664*/ 	.word	0x00030800
        /*0668*/ 	.short	0x0101
        /*066a*/ 	.byte	0x25
	.zero		1


	//   ....[39]....
        /*066c*/ 	.word	0x00009c00
        /*0670*/ 	.word	0x000000ff
        /*0674*/ 	.word	0x00030820
        /*0678*/ 	.short	0x010a
        /*067a*/ 	.byte	0x25
	.zero		1


	//   ....[40]....
        /*067c*/ 	.word	0x00009ef0
        /*0680*/ 	.word	0x00000003
        /*0684*/ 	.word	0x00030840
        /*0688*/ 	.short	0x010a
        /*068a*/ 	.byte	0x3f
	.zero		1


	//   ....[41]....
        /*068c*/ 	.word	0x0000a170
        /*0690*/ 	.word	0x00000003
        /*0694*/ 	.word	0x00000060
        /*0698*/ 	.short	0x010a
        /*069a*/ 	.byte	0x3f
	.zero		1


	//   ....[42]....
        /*069c*/ 	.word	0x0000a6b0
        /*06a0*/ 	.word	0x00000003
        /*06a4*/ 	.word	0x00030840
        /*06a8*/ 	.short	0x010a
        /*06aa*/ 	.byte	0x3f
	.zero		1


	//   ....[43]....
        /*06ac*/ 	.word	0x0000a900
        /*06b0*/ 	.word	0x00000005
        /*06b4*/ 	.word	0x00000060
        /*06b8*/ 	.short	0x010a
        /*06ba*/ 	.byte	0x3f
	.zero		1


	//   ....[44]....
        /*06bc*/ 	.word	0x0000ad90
        /*06c0*/ 	.word	0x00000002
        /*06c4*/ 	.word	0x00030840
        /*06c8*/ 	.short	0x010a
        /*06ca*/ 	.byte	0x3f
	.zero		1


	//   ....[45]....
        /*06cc*/ 	.word	0x0000aff0
        /*06d0*/ 	.word	0x00000005
        /*06d4*/ 	.word	0x00000060
        /*06d8*/ 	.short	0x010a
        /*06da*/ 	.byte	0x3f
	.zero		1


	//   ....[46]....
        /*06dc*/ 	.word	0x0000b320
        /*06e0*/ 	.word	0x00000003
        /*06e4*/ 	.word	0x00030860
        /*06e8*/ 	.short	0x010a
        /*06ea*/ 	.byte	0x3f
	.zero		1


	//   ....[47]....
        /*06ec*/ 	.word	0x0000b680
        /*06f0*/ 	.word	0x00000007
        /*06f4*/ 	.word	0x00030820
        /*06f8*/ 	.short	0x010a
        /*06fa*/ 	.byte	0x3f
	.zero		1


	//   ....[48]....
        /*06fc*/ 	.word	0x0000b820
        /*0700*/ 	.word	0x00000005
        /*0704*/ 	.word	0x00000000
        /*0708*/ 	.short	0x010a
        /*070a*/ 	.byte	0x3f
	.zero		1


	//   ....[49]....
        /*070c*/ 	.word	0x0000b890
        /*0710*/ 	.word	0x00000003
        /*0714*/ 	.word	0x00000000
        /*0718*/ 	.short	0x010a
        /*071a*/ 	.byte	0x3f
	.zero		1


	//   ....[50]....
        /*071c*/ 	.word	0x0000b8f0
        /*0720*/ 	.word	0x00000005
        /*0724*/ 	.word	0x00000000
        /*0728*/ 	.short	0x010a
        /*072a*/ 	.byte	0x3f
	.zero		1


	//   ....[51]....
        /*072c*/ 	.word	0x0000b920
        /*0730*/ 	.word	0x00000003
        /*0734*/ 	.word	0x00000000
        /*0738*/ 	.short	0x010a
        /*073a*/ 	.byte	0x3f
	.zero		1


	//   ....[52]....
        /*073c*/ 	.word	0x0000b990
        /*0740*/ 	.word	0x00000003
        /*0744*/ 	.word	0x00030800
        /*0748*/ 	.short	0x010a
        /*074a*/ 	.byte	0x3f
	.zero		1


	//   ....[53]....
        /*074c*/ 	.word	0x0000b9e0
        /*0750*/ 	.word	0x00000004
        /*0754*/ 	.word	0x00030830
        /*0758*/ 	.short	0x010a
        /*075a*/ 	.byte	0x3f
	.zero		1


	//   ....[54]....
        /*075c*/ 	.word	0x0000ba40
        /*0760*/ 	.word	0x00000003
        /*0764*/ 	.word	0x00030830
        /*0768*/ 	.short	0x010a
        /*076a*/ 	.byte	0x3f
	.zero		1


	//   ....[55]....
        /*076c*/ 	.word	0x0000baa0
        /*0770*/ 	.word	0x00000003
        /*0774*/ 	.word	0x00030850
        /*0778*/ 	.short	0x010a
        /*077a*/ 	.byte	0x3f
	.zero		1


	//   ....[56]....
        /*077c*/ 	.word	0x0000bb00
        /*0780*/ 	.word	0x00000005
        /*0784*/ 	.word	0x00030850
        /*0788*/ 	.short	0x010a
        /*078a*/ 	.byte	0x3f
	.zero		1


	//   ....[57]....
        /*078c*/ 	.word	0x0000bca0
        /*0790*/ 	.word	0x00000003
        /*0794*/ 	.word	0x00030840
        /*0798*/ 	.short	0x010a
        /*079a*/ 	.byte	0x3f
	.zero		1


	//   ....[58]....
        /*079c*/ 	.word	0x0000caf0
        /*07a0*/ 	.word	0x00000009
        /*07a4*/ 	.word	0x00030820
        /*07a8*/ 	.short	0x010a
        /*07aa*/ 	.byte	0x3f
	.zero		1


	//   ....[59]....
        /*07ac*/ 	.word	0x0000cb40
        /*07b0*/ 	.word	0x00000003
        /*07b4*/ 	.word	0x00030840
        /*07b8*/ 	.short	0x010a
        /*07ba*/ 	.byte	0x3f
	.zero		1


	//   ....[60]....
        /*07bc*/ 	.word	0x0000cb90
        /*07c0*/ 	.word	0x00000003
        /*07c4*/ 	.word	0x00000060
        /*07c8*/ 	.short	0x010a
        /*07ca*/ 	.byte	0x3f
	.zero		1


	//   ....[61]....
        /*07cc*/ 	.word	0x0000cbe0
        /*07d0*/ 	.word	0x00000003
        /*07d4*/ 	.word	0x00030840
        /*07d8*/ 	.short	0x010a
        /*07da*/ 	.byte	0x3f
	.zero		1


	//   ....[62]....
        /*07dc*/ 	.word	0x0000cc30
        /*07e0*/ 	.word	0x00000005
        /*07e4*/ 	.word	0x00000060
        /*07e8*/ 	.short	0x010a
        /*07ea*/ 	.byte	0x3f
	.zero		1


	//   ....[63]....
        /*07ec*/ 	.word	0x0000cc80
        /*07f0*/ 	.word	0x00000002
        /*07f4*/ 	.word	0x00030840
        /*07f8*/ 	.short	0x010a
        /*07fa*/ 	.byte	0x3f
	.zero		1


	//   ....[64]....
        /*07fc*/ 	.word	0x0000ccd0
        /*0800*/ 	.word	0x00000005
        /*0804*/ 	.word	0x00000060
        /*0808*/ 	.short	0x010a
        /*080a*/ 	.byte	0x3f
	.zero		1


	//   ....[65]....
        /*080c*/ 	.word	0x0000cd20
        /*0810*/ 	.word	0x00000003
        /*0814*/ 	.word	0x00030860
        /*0818*/ 	.short	0x010a
        /*081a*/ 	.byte	0x3f
	.zero		1


	//   ....[66]....
        /*081c*/ 	.word	0x0000cd70
        /*0820*/ 	.word	0x00000007
        /*0824*/ 	.word	0x00030820
        /*0828*/ 	.short	0x010a
        /*082a*/ 	.byte	0x3f
	.zero		1


	//   ....[67]....
        /*082c*/ 	.word	0x0000cf10
        /*0830*/ 	.word	0x00000005
        /*0834*/ 	.word	0x00000000
        /*0838*/ 	.short	0x010a
        /*083a*/ 	.byte	0x3f
	.zero		1


	//   ....[68]....
        /*083c*/ 	.word	0x0000cf60
        /*0840*/ 	.word	0x00000003
        /*0844*/ 	.word	0x00000000
        /*0848*/ 	.short	0x010a
        /*084a*/ 	.byte	0x3f
	.zero		1


	//   ....[69]....
        /*084c*/ 	.word	0x0000cfb0
        /*0850*/ 	.word	0x00000005
        /*0854*/ 	.word	0x00000000
        /*0858*/ 	.short	0x010a
        /*085a*/ 	.byte	0x3f
	.zero		1


	//----- nvinfo : EIATTR_NUM_MBARRIERS
	.align		4
.L_93:
        /*085c*/ 	.byte	0x03, 0x38
        /*085e*/ 	.short	0x0016


	//----- nvinfo : EIATTR_EXIT_INSTR_OFFSETS
	.align		4
        /*0860*/ 	.byte	0x04, 0x1c
        /*0862*/ 	.short	(.L_95 - .L_94)


	//   ....[0]....
.L_94:
        /*0864*/ 	.word	0x00000a30


	//   ....[1]....
        /*0868*/ 	.word	0x00008220


	//   ....[2]....
        /*086c*/ 	.word	0x0000b970


	//----- nvinfo : EIATTR_MAX_THREADS
	.align		4
.L_95:
        /*0870*/ 	.byte	0x04, 0x05
        /*0872*/ 	.short	(.L_97 - .L_96)
.L_96:
        /*0874*/ 	.word	0x00000200
        /*0878*/ 	.word	0x00000001
        /*087c*/ 	.word	0x00000001


	//----- nvinfo : EIATTR_CRS_STACK_SIZE
	.align		4
.L_97:
        /*0880*/ 	.byte	0x04, 0x1e
        /*0882*/ 	.short	(.L_99 - .L_98)
.L_98:
        /*0884*/ 	.word	0x00000000


	//----- nvinfo : EIATTR_CBANK_PARAM_SIZE
	.align		4
.L_99:
        /*0888*/ 	.byte	0x03, 0x19
        /*088a*/ 	.short	0x0a70


	//----- nvinfo : EIATTR_PARAM_CBANK
	.align		4
        /*088c*/ 	.byte	0x04, 0x0a
        /*088e*/ 	.short	(.L_101 - .L_100)
	.align		4
.L_100:
        /*0890*/ 	.word	index@(.nv.constant0._ZN7cutlass13device_kernelIN5flash11enable_sm90INS1_16FlashAttnFwdSm90INS1_25CollectiveMainloopFwdSm90ILi2EN4cute5tupleIJNS5_1CILi1EEES8_S8_EEENS6_IJNS7_ILi192EEESA_NS7_ILi64EEEEEELi64ENS_6half_tEfNS_4arch4Sm90ELb0ELb0ELb0ELb0ELb0ELb0ELb0ELb0ELb1ELb1ELb0ELb0EEENS1_21CollectiveEpilogueFwdINS6_IJSA_SB_SA_EEES9_SD_SF_Li384ELb0ELb1ELb0ELb0EEENS1_29StaticPersistentTileSchedulerILb0EEEEEEEEEvNT_6ParamsE)
        /*0894*/ 	.short	0x0210
        /*0896*/ 	.short	0x0a70


	//----- nvinfo : EIATTR_SW_WAR
	.align		4
.L_101:
        /*0898*/ 	.byte	0x04, 0x36
        /*089a*/ 	.short	(.L_103 - .L_102)
.L_102:
        /*089c*/ 	.word	0x00000008
.L_103:


//--------------------- .nv.info._ZN7cutlass13device_kernelIN5flash11enable_sm90INS1_16FlashAttnFwdSm90INS1_25CollectiveMainloopFwdSm90ILi2EN4cute5tupleIJNS5_1CILi1EEES8_S8_EEENS6_IJNS7_ILi192EEESA_NS7_ILi64EEEEEELi64ENS_6half_tEfNS_4arch4Sm90ELb0ELb0ELb0ELb1ELb0ELb0ELb0ELb0ELb1ELb1ELb0ELb0EEENS1_21CollectiveEpilogueFwdINS6_IJSA_SB_SA_EEES9_SD_SF_Li384ELb1ELb1ELb0ELb0EEENS1_36VarlenDynamicPersistentTileSchedulerILi192ELi192ELi384ELi128ELb0ELb1ELb1ELb0ELb1ELb1EEEEEEEEEvNT_6ParamsE --------------------------
	.section	.nv.info._ZN7cutlass13device_kernelIN5flash11enable_sm90INS1_16FlashAttnFwdSm90INS1_25CollectiveMainloopFwdSm90ILi2EN4cute5tupleIJNS5_1CILi1EEES8_S8_EEENS6_IJNS7_ILi192EEESA_NS7_ILi64EEEEEELi64ENS_6half_tEfNS_4arch4Sm90ELb0ELb0ELb0ELb1ELb0ELb0ELb0ELb0ELb1ELb1ELb0ELb0EEENS1_21CollectiveEpilogueFwdINS6_IJSA_SB_SA_EEES9_SD_SF_Li384ELb1ELb1ELb0ELb0EEENS1_36VarlenDynamicPersistentTileSchedulerILi192ELi192ELi384ELi128ELb0ELb1ELb1ELb0ELb1ELb1EEEEEEEEEvNT_6ParamsE,"",@"SHT_CUDA_INFO"
	.sectionflags	@""
	.align	4


	//----- nvinfo : EIATTR_CUDA_API_VERSION
	.align		4
        /*0000*/ 	.byte	0x04, 0x37
        /*0002*/ 	.short	(.L_105 - .L_104)
.L_104:
        /*0004*/ 	.word	0x00000082


	//----- nvinfo : EIATTR_KPARAM_INFO
	.align		4
.L_105:
        /*0008*/ 	.byte	0x04, 0x17
        /*000a*/ 	.short	(.L_107 - .L_106)
.L_106:
        /*000c*/ 	.word	0x00000000
        /*0010*/ 	.short	0x0000
        /*0012*/ 	.short	0x0070
        /*0014*/ 	.byte	0x00, 0xf0, 0x01, 0x2a


	//----- nvinfo : EIATTR_SPARSE_MMA_MASK
	.align		4
.L_107:
        /*0018*/ 	.byte	0x03, 0x50
        /*001a*/ 	.short	0x0000


	//----- nvinfo : EIATTR_MAXREG_COUNT
	.align		4
        /*001c*/ 	.byte	0x03, 0x1b
        /*001e*/ 	.short	0x0080


	//----- nvinfo : EIATTR_NUM_BARRIERS
	.align		4
        /*0020*/ 	.byte	0x02, 0x4c
        /*0022*/ 	.byte	0x10
	.zero		1


	//----- nvinfo : EIATTR_EXTERNS
	.align		4
        /*0024*/ 	.byte	0x04, 0x0f
        /*0026*/ 	.short	(.L_109 - .L_108)


	//   ....[0]....
	.align		4
.L_108:
        /*0028*/ 	.word	index@(__assertfail)


	//----- nvinfo : EIATTR_ANNOTATIONS
	.align		4
.L_109:
        /*002c*/ 	.byte	0x04, 0x55
        /*002e*/ 	.short	(.L_111 - .L_110)


	//   ....[0]....
.L_110:
        /* <DEDUP_REMOVED lines=23> */
        /*0194*/ 	.byte	0x40, 0xe8, 0x00, 0x00


	//----- nvinfo : EIATTR_MERCURY_ISA_VERSION
	.align		4
.L_111:
        /*0198*/ 	.byte	0x03, 0x5f
        /*019a*/ 	.short	0x0101


	//----- nvinfo : EIATTR_UNUSED_LOAD_BYTE_OFFSET
	.align		4
        /*019c*/ 	.byte	0x04, 0x44
        /*019e*/ 	.short	(.L_113 - .L_112)


	//   ....[0]....
.L_112:
        /*01a0*/ 	.word	0x00000a50
        /*01a4*/ 	.word	0x0000fff0


	//   ....[1]....
        /*01a8*/ 	.word	0x000078c0
        /*01ac*/ 	.word	0x0000fff0


	//----- nvinfo : EIATTR_INT_WARP_WIDE_INSTR_OFFSETS
	.align		4
.L_113:
        /*01b0*/ 	.byte	0x04, 0x31
        /*01b2*/ 	.short	(.L_115 - .L_114)


	//   ....[0]....
.L_114:
        /*01b4*/ 	.word	0x00000130


	//   ....[1]....
        /*01b8*/ 	.word	0x00000170


	//   ....[2]....
        /*01bc*/ 	.word	0x000001e0


	//   ....[3]....
        /*01c0*/ 	.word	0x0000a260


	//   ....[4]....
        /*01c4*/ 	.word	0x0000a2f0


	//   ....[5]....
        /*01c8*/ 	.word	0x0000d390


	//   ....[6]....
        /*01cc*/ 	.word	0x0000d420


	//----- nvinfo : EIATTR_COOP_GROUP_MASK_REGIDS
	.align		4
.L_115:
        /*01d0*/ 	.byte	0x04, 0x29
        /*01d2*/ 	.short	(.L_117 - .L_116)


	//   ....[0]....
.L_116:
        /*01d4*/ 	.word	0xffffffff


	//   ....[1]....
        /*01d8*/ 	.word	0xffffffff


	//   ....[2]....
        /*01dc*/ 	.word	0xffffffff


	//   ....[3]....
        /*01e0*/ 	.word	0xffffffff


	//   ....[4]....
        /*01e4*/ 	.word	0xffffffff


	//   ....[5]....
        /*01e8*/ 	.word	0xffffffff


	//   ....[6]....
        /*01ec*/ 	.word	0xffffffff


	//   ....[7]....
        /*01f0*/ 	.word	0xffffffff


	//   ....[8]....
        /*01f4*/ 	.word	0xffffffff


	//   ....[9]....
        /*01f8*/ 	.word	0xffffffff


	//   ....[10]....
        /*01fc*/ 	.word	0xffffffff


	//   ....[11]....
        /*0200*/ 	.word	0xffffffff


	//   ....[12]....
        /*0204*/ 	.word	0xffffffff


	//   ....[13]....
        /*0208*/ 	.word	0xffffffff


	//   ....[14]....
        /*020c*/ 	.word	0xffffffff


	//   ....[15]....
        /*0210*/ 	.word	0xffffffff


	//   ....[16]....
        /*0214*/ 	.word	0xffffffff


	//   ....[17]....
        /*0218*/ 	.word	0xffffffff


	//   ....[18]....
        /*021c*/ 	.word	0xffffffff


	//   ....[19]....
        /*0220*/ 	.word	0xffffffff


	//   ....[20]....
        /*0224*/ 	.word	0xffffffff


	//   ....[21]....
        /*0228*/ 	.word	0xffffffff


	//   ....[22]....
        /*022c*/ 	.word	0xffffffff


	//   ....[23]....
        /*0230*/ 	.word	0xffffffff


	//   ....[24]....
        /*0234*/ 	.word	0xffffffff


	//   ....[25]....
        /*0238*/ 	.word	0xffffffff


	//   ....[26]....
        /*023c*/ 	.word	0xffffffff


	//   ....[27]....
        /*0240*/ 	.word	0xffffffff


	//   ....[28]....
        /*0244*/ 	.word	0xffffffff


	//   ....[29]....
        /*0248*/ 	.word	0xffffffff


	//   ....[30]....
        /*024c*/ 	.word	0xffffffff


	//   ....[31]....
        /*0250*/ 	.word	0xffffffff


	//   ....[32]....
        /*0254*/ 	.word	0xffffffff


	//   ....[33]....
        /*0258*/ 	.word	0xffffffff


	//   ....[34]....
        /*025c*/ 	.word	0xffffffff


	//   ....[35]....
        /*0260*/ 	.word	0xffffffff


	//   ....[36]....
        /*0264*/ 	.word	0xffffffff


	//   ....[37]....
        /*0268*/ 	.word	0xffffffff


	//   ....[38]....
        /*026c*/ 	.word	0xffffffff


	//   ....[39]....
        /*0270*/ 	.word	0xffffffff


	//   ....[40]....
        /*0274*/ 	.word	0xffffffff


	//   ....[41]....
        /*0278*/ 	.word	0xffffffff


	//   ....[42]....
        /*027c*/ 	.word	0xffffffff


	//   ....[43]....
        /*0280*/ 	.word	0xffffffff


	//   ....[44]....
        /*0284*/ 	.word	0xffffffff


	//   ....[45]....
        /*0288*/ 	.word	0xffffffff


	//   ....[46]....
        /*028c*/ 	.word	0xffffffff


	//   ....[47]....
        /*0290*/ 	.word	0xffffffff


	//   ....[48]....
        /*0294*/ 	.word	0xffffffff


	//   ....[49]....
        /*0298*/ 	.word	0xffffffff


	//   ....[50]....
        /*029c*/ 	.word	0xffffffff


	//   ....[51]....
        /*02a0*/ 	.word	0xffffffff


	//   ....[52]....
        /*02a4*/ 	.word	0xffffffff


	//   ....[53]....
        /*02a8*/ 	.word	0xffffffff


	//   ....[54]....
        /*02ac*/ 	.word	0xffffffff


	//   ....[55]....
        /*02b0*/ 	.word	0xffffffff


	//   ....[56]....
        /*02b4*/ 	.word	0xffffffff


	//   ....[57]....
        /*02b8*/ 	.word	0xffffffff


	//   ....[58]....
        /*02bc*/ 	.word	0xffffffff


	//   ....[59]....
        /*02c0*/ 	.word	0xffffffff


	//   ....[60]....
        /*02c4*/ 	.word	0xffffffff


	//   ....[61]....
        /*02c8*/ 	.word	0xffffffff


	//   ....[62]....
        /*02cc*/ 	.word	0xffffffff


	//   ....[63]....
        /*02d0*/ 	.word	0xffffffff


	//   ....[64]....
        /*02d4*/ 	.word	0xffffffff


	//   ....[65]....
        /*02d8*/ 	.word	0xffffffff


	//   ....[66]....
        /*02dc*/ 	.word	0xffffffff


	//   ....[67]....
        /*02e0*/ 	.word	0xffffffff


	//   ....[68]....
        /*02e4*/ 	.word	0xffffffff


	//   ....[69]....
        /*02e8*/ 	.word	0xffffffff


	//   ....[70]....
        /*02ec*/ 	.word	0xffffffff


	//   ....[71]....
        /*02f0*/ 	.word	0xffffffff


	//   ....[72]....
        /*02f4*/ 	.word	0xffffffff


	//   ....[73]....
        /*02f8*/ 	.word	0xffffffff


	//   ....[74]....
        /*02fc*/ 	.word	0xffffffff


	//   ....[75]....
        /*0300*/ 	.word	0xffffffff


	//   ....[76]....
        /*0304*/ 	.word	0xffffffff


	//   ....[77]....
        /*0308*/ 	.word	0xffffffff


	//   ....[78]....
        /*030c*/ 	.word	0xffffffff


	//   ....[79]....
        /*0310*/ 	.word	0xffffffff


	//   ....[80]....
        /*0314*/ 	.word	0xffffffff


	//   ....[81]....
        /*0318*/ 	.word	0xffffffff


	//   ....[82]....
        /*031c*/ 	.word	0xffffffff


	//   ....[83]....
        /*0320*/ 	.word	0xffffffff


	//   ....[84]....
        /*0324*/ 	.word	0xffffffff


	//   ....[85]....
        /*0328*/ 	.word	0xffffffff


	//   ....[86]....
        /*032c*/ 	.word	0xffffffff


	//   ....[87]....
        /*0330*/ 	.word	0xffffffff


	//   ....[88]....
        /*0334*/ 	.word	0xffffffff


	//   ....[89]....
        /*0338*/ 	.word	0xffffffff


	//   ....[90]....
        /*033c*/ 	.word	0xffffffff


	//   ....[91]....
        /*0340*/ 	.word	0xffffffff


	//   ....[92]....
        /*0344*/ 	.word	0xffffffff


	//   ....[93]....
        /*0348*/ 	.word	0xffffffff


	//   ....[94]....
        /*034c*/ 	.word	0xffffffff


	//   ....[95]....
        /*0350*/ 	.word	0xffffffff


	//   ....[96]....
        /*0354*/ 	.word	0xffffffff


	//   ....[97]....
        /*0358*/ 	.word	0xffffffff


	//   ....[98]....
        /*035c*/ 	.word	0xffffffff


	//   ....[99]....
        /*0360*/ 	.word	0xffffffff


	//   ....[100]....
        /*0364*/ 	.word	0xffffffff


	//   ....[101]....
        /*0368*/ 	.word	0x0500000f


	//   ....[102]....
        /*036c*/ 	.word	0x0500000f


	//   ....[103]....
        /*0370*/ 	.word	0x0500000f


	//   ....[104]....
        /*0374*/ 	.word	0x0500000f


	//   ....[105]....
        /*0378*/ 	.word	0x0500000f


	//   ....[106]....
        /*037c*/ 	.word	0x0500000f


	//   ....[107]....
        /*0380*/ 	.word	0x0500000f


	//   ....[108]....
        /*0384*/ 	.word	0x0500000f


	//   ....[109]....
        /*0388*/ 	.word	0x0500000f


	//   ....[110]....
        /*038c*/ 	.word	0x0500000f


	//   ....[111]....
        /*0390*/ 	.word	0x0500000f


	//   ....[112]....
        /*0394*/ 	.word	0x0500000f


	//   ....[113]....
        /*0398*/ 	.word	0x0500000f


	//   ....[114]....
        /*039c*/ 	.word	0x0500000f


	//   ....[115]....
        /*03a0*/ 	.word	0x0500000f


	//   ....[116]....
        /*03a4*/ 	.word	0x0500000f


	//   ....[117]....
        /*03a8*/ 	.word	0x0500000f


	//   ....[118]....
        /*03ac*/ 	.word	0x0500000f


	//   ....[119]....
        /*03b0*/ 	.word	0x0500000f


	//   ....[120]....
        /*03b4*/ 	.word	0x0500000f


	//   ....[121]....
        /*03b8*/ 	.word	0x0500000f


	//   ....[122]....
        /*03bc*/ 	.word	0x0500000f


	//   ....[123]....
        /*03c0*/ 	.word	0x0500000f


	//   ....[124]....
        /*03c4*/ 	.word	0x0500000f


	//   ....[125]....
        /*03c8*/ 	.word	0x0500000f


	//   ....[126]....
        /*03cc*/ 	.word	0x0500000f


	//   ....[127]....
        /*03d0*/ 	.word	0x0500000f


	//   ....[128]....
        /*03d4*/ 	.word	0x0500000f


	//   ....[129]....
        /*03d8*/ 	.word	0x0500000f


	//   ....[130]....
        /*03dc*/ 	.word	0x0500000f


	//   ....[131]....
        /*03e0*/ 	.word	0x0500000f


	//   ....[132]....
        /*03e4*/ 	.word	0x0500000f


	//   ....[133]....
        /*03e8*/ 	.word	0x0500000f


	//   ....[134]....
        /*03ec*/ 	.word	0x0500000f


	//   ....[135]....
        /*03f0*/ 	.word	0x0500000f


	//   ....[136]....
        /*03f4*/ 	.word	0x0500000f


	//   ....[137]....
        /*03f8*/ 	.word	0x0500000f


	//   ....[138]....
        /*03fc*/ 	.word	0x0500000f


	//   ....[139]....
        /*0400*/ 	.word	0x0500000f


	//   ....[140]....
        /*0404*/ 	.word	0x0500000f


	//   ....[141]....
        /*0408*/ 	.word	0x0500000f


	//   ....[142]....
        /*040c*/ 	.word	0x0500000f


	//   ....[143]....
        /*0410*/ 	.word	0x0500000f


	//----- nvinfo : EIATTR_COOP_GROUP_INSTR_OFFSETS
	.align		4
.L_117:
        /*0414*/ 	.byte	0x04, 0x28
        /*0416*/ 	.short	(.L_119 - .L_118)


	//   ....[0]....
.L_118:
        /*0418*/ 	.word	0x00000070


	//   ....[1]....
        /*041c*/ 	.word	0x00000140


	//   ....[2]....
        /*0420*/ 	.word	0x00000190


	//   ....[3]....
        /*0424*/ 	.word	0x000003c0


	//   ....[4]....
        /*0428*/ 	.word	0x00000520


	//   ....[5]....
        /*042c*/ 	.word	0x00000640


	//   ....[6]....
        /*0430*/ 	.word	0x000007a0


	//   ....[7]....
        /*0434*/ 	.word	0x00001490


	//   ....[8]....
        /*0438*/ 	.word	0x00002900


	//   ....[9]....
        /*043c*/ 	.word	0x00002a00


	//   ....[10]....
        /*0440*/ 	.word	0x00002e80


	//   ....[11]....
        /*0444*/ 	.word	0x00002fb0


	//   ....[12]....
        /*0448*/ 	.word	0x000042b0


	//   ....[13]....
        /*044c*/ 	.word	0x00005450


	//   ....[14]....
        /*0450*/ 	.word	0x000054b0


	//   ....[15]....
        /*0454*/ 	.word	0x000054d0


	//   ....[16]....
        /*0458*/ 	.word	0x000054f0


	//   ....[17]....
        /*045c*/ 	.word	0x00006da0


	//   ....[18]....
        /*0460*/ 	.word	0x00006eb0


	//   ....[19]....
        /*0464*/ 	.word	0x00006ef0


	//   ....[20]....
        /*0468*/ 	.word	0x00007060


	//   ....[21]....
        /*046c*/ 	.word	0x00007080


	//   ....[22]....
        /*0470*/ 	.word	0x000080a0


	//   ....[23]....
        /*0474*/ 	.word	0x000080e0


	//   ....[24]....
        /*0478*/ 	.word	0x00008110


	//   ....[25]....
        /*047c*/ 	.word	0x00008140


	//   ....[26]....
        /*0480*/ 	.word	0x00008630


	//   ....[27]....
        /*0484*/ 	.word	0x00008670


	//   ....[28]....
        /*0488*/ 	.word	0x000086a0


	//   ....[29]....
        /*048c*/ 	.word	0x000086e0


	//   ....[30]....
        /*0490*/ 	.word	0x00008700


	//   ....[31]....
        /*0494*/ 	.word	0x00008730


	//   ....[32]....
        /*0498*/ 	.word	0x00008750


	//   ....[33]....
        /*049c*/ 	.word	0x00008770


	//   ....[34]....
        /*04a0*/ 	.word	0x00009040


	//   ....[35]....
        /*04a4*/ 	.word	0x00009070


	//   ....[36]....
        /*04a8*/ 	.word	0x000090b0


	//   ....[37]....
        /*04ac*/ 	.word	0x000090e0


	//   ....[38]....
        /*04b0*/ 	.word	0x00009110


	//   ....[39]....
        /*04b4*/ 	.word	0x00009120


	//   ....[40]....
        /*04b8*/ 	.word	0x00009130


	//   ....[41]....
        /*04bc*/ 	.word	0x00009150


	//   ....[42]....
        /*04c0*/ 	.word	0x000092a0


	//   ....[43]....
        /*04c4*/ 	.word	0x00009470


	//   ....[44]....
        /*04c8*/ 	.word	0x000094a0


	//   ....[45]....
        /*04cc*/ 	.word	0x000094d0


	//   ....[46]....
        /*04d0*/ 	.word	0x00009500


	//   ....[47]....
        /*04d4*/ 	.word	0x00009530


	//   ....[48]....
        /*04d8*/ 	.word	0x00009560


	//   ....[49]....
        /*04dc*/ 	.word	0x000096d0


	//   ....[50]....
        /*04e0*/ 	.word	0x00009700


	//   ....[51]....
        /*04e4*/ 	.word	0x00009730


	//   ....[52]....
        /*04e8*/ 	.word	0x00009760


	//   ....[53]....
        /*04ec*/ 	.word	0x00009790


	//   ....[54]....
        /*04f0*/ 	.word	0x000097c0


	//   ....[55]....
        /*04f4*/ 	.word	0x00009850


	//   ....[56]....
        /*04f8*/ 	.word	0x00009880


	//   ....[57]....
        /*04fc*/ 	.word	0x00009900


	//   ....[58]....
        /*0500*/ 	.word	0x0000a820


	//   ....[59]....
        /*0504*/ 	.word	0x0000b3e0


	//   ....[60]....
        /*0508*/ 	.word	0x0000b3f0


	//   ....[61]....
        /*050c*/ 	.word	0x0000b400


	//   ....[62]....
        /*0510*/ 	.word	0x0000b420


	//   ....[63]....
        /*0514*/ 	.word	0x0000b4b0


	//   ....[64]....
        /*0518*/ 	.word	0x0000b4d0


	//   ....[65]....
        /*051c*/ 	.word	0x0000b550


	//   ....[66]....
        /*0520*/ 	.word	0x0000b570


	//   ....[67]....
        /*0524*/ 	.word	0x0000b5f0


	//   ....[68]....
        /*0528*/ 	.word	0x0000b610


	//   ....[69]....
        /*052c*/ 	.word	0x0000b690


	//   ....[70]....
        /*0530*/ 	.word	0x0000b6b0


	//   ....[71]....
        /*0534*/ 	.word	0x0000b730


	//   ....[72]....
        /*0538*/ 	.word	0x0000b750


	//   ....[73]....
        /*053c*/ 	.word	0x0000b7d0


	//   ....[74]....
        /*0540*/ 	.word	0x0000b7f0


	//   ....[75]....
        /*0544*/ 	.word	0x0000b800


	//   ....[76]....
        /*0548*/ 	.word	0x0000b870


	//   ....[77]....
        /*054c*/ 	.word	0x0000b8c0


	//   ....[78]....
        /*0550*/ 	.word	0x0000b960


	//   ....[79]....
        /*0554*/ 	.word	0x0000b980


	//   ....[80]....
        /*0558*/ 	.word	0x0000b9a0


	//   ....[81]....
        /*055c*/ 	.word	0x0000ba00


	//   ....[82]....
        /*0560*/ 	.word	0x0000ba30


	//   ....[83]....
        /*0564*/ 	.word	0x0000d8d0


	//   ....[84]....
        /*0568*/ 	.word	0x0000d900


	//   ....[85]....
        /*056c*/ 	.word	0x0000d930


	//   ....[86]....
        /*0570*/ 	.word	0x0000d960


	//   ....[87]....
        /*0574*/ 	.word	0x0000d990


	//   ....[88]....
        /*0578*/ 	.word	0x0000d9c0


	//   ....[89]....
        /*057c*/ 	.word	0x0000d9f0


	//   ....[90]....
        /*0580*/ 	.word	0x0000da20


	//   ....[91]....
        /*0584*/ 	.word	0x0000dba0


	//   ....[92]....
        /*0588*/ 	.word	0x0000dbd0


	//   ....[93]....
        /*058c*/ 	.word	0x0000dc00


	//   ....[94]....
        /*0590*/ 	.word	0x0000dc30


	//   ....[95]....
        /*0594*/ 	.word	0x0000dc60


	//   ....[96]....
        /*0598*/ 	.word	0x0000dc90


	//   ....[97]....
        /*059c*/ 	.word	0x0000dd50


	//   ....[98]....
        /*05a0*/ 	.word	0x0000dd70


	//   ....[99]....
        /*05a4*/ 	.word	0x0000dde0


	//   ....[100]....
        /*05a8*/ 	.word	0x0000e250


	//   ....[101]....
        /*05ac*/ 	.word	0x0000e730


	//   ....[102]....
        /*05b0*/ 	.word	0x0000e8e0


	//   ....[103]....
        /*05b4*/ 	.word	0x0000e930


	//   ....[104]....
        /*05b8*/ 	.word	0x0000e990


	//   ....[105]....
        /*05bc*/ 	.word	0x0000ea80


	//   ....[106]....
        /*05c0*/ 	.word	0x0000eae0


	//   ....[107]....
        /*05c4*/ 	.word	0x0000ebe0


	//   ....[108]....
        /*05c8*/ 	.word	0x0000ec40


	//   ....[109]....
        /*05cc*/ 	.word	0x0000ed40


	//   ....[110]....
        /*05d0*/ 	.word	0x0000eda0


	//   ....[111]....
        /*05d4*/ 	.word	0x0000eea0


	//   ....[112]....
        /*05d8*/ 	.word	0x0000ef00


	//   ....[113]....
        /*05dc*/ 	.word	0x0000f000


	//   ....[114]....
        /*05e0*/ 	.word	0x0000f060


	//   ....[115]....
        /*05e4*/ 	.word	0x0000f160


	//   ....[116]....
        /*05e8*/ 	.word	0x0000f1c0


	//   ....[117]....
        /*05ec*/ 	.word	0x0000f270


	//   ....[118]....
        /*05f0*/ 	.word	0x0000f340


	//   ....[119]....
        /*05f4*/ 	.word	0x0000f400


	//   ....[120]....
        /*05f8*/ 	.word	0x0000f460


	//   ....[121]....
        /*05fc*/ 	.word	0x0000f530


	//   ....[122]....
        /*0600*/ 	.word	0x0000f590


	//   ....[123]....
        /*0604*/ 	.word	0x0000f650


	//   ....[124]....
        /*0608*/ 	.word	0x0000f6d0


	//   ....[125]....
        /*060c*/ 	.word	0x0000f780


	//   ....[126]....
        /*0610*/ 	.word	0x0000fa90


	//   ....[127]....
        /*0614*/ 	.word	0x0000fb30


	//   ....[128]....
        /*0618*/ 	.word	0x0000fc50


	//   ....[129]....
        /*061c*/ 	.word	0x0000fcc0


	//   ....[130]....
        /*0620*/ 	.word	0x0000fd30


	//   ....[131]....
        /*0624*/ 	.word	0x0000fda0


	//   ....[132]....
        /*0628*/ 	.word	0x0000fe10


	//   ....[133]....
        /*062c*/ 	.word	0x0000fe90


	//   ....[134]....
        /*0630*/ 	.word	0x0000ff20


	//   ....[135]....
        /*0634*/ 	.word	0x0000ffb0


	//   ....[136]....
        /*0638*/ 	.word	0x00010020


	//   ....[137]....
        /*063c*/ 	.word	0x00010090


	//   ....[138]....
        /*0640*/ 	.word	0x00010100


	//   ....[139]....
        /*0644*/ 	.word	0x00010180


	//   ....[140]....
        /*0648*/ 	.word	0x000101f0


	//   ....[141]....
        /*064c*/ 	.word	0x00010290


	//   ....[142]....
        /*0650*/ 	.word	0x00010320


	//   ....[143]....
        /*0654*/ 	.word	0x00010440


	//----- nvinfo : EIATTR_REG_RECONFIG
	.align		4
.L_119:
        /*0658*/ 	.byte	0x01, 0x54
	.zero		2


	//----- nvinfo : EIATTR_SYSCALL_OFFSETS
	.align		4
        /*065c*/ 	.byte	0x04, 0x46
        /*065e*/ 	.short	(.L_121 - .L_120)


	//   ....[0]....
.L_120:
        /*0660*/ 	.word	0x00001610


	//   ....[1]....
        /*0664*/ 	.word	0x0000a450


	//   ....[2]....
        /*0668*/ 	.word	0x0000a5a0


	//   ....[3]....
        /*066c*/ 	.word	0x0000a6a0


	//   ....[4]....
        /*0670*/ 	.word	0x0000aed0


	//----- nvinfo : EIATTR_MBARRIER_INSTR_OFFSETS
	.align		4
.L_121:
        /*0674*/ 	.byte	0x04, 0x39
        /*0676*/ 	.short	(.L_123 - .L_122)


	//   ....[0]....
.L_122:
        /*0678*/ 	.word	0x00000270
        /*067c*/ 	.word	0x000000ff
        /*0680*/ 	.word	0x00030800
        /*0684*/ 	.short	0x0100
        /*0686*/ 	.byte	0x08
	.zero		1


	//   ....[1]....
        /*0688*/ 	.word	0x00000280
        /*068c*/ 	.word	0x000000ff
        /*0690*/ 	.word	0x00030820
        /*0694*/ 	.short	0x0100
        /*0696*/ 	.byte	0x08
	.zero		1


	//   ....[2]....
        /*0698*/ 	.word	0x00000370
        /*069c*/ 	.word	0x000000ff
        /*06a0*/ 	.word	0x00030830
        /*06a4*/ 	.short	0x0100
        /*06a6*/ 	.byte	0x08
	.zero		1


	//   ....[3]....
        /*06a8*/ 	.word	0x00000380
        /*06ac*/ 	.word	0x000000ff
        /*06b0*/ 	.word	0x00030840
        /*06b4*/ 	.short	0x0100
        /*06b6*/ 	.byte	0x08
	.zero		1


	//   ....[4]....
        /*06b8*/ 	.word	0x00000390
        /*06bc*/ 	.word	0x000000ff
        /*06c0*/ 	.word	0x00030838
        /*06c4*/ 	.short	0x0100
        /*06c6*/ 	.byte	0x08
	.zero		1


	//   ....[5]....
        /*06c8*/ 	.word	0x000003a0
        /*06cc*/ 	.word	0x000000ff
        /*06d0*/ 	.word	0x00030848
        /*06d4*/ 	.short	0x0100
        /*06d6*/ 	.byte	0x08
	.zero		1


	//   ....[6]....
        /*06d8*/ 	.word	0x000004d0
        /*06dc*/ 	.word	0x000000ff
        /*06e0*/ 	.word	0x00030850
        /*06e4*/ 	.short	0x0100
        /*06e6*/ 	.byte	0x08
	.zero		1


	//   ....[7]....
        /*06e8*/ 	.word	0x000004e0
        /*06ec*/ 	.word	0x000000ff
        /*06f0*/ 	.word	0x00030860
        /*06f4*/ 	.short	0x0100
        /*06f6*/ 	.byte	0x08
	.zero		1


	//   ....[8]....
        /*06f8*/ 	.word	0x000004f0
        /*06fc*/ 	.word	0x000000ff
        /*0700*/ 	.word	0x00030858
        /*0704*/ 	.short	0x0100
        /*0706*/ 	.byte	0x08
	.zero		1


	//   ....[9]....
        /*0708*/ 	.word	0x00000500
        /*070c*/ 	.word	0x000000ff
        /*0710*/ 	.word	0x00030868
        /*0714*/ 	.short	0x0100
        /*0716*/ 	.byte	0x08
	.zero		1


	//   ....[10]....
        /*0718*/ 	.word	0x000005f0
        /*071c*/ 	.word	0x000000ff
        /*0720*/ 	.word	0x00030870
        /*0724*/ 	.short	0x0100
        /*0726*/ 	.byte	0x06
	.zero		1


	//   ....[11]....
        /*0728*/ 	.word	0x00000600
        /*072c*/ 	.word	0x000000ff
        /*0730*/ 	.word	0x00030880
        /*0734*/ 	.short	0x0100
        /*0736*/ 	.byte	0x06
	.zero		1


	//   ....[12]....
        /*0738*/ 	.word	0x00000610
        /*073c*/ 	.word	0x000000ff
        /*0740*/ 	.word	0x00030878
        /*0744*/ 	.short	0x0100
        /*0746*/ 	.byte	0x06
	.zero		1


	//   ....[13]....
        /*0748*/ 	.word	0x00000620
        /*074c*/ 	.word	0x000000ff
        /*0750*/ 	.word	0x00030888
        /*0754*/ 	.short	0x0100
        /*0756*/ 	.byte	0x06
	.zero		1


	//   ....[14]....
        /*0758*/ 	.word	0x00000750
        /*075c*/ 	.word	0x000000ff
        /*0760*/ 	.word	0x00030890
        /*0764*/ 	.short	0x0100
        /*0766*/ 	.byte	0x08
	.zero		1


	//   ....[15]....
        /*0768*/ 	.word	0x00000760
        /*076c*/ 	.word	0x000000ff
        /*0770*/ 	.word	0x000308a0
        /*0774*/ 	.short	0x0100
        /*0776*/ 	.byte	0x08
	.zero		1


	//   ....[16]....
        /*0778*/ 	.word	0x00000770
        /*077c*/ 	.word	0x000000ff
        /*0780*/ 	.word	0x00030898
        /*0784*/ 	.short	0x0100
        /*0786*/ 	.byte	0x08
	.zero		1


	//   ....[17]....
        /*0788*/ 	.word	0x00000780
        /*078c*/ 	.word	0x000000ff
        /*0790*/ 	.word	0x000308a8
        /*0794*/ 	.short	0x0100
        /*0796*/ 	.byte	0x08
	.zero		1


	//   ....[18]....
        /*0798*/ 	.word	0x000008b0
        /*079c*/ 	.word	0x000000ff
        /*07a0*/ 	.word	0x000308b0
        /*07a4*/ 	.short	0x0100
        /*07a6*/ 	.byte	0x08
	.zero		1


	//   ....[19]....
        /*07a8*/ 	.word	0x000008c0
        /*07ac*/ 	.word	0x000000ff
        /*07b0*/ 	.word	0x000308c0
        /*07b4*/ 	.short	0x0100
        /*07b6*/ 	.byte	0x08
	.zero		1


	//   ....[20]....
        /*07b8*/ 	.word	0x000008d0
        /*07bc*/ 	.word	0x000000ff
        /*07c0*/ 	.word	0x000308b8
        /*07c4*/ 	.short	0x0100
        /*07c6*/ 	.byte	0x08
	.zero		1


	//   ....[21]....
        /*07c8*/ 	.word	0x000008e0
        /*07cc*/ 	.word	0x000000ff
        /*07d0*/ 	.word	0x000308c8
        /*07d4*/ 	.short	0x0100
        /*07d6*/ 	.byte	0x08
	.zero		1


	//   ....[22]....
        /*07d8*/ 	.word	0x00001690
        /*07dc*/ 	.word	0x000000ff
        /*07e0*/ 	.word	0x00030800
        /*07e4*/ 	.short	0x010a
        /*07e6*/ 	.byte	0x27
	.zero		1


	//   ....[23]....
        /*07e8*/ 	.word	0x00001710
        /*07ec*/ 	.word	0x00000004
        /*07f0*/ 	.word	0x00030830
        /*07f4*/ 	.short	0x010a
        /*07f6*/ 	.byte	0x3f
	.zero		1


	//   ....[24]....
        /*07f8*/ 	.word	0x00001780
        /*07fc*/ 	.word	0x00000004
        /*0800*/ 	.word	0x00030830
        /*0804*/ 	.short	0x010a
        /*0806*/ 	.byte	0x3f
	.zero		1


	//   ....[25]....
        /*0808*/ 	.word	0x00002f50
        /*080c*/ 	.word	0x00000004
        /*0810*/ 	.word	0x00000000
        /*0814*/ 	.short	0x0101
        /*0816*/ 	.byte	0x3f
	.zero		1


	//   ....[26]....
        /*0818*/ 	.word	0x000044f0
        /*081c*/ 	.word	0x000000ff
        /*0820*/ 	.word	0x00030830
        /*0824*/ 	.short	0x010a
        /*0826*/ 	.byte	0x06
	.zero		1


	//   ....[27]....
        /*0828*/ 	.word	0x00004530
        /*082c*/ 	.word	0x000000ff
        /*0830*/ 	.word	0x00030830
        /*0834*/ 	.short	0x010a
        /*0836*/ 	.byte	0x06
	.zero		1


	//   ....[28]....
        /*0838*/ 	.word	0x00004730
        /*083c*/ 	.word	0x000000ff
        /*0840*/ 	.word	0x00030850
        /*0844*/ 	.short	0x010a
        /*0846*/ 	.byte	0x06
	.zero		1


	//   ....[29]....
        /*0848*/ 	.word	0x00004770
        /*084c*/ 	.word	0x000000ff
        /*0850*/ 	.word	0x00030850
        /*0854*/ 	.short	0x010a
        /*0856*/ 	.byte	0x06
	.zero		1


	//   ....[30]....
        /*0858*/ 	.word	0x00004ed0
        /*085c*/ 	.word	0x00000003
        /*0860*/ 	.word	0x00000000
        /*0864*/ 	.short	0x0101
        /*0866*/ 	.byte	0x3f
	.zero		1


	//   ....[31]....
        /*0868*/ 	.word	0x00004f00
        /*086c*/ 	.word	0x0000000a
        /*0870*/ 	.word	0x00000000
        /*0874*/ 	.short	0x0101
        /*0876*/ 	.byte	0x3f
	.zero		1


	//   ....[32]....
        /*0878*/ 	.word	0x00006e20
        /*087c*/ 	.word	0x000000ff
        /*0880*/ 	.word	0x00030850
        /*0884*/ 	.short	0x010a
        /*0886*/ 	.byte	0x0c
	.zero		1


	//   ....[33]....
        /*0888*/ 	.word	0x00006e60
        /*088c*/ 	.word	0x000000ff
        /*0890*/ 	.word	0x00030850
        /*0894*/ 	.short	0x010a
        /*0896*/ 	.byte	0x0c
	.zero		1


	//   ....[34]....
        /*0898*/ 	.word	0x00007660
        /*089c*/ 	.word	0x0000000a
        /*08a0*/ 	.word	0x00000000
        /*08a4*/ 	.short	0x0101
        /*08a6*/ 	.byte	0x3f
	.zero		1


	//   ....[35]....
        /*08a8*/ 	.word	0x00008720
        /*08ac*/ 	.word	0x000000ff
        /*08b0*/ 	.word	0x00000000
        /*08b4*/ 	.short	0x0101
        /*08b6*/ 	.byte	0x04
	.zero		1


	//   ....[36]....
        /*08b8*/ 	.word	0x0000aa30
        /*08bc*/ 	.word	0x00000000
        /*08c0*/ 	.word	0x00030840
        /*08c4*/ 	.short	0x010a
        /*08c6*/ 	.byte	0x3f
	.zero		1


	//   ....[37]....
        /*08c8*/ 	.word	0x0000baf0
        /*08cc*/ 	.word	0x00000016
        /*08d0*/ 	.word	0x00030800
        /*08d4*/ 	.short	0x0107
        /*08d6*/ 	.byte	0x3f
	.zero		1


	//   ....[38]....
        /*08d8*/ 	.word	0x0000bbf0
        /*08dc*/ 	.word	0x00000016
        /*08e0*/ 	.word	0x00030800
        /*08e4*/ 	.short	0x0101
        /*08e6*/ 	.byte	0x3f
	.zero		1


	//   ....[39]....
        /*08e8*/ 	.word	0x0000bc10
        /*08ec*/ 	.word	0x00000016
        /*08f0*/ 	.word	0x00030820
        /*08f4*/ 	.short	0x010a
        /*08f6*/ 	.byte	0x3f
	.zero		1


	//   ....[40]....
        /*08f8*/ 	.word	0x0000bf30
        /*08fc*/ 	.word	0x00000002
        /*0900*/ 	.word	0x00030840
        /*0904*/ 	.short	0x010a
        /*0906*/ 	.byte	0x3f
	.zero		1


	//   ....[41]....
        /*0908*/ 	.word	0x0000c1b0
        /*090c*/ 	.word	0x00000003
        /*0910*/ 	.word	0x00000060
        /*0914*/ 	.short	0x010a
        /*0916*/ 	.byte	0x3f
	.zero		1


	//   ....[42]....
        /*0918*/ 	.word	0x0000c700
        /*091c*/ 	.word	0x00000002
        /*0920*/ 	.word	0x00030840
        /*0924*/ 	.short	0x010a
        /*0926*/ 	.byte	0x3f
	.zero		1


	//   ....[43]....
        /*0928*/ 	.word	0x0000c980
        /*092c*/ 	.word	0x0000000a
        /*0930*/ 	.word	0x00000060
        /*0934*/ 	.short	0x010a
        /*0936*/ 	.byte	0x3f
	.zero		1


	//   ....[44]....
        /*0938*/ 	.word	0x0000ce00
        /*093c*/ 	.word	0x00000002
        /*0940*/ 	.word	0x00030840
        /*0944*/ 	.short	0x010a
        /*0946*/ 	.byte	0x3f
	.zero		1


	//   ....[45]....
        /*0948*/ 	.word	0x0000d090
        /*094c*/ 	.word	0x00000008
        /*0950*/ 	.word	0x00000060
        /*0954*/ 	.short	0x010a
        /*0956*/ 	.byte	0x3f
	.zero		1


	//   ....[46]....
        /*0958*/ 	.word	0x0000d4c0
        /*095c*/ 	.word	0x00000003
        /*0960*/ 	.word	0x00030860
        /*0964*/ 	.short	0x010a
        /*0966*/ 	.byte	0x3f
	.zero		1


	//   ....[47]....
        /*0968*/ 	.word	0x0000e1d0
        /*096c*/ 	.word	0x00000009
        /*0970*/ 	.word	0x00030820
        /*0974*/ 	.short	0x010a
        /*0976*/ 	.byte	0x3f
	.zero		1


	//   ....[48]....
        /*0978*/ 	.word	0x0000e370
        /*097c*/ 	.word	0x00000005
        /*0980*/ 	.word	0x00000000
        /*0984*/ 	.short	0x010a
        /*0986*/ 	.byte	0x3f
	.zero		1


	//   ....[49]....
        /*0988*/ 	.word	0x0000e3e0
        /*098c*/ 	.word	0x00000003
        /*0990*/ 	.word	0x00000000
        /*0994*/ 	.short	0x010a
        /*0996*/ 	.byte	0x3f
	.zero		1


	//   ....[50]....
        /*0998*/ 	.word	0x0000e440
        /*099c*/ 	.word	0x00000017
        /*09a0*/ 	.word	0x00000000
        /*09a4*/ 	.short	0x010a
        /*09a6*/ 	.byte	0x3f
	.zero		1


	//   ....[51]....
        /*09a8*/ 	.word	0x0000e470
        /*09ac*/ 	.word	0x00000007
        /*09b0*/ 	.word	0x00000000
        /*09b4*/ 	.short	0x010a
        /*09b6*/ 	.byte	0x3f
	.zero		1


	//   ....[52]....
        /*09b8*/ 	.word	0x0000e4e0
        /*09bc*/ 	.word	0x00000003
        /*09c0*/ 	.word	0x00030800
        /*09c4*/ 	.short	0x010a
        /*09c6*/ 	.byte	0x3f
	.zero		1


	//   ....[53]....
        /*09c8*/ 	.word	0x0000e530
        /*09cc*/ 	.word	0x00000004
        /*09d0*/ 	.word	0x00030830
        /*09d4*/ 	.short	0x010a
        /*09d6*/ 	.byte	0x3f
	.zero		1


	//   ....[54]....
        /*09d8*/ 	.word	0x0000e590
        /*09dc*/ 	.word	0x00000003
        /*09e0*/ 	.word	0x00030830
        /*09e4*/ 	.short	0x010a
        /*09e6*/ 	.byte	0x3f
	.zero		1


	//   ....[55]....
        /*09e8*/ 	.word	0x0000e5f0
        /*09ec*/ 	.word	0x00000003
        /*09f0*/ 	.word	0x00030850
        /*09f4*/ 	.short	0x010a
        /*09f6*/ 	.byte	0x3f
	.zero		1


	//   ....[56]....
        /*09f8*/ 	.word	0x0000e650
        /*09fc*/ 	.word	0x00000005
        /*0a00*/ 	.word	0x00030850
        /*0a04*/ 	.short	0x010a
        /*0a06*/ 	.byte	0x3f
	.zero		1


	//   ....[57]....
        /*0a08*/ 	.word	0x0000e7f0
        /*0a0c*/ 	.word	0x00000000
        /*0a10*/ 	.word	0x00030840
        /*0a14*/ 	.short	0x010a
        /*0a16*/ 	.byte	0x3f
	.zero		1


	//   ....[58]....
        /*0a18*/ 	.word	0x0000f7b0
        /*0a1c*/ 	.word	0x00000016
        /*0a20*/ 	.word	0x00030820
        /*0a24*/ 	.short	0x010a
        /*0a26*/ 	.byte	0x3f
	.zero		1


	//   ....[59]....
        /*0a28*/ 	.word	0x0000f800
        /*0a2c*/ 	.word	0x00000002
        /*0a30*/ 	.word	0x00030840
        /*0a34*/ 	.short	0x010a
        /*0a36*/ 	.byte	0x3f
	.zero		1


	//   ....[60]....
        /*0a38*/ 	.word	0x0000f850
        /*0a3c*/ 	.word	0x00000003
        /*0a40*/ 	.word	0x00000060
        /*0a44*/ 	.short	0x010a
        /*0a46*/ 	.byte	0x3f
	.zero		1


	//   ....[61]....
        /*0a48*/ 	.word	0x0000f8a0
        /*0a4c*/ 	.word	0x00000002
        /*0a50*/ 	.word	0x00030840
        /*0a54*/ 	.short	0x010a
        /*0a56*/ 	.byte	0x3f
	.zero		1


	//   ....[62]....
        /*0a58*/ 	.word	0x0000f8f0
        /*0a5c*/ 	.word	0x0000000a
        /*0a60*/ 	.word	0x00000060
        /*0a64*/ 	.short	0x010a
        /*0a66*/ 	.byte	0x3f
	.zero		1


	//   ....[63]....
        /*0a68*/ 	.word	0x0000f940
        /*0a6c*/ 	.word	0x00000002
        /*0a70*/ 	.word	0x00030840
        /*0a74*/ 	.short	0x010a
        /*0a76*/ 	.byte	0x3f
	.zero		1


	//   ....[64]....
        /*0a78*/ 	.word	0x0000f990
        /*0a7c*/ 	.word	0x00000008
        /*0a80*/ 	.word	0x00000060
        /*0a84*/ 	.short	0x010a
        /*0a86*/ 	.byte	0x3f
	.zero		1


	//   ....[65]....
        /*0a88*/ 	.word	0x0000f9e0
        /*0a8c*/ 	.word	0x00000003
        /*0a90*/ 	.word	0x00030860
        /*0a94*/ 	.short	0x010a
        /*0a96*/ 	.byte	0x3f
	.zero		1


	//   ....[66]....
        /*0a98*/ 	.word	0x00010360
        /*0a9c*/ 	.word	0x00000009
        /*0aa0*/ 	.word	0x00030820
        /*0aa4*/ 	.short	0x010a
        /*0aa6*/ 	.byte	0x3f
	.zero		1


	//   ....[67]....
        /*0aa8*/ 	.word	0x00010500
        /*0aac*/ 	.word	0x00000005
        /*0ab0*/ 	.word	0x00000000
        /*0ab4*/ 	.short	0x010a
        /*0ab6*/ 	.byte	0x3f
	.zero		1


	//   ....[68]....
        /*0ab8*/ 	.word	0x00010550
        /*0abc*/ 	.word	0x00000003
        /*0ac0*/ 	.word	0x00000000
        /*0ac4*/ 	.short	0x010a
        /*0ac6*/ 	.byte	0x3f
	.zero		1


	//   ....[69]....
        /*0ac8*/ 	.word	0x000105a0
        /*0acc*/ 	.word	0x00000017
        /*0ad0*/ 	.word	0x00000000
        /*0ad4*/ 	.short	0x010a
        /*0ad6*/ 	.byte	0x3f
	.zero		1


	//----- nvinfo : EIATTR_NUM_MBARRIERS
	.align		4
.L_123:
        /*0ad8*/ 	.byte	0x03, 0x38
        /*0ada*/ 	.short	0x0016


	//----- nvinfo : EIATTR_EXIT_INSTR_OFFSETS
	.align		4
        /*0adc*/ 	.byte	0x04, 0x1c
        /*0ade*/ 	.short	(.L_125 - .L_124)


	//   ....[0]....
.L_124:
        /*0ae0*/ 	.word	0x00000a80


	//   ....[1]....
        /*0ae4*/ 	.word	0x00009250


	//   ....[2]....
        /*0ae8*/ 	.word	0x0000e4c0


	//----- nvinfo : EIATTR_MAX_THREADS
	.align		4
.L_125:
        /*0aec*/ 	.byte	0x04, 0x05
        /*0aee*/ 	.short	(.L_127 - .L_126)
.L_126:
        /*0af0*/ 	.word	0x00000200
        /*0af4*/ 	.word	0x00000001
        /*0af8*/ 	.word	0x00000001


	//----- nvinfo : EIATTR_CRS_STACK_SIZE
	.align		4
.L_127:
        /*0afc*/ 	.byte	0x04, 0x1e
        /*0afe*/ 	.short	(.L_129 - .L_128)
.L_128:
        /*0b00*/ 	.word	0x00000000


	//----- nvinfo : EIATTR_CBANK_PARAM_SIZE
	.align		4
.L_129:
        /*0b04*/ 	.byte	0x03, 0x19
        /*0b06*/ 	.short	0x0af0


	//----- nvinfo : EIATTR_PARAM_CBANK
	.align		4
        /*0b08*/ 	.byte	0x04, 0x0a
        /*0b0a*/ 	.short	(.L_131 - .L_130)
	.align		4
.L_130:
        /*0b0c*/ 	.word	index@(.nv.constant0._ZN7cutlass13device_kernelIN5flash11enable_sm90INS1_16FlashAttnFwdSm90INS1_25CollectiveMainloopFwdSm90ILi2EN4cute5tupleIJNS5_1CILi1EEES8_S8_EEENS6_IJNS7_ILi192EEESA_NS7_ILi64EEEEEELi64ENS_6half_tEfNS_4arch4Sm90ELb0ELb0ELb0ELb1ELb0ELb0ELb0ELb0ELb1ELb1ELb0ELb0EEENS1_21CollectiveEpilogueFwdINS6_IJSA_SB_SA_EEES9_SD_SF_Li384ELb1ELb1ELb0ELb0EEENS1_36VarlenDynamicPersistentTileSchedulerILi192ELi192ELi384ELi128ELb0ELb1ELb1ELb0ELb1ELb1EEEEEEEEEvNT_6ParamsE)
        /*0b10*/ 	.short	0x0210
        /*0b12*/ 	.short	0x0af0


	//----- nvinfo : EIATTR_SW_WAR
	.align		4
.L_131:
        /*0b14*/ 	.byte	0x04, 0x36
        /*0b16*/ 	.short	(.L_133 - .L_132)
.L_132:
        /*0b18*/ 	.word	0x00000008
.L_133:


//--------------------- .nv.info._ZN7cutlass13device_kernelIN5flash11enable_sm90INS1_16FlashAttnFwdSm90INS1_25CollectiveMainloopFwdSm90ILi2EN4cute5tupleIJNS5_1CILi1EEES8_S8_EEENS6_IJNS7_ILi192EEESA_NS7_ILi64EEEEEELi64ENS_6half_tEfNS_4arch4Sm90ELb0ELb0ELb0ELb1ELb0ELb1ELb0ELb0ELb1ELb1ELb0ELb0EEENS1_21CollectiveEpilogueFwdINS6_IJSA_SB_SA_EEES9_SD_SF_Li384ELb1ELb1ELb0ELb0EEENS1_36VarlenDynamicPersistentTileSchedulerILi192ELi192ELi384ELi128ELb0ELb1ELb1ELb0ELb1ELb1EEEEEEEEEvNT_6ParamsE --------------------------
	.section	.nv.info._ZN7cutlass13device_kernelIN5flash11enable_sm90INS1_16FlashAttnFwdSm90INS1_25CollectiveMainloopFwdSm90ILi2EN4cute5tupleIJNS5_1CILi1EEES8_S8_EEENS6_IJNS7_ILi192EEESA_NS7_ILi64EEEEEELi64ENS_6half_tEfNS_4arch4Sm90ELb0ELb0ELb0ELb1ELb0ELb1ELb0ELb0ELb1ELb1ELb0ELb0EEENS1_21CollectiveEpilogueFwdINS6_IJSA_SB_SA_EEES9_SD_SF_Li384ELb1ELb1ELb0ELb0EEENS1_36VarlenDynamicPersistentTileSchedulerILi192ELi192ELi384ELi128ELb0ELb1ELb1ELb0ELb1ELb1EEEEEEEEEvNT_6ParamsE,"",@"SHT_CUDA_INFO"
	.sectionflags	@""
	.align	4


	//----- nvinfo : EIATTR_CUDA_API_VERSION
	.align		4
        /*0000*/ 	.byte	0x04, 0x37
        /*0002*/ 	.short	(.L_135 - .L_134)
.L_134:
        /*0004*/ 	.word	0x00000082


	//----- nvinfo : EIATTR_KPARAM_INFO
	.align		4
.L_135:
        /*0008*/ 	.byte	0x04, 0x17
        /*000a*/ 	.short	(.L_137 - .L_136)
.L_136:
        /*000c*/ 	.word	0x00000000
        /*0010*/ 	.short	0x0000
        /*0012*/ 	.short	0x0070
        /*0014*/ 	.byte	0x00, 0xf0, 0x01, 0x2a


	//----- nvinfo : EIATTR_SPARSE_MMA_MASK
	.align		4
.L_137:
        /*0018*/ 	.byte	0x03, 0x50
        /*001a*/ 	.short	0x0000


	//----- nvinfo : EIATTR_MAXREG_COUNT
	.align		4
        /*001c*/ 	.byte	0x03, 0x1b
        /*001e*/ 	.short	0x0080


	//----- nvinfo : EIATTR_NUM_BARRIERS
	.align		4
        /*0020*/ 	.byte	0x02, 0x4c
        /*0022*/ 	.byte	0x10
	.zero		1


	//----- nvinfo : EIATTR_EXTERNS
	.align		4
        /*0024*/ 	.byte	0x04, 0x0f
        /*0026*/ 	.short	(.L_139 - .L_138)


	//   ....[0]....
	.align		4
.L_138:
        /*0028*/ 	.word	index@(__assertfail)


	//----- nvinfo : EIATTR_ANNOTATIONS
	.align		4
.L_139:
        /*002c*/ 	.byte	0x04, 0x55
        /*002e*/ 	.short	(.L_141 - .L_140)


	//   ....[0]....
.L_140:
        /* <DEDUP_REMOVED lines=71> */


	//----- nvinfo : EIATTR_MERCURY_ISA_VERSION
	.align		4
.L_141:
        /*0490*/ 	.byte	0x03, 0x5f
        /*0492*/ 	.short	0x0101


	//----- nvinfo : EIATTR_UNUSED_LOAD_BYTE_OFFSET
	.align		4
        /*0494*/ 	.byte	0x04, 0x44
        /*0496*/ 	.short	(.L_143 - .L_142)


	//   ....[0]....
.L_142:
        /*0498*/ 	.word	0x00000ad0
        /*049c*/ 	.word	0x0000fff0


	//   ....[1]....
        /*04a0*/ 	.word	0x0000eb20
        /*04a4*/ 	.word	0x0000fff0


	//----- nvinfo : EIATTR_INT_WARP_WIDE_INSTR_OFFSETS
	.align		4
.L_143:
        /*04a8*/ 	.byte	0x04, 0x31
        /*04aa*/ 	.short	(.L_145 - .L_144)


	//   ....[0]....
.L_144:
        /*04ac*/ 	.word	0x00000180


	//   ....[1]....
        /*04b0*/ 	.word	0x00000220


	//   ....[2]....
        /*04b4*/ 	.word	0x00000290


	//   ....[3]....
        /*04b8*/ 	.word	0x00012270


	//   ....[4]....
        /*04bc*/ 	.word	0x00012300


	//   ....[5]....
        /*04c0*/ 	.word	0x00015430


	//   ....[6]....
        /*04c4*/ 	.word	0x000154c0


	//----- nvinfo : EIATTR_COOP_GROUP_MASK_REGIDS
	.align		4
.L_145:
        /*04c8*/ 	.byte	0x04, 0x29
        /*04ca*/ 	.short	(.L_147 - .L_146)


	//   ....[0]....
.L_146:
        /*04cc*/ 	.word	0xffffffff


	//   ....[1]....
        /*04d0*/ 	.word	0xffffffff


	//   ....[2]....
        /*04d4*/ 	.word	0xffffffff


	//   ....[3]....
        /*04d8*/ 	.word	0xffffffff


	//   ....[4]....
        /*04dc*/ 	.word	0xffffffff


	//   ....[5]....
        /*04e0*/ 	.word	0xffffffff


	//   ....[6]....
        /*04e4*/ 	.word	0xffffffff


	//   ....[7]....
        /*04e8*/ 	.word	0xffffffff


	//   ....[8]....
        /*04ec*/ 	.word	0xffffffff


	//   ....[9]....
        /*04f0*/ 	.word	0xffffffff


	//   ....[10]....
        /*04f4*/ 	.word	0xffffffff


	//   ....[11]....
        /*04f8*/ 	.word	0xffffffff


	//   ....[12]....
        /*04fc*/ 	.word	0xffffffff


	//   ....[13]....
        /*0500*/ 	.word	0xffffffff


	//   ....[14]....
        /*0504*/ 	.word	0xffffffff


	//   ....[15]....
        /*0508*/ 	.word	0xffffffff


	//   ....[16]....
        /*050c*/ 	.word	0xffffffff


	//   ....[17]....
        /*0510*/ 	.word	0xffffffff


	//   ....[18]....
        /*0514*/ 	.word	0xffffffff


	//   ....[19]....
        /*0518*/ 	.word	0xffffffff


	//   ....[20]....
        /*051c*/ 	.word	0xffffffff


	//   ....[21]....
        /*0520*/ 	.word	0xffffffff


	//   ....[22]....
        /*0524*/ 	.word	0xffffffff


	//   ....[23]....
        /*0528*/ 	.word	0xffffffff


	//   ....[24]....
        /*052c*/ 	.word	0xffffffff


	//   ....[25]....
        /*0530*/ 	.word	0xffffffff


	//   ....[26]....
        /*0534*/ 	.word	0xffffffff


	//   ....[27]....
        /*0538*/ 	.word	0xffffffff


	//   ....[28]....
        /*053c*/ 	.word	0xffffffff


	//   ....[29]....
        /*0540*/ 	.word	0xffffffff


	//   ....[30]....
        /*0544*/ 	.word	0xffffffff


	//   ....[31]....
        /*0548*/ 	.word	0xffffffff


	//   ....[32]....
        /*054c*/ 	.word	0xffffffff


	//   ....[33]....
        /*0550*/ 	.word	0xffffffff


	//   ....[34]....
        /*0554*/ 	.word	0xffffffff


	//   ....[35]....
        /*0558*/ 	.word	0xffffffff


	//   ....[36]....
        /*055c*/ 	.word	0xffffffff


	//   ....[37]....
        /*0560*/ 	.word	0xffffffff


	//   ....[38]....
        /*0564*/ 	.word	0xffffffff


	//   ....[39]....
        /*0568*/ 	.word	0xffffffff


	//   ....[40]....
        /*056c*/ 	.word	0xffffffff


	//   ....[41]....
        /*0570*/ 	.word	0xffffffff


	//   ....[42]....
        /*0574*/ 	.word	0xffffffff


	//   ....[43]....
        /*0578*/ 	.word	0xffffffff


	//   ....[44]....
        /*057c*/ 	.word	0xffffffff


	//   ....[45]....
        /*0580*/ 	.word	0xffffffff


	//   ....[46]....
        /*0584*/ 	.word	0xffffffff


	//   ....[47]....
        /*0588*/ 	.word	0xffffffff


	//   ....[48]....
        /*058c*/ 	.word	0xffffffff


	//   ....[49]....
        /*0590*/ 	.word	0xffffffff


	//   ....[50]....
        /*0594*/ 	.word	0xffffffff


	//   ....[51]....
        /*0598*/ 	.word	0xffffffff


	//   ....[52]....
        /*059c*/ 	.word	0xffffffff


	//   ....[53]....
        /*05a0*/ 	.word	0xffffffff


	//   ....[54]....
        /*05a4*/ 	.word	0xffffffff


	//   ....[55]....
        /*05a8*/ 	.word	0xffffffff


	//   ....[56]....
        /*05ac*/ 	.word	0xffffffff


	//   ....[57]....
        /*05b0*/ 	.word	0xffffffff


	//   ....[58]....
        /*05b4*/ 	.word	0xffffffff


	//   ....[59]....
        /*05b8*/ 	.word	0xffffffff


	//   ....[60]....
        /*05bc*/ 	.word	0xffffffff


	//   ....[61]....
        /*05c0*/ 	.word	0xffffffff


	//   ....[62]....
        /*05c4*/ 	.word	0xffffffff


	//   ....[63]....
        /*05c8*/ 	.word	0xffffffff


	//   ....[64]....
        /*05cc*/ 	.word	0xffffffff


	//   ....[65]....
        /*05d0*/ 	.word	0xffffffff


	//   ....[66]....
        /*05d4*/ 	.word	0xffffffff


	//   ....[67]....
        /*05d8*/ 	.word	0xffffffff


	//   ....[68]....
        /*05dc*/ 	.word	0xffffffff


	//   ....[69]....
        /*05e0*/ 	.word	0xffffffff


	//   ....[70]....
        /*05e4*/ 	.word	0xffffffff


	//   ....[71]....
        /*05e8*/ 	.word	0xffffffff


	//   ....[72]....
        /*05ec*/ 	.word	0xffffffff


	//   ....[73]....
        /*05f0*/ 	.word	0xffffffff


	//   ....[74]....
        /*05f4*/ 	.word	0xffffffff


	//   ....[75]....
        /*05f8*/ 	.word	0xffffffff


	//   ....[76]....
        /*05fc*/ 	.word	0xffffffff


	//   ....[77]....
        /*0600*/ 	.word	0xffffffff


	//   ....[78]....
        /*0604*/ 	.word	0xffffffff


	//   ....[79]....
        /*0608*/ 	.word	0xffffffff


	//   ....[80]....
        /*060c*/ 	.word	0xffffffff


	//   ....[81]....
        /*0610*/ 	.word	0xffffffff


	//   ....[82]....
        /*0614*/ 	.word	0xffffffff


	//   ....[83]....
        /*0618*/ 	.word	0xffffffff


	//   ....[84]....
        /*061c*/ 	.word	0xffffffff


	//   ....[85]....
        /*0620*/ 	.word	0xffffffff


	//   ....[86]....
        /*0624*/ 	.word	0xffffffff


	//   ....[87]....
        /*0628*/ 	.word	0xffffffff


	//   ....[88]....
        /*062c*/ 	.word	0xffffffff


	//   ....[89]....
        /*0630*/ 	.word	0xffffffff


	//   ....[90]....
        /*0634*/ 	.word	0xffffffff


	//   ....[91]....
        /*0638*/ 	.word	0xffffffff


	//   ....[92]....
        /*063c*/ 	.word	0xffffffff


	//   ....[93]....
        /*0640*/ 	.word	0xffffffff


	//   ....[94]....
        /*0644*/ 	.word	0xffffffff


	//   ....[95]....
        /*0648*/ 	.word	0xffffffff


	//   ....[96]....
        /*064c*/ 	.word	0xffffffff


	//   ....[97]....
        /*0650*/ 	.word	0xffffffff


	//   ....[98]....
        /*0654*/ 	.word	0xffffffff


	//   ....[99]....
        /*0658*/ 	.word	0xffffffff


	//   ....[100]....
        /*065c*/ 	.word	0xffffffff


	//   ....[101]....
        /*0660*/ 	.word	0xffffffff


	//   ....[102]....
        /*0664*/ 	.word	0xffffffff


	//   ....[103]....
        /*0668*/ 	.word	0xffffffff


	//   ....[104]....
        /*066c*/ 	.word	0xffffffff


	//   ....[105]....
        /*0670*/ 	.word	0xffffffff


	//   ....[106]....
        /*0674*/ 	.word	0xffffffff


	//   ....[107]....
        /*0678*/ 	.word	0xffffffff


	//   ....[108]....
        /*067c*/ 	.word	0xffffffff


	//   ....[109]....
        /*0680*/ 	.word	0xffffffff


	//   ....[110]....
        /*0684*/ 	.word	0x0500000f


	//   ....[111]....
        /*0688*/ 	.word	0x0500000f


	//   ....[112]....
        /*068c*/ 	.word	0x0500000f


	//   ....[113]....
        /*0690*/ 	.word	0x0500000f


	//   ....[114]....
        /*0694*/ 	.word	0x0500000f


	//   ....[115]....
        /*0698*/ 	.word	0x0500000f


	//   ....[116]....
        /*069c*/ 	.word	0x0500000f


	//   ....[117]....
        /*06a0*/ 	.word	0x0500000f


	//   ....[118]....
        /*06a4*/ 	.word	0x0500000f


	//   ....[119]....
        /*06a8*/ 	.word	0x0500000f


	//   ....[120]....
        /*06ac*/ 	.word	0x0500000f


	//   ....[121]....
        /*06b0*/ 	.word	0x0500000f


	//   ....[122]....
        /*06b4*/ 	.word	0x0500000f


	//   ....[123]....
        /*06b8*/ 	.word	0x0500000f


	//   ....[124]....
        /*06bc*/ 	.word	0x0500000f


	//   ....[125]....
        /*06c0*/ 	.word	0x0500000f


	//   ....[126]....
        /*06c4*/ 	.word	0x0500000f


	//   ....[127]....
        /*06c8*/ 	.word	0x0500000f


	//   ....[128]....
        /*06cc*/ 	.word	0x0500000f


	//   ....[129]....
        /*06d0*/ 	.word	0x0500000f


	//   ....[130]....
        /*06d4*/ 	.word	0x0500000f


	//   ....[131]....
        /*06d8*/ 	.word	0x0500000f


	//   ....[132]....
        /*06dc*/ 	.word	0x0500000f


	//   ....[133]....
        /*06e0*/ 	.word	0x0500000f


	//   ....[134]....
        /*06e4*/ 	.word	0x0500000f


	//   ....[135]....
        /*06e8*/ 	.word	0x0500000f


	//   ....[136]....
        /*06ec*/ 	.word	0x0500000f


	//   ....[137]....
        /*06f0*/ 	.word	0x0500000f


	//   ....[138]....
        /*06f4*/ 	.word	0x0500000f


	//   ....[139]....
        /*06f8*/ 	.word	0x0500000f


	//   ....[140]....
        /*06fc*/ 	.word	0x0500000f


	//   ....[141]....
        /*0700*/ 	.word	0x0500000f


	//   ....[142]....
        /*0704*/ 	.word	0x0500000f


	//   ....[143]....
        /*0708*/ 	.word	0x0500000f


	//   ....[144]....
        /*070c*/ 	.word	0x0500000f


	//   ....[145]....
        /*0710*/ 	.word	0x0500000f


	//   ....[146]....
        /*0714*/ 	.word	0x0500000f


	//   ....[147]....
        /*0718*/ 	.word	0x0500000f


	//   ....[148]....
        /*071c*/ 	.word	0x0500000f


	//   ....[149]....
        /*0720*/ 	.word	0x0500000f


	//   ....[150]....
        /*0724*/ 	.word	0x0500000f


	//   ....[151]....
        /*0728*/ 	.word	0x0500000f


	//   ....[152]....
        /*072c*/ 	.word	0x0500000f


	//   ....[153]....
        /*0730*/ 	.word	0x0500000f


	//   ....[154]....
        /*0734*/ 	.word	0x0500000f


	//   ....[155]....
        /*0738*/ 	.word	0x0500000f


	//   ....[156]....
        /*073c*/ 	.word	0x0500000f


	//   ....[157]....
        /*0740*/ 	.word	0x0500000f


	//   ....[158]....
        /*0744*/ 	.word	0x0500000f


	//   ....[159]....
        /*0748*/ 	.word	0x0500000f


	//   ....[160]....
        /*074c*/ 	.word	0x0500000f


	//   ....[161]....
        /*0750*/ 	.word	0x0500000f


	//   ....[162]....
        /*0754*/ 	.word	0x0500000f


	//   ....[163]....
        /*0758*/ 	.word	0x0500000f


	//   ....[164]....
        /*075c*/ 	.word	0x0500000f


	//   ....[165]....
        /*0760*/ 	.word	0x0500000f


	//   ....[166]....
        /*0764*/ 	.word	0x0500000f


	//   ....[167]....
        /*0768*/ 	.word	0x0500000f


	//   ....[168]....
        /*076c*/ 	.word	0x0500000f


	//   ....[169]....
        /*0770*/ 	.word	0x0500000f


	//   ....[170]....
        /*0774*/ 	.word	0x0500000f


	//----- nvinfo : EIATTR_COOP_GROUP_INSTR_OFFSETS
	.align		4
.L_147:
        /*0778*/ 	.byte	0x04, 0x28
        /*077a*/ 	.short	(.L_149 - .L_148)


	//   ....[0]....
.L_148:
        /*077c*/ 	.word	0x00000060


	//   ....[1]....
        /*0780*/ 	.word	0x00000190


	//   ....[2]....
        /*0784*/ 	.word	0x00000240


	//   ....[3]....
        /*0788*/ 	.word	0x00000400


	//   ....[4]....
        /*078c*/ 	.word	0x00000560


	//   ....[5]....
        /*0790*/ 	.word	0x00000680


	//   ....[6]....
        /*0794*/ 	.word	0x000007e0


	//   ....[7]....
        /*0798*/ 	.word	0x00005880


	//   ....[8]....
        /*079c*/ 	.word	0x00005e30


	//   ....[9]....
        /*07a0*/ 	.word	0x00005e40


	//   ....[10]....
        /*07a4*/ 	.word	0x00005e50


	//   ....[11]....
        /*07a8*/ 	.word	0x00005e60


	//   ....[12]....
        /*07ac*/ 	.word	0x00006ee0


	//   ....[13]....
        /*07b0*/ 	.word	0x00006ef0


	//   ....[14]....
        /*07b4*/ 	.word	0x00006f00


	//   ....[15]....
        /*07b8*/ 	.word	0x00006f10


	//   ....[16]....
        /*07bc*/ 	.word	0x00008fc0


	//   ....[17]....
        /*07c0*/ 	.word	0x000090c0


	//   ....[18]....
        /*07c4*/ 	.word	0x00009810


	//   ....[19]....
        /*07c8*/ 	.word	0x00009870


	//   ....[20]....
        /*07cc*/ 	.word	0x0000acf0


	//   ....[21]....
        /*07d0*/ 	.word	0x0000b680


	//   ....[22]....
        /*07d4*/ 	.word	0x0000b6a0


	//   ....[23]....
        /*07d8*/ 	.word	0x0000bdb0


	//   ....[24]....
        /*07dc*/ 	.word	0x0000bdd0


	//   ....[25]....
        /*07e0*/ 	.word	0x0000dc40


	//   ....[26]....
        /*07e4*/ 	.word	0x0000dea0


	//   ....[27]....
        /*07e8*/ 	.word	0x0000dee0


	//   ....[28]....
        /*07ec*/ 	.word	0x0000dfd0


	//   ....[29]....
        /*07f0*/ 	.word	0x0000dfe0


	//   ....[30]....
        /*07f4*/ 	.word	0x0000f2e0


	//   ....[31]....
        /*07f8*/ 	.word	0x0000f320


	//   ....[32]....
        /*07fc*/ 	.word	0x0000f340


	//   ....[33]....
        /*0800*/ 	.word	0x0000f370


	//   ....[34]....
        /*0804*/ 	.word	0x0000f810


	//   ....[35]....
        /*0808*/ 	.word	0x0000f840


	//   ....[36]....
        /*080c*/ 	.word	0x0000f880


	//   ....[37]....
        /*0810*/ 	.word	0x0000f8c0


	//   ....[38]....
        /*0814*/ 	.word	0x0000f8e0


	//   ....[39]....
        /*0818*/ 	.word	0x0000f900


	//   ....[40]....
        /*081c*/ 	.word	0x0000f910


	//   ....[41]....
        /*0820*/ 	.word	0x0000f930


	//   ....[42]....
        /*0824*/ 	.word	0x00010140


	//   ....[43]....
        /*0828*/ 	.word	0x00010170


	//   ....[44]....
        /*082c*/ 	.word	0x00010190


	//   ....[45]....
        /*0830*/ 	.word	0x000101c0


	//   ....[46]....
        /*0834*/ 	.word	0x000101f0


	//   ....[47]....
        /*0838*/ 	.word	0x00010200


	//   ....[48]....
        /*083c*/ 	.word	0x00010230


	//   ....[49]....
        /*0840*/ 	.word	0x000102a0


	//   ....[50]....
        /*0844*/ 	.word	0x000103c0


	//   ....[51]....
        /*0848*/ 	.word	0x000105b0


	//   ....[52]....
        /*084c*/ 	.word	0x000105e0


	//   ....[53]....
        /*0850*/ 	.word	0x00010610


	//   ....[54]....
        /*0854*/ 	.word	0x00010640


	//   ....[55]....
        /*0858*/ 	.word	0x00010670


	//   ....[56]....
        /*085c*/ 	.word	0x000106a0


	//   ....[57]....
        /*0860*/ 	.word	0x00010810


	//   ....[58]....
        /*0864*/ 	.word	0x00010840


	//   ....[59]....
        /*0868*/ 	.word	0x00010870


	//   ....[60]....
        /*086c*/ 	.word	0x000108a0


	//   ....[61]....
        /*0870*/ 	.word	0x000108d0


	//   ....[62]....
        /*0874*/ 	.word	0x00010900


	//   ....[63]....
        /*0878*/ 	.word	0x00010990


	//   ....[64]....
        /*087c*/ 	.word	0x000109c0


	//   ....[65]....
        /*0880*/ 	.word	0x00010a40


	//   ....[66]....
        /*0884*/ 	.word	0x00011570


	//   ....[67]....
        /*0888*/ 	.word	0x00012830


	//   ....[68]....
        /*088c*/ 	.word	0x00013440


	//   ....[69]....
        /*0890*/ 	.word	0x00013450


	//   ....[70]....
        /*0894*/ 	.word	0x00013470


	//   ....[71]....
        /*0898*/ 	.word	0x00013500


	//   ....[72]....
        /*089c*/ 	.word	0x00013520


	//   ....[73]....
        /*08a0*/ 	.word	0x000135a0


	//   ....[74]....
        /*08a4*/ 	.word	0x000135c0


	//   ....[75]....
        /*08a8*/ 	.word	0x00013640


	//   ....[76]....
        /*08ac*/ 	.word	0x00013660


	//   ....[77]....
        /*08b0*/ 	.word	0x000136e0


	//   ....[78]....
        /*08b4*/ 	.word	0x00013700


	//   ....[79]....
        /*08b8*/ 	.word	0x00013780


	//   ....[80]....
        /*08bc*/ 	.word	0x000137a0


	//   ....[81]....
        /*08c0*/ 	.word	0x00013820


	//   ....[82]....
        /*08c4*/ 	.word	0x00013840


	//   ....[83]....
        /*08c8*/ 	.word	0x00013850


	//   ....[84]....
        /*08cc*/ 	.word	0x000138c0


	//   ....[85]....
        /*08d0*/ 	.word	0x00013910


	//   ....[86]....
        /*08d4*/ 	.word	0x000139c0


	//   ....[87]....
        /*08d8*/ 	.word	0x000139d0


	//   ....[88]....
        /*08dc*/ 	.word	0x00013a40


	//   ....[89]....
        /*08e0*/ 	.word	0x00013a50


	//   ....[90]....
        /*08e4*/ 	.word	0x00013a90


	//   ....[91]....
        /*08e8*/ 	.word	0x00013ab0


	//   ....[92]....
        /*08ec*/ 	.word	0x00015980


	//   ....[93]....
        /*08f0*/ 	.word	0x000159b0


	//   ....[94]....
        /*08f4*/ 	.word	0x000159f0


	//   ....[95]....
        /*08f8*/ 	.word	0x00015a20


	//   ....[96]....
        /*08fc*/ 	.word	0x00015a50


	//   ....[97]....
        /*0900*/ 	.word	0x00015a80


	//   ....[98]....
        /*0904*/ 	.word	0x00015ab0


	//   ....[99]....
        /*0908*/ 	.word	0x00015ae0


	//   ....[100]....
        /*090c*/ 	.word	0x00015c60


	//   ....[101]....
        /*0910*/ 	.word	0x00015c90


	//   ....[102]....
        /*0914*/ 	.word	0x00015cc0


	//   ....[103]....
        /*0918*/ 	.word	0x00015cf0


	//   ....[104]....
        /*091c*/ 	.word	0x00015d20


	//   ....[105]....
        /*0920*/ 	.word	0x00015d50


	//   ....[106]....
        /*0924*/ 	.word	0x00015e10


	//   ....[107]....
        /*0928*/ 	.word	0x00015e30


	//   ....[108]....
        /*092c*/ 	.word	0x00015ea0


	//   ....[109]....
        /*0930*/ 	.word	0x00016310


	//   ....[110]....
        /*0934*/ 	.word	0x00016770


	//   ....[111]....
        /*0938*/ 	.word	0x00016820


	//   ....[112]....
        /*093c*/ 	.word	0x000168b0


	//   ....[113]....
        /*0940*/ 	.word	0x00016900


	//   ....[114]....
        /*0944*/ 	.word	0x00016950


	//   ....[115]....
        /*0948*/ 	.word	0x00016a30


	//   ....[116]....
        /*094c*/ 	.word	0x00016ac0


	//   ....[117]....
        /*0950*/ 	.word	0x00016b10


	//   ....[118]....
        /*0954*/ 	.word	0x00016b60


	//   ....[119]....
        /*0958*/ 	.word	0x00016d90


	//   ....[120]....
        /*095c*/ 	.word	0x00016e30


	//   ....[121]....
        /*0960*/ 	.word	0x00016e90


	//   ....[122]....
        /*0964*/ 	.word	0x00016f00


	//   ....[123]....
        /*0968*/ 	.word	0x00016f60


	//   ....[124]....
        /*096c*/ 	.word	0x00016fd0


	//   ....[125]....
        /*0970*/ 	.word	0x00017090


	//   ....[126]....
        /*0974*/ 	.word	0x000170f0


	//   ....[127]....
        /*0978*/ 	.word	0x000171b0


	//   ....[128]....
        /*097c*/ 	.word	0x00017490


	//   ....[129]....
        /*0980*/ 	.word	0x00017640


	//   ....[130]....
        /*0984*/ 	.word	0x00017690


	//   ....[131]....
        /*0988*/ 	.word	0x000176f0


	//   ....[132]....
        /*098c*/ 	.word	0x000177e0


	//   ....[133]....
        /*0990*/ 	.word	0x00017840


	//   ....[134]....
        /*0994*/ 	.word	0x00017940


	//   ....[135]....
        /*0998*/ 	.word	0x000179a0


	//   ....[136]....
        /*099c*/ 	.word	0x00017aa0


	//   ....[137]....
        /*09a0*/ 	.word	0x00017b00


	//   ....[138]....
        /*09a4*/ 	.word	0x00017c00


	//   ....[139]....
        /*09a8*/ 	.word	0x00017c60


	//   ....[140]....
        /*09ac*/ 	.word	0x00017d60


	//   ....[141]....
        /*09b0*/ 	.word	0x00017dc0


	//   ....[142]....
        /*09b4*/ 	.word	0x00017ec0


	//   ....[143]....
        /*09b8*/ 	.word	0x00017f20


	//   ....[144]....
        /*09bc*/ 	.word	0x00017fd0


	//   ....[145]....
        /*09c0*/ 	.word	0x000180a0


	//   ....[146]....
        /*09c4*/ 	.word	0x00018170


	//   ....[147]....
        /*09c8*/ 	.word	0x000181d0


	//   ....[148]....
        /*09cc*/ 	.word	0x000182b0


	//   ....[149]....
        /*09d0*/ 	.word	0x00018310


	//   ....[150]....
        /*09d4*/ 	.word	0x000183e0


	//   ....[151]....
        /*09d8*/ 	.word	0x00018440


	//   ....[152]....
        /*09dc*/ 	.word	0x00018500


	//   ....[153]....
        /*09e0*/ 	.word	0x00018820


	//   ....[154]....
        /*09e4*/ 	.word	0x000188c0


	//   ....[155]....
        /*09e8*/ 	.word	0x000189e0


	//   ....[156]....
        /*09ec*/ 	.word	0x00018a50


	//   ....[157]....
        /*09f0*/ 	.word	0x00018ac0


	//   ....[158]....
        /*09f4*/ 	.word	0x00018b30


	//   ....[159]....
        /*09f8*/ 	.word	0x00018ba0


	//   ....[160]....
        /*09fc*/ 	.word	0x00018c20


	//   ....[161]....
        /*0a00*/ 	.word	0x00018cb0


	//   ....[162]....
        /*0a04*/ 	.word	0x00018d40


	//   ....[163]....
        /*0a08*/ 	.word	0x00018db0


	//   ....[164]....
        /*0a0c*/ 	.word	0x00018e20


	//   ....[165]....
        /*0a10*/ 	.word	0x00018e90


	//   ....[166]....
        /*0a14*/ 	.word	0x00018f10


	//   ....[167]....
        /*0a18*/ 	.word	0x00018f80


	//   ....[168]....
        /*0a1c*/ 	.word	0x00019020


	//   ....[169]....
        /*0a20*/ 	.word	0x000190b0


	//   ....[170]....
        /*0a24*/ 	.word	0x000191d0


	//----- nvinfo : EIATTR_REG_RECONFIG
	.align		4
.L_149:
        /*0a28*/ 	.byte	0x01, 0x54
	.zero		2


	//----- nvinfo : EIATTR_SYSCALL_OFFSETS
	.align		4
        /*0a2c*/ 	.byte	0x04, 0x46
        /*0a2e*/ 	.short	(.L_151 - .L_150)


	//   ....[0]....
.L_150:
        /*0a30*/ 	.word	0x00001970


	//   ....[1]....
        /*0a34*/ 	.word	0x00001ac0


	//   ....[2]....
        /*0a38*/ 	.word	0x00005a10


	//   ....[3]....
        /*0a3c*/ 	.word	0x00005da0


	//   ....[4]....
        /*0a40*/ 	.word	0x00012460


	//   ....[5]....
        /*0a44*/ 	.word	0x000125b0


	//   ....[6]....
        /*0a48*/ 	.word	0x000126b0


	//   ....[7]....
        /*0a4c*/ 	.word	0x00012f30


	//----- nvinfo : EIATTR_MBARRIER_INSTR_OFFSETS
	.align		4
.L_151:
        /*0a50*/ 	.byte	0x04, 0x39
        /*0a52*/ 	.short	(.L_153 - .L_152)


	//   ....[0]....
.L_152:
        /*0a54*/ 	.word	0x000002b0
        /*0a58*/ 	.word	0x000000ff
        /*0a5c*/ 	.word	0x00030800
        /*0a60*/ 	.short	0x0100
        /*0a62*/ 	.byte	0x08
	.zero		1


	//   ....[1]....
        /*0a64*/ 	.word	0x000002c0
        /*0a68*/ 	.word	0x000000ff
        /*0a6c*/ 	.word	0x00030820
        /*0a70*/ 	.short	0x0100
        /*0a72*/ 	.byte	0x08
	.zero		1


	//   ....[2]....
        /*0a74*/ 	.word	0x000003b0
        /*0a78*/ 	.word	0x000000ff
        /*0a7c*/ 	.word	0x00030830
        /*0a80*/ 	.short	0x0100
        /*0a82*/ 	.byte	0x08
	.zero		1


	//   ....[3]....
        /*0a84*/ 	.word	0x000003c0
        /*0a88*/ 	.word	0x000000ff
        /*0a8c*/ 	.word	0x00030840
        /*0a90*/ 	.short	0x0100
        /*0a92*/ 	.byte	0x08
	.zero		1


	//   ....[4]....
        /*0a94*/ 	.word	0x000003d0
        /*0a98*/ 	.word	0x000000ff
        /*0a9c*/ 	.word	0x00030838
        /*0aa0*/ 	.short	0x0100
        /*0aa2*/ 	.byte	0x08
	.zero		1


	//   ....[5]....
        /*0aa4*/ 	.word	0x000003e0
        /*0aa8*/ 	.word	0x000000ff
        /*0aac*/ 	.word	0x00030848
        /*0ab0*/ 	.short	0x0100
        /*0ab2*/ 	.byte	0x08
	.zero		1


	//   ....[6]....
        /*0ab4*/ 	.word	0x00000510
        /*0ab8*/ 	.word	0x000000ff
        /*0abc*/ 	.word	0x00030850
        /*0ac0*/ 	.short	0x0100
        /*0ac2*/ 	.byte	0x08
	.zero		1


	//   ....[7]....
        /*0ac4*/ 	.word	0x00000520
        /*0ac8*/ 	.word	0x000000ff
        /*0acc*/ 	.word	0x00030860
        /*0ad0*/ 	.short	0x0100
        /*0ad2*/ 	.byte	0x08
	.zero		1


	//   ....[8]....
        /*0ad4*/ 	.word	0x00000530
        /*0ad8*/ 	.word	0x000000ff
        /*0adc*/ 	.word	0x00030858
        /*0ae0*/ 	.short	0x0100
        /*0ae2*/ 	.byte	0x08
	.zero		1


	//   ....[9]....
        /*0ae4*/ 	.word	0x00000540
        /*0ae8*/ 	.word	0x000000ff
        /*0aec*/ 	.word	0x00030868
        /*0af0*/ 	.short	0x0100
        /*0af2*/ 	.byte	0x08
	.zero		1


	//   ....[10]....
        /*0af4*/ 	.word	0x00000630
        /*0af8*/ 	.word	0x000000ff
        /*0afc*/ 	.word	0x00030870
        /*0b00*/ 	.short	0x0100
        /*0b02*/ 	.byte	0x06
	.zero		1


	//   ....[11]....
        /*0b04*/ 	.word	0x00000640
        /*0b08*/ 	.word	0x000000ff
        /*0b0c*/ 	.word	0x00030880
        /*0b10*/ 	.short	0x0100
        /*0b12*/ 	.byte	0x06
	.zero		1


	//   ....[12]....
        /*0b14*/ 	.word	0x00000650
        /*0b18*/ 	.word	0x000000ff
        /*0b1c*/ 	.word	0x00030878
        /*0b20*/ 	.short	0x0100
        /*0b22*/ 	.byte	0x06
	.zero		1


	//   ....[13]....
        /*0b24*/ 	.word	0x00000660
        /*0b28*/ 	.word	0x000000ff
        /*0b2c*/ 	.word	0x00030888
        /*0b30*/ 	.short	0x0100
        /*0b32*/ 	.byte	0x06
	.zero		1


	//   ....[14]....
        /*0b34*/ 	.word	0x00000790
        /*0b38*/ 	.word	0x000000ff
        /*0b3c*/ 	.word	0x00030890
        /*0b40*/ 	.short	0x0100
        /*0b42*/ 	.byte	0x08
	.zero		1


	//   ....[15]....
        /*0b44*/ 	.word	0x000007a0
        /*0b48*/ 	.word	0x000000ff
        /*0b4c*/ 	.word	0x000308a0
        /*0b50*/ 	.short	0x0100
        /*0b52*/ 	.byte	0x08
	.zero		1


	//   ....[16]....
        /*0b54*/ 	.word	0x000007b0
        /*0b58*/ 	.word	0x000000ff
        /*0b5c*/ 	.word	0x00030898
        /*0b60*/ 	.short	0x0100
        /*0b62*/ 	.byte	0x08
	.zero		1


	//   ....[17]....
        /*0b64*/ 	.word	0x000007c0
        /*0b68*/ 	.word	0x000000ff
        /*0b6c*/ 	.word	0x000308a8
        /*0b70*/ 	.short	0x0100
        /*0b72*/ 	.byte	0x08
	.zero		1


	//   ....[18]....
        /*0b74*/ 	.word	0x000008f0
        /*0b78*/ 	.word	0x000000ff
        /*0b7c*/ 	.word	0x000308b0
        /*0b80*/ 	.short	0x0100
        /*0b82*/ 	.byte	0x08
	.zero		1


	//   ....[19]....
        /*0b84*/ 	.word	0x00000900
        /*0b88*/ 	.word	0x000000ff
        /*0b8c*/ 	.word	0x000308c0
        /*0b90*/ 	.short	0x0100
        /*0b92*/ 	.byte	0x08
	.zero		1


	//   ....[20]....
        /*0b94*/ 	.word	0x00000910
        /*0b98*/ 	.word	0x000000ff
        /*0b9c*/ 	.word	0x000308b8
        /*0ba0*/ 	.short	0x0100
        /*0ba2*/ 	.byte	0x08
	.zero		1


	//   ....[21]....
        /*0ba4*/ 	.word	0x00000920
        /*0ba8*/ 	.word	0x000000ff
        /*0bac*/ 	.word	0x000308c8
        /*0bb0*/ 	.short	0x0100
        /*0bb2*/ 	.byte	0x08
	.zero		1


	//   ....[22]....
        /*0bb4*/ 	.word	0x00002cd0
        /*0bb8*/ 	.word	0x00000051
        /*0bbc*/ 	.word	0x00030890
        /*0bc0*/ 	.short	0x010a
        /*0bc2*/ 	.byte	0x3f
	.zero		1


	//   ....[23]....
        /*0bc4*/ 	.word	0x00003ec0
        /*0bc8*/ 	.word	0x00000051
        /*0bcc*/ 	.word	0x00030890
        /*0bd0*/ 	.short	0x010a
        /*0bd2*/ 	.byte	0x3f
	.zero		1


	//   ....[24]....
        /*0bd4*/ 	.word	0x00004f90
        /*0bd8*/ 	.word	0x00000051
        /*0bdc*/ 	.word	0x00030890
        /*0be0*/ 	.short	0x010a
        /*0be2*/ 	.byte	0x3f
	.zero		1


	//   ....[25]....
        /*0be4*/ 	.word	0x000051b0
        /*0be8*/ 	.word	0x0000000c
        /*0bec*/ 	.word	0x00000000
        /*0bf0*/ 	.short	0x0101
        /*0bf2*/ 	.byte	0x3f
	.zero		1


	//   ....[26]....
        /*0bf4*/ 	.word	0x000051f0
        /*0bf8*/ 	.word	0x00000051
        /*0bfc*/ 	.word	0x000308b0
        /*0c00*/ 	.short	0x010a
        /*0c02*/ 	.byte	0x3f
	.zero		1


	//   ....[27]....
        /*0c04*/ 	.word	0x000055b0
        /*0c08*/ 	.word	0x00000051
        /*0c0c*/ 	.word	0x00000000
        /*0c10*/ 	.short	0x0101
        /*0c12*/ 	.byte	0x3f
	.zero		1


	//   ....[28]....
        /*0c14*/ 	.word	0x00005ab0
        /*0c18*/ 	.word	0x00000002
        /*0c1c*/ 	.word	0x00030800
        /*0c20*/ 	.short	0x010a
        /*0c22*/ 	.byte	0x3f
	.zero		1


	//   ....[29]....
        /*0c24*/ 	.word	0x00005b00
        /*0c28*/ 	.word	0x00000002
        /*0c2c*/ 	.word	0x00030800
        /*0c30*/ 	.short	0x010a
        /*0c32*/ 	.byte	0x3f
	.zero		1


	//   ....[30]....
        /*0c34*/ 	.word	0x00006180
        /*0c38*/ 	.word	0x00000002
        /*0c3c*/ 	.word	0x00030800
        /*0c40*/ 	.short	0x010a
        /*0c42*/ 	.byte	0x3f
	.zero		1


	//   ....[31]....
        /*0c44*/ 	.word	0x000070f0
        /*0c48*/ 	.word	0x00000002
        /*0c4c*/ 	.word	0x00030800
        /*0c50*/ 	.short	0x010a
        /*0c52*/ 	.byte	0x3f
	.zero		1


	//   ....[32]....
        /*0c54*/ 	.word	0x00007f90
        /*0c58*/ 	.word	0x00000004
        /*0c5c*/ 	.word	0x00030830
        /*0c60*/ 	.short	0x010a
        /*0c62*/ 	.byte	0x3f
	.zero		1


	//   ....[33]....
        /*0c64*/ 	.word	0x00008070
        /*0c68*/ 	.word	0x00000004
        /*0c6c*/ 	.word	0x00030830
        /*0c70*/ 	.short	0x010a
        /*0c72*/ 	.byte	0x3f
	.zero		1


	//   ....[34]....
        /*0c74*/ 	.word	0x00009a60
        /*0c78*/ 	.word	0x00000004
        /*0c7c*/ 	.word	0x00000000
        /*0c80*/ 	.short	0x0101
        /*0c82*/ 	.byte	0x3f
	.zero		1


	//   ....[35]....
        /*0c84*/ 	.word	0x0000af40
        /*0c88*/ 	.word	0x00000000
        /*0c8c*/ 	.word	0x00030830
        /*0c90*/ 	.short	0x010a
        /*0c92*/ 	.byte	0x3f
	.zero		1


	//   ....[36]....
        /*0c94*/ 	.word	0x0000af90
        /*0c98*/ 	.word	0x00000000
        /*0c9c*/ 	.word	0x00030830
        /*0ca0*/ 	.short	0x010a
        /*0ca2*/ 	.byte	0x3f
	.zero		1


	//   ....[37]....
        /*0ca4*/ 	.word	0x0000b2e0
        /*0ca8*/ 	.word	0x00000003
        /*0cac*/ 	.word	0x00030850
        /*0cb0*/ 	.short	0x010a
        /*0cb2*/ 	.byte	0x3f
	.zero		1


	//   ....[38]....
        /*0cb4*/ 	.word	0x0000b330
        /*0cb8*/ 	.word	0x00000003
        /*0cbc*/ 	.word	0x00030850
        /*0cc0*/ 	.short	0x010a
        /*0cc2*/ 	.byte	0x3f
	.zero		1


	//   ....[39]....
        /*0cc4*/ 	.word	0x0000ca70
        /*0cc8*/ 	.word	0x0000000e
        /*0ccc*/ 	.word	0x00000000
        /*0cd0*/ 	.short	0x0101
        /*0cd2*/ 	.byte	0x3f
	.zero		1


	//   ....[40]....
        /*0cd4*/ 	.word	0x0000ca80
        /*0cd8*/ 	.word	0x0000000d
        /*0cdc*/ 	.word	0x00000000
        /*0ce0*/ 	.short	0x0101
        /*0ce2*/ 	.byte	0x3f
	.zero		1


	//   ....[41]....
        /*0ce4*/ 	.word	0x0000dcc0
        /*0ce8*/ 	.word	0x0000000c
        /*0cec*/ 	.word	0x00030850
        /*0cf0*/ 	.short	0x010a
        /*0cf2*/ 	.byte	0x3f
	.zero		1


	//   ....[42]....
        /*0cf4*/ 	.word	0x0000dd70
        /*0cf8*/ 	.word	0x0000000c
        /*0cfc*/ 	.word	0x00030850
        /*0d00*/ 	.short	0x010a
        /*0d02*/ 	.byte	0x3f
	.zero		1


	//   ....[43]....
        /*0d04*/ 	.word	0x0000e800
        /*0d08*/ 	.word	0x00000008
        /*0d0c*/ 	.word	0x00000000
        /*0d10*/ 	.short	0x0101
        /*0d12*/ 	.byte	0x3f
	.zero		1


	//   ....[44]....
        /*0d14*/ 	.word	0x0000f8d0
        /*0d18*/ 	.word	0x00000000
        /*0d1c*/ 	.word	0x00000000
        /*0d20*/ 	.short	0x0101
        /*0d22*/ 	.byte	0x3f
	.zero		1


	//   ....[45]....
        /*0d24*/ 	.word	0x00011650
        /*0d28*/ 	.word	0x00000016
        /*0d2c*/ 	.word	0x00030820
        /*0d30*/ 	.short	0x010a
        /*0d32*/ 	.byte	0x3f
	.zero		1


	//   ....[46]....
        /*0d34*/ 	.word	0x00011710
        /*0d38*/ 	.word	0x00000006
        /*0d3c*/ 	.word	0x000308a0
        /*0d40*/ 	.short	0x010a
        /*0d42*/ 	.byte	0x3f
	.zero		1


	//   ....[47]....
        /*0d44*/ 	.word	0x00011940
        /*0d48*/ 	.word	0x00000006
        /*0d4c*/ 	.word	0x000308c0
        /*0d50*/ 	.short	0x010a
        /*0d52*/ 	.byte	0x3f
	.zero		1


	//   ....[48]....
        /*0d54*/ 	.word	0x00011cc0
        /*0d58*/ 	.word	0x00000005
        /*0d5c*/ 	.word	0x000308a0
        /*0d60*/ 	.short	0x010a
        /*0d62*/ 	.byte	0x3f
	.zero		1


	//   ....[49]....
        /*0d64*/ 	.word	0x00011ee0
        /*0d68*/ 	.word	0x00000005
        /*0d6c*/ 	.word	0x000308c0
        /*0d70*/ 	.short	0x010a
        /*0d72*/ 	.byte	0x3f
	.zero		1


	//   ....[50]....
        /*0d74*/ 	.word	0x00012a70
        /*0d78*/ 	.word	0x00000000
        /*0d7c*/ 	.word	0x00030840
        /*0d80*/ 	.short	0x010a
        /*0d82*/ 	.byte	0x3f
	.zero		1


	//   ....[51]....
        /*0d84*/ 	.word	0x00013b60
        /*0d88*/ 	.word	0x00000016
        /*0d8c*/ 	.word	0x00030800
        /*0d90*/ 	.short	0x0107
        /*0d92*/ 	.byte	0x3f
	.zero		1


	//   ....[52]....
        /*0d94*/ 	.word	0x00013c60
        /*0d98*/ 	.word	0x00000016
        /*0d9c*/ 	.word	0x00030800
        /*0da0*/ 	.short	0x0101
        /*0da2*/ 	.byte	0x3f
	.zero		1


	//   ....[53]....
        /*0da4*/ 	.word	0x00013c80
        /*0da8*/ 	.word	0x00000016
        /*0dac*/ 	.word	0x00030820
        /*0db0*/ 	.short	0x010a
        /*0db2*/ 	.byte	0x3f
	.zero		1


	//   ....[54]....
        /*0db4*/ 	.word	0x00013fb0
        /*0db8*/ 	.word	0x00000002
        /*0dbc*/ 	.word	0x00030840
        /*0dc0*/ 	.short	0x010a
        /*0dc2*/ 	.byte	0x3f
	.zero		1


	//   ....[55]....
        /*0dc4*/ 	.word	0x00014230
        /*0dc8*/ 	.word	0x00000003
        /*0dcc*/ 	.word	0x00000060
        /*0dd0*/ 	.short	0x010a
        /*0dd2*/ 	.byte	0x3f
	.zero		1


	//   ....[56]....
        /*0dd4*/ 	.word	0x00014790
        /*0dd8*/ 	.word	0x00000002
        /*0ddc*/ 	.word	0x00030840
        /*0de0*/ 	.short	0x010a
        /*0de2*/ 	.byte	0x3f
	.zero		1


	//   ....[57]....
        /*0de4*/ 	.word	0x00014a10
        /*0de8*/ 	.word	0x0000000a
        /*0dec*/ 	.word	0x00000060
        /*0df0*/ 	.short	0x010a
        /*0df2*/ 	.byte	0x3f
	.zero		1


	//   ....[58]....
        /*0df4*/ 	.word	0x00014ea0
        /*0df8*/ 	.word	0x00000002
        /*0dfc*/ 	.word	0x00030840
        /*0e00*/ 	.short	0x010a
        /*0e02*/ 	.byte	0x3f
	.zero		1


	//   ....[59]....
        /*0e04*/ 	.word	0x00015130
        /*0e08*/ 	.word	0x00000007
        /*0e0c*/ 	.word	0x00000060
        /*0e10*/ 	.short	0x010a
        /*0e12*/ 	.byte	0x3f
	.zero		1


	//   ....[60]....
        /*0e14*/ 	.word	0x00015570
        /*0e18*/ 	.word	0x00000003
        /*0e1c*/ 	.word	0x00030860
        /*0e20*/ 	.short	0x010a
        /*0e22*/ 	.byte	0x3f
	.zero		1


	//   ....[61]....
        /*0e24*/ 	.word	0x00016290
        /*0e28*/ 	.word	0x00000009
        /*0e2c*/ 	.word	0x00030820
        /*0e30*/ 	.short	0x010a
        /*0e32*/ 	.byte	0x3f
	.zero		1


	//   ....[62]....
        /*0e34*/ 	.word	0x00016420
        /*0e38*/ 	.word	0x00000005
        /*0e3c*/ 	.word	0x00000000
        /*0e40*/ 	.short	0x010a
        /*0e42*/ 	.byte	0x3f
	.zero		1


	//   ....[63]....
        /*0e44*/ 	.word	0x00016490
        /*0e48*/ 	.word	0x00000003
        /*0e4c*/ 	.word	0x00000000
        /*0e50*/ 	.short	0x010a
        /*0e52*/ 	.byte	0x3f
	.zero		1


	//   ....[64]....
        /*0e54*/ 	.word	0x000164f0
        /*0e58*/ 	.word	0x00000017
        /*0e5c*/ 	.word	0x00000000
        /*0e60*/ 	.short	0x010a
        /*0e62*/ 	.byte	0x3f
	.zero		1


	//   ....[65]....
        /*0e64*/ 	.word	0x00016520
        /*0e68*/ 	.word	0x00000007
        /*0e6c*/ 	.word	0x00000000
        /*0e70*/ 	.short	0x010a
        /*0e72*/ 	.byte	0x3f
	.zero		1


	//   ....[66]....
        /*0e74*/ 	.word	0x00016580
        /*0e78*/ 	.word	0x00000051
        /*0e7c*/ 	.word	0x00030890
        /*0e80*/ 	.short	0x010a
        /*0e82*/ 	.byte	0x3f
	.zero		1


	//   ....[67]....
        /*0e84*/ 	.word	0x000165d0
        /*0e88*/ 	.word	0x00000051
        /*0e8c*/ 	.word	0x00030890
        /*0e90*/ 	.short	0x010a
        /*0e92*/ 	.byte	0x3f
	.zero		1


	//   ....[68]....
        /*0e94*/ 	.word	0x00016620
        /*0e98*/ 	.word	0x00000051
        /*0e9c*/ 	.word	0x00030890
        /*0ea0*/ 	.short	0x010a
        /*0ea2*/ 	.byte	0x3f
	.zero		1


	//   ....[69]....
        /*0ea4*/ 	.word	0x00016670
        /*0ea8*/ 	.word	0x00000051
        /*0eac*/ 	.word	0x000308b0
        /*0eb0*/ 	.short	0x010a
        /*0eb2*/ 	.byte	0x3f
	.zero		1


	//   ....[70]....
        /*0eb4*/ 	.word	0x00016980
        /*0eb8*/ 	.word	0x00000002
        /*0ebc*/ 	.word	0x00030800
        /*0ec0*/ 	.short	0x010a
        /*0ec2*/ 	.byte	0x3f
	.zero		1


	//   ....[71]....
        /*0ec4*/ 	.word	0x00016b90
        /*0ec8*/ 	.word	0x00000002
        /*0ecc*/ 	.word	0x00030800
        /*0ed0*/ 	.short	0x010a
        /*0ed2*/ 	.byte	0x3f
	.zero		1


	//   ....[72]....
        /*0ed4*/ 	.word	0x00016be0
        /*0ed8*/ 	.word	0x00000004
        /*0edc*/ 	.word	0x00030830
        /*0ee0*/ 	.short	0x010a
        /*0ee2*/ 	.byte	0x3f
	.zero		1


	//   ....[73]....
        /*0ee4*/ 	.word	0x00016c30
        /*0ee8*/ 	.word	0x00000000
        /*0eec*/ 	.word	0x00030830
        /*0ef0*/ 	.short	0x010a
        /*0ef2*/ 	.byte	0x3f
	.zero		1


	//   ....[74]....
        /*0ef4*/ 	.word	0x00016c80
        /*0ef8*/ 	.word	0x00000003
        /*0efc*/ 	.word	0x00030850
        /*0f00*/ 	.short	0x010a
        /*0f02*/ 	.byte	0x3f
	.zero		1


	//   ....[75]....
        /*0f04*/ 	.word	0x00016cd0
        /*0f08*/ 	.word	0x0000000c
        /*0f0c*/ 	.word	0x00030850
        /*0f10*/ 	.short	0x010a
        /*0f12*/ 	.byte	0x3f
	.zero		1


	//   ....[76]....
        /*0f14*/ 	.word	0x00017270
        /*0f18*/ 	.word	0x00000016
        /*0f1c*/ 	.word	0x00030820
        /*0f20*/ 	.short	0x010a
        /*0f22*/ 	.byte	0x3f
	.zero		1


	//   ....[77]....
        /*0f24*/ 	.word	0x000172c0
        /*0f28*/ 	.word	0x00000006
        /*0f2c*/ 	.word	0x000308a0
        /*0f30*/ 	.short	0x010a
        /*0f32*/ 	.byte	0x3f
	.zero		1


	//   ....[78]....
        /*0f34*/ 	.word	0x00017310
        /*0f38*/ 	.word	0x00000006
        /*0f3c*/ 	.word	0x000308c0
        /*0f40*/ 	.short	0x010a
        /*0f42*/ 	.byte	0x3f
	.zero		1


	//   ....[79]....
        /*0f44*/ 	.word	0x00017360
        /*0f48*/ 	.word	0x00000005
        /*0f4c*/ 	.word	0x000308a0
        /*0f50*/ 	.short	0x010a
        /*0f52*/ 	.byte	0x3f
	.zero		1


	//   ....[80]....
        /*0f54*/ 	.word	0x000173b0
        /*0f58*/ 	.word	0x00000005
        /*0f5c*/ 	.word	0x000308c0
        /*0f60*/ 	.short	0x010a
        /*0f62*/ 	.byte	0x3f
	.zero		1


	//   ....[81]....
        /*0f64*/ 	.word	0x00017550
        /*0f68*/ 	.word	0x00000000
        /*0f6c*/ 	.word	0x00030840
        /*0f70*/ 	.short	0x010a
        /*0f72*/ 	.byte	0x3f
	.zero		1


	//   ....[82]....
        /*0f74*/ 	.word	0x00018540
        /*0f78*/ 	.word	0x00000016
        /*0f7c*/ 	.word	0x00030820
        /*0f80*/ 	.short	0x010a
        /*0f82*/ 	.byte	0x3f
	.zero		1


	//   ....[83]....
        /*0f84*/ 	.word	0x00018590
        /*0f88*/ 	.word	0x00000002
        /*0f8c*/ 	.word	0x00030840
        /*0f90*/ 	.short	0x010a
        /*0f92*/ 	.byte	0x3f
	.zero		1


	//   ....[84]....
        /*0f94*/ 	.word	0x000185e0
        /*0f98*/ 	.word	0x00000003
        /*0f9c*/ 	.word	0x00000060
        /*0fa0*/ 	.short	0x010a
        /*0fa2*/ 	.byte	0x3f
	.zero		1


	//   ....[85]....
        /*0fa4*/ 	.word	0x00018630
        /*0fa8*/ 	.word	0x00000002
        /*0fac*/ 	.word	0x00030840
        /*0fb0*/ 	.short	0x010a
        /*0fb2*/ 	.byte	0x3f
	.zero		1


	//   ....[86]....
        /*0fb4*/ 	.word	0x00018680
        /*0fb8*/ 	.word	0x0000000a
        /*0fbc*/ 	.word	0x00000060
        /*0fc0*/ 	.short	0x010a
        /*0fc2*/ 	.byte	0x3f
	.zero		1


	//   ....[87]....
        /*0fc4*/ 	.word	0x000186d0
        /*0fc8*/ 	.word	0x00000002
        /*0fcc*/ 	.word	0x00030840
        /*0fd0*/ 	.short	0x010a
        /*0fd2*/ 	.byte	0x3f
	.zero		1


	//   ....[88]....
        /*0fd4*/ 	.word	0x00018720
        /*0fd8*/ 	.word	0x00000007
        /*0fdc*/ 	.word	0x00000060
        /*0fe0*/ 	.short	0x010a
        /*0fe2*/ 	.byte	0x3f
	.zero		1


	//   ....[89]....
        /*0fe4*/ 	.word	0x00018770
        /*0fe8*/ 	.word	0x00000003
        /*0fec*/ 	.word	0x00030860
        /*0ff0*/ 	.short	0x010a
        /*0ff2*/ 	.byte	0x3f
	.zero		1


	//   ....[90]....
        /*0ff4*/ 	.word	0x000190f0
        /*0ff8*/ 	.word	0x00000009
        /*0ffc*/ 	.word	0x00030820
        /*1000*/ 	.short	0x010a
        /*1002*/ 	.byte	0x3f
	.zero		1


	//   ....[91]....
        /*1004*/ 	.word	0x00019290
        /*1008*/ 	.word	0x00000005
        /*100c*/ 	.word	0x00000000
        /*1010*/ 	.short	0x010a
        /*1012*/ 	.byte	0x3f
	.zero		1


	//   ....[92]....
        /*1014*/ 	.word	0x000192e0
        /*1018*/ 	.word	0x00000003
        /*101c*/ 	.word	0x00000000
        /*1020*/ 	.short	0x010a
        /*1022*/ 	.byte	0x3f
	.zero		1


	//   ....[93]....
        /*1024*/ 	.word	0x00019330
        /*1028*/ 	.word	0x00000017
        /*102c*/ 	.word	0x00000000
        /*1030*/ 	.short	0x010a
        /*1032*/ 	.byte	0x3f
	.zero		1


	//----- nvinfo : EIATTR_NUM_MBARRIERS
	.align		4
.L_153:
        /*1034*/ 	.byte	0x03, 0x38
        /*1036*/ 	.short	0x0016


	//----- nvinfo : EIATTR_EXIT_INSTR_OFFSETS
	.align		4
        /*1038*/ 	.byte	0x04, 0x1c
        /*103a*/ 	.short	(.L_155 - .L_154)


	//   ....[0]....
.L_154:
        /*103c*/ 	.word	0x00016570


	//----- nvinfo : EIATTR_MAX_THREADS
	.align		4
.L_155:
        /*1040*/ 	.byte	0x04, 0x05
        /*1042*/ 	.short	(.L_157 - .L_156)
.L_156:
        /*1044*/ 	.word	0x00000200
        /*1048*/ 	.word	0x00000001
        /*104c*/ 	.word	0x00000001


	//----- nvinfo : EIATTR_CRS_STACK_SIZE
	.align		4
.L_157:
        /*1050*/ 	.byte	0x04, 0x1e
        /*1052*/ 	.short	(.L_159 - .L_158)
.L_158:
        /*1054*/ 	.word	0x00000000


	//----- nvinfo : EIATTR_CBANK_PARAM_SIZE
	.align		4
.L_159:
        /*1058*/ 	.byte	0x03, 0x19
        /*105a*/ 	.short	0x0af0


	//----- nvinfo : EIATTR_PARAM_CBANK
	.align		4
        /*105c*/ 	.byte	0x04, 0x0a
        /*105e*/ 	.short	(.L_161 - .L_160)
	.align		4
.L_160:
        /*1060*/ 	.word	index@(.nv.constant0._ZN7cutlass13device_kernelIN5flash11enable_sm90INS1_16FlashAttnFwdSm90INS1_25CollectiveMainloopFwdSm90ILi2EN4cute5tupleIJNS5_1CILi1EEES8_S8_EEENS6_IJNS7_ILi192EEESA_NS7_ILi64EEEEEELi64ENS_6half_tEfNS_4arch4Sm90ELb0ELb0ELb0ELb1ELb0ELb1ELb0ELb0ELb1ELb1ELb0ELb0EEENS1_21CollectiveEpilogueFwdINS6_IJSA_SB_SA_EEES9_SD_SF_Li384ELb1ELb1ELb0ELb0EEENS1_36VarlenDynamicPersistentTileSchedulerILi192ELi192ELi384ELi128ELb0ELb1ELb1ELb0ELb1ELb1EEEEEEEEEvNT_6ParamsE)
        /*1064*/ 	.short	0x0210
        /*1066*/ 	.short	0x0af0


	//----- nvinfo : EIATTR_SW_WAR
	.align		4
.L_161:
        /*1068*/ 	.byte	0x04, 0x36
        /*106a*/ 	.short	(.L_163 - .L_162)
.L_162:
        /*106c*/ 	.word	0x00000008
.L_163:


//--------------------- .nv.info._ZN7cutlass13device_kernelIN5flash11enable_sm90INS1_16FlashAttnFwdSm90INS1_25CollectiveMainloopFwdSm90ILi2EN4cute5tupleIJNS5_1CILi1EEES8_S8_EEENS6_IJNS7_ILi192EEENS7_ILi128EEENS7_ILi64EEEEEELi64ENS_6half_tEfNS_4arch4Sm90ELb0ELb1ELb0ELb0ELb0ELb0ELb0ELb1ELb1ELb1ELb0ELb0EEENS1_21CollectiveEpilogueFwdINS6_IJSA_SC_SB_EEES9_SE_SG_Li384ELb0ELb1ELb0ELb0EEENS1_30DynamicPersistentTileSchedulerILi384ELi128ELb0ELb1ELb1EEEEEEEEEvNT_6ParamsE --------------------------
	.section	.nv.info._ZN7cutlass13device_kernelIN5flash11enable_sm90INS1_16FlashAttnFwdSm90INS1_25CollectiveMainloopFwdSm90ILi2EN4cute5tupleIJNS5_1CILi1EEES8_S8_EEENS6_IJNS7_ILi192EEENS7_ILi128EEENS7_ILi64EEEEEELi64ENS_6half_tEfNS_4arch4Sm90ELb0ELb1ELb0ELb0ELb0ELb0ELb0ELb1ELb1ELb1ELb0ELb0EEENS1_21CollectiveEpilogueFwdINS6_IJSA_SC_SB_EEES9_SE_SG_Li384ELb0ELb1ELb0ELb0EEENS1_30DynamicPersistentTileSchedulerILi384ELi128ELb0ELb1ELb1EEEEEEEEEvNT_6ParamsE,"",@"SHT_CUDA_INFO"
	.sectionflags	@""
	.align	4


	//----- nvinfo : EIATTR_CUDA_API_VERSION
	.align		4
        /*0000*/ 	.byte	0x04, 0x37
        /*0002*/ 	.short	(.L_165 - .L_164)
.L_164:
        /*0004*/ 	.word	0x00000082


	//----- nvinfo : EIATTR_KPARAM_INFO
	.align		4
.L_165:
        /*0008*/ 	.byte	0x04, 0x17
        /*000a*/ 	.short	(.L_167 - .L_166)
.L_166:
        /*000c*/ 	.word	0x00000000
        /*0010*/ 	.short	0x0000
        /*0012*/ 	.short	0x0070
        /*0014*/ 	.byte	0x00, 0xf0, 0x01, 0x2a


	//----- nvinfo : EIATTR_SPARSE_MMA_MASK
	.align		4
.L_167:
        /*0018*/ 	.byte	0x03, 0x50
        /*001a*/ 	.short	0x0000


	//----- nvinfo : EIATTR_MAXREG_COUNT
	.align		4
        /*001c*/ 	.byte	0x03, 0x1b
        /*001e*/ 	.short	0x0080


	//----- nvinfo : EIATTR_NUM_BARRIERS
	.align		4
        /*0020*/ 	.byte	0x02, 0x4c
        /*0022*/ 	.byte	0x10
	.zero		1


	//----- nvinfo : EIATTR_EXTERNS
	.align		4
        /*0024*/ 	.byte	0x04, 0x0f
        /*0026*/ 	.short	(.L_169 - .L_168)


	//   ....[0]....
	.align		4
.L_168:
        /*0028*/ 	.word	index@(__assertfail)


	//----- nvinfo : EIATTR_MERCURY_ISA_VERSION
	.align		4
.L_169:
        /*002c*/ 	.byte	0x03, 0x5f
        /*002e*/ 	.short	0x0101


	//----- nvinfo : EIATTR_INT_WARP_WIDE_INSTR_OFFSETS
	.align		4
        /*0030*/ 	.byte	0x04, 0x31
        /*0032*/ 	.short	(.L_171 - .L_170)


	//   ....[0]....
.L_170:
        /*0034*/ 	.word	0x00000120


	//   ....[1]....
        /*0038*/ 	.word	0x00000160


	//   ....[2]....
        /*003c*/ 	.word	0x000001d0


	//   ....[3]....
        /*0040*/ 	.word	0x0000ecf0


	//   ....[4]....
        /*0044*/ 	.word	0x0000ed80


	//   ....[5]....
        /*0048*/ 	.word	0x00011a20


	//   ....[6]....
        /*004c*/ 	.word	0x00011ab0


	//----- nvinfo : EIATTR_COOP_GROUP_MASK_REGIDS
	.align		4
.L_171:
        /*0050*/ 	.byte	0x04, 0x29
        /*0052*/ 	.short	(.L_173 - .L_172)


	//   ....[0]....
.L_172:
        /*0054*/ 	.word	0xffffffff


	//   ....[1]....
        /*0058*/ 	.word	0xffffffff


	//   ....[2]....
        /*005c*/ 	.word	0xffffffff


	//   ....[3]....
        /*0060*/ 	.word	0xffffffff


	//   ....[4]....
        /*0064*/ 	.word	0xffffffff


	//   ....[5]....
        /*0068*/ 	.word	0xffffffff


	//   ....[6]....
        /*006c*/ 	.word	0xffffffff


	//   ....[7]....
        /*0070*/ 	.word	0xffffffff


	//   ....[8]....
        /*0074*/ 	.word	0xffffffff


	//   ....[9]....
        /*0078*/ 	.word	0xffffffff


	//   ....[10]....
        /*007c*/ 	.word	0xffffffff


	//   ....[11]....
        /*0080*/ 	.word	0xffffffff


	//   ....[12]....
        /*0084*/ 	.word	0xffffffff


	//   ....[13]....
        /*0088*/ 	.word	0xffffffff


	//   ....[14]....
        /*008c*/ 	.word	0xffffffff


	//   ....[15]....
        /*0090*/ 	.word	0xffffffff


	//   ....[16]....
        /*0094*/ 	.word	0xffffffff


	//   ....[17]....
        /*0098*/ 	.word	0xffffffff


	//   ....[18]....
        /*009c*/ 	.word	0xffffffff


	//   ....[19]....
        /*00a0*/ 	.word	0xffffffff


	//   ....[20]....
        /*00a4*/ 	.word	0xffffffff


	//   ....[21]....
        /*00a8*/ 	.word	0xffffffff


	//   ....[22]....
        /*00ac*/ 	.word	0xffffffff


	//   ....[23]....
        /*00b0*/ 	.word	0xffffffff


	//   ....[24]....
        /*00b4*/ 	.word	0xffffffff


	//   ....[25]....
        /*00b8*/ 	.word	0xffffffff


	//   ....[26]....
        /*00bc*/ 	.word	0xffffffff


	//   ....[27]....
        /*00c0*/ 	.word	0xffffffff


	//   ....[28]....
        /*00c4*/ 	.word	0xffffffff


	//   ....[29]....
        /*00c8*/ 	.word	0xffffffff


	//   ....[30]....
        /*00cc*/ 	.word	0xffffffff


	//   ....[31]....
        /*00d0*/ 	.word	0xffffffff


	//   ....[32]....
        /*00d4*/ 	.word	0xffffffff


	//   ....[33]....
        /*00d8*/ 	.word	0xffffffff


	//   ....[34]....
        /*00dc*/ 	.word	0xffffffff


	//   ....[35]....
        /*00e0*/ 	.word	0xffffffff


	//   ....[36]....
        /*00e4*/ 	.word	0xffffffff


	//   ....[37]....
        /*00e8*/ 	.word	0xffffffff


	//   ....[38]....
        /*00ec*/ 	.word	0xffffffff


	//   ....[39]....
        /*00f0*/ 	.word	0xffffffff


	//   ....[40]....
        /*00f4*/ 	.word	0xffffffff


	//   ....[41]....
        /*00f8*/ 	.word	0xffffffff


	//   ....[42]....
        /*00fc*/ 	.word	0xffffffff


	//   ....[43]....
        /*0100*/ 	.word	0xffffffff


	//   ....[44]....
        /*0104*/ 	.word	0xffffffff


	//   ....[45]....
        /*0108*/ 	.word	0xffffffff


	//   ....[46]....
        /*010c*/ 	.word	0xffffffff


	//   ....[47]....
        /*0110*/ 	.word	0xffffffff


	//   ....[48]....
        /*0114*/ 	.word	0xffffffff


	//   ....[49]....
        /*0118*/ 	.word	0xffffffff


	//   ....[50]....
        /*011c*/ 	.word	0xffffffff


	//   ....[51]....
        /*0120*/ 	.word	0xffffffff


	//   ....[52]....
        /*0124*/ 	.word	0xffffffff


	//   ....[53]....
        /*0128*/ 	.word	0xffffffff


	//   ....[54]....
        /*012c*/ 	.word	0xffffffff


	//   ....[55]....
        /*0130*/ 	.word	0xffffffff


	//   ....[56]....
        /*0134*/ 	.word	0xffffffff


	//   ....[57]....
        /*0138*/ 	.word	0xffffffff


	//   ....[58]....
        /*013c*/ 	.word	0xffffffff


	//   ....[59]....
        /*0140*/ 	.word	0xffffffff


	//   ....[60]....
        /*0144*/ 	.word	0xffffffff


	//   ....[61]....
        /*0148*/ 	.word	0xffffffff


	//   ....[62]....
        /*014c*/ 	.word	0xffffffff


	//   ....[63]....
        /*0150*/ 	.word	0xffffffff


	//   ....[64]....
        /*0154*/ 	.word	0xffffffff


	//   ....[65]....
        /*0158*/ 	.word	0xffffffff


	//   ....[66]....
        /*015c*/ 	.word	0xffffffff


	//   ....[67]....
        /*0160*/ 	.word	0xffffffff


	//   ....[68]....
        /*0164*/ 	.word	0xffffffff


	//   ....[69]....
        /*0168*/ 	.word	0xffffffff


	//   ....[70]....
        /*016c*/ 	.word	0xffffffff


	//   ....[71]....
        /*0170*/ 	.word	0xffffffff


	//   ....[72]....
        /*0174*/ 	.word	0xffffffff


	//   ....[73]....
        /*0178*/ 	.word	0xffffffff


	//   ....[74]....
        /*017c*/ 	.word	0xffffffff


	//   ....[75]....
        /*0180*/ 	.word	0xffffffff


	//   ....[76]....
        /*0184*/ 	.word	0xffffffff


	//   ....[77]....
        /*0188*/ 	.word	0xffffffff


	//   ....[78]....
        /*018c*/ 	.word	0xffffffff


	//   ....[79]....
        /*0190*/ 	.word	0xffffffff


	//   ....[80]....
        /*0194*/ 	.word	0xffffffff


	//   ....[81]....
        /*0198*/ 	.word	0xffffffff


	//   ....[82]....
        /*019c*/ 	.word	0x0500000f


	//   ....[83]....
        /*01a0*/ 	.word	0x0500000f


	//   ....[84]....
        /*01a4*/ 	.word	0x0500000f


	//   ....[85]....
        /*01a8*/ 	.word	0x0500000f


	//   ....[86]....
        /*01ac*/ 	.word	0x0500000f


	//   ....[87]....
        /*01b0*/ 	.word	0x0500000f


	//   ....[88]....
        /*01b4*/ 	.word	0x0500000f


	//   ....[89]....
        /*01b8*/ 	.word	0x0500000f


	//   ....[90]....
        /*01bc*/ 	.word	0x0500000f


	//   ....[91]....
        /*01c0*/ 	.word	0x0500000f


	//   ....[92]....
        /*01c4*/ 	.word	0x0500000f


	//   ....[93]....
        /*01c8*/ 	.word	0x0500000f


	//   ....[94]....
        /*01cc*/ 	.word	0x0500000f


	//   ....[95]....
        /*01d0*/ 	.word	0x0500000f


	//   ....[96]....
        /*01d4*/ 	.word	0x0500000f


	//   ....[97]....
        /*01d8*/ 	.word	0x0500000f


	//   ....[98]....
        /*01dc*/ 	.word	0x0500000f


	//   ....[99]....
        /*01e0*/ 	.word	0x0500000f


	//   ....[100]....
        /*01e4*/ 	.word	0x0500000f


	//   ....[101]....
        /*01e8*/ 	.word	0x0500000f


	//   ....[102]....
        /*01ec*/ 	.word	0x0500000f


	//   ....[103]....
        /*01f0*/ 	.word	0x0500000f


	//   ....[104]....
        /*01f4*/ 	.word	0x0500000f


	//   ....[105]....
        /*01f8*/ 	.word	0x0500000f


	//   ....[106]....
        /*01fc*/ 	.word	0x0500000f


	//   ....[107]....
        /*0200*/ 	.word	0x0500000f


	//   ....[108]....
        /*0204*/ 	.word	0x0500000f


	//----- nvinfo : EIATTR_COOP_GROUP_INSTR_OFFSETS
	.align		4
.L_173:
        /*0208*/ 	.byte	0x04, 0x28
        /*020a*/ 	.short	(.L_175 - .L_174)


	//   ....[0]....
.L_174:
        /*020c*/ 	.word	0x00000060


	//   ....[1]....
        /*0210*/ 	.word	0x00000130


	//   ....[2]....
        /*0214*/ 	.word	0x00000180


	//   ....[3]....
        /*0218*/ 	.word	0x000003b0


	//   ....[4]....
        /*021c*/ 	.word	0x00000510


	//   ....[5]....
        /*0220*/ 	.word	0x00000630


	//   ....[6]....
        /*0224*/ 	.word	0x00000790


	//   ....[7]....
        /*0228*/ 	.word	0x000016c0


	//   ....[8]....
        /*022c*/ 	.word	0x00001d20


	//   ....[9]....
        /*0230*/ 	.word	0x00002b10


	//   ....[10]....
        /*0234*/ 	.word	0x000032a0


	//   ....[11]....
        /*0238*/ 	.word	0x000033b0


	//   ....[12]....
        /*023c*/ 	.word	0x00003ca0


	//   ....[13]....
        /*0240*/ 	.word	0x00003d00


	//   ....[14]....
        /*0244*/ 	.word	0x00005250


	//   ....[15]....
        /*0248*/ 	.word	0x00005490


	//   ....[16]....
        /*024c*/ 	.word	0x00006080


	//   ....[17]....
        /*0250*/ 	.word	0x00006180


	//   ....[18]....
        /*0254*/ 	.word	0x000069e0


	//   ....[19]....
        /*0258*/ 	.word	0x00006a60


	//   ....[20]....
        /*025c*/ 	.word	0x000081b0


	//   ....[21]....
        /*0260*/ 	.word	0x000081e0


	//   ....[22]....
        /*0264*/ 	.word	0x00008730


	//   ....[23]....
        /*0268*/ 	.word	0x000087b0


	//   ....[24]....
        /*026c*/ 	.word	0x00009d50


	//   ....[25]....
        /*0270*/ 	.word	0x0000a1c0


	//   ....[26]....
        /*0274*/ 	.word	0x0000ada0


	//   ....[27]....
        /*0278*/ 	.word	0x0000aea0


	//   ....[28]....
        /*027c*/ 	.word	0x0000b6d0


	//   ....[29]....
        /*0280*/ 	.word	0x0000b750


	//   ....[30]....
        /*0284*/ 	.word	0x0000c690


	//   ....[31]....
        /*0288*/ 	.word	0x0000c6d0


	//   ....[32]....
        /*028c*/ 	.word	0x0000c7c0


	//   ....[33]....
        /*0290*/ 	.word	0x0000c7d0


	//   ....[34]....
        /*0294*/ 	.word	0x0000d350


	//   ....[35]....
        /*0298*/ 	.word	0x0000d3b0


	//   ....[36]....
        /*029c*/ 	.word	0x0000d3e0


	//   ....[37]....
        /*02a0*/ 	.word	0x0000d460


	//   ....[38]....
        /*02a4*/ 	.word	0x0000d890


	//   ....[39]....
        /*02a8*/ 	.word	0x0000d8d0


	//   ....[40]....
        /*02ac*/ 	.word	0x0000d8f0


	//   ....[41]....
        /*02b0*/ 	.word	0x0000d920


	//   ....[42]....
        /*02b4*/ 	.word	0x0000d940


	//   ....[43]....
        /*02b8*/ 	.word	0x0000d950


	//   ....[44]....
        /*02bc*/ 	.word	0x0000d970


	//   ....[45]....
        /*02c0*/ 	.word	0x0000d990


	//   ....[46]....
        /*02c4*/ 	.word	0x0000e000


	//   ....[47]....
        /*02c8*/ 	.word	0x0000e040


	//   ....[48]....
        /*02cc*/ 	.word	0x0000e080


	//   ....[49]....
        /*02d0*/ 	.word	0x0000e0b0


	//   ....[50]....
        /*02d4*/ 	.word	0x0000e0d0


	//   ....[51]....
        /*02d8*/ 	.word	0x0000e0e0


	//   ....[52]....
        /*02dc*/ 	.word	0x0000e0f0


	//   ....[53]....
        /*02e0*/ 	.word	0x0000e110


	//   ....[54]....
        /*02e4*/ 	.word	0x0000e290


	//   ....[55]....
        /*02e8*/ 	.word	0x0000f2c0


	//   ....[56]....
        /*02ec*/ 	.word	0x0000fcd0


	//   ....[57]....
        /*02f0*/ 	.word	0x0000fce0


	//   ....[58]....
        /*02f4*/ 	.word	0x0000fcf0


	//   ....[59]....
        /*02f8*/ 	.word	0x0000fd20


	//   ....[60]....
        /*02fc*/ 	.word	0x0000fd80


	//   ....[61]....
        /*0300*/ 	.word	0x0000fdc0


	//   ....[62]....
        /*0304*/ 	.word	0x0000fe10


	//   ....[63]....
        /*0308*/ 	.word	0x0000fe70


	//   ....[64]....
        /*030c*/ 	.word	0x0000fe90


	//   ....[65]....
        /*0310*/ 	.word	0x0000feb0


	//   ....[66]....
        /*0314*/ 	.word	0x0000ff00


	//   ....[67]....
        /*0318*/ 	.word	0x0000ff60


	//   ....[68]....
        /*031c*/ 	.word	0x0000ff80


	//   ....[69]....
        /*0320*/ 	.word	0x0000ffa0


	//   ....[70]....
        /*0324*/ 	.word	0x00010000


	//   ....[71]....
        /*0328*/ 	.word	0x00010030


	//   ....[72]....
        /*032c*/ 	.word	0x00010070


	//   ....[73]....
        /*0330*/ 	.word	0x00010090


	//   ....[74]....
        /*0334*/ 	.word	0x000100b0


	//   ....[75]....
        /*0338*/ 	.word	0x00010130


	//   ....[76]....
        /*033c*/ 	.word	0x00010140


	//   ....[77]....
        /*0340*/ 	.word	0x00010160


	//   ....[78]....
        /*0344*/ 	.word	0x00010180


	//   ....[79]....
        /*0348*/ 	.word	0x000101f0


	//   ....[80]....
        /*034c*/ 	.word	0x00011e80


	//   ....[81]....
        /*0350*/ 	.word	0x00012050


	//   ....[82]....
        /*0354*/ 	.word	0x00012670


	//   ....[83]....
        /*0358*/ 	.word	0x000127f0


	//   ....[84]....
        /*035c*/ 	.word	0x00012850


	//   ....[85]....
        /*0360*/ 	.word	0x00012900


	//   ....[86]....
        /*0364*/ 	.word	0x000129a0


	//   ....[87]....
        /*0368*/ 	.word	0x00012a00


	//   ....[88]....
        /*036c*/ 	.word	0x00012af0


	//   ....[89]....
        /*0370*/ 	.word	0x00012b50


	//   ....[90]....
        /*0374*/ 	.word	0x00012c00


	//   ....[91]....
        /*0378*/ 	.word	0x00012c60


	//   ....[92]....
        /*037c*/ 	.word	0x00012d50


	//   ....[93]....
        /*0380*/ 	.word	0x00012db0


	//   ....[94]....
        /*0384*/ 	.word	0x00012e60


	//   ....[95]....
        /*0388*/ 	.word	0x00012ec0


	//   ....[96]....
        /*038c*/ 	.word	0x00012fa0


	//   ....[97]....
        /*0390*/ 	.word	0x00013000


	//   ....[98]....
        /*0394*/ 	.word	0x000130d0


	//   ....[99]....
        /*0398*/ 	.word	0x00013130


	//   ....[100]....
        /*039c*/ 	.word	0x00013200


	//   ....[101]....
        /*03a0*/ 	.word	0x00013260


	//   ....[102]....
        /*03a4*/ 	.word	0x00013310


	//   ....[103]....
        /*03a8*/ 	.word	0x00013370


	//   ....[104]....
        /*03ac*/ 	.word	0x00013420


	//   ....[105]....
        /*03b0*/ 	.word	0x000134a0


	//   ....[106]....
        /*03b4*/ 	.word	0x00013540


	//   ....[107]....
        /*03b8*/ 	.word	0x00013850


	//   ....[108]....
        /*03bc*/ 	.word	0x00013970


	//----- nvinfo : EIATTR_REG_RECONFIG
	.align		4
.L_175:
        /*03c0*/ 	.byte	0x01, 0x54
	.zero		2


	//----- nvinfo : EIATTR_SYSCALL_OFFSETS
	.align		4
        /*03c4*/ 	.byte	0x04, 0x46
        /*03c6*/ 	.short	(.L_177 - .L_176)


	//   ....[0]....
.L_176:
        /*03c8*/ 	.word	0x000018a0


	//   ....[1]....
        /*03cc*/ 	.word	0x0000eee0


	//   ....[2]....
        /*03d0*/ 	.word	0x0000f030


	//   ....[3]....
        /*03d4*/ 	.word	0x0000f120


	//   ....[4]....
        /*03d8*/ 	.word	0x0000f850


	//----- nvinfo : EIATTR_MBARRIER_INSTR_OFFSETS
	.align		4
.L_177:
        /*03dc*/ 	.byte	0x04, 0x39
        /*03de*/ 	.short	(.L_179 - .L_178)


	//   ....[0]....
.L_178:
        /*03e0*/ 	.word	0x00000260
        /*03e4*/ 	.word	0x000000ff
        /*03e8*/ 	.word	0x00016800
        /*03ec*/ 	.short	0x0100
        /*03ee*/ 	.byte	0x08
	.zero		1


	//   ....[1]....
        /*03f0*/ 	.word	0x00000270
        /*03f4*/ 	.word	0x000000ff
        /*03f8*/ 	.word	0x00016820
        /*03fc*/ 	.short	0x0100
        /*03fe*/ 	.byte	0x08
	.zero		1


	//   ....[2]....
        /*0400*/ 	.word	0x00000360
        /*0404*/ 	.word	0x000000ff
        /*0408*/ 	.word	0x00016830
        /*040c*/ 	.short	0x0100
        /*040e*/ 	.byte	0x08
	.zero		1


	//   ....[3]....
        /*0410*/ 	.word	0x00000370
        /*0414*/ 	.word	0x000000ff
        /*0418*/ 	.word	0x00016840
        /*041c*/ 	.short	0x0100
        /*041e*/ 	.byte	0x08
	.zero		1


	//   ....[4]....
        /*0420*/ 	.word	0x00000380
        /*0424*/ 	.word	0x000000ff
        /*0428*/ 	.word	0x00016838
        /*042c*/ 	.short	0x0100
        /*042e*/ 	.byte	0x08
	.zero		1


	//   ....[5]....
        /*0430*/ 	.word	0x00000390
        /*0434*/ 	.word	0x000000ff
        /*0438*/ 	.word	0x00016848
        /*043c*/ 	.short	0x0100
        /*043e*/ 	.byte	0x08
	.zero		1


	//   ....[6]....
        /*0440*/ 	.word	0x000004c0
        /*0444*/ 	.word	0x000000ff
        /*0448*/ 	.word	0x00016850
        /*044c*/ 	.short	0x0100
        /*044e*/ 	.byte	0x08
	.zero		1


	//   ....[7]....
        /*0450*/ 	.word	0x000004d0
        /*0454*/ 	.word	0x000000ff
        /*0458*/ 	.word	0x00016860
        /*045c*/ 	.short	0x0100
        /*045e*/ 	.byte	0x08
	.zero		1


	//   ....[8]....
        /*0460*/ 	.word	0x000004e0
        /*0464*/ 	.word	0x000000ff
        /*0468*/ 	.word	0x00016858
        /*046c*/ 	.short	0x0100
        /*046e*/ 	.byte	0x08
	.zero		1


	//   ....[9]....
        /*0470*/ 	.word	0x000004f0
        /*0474*/ 	.word	0x000000ff
        /*0478*/ 	.word	0x00016868
        /*047c*/ 	.short	0x0100
        /*047e*/ 	.byte	0x08
	.zero		1


	//   ....[10]....
        /*0480*/ 	.word	0x000005e0
        /*0484*/ 	.word	0x000000ff
        /*0488*/ 	.word	0x00016870
        /*048c*/ 	.short	0x0100
        /*048e*/ 	.byte	0x06
	.zero		1


	//   ....[11]....
        /*0490*/ 	.word	0x000005f0
        /*0494*/ 	.word	0x000000ff
        /*0498*/ 	.word	0x00016880
        /*049c*/ 	.short	0x0100
        /*049e*/ 	.byte	0x06
	.zero		1


	//   ....[12]....
        /*04a0*/ 	.word	0x00000600
        /*04a4*/ 	.word	0x000000ff
        /*04a8*/ 	.word	0x00016878
        /*04ac*/ 	.short	0x0100
        /*04ae*/ 	.byte	0x06
	.zero		1


	//   ....[13]....
        /*04b0*/ 	.word	0x00000610
        /*04b4*/ 	.word	0x000000ff
        /*04b8*/ 	.word	0x00016888
        /*04bc*/ 	.short	0x0100
        /*04be*/ 	.byte	0x06
	.zero		1


	//   ....[14]....
        /*04c0*/ 	.word	0x00000740
        /*04c4*/ 	.word	0x000000ff
        /*04c8*/ 	.word	0x00016890
        /*04cc*/ 	.short	0x0100
        /*04ce*/ 	.byte	0x08
	.zero		1


	//   ....[15]....
        /*04d0*/ 	.word	0x00000750
        /*04d4*/ 	.word	0x000000ff
        /*04d8*/ 	.word	0x000168a0
        /*04dc*/ 	.short	0x0100
        /*04de*/ 	.byte	0x08
	.zero		1


	//   ....[16]....
        /*04e0*/ 	.word	0x00000760
        /*04e4*/ 	.word	0x000000ff
        /*04e8*/ 	.word	0x00016898
        /*04ec*/ 	.short	0x0100
        /*04ee*/ 	.byte	0x08
	.zero		1


	//   ....[17]....
        /*04f0*/ 	.word	0x00000770
        /*04f4*/ 	.word	0x000000ff
        /*04f8*/ 	.word	0x000168a8
        /*04fc*/ 	.short	0x0100
        /*04fe*/ 	.byte	0x08
	.zero		1


	//   ....[18]....
        /*0500*/ 	.word	0x000008a0
        /*0504*/ 	.word	0x000000ff
        /*0508*/ 	.word	0x000168b0
        /*050c*/ 	.short	0x0100
        /*050e*/ 	.byte	0x08
	.zero		1


	//   ....[19]....
        /*0510*/ 	.word	0x000008b0
        /*0514*/ 	.word	0x000000ff
        /*0518*/ 	.word	0x000168c0
        /*051c*/ 	.short	0x0100
        /*051e*/ 	.byte	0x08
	.zero		1


	//   ....[20]....
        /*0520*/ 	.word	0x000008c0
        /*0524*/ 	.word	0x000000ff
        /*0528*/ 	.word	0x000168b8
        /*052c*/ 	.short	0x0100
        /*052e*/ 	.byte	0x08
	.zero		1


	//   ....[21]....
        /*0530*/ 	.word	0x000008d0
        /*0534*/ 	.word	0x000000ff
        /*0538*/ 	.word	0x000168c8
        /*053c*/ 	.short	0x0100
        /*053e*/ 	.byte	0x08
	.zero		1


	//   ....[22]....
        /*0540*/ 	.word	0x00001920
        /*0544*/ 	.word	0x000000ff
        /*0548*/ 	.word	0x00016800
        /*054c*/ 	.short	0x010a
        /*054e*/ 	.byte	0x2d
	.zero		1


	//   ....[23]....
        /*0550*/ 	.word	0x000019a0
        /*0554*/ 	.word	0x00000005
        /*0558*/ 	.word	0x00016830
        /*055c*/ 	.short	0x010a
        /*055e*/ 	.byte	0x3f
	.zero		1


	//   ....[24]....
        /*0560*/ 	.word	0x00001a00
        /*0564*/ 	.word	0x00000005
        /*0568*/ 	.word	0x00016830
        /*056c*/ 	.short	0x010a
        /*056e*/ 	.byte	0x3f
	.zero		1


	//   ....[25]....
        /*0570*/ 	.word	0x00001dc0
        /*0574*/ 	.word	0x00000000
        /*0578*/ 	.word	0x00000000
        /*057c*/ 	.short	0x0101
        /*057e*/ 	.byte	0x3f
	.zero		1


	//   ....[26]....
        /*0580*/ 	.word	0x00004bd0
        /*0584*/ 	.word	0x000000ff
        /*0588*/ 	.word	0x00016830
        /*058c*/ 	.short	0x010a
        /*058e*/ 	.byte	0x06
	.zero		1


	//   ....[27]....
        /*0590*/ 	.word	0x00004c10
        /*0594*/ 	.word	0x000000ff
        /*0598*/ 	.word	0x00016830
        /*059c*/ 	.short	0x010a
        /*059e*/ 	.byte	0x06
	.zero		1


	//   ....[28]....
        /*05a0*/ 	.word	0x00004df0
        /*05a4*/ 	.word	0x000000ff
        /*05a8*/ 	.word	0x00016850
        /*05ac*/ 	.short	0x010a
        /*05ae*/ 	.byte	0x06
	.zero		1


	//   ....[29]....
        /*05b0*/ 	.word	0x00004e30
        /*05b4*/ 	.word	0x000000ff
        /*05b8*/ 	.word	0x00016850
        /*05bc*/ 	.short	0x010a
        /*05be*/ 	.byte	0x06
	.zero		1


	//   ....[30]....
        /*05c0*/ 	.word	0x000052c0
        /*05c4*/ 	.word	0x0000000a
        /*05c8*/ 	.word	0x00000000
        /*05cc*/ 	.short	0x0101
        /*05ce*/ 	.byte	0x3f
	.zero		1


	//   ....[31]....
        /*05d0*/ 	.word	0x00007000
        /*05d4*/ 	.word	0x0000001f
        /*05d8*/ 	.word	0x00000000
        /*05dc*/ 	.short	0x0101
        /*05de*/ 	.byte	0x3f
	.zero		1


	//   ....[32]....
        /*05e0*/ 	.word	0x00007c20
        /*05e4*/ 	.word	0x000000ff
        /*05e8*/ 	.word	0x00016830
        /*05ec*/ 	.short	0x010a
        /*05ee*/ 	.byte	0x06
	.zero		1


	//   ....[33]....
        /*05f0*/ 	.word	0x00007c60
        /*05f4*/ 	.word	0x000000ff
        /*05f8*/ 	.word	0x00016830
        /*05fc*/ 	.short	0x010a
        /*05fe*/ 	.byte	0x06
	.zero		1


	//   ....[34]....
        /*0600*/ 	.word	0x00007e40
        /*0604*/ 	.word	0x000000ff
        /*0608*/ 	.word	0x00016850
        /*060c*/ 	.short	0x010a
        /*060e*/ 	.byte	0x06
	.zero		1


	//   ....[35]....
        /*0610*/ 	.word	0x00007e80
        /*0614*/ 	.word	0x000000ff
        /*0618*/ 	.word	0x00016850
        /*061c*/ 	.short	0x010a
        /*061e*/ 	.byte	0x06
	.zero		1


	//   ....[36]....
        /*0620*/ 	.word	0x00009140
        /*0624*/ 	.word	0x0000001b
        /*0628*/ 	.word	0x00000000
        /*062c*/ 	.short	0x0101
        /*062e*/ 	.byte	0x3f
	.zero		1


	//   ....[37]....
        /*0630*/ 	.word	0x000092f0
        /*0634*/ 	.word	0x0000001f
        /*0638*/ 	.word	0x00000000
        /*063c*/ 	.short	0x0101
        /*063e*/ 	.byte	0x3f
	.zero		1


	//   ....[38]....
        /*0640*/ 	.word	0x00009940
        /*0644*/ 	.word	0x000000ff
        /*0648*/ 	.word	0x00016830
        /*064c*/ 	.short	0x010a
        /*064e*/ 	.byte	0x06
	.zero		1


	//   ....[39]....
        /*0650*/ 	.word	0x00009980
        /*0654*/ 	.word	0x000000ff
        /*0658*/ 	.word	0x00016830
        /*065c*/ 	.short	0x010a
        /*065e*/ 	.byte	0x06
	.zero		1


	//   ....[40]....
        /*0660*/ 	.word	0x00009b60
        /*0664*/ 	.word	0x000000ff
        /*0668*/ 	.word	0x00016850
        /*066c*/ 	.short	0x010a
        /*066e*/ 	.byte	0x06
	.zero		1


	//   ....[41]....
        /*0670*/ 	.word	0x00009ba0
        /*0674*/ 	.word	0x000000ff
        /*0678*/ 	.word	0x00016850
        /*067c*/ 	.short	0x010a
        /*067e*/ 	.byte	0x06
	.zero		1


	//   ....[42]....
        /*0680*/ 	.word	0x0000a000
        /*0684*/ 	.word	0x0000000a
        /*0688*/ 	.word	0x00000000
        /*068c*/ 	.short	0x0101
        /*068e*/ 	.byte	0x3f
	.zero		1


	//   ....[43]....
        /*0690*/ 	.word	0x0000bc30
        /*0694*/ 	.word	0x0000001f
        /*0698*/ 	.word	0x00000000
        /*069c*/ 	.short	0x0101
        /*069e*/ 	.byte	0x3f
	.zero		1


	//   ....[44]....
        /*06a0*/ 	.word	0x0000c600
        /*06a4*/ 	.word	0x000000ff
        /*06a8*/ 	.word	0x00016850
        /*06ac*/ 	.short	0x010a
        /*06ae*/ 	.byte	0x05
	.zero		1


	//   ....[45]....
        /*06b0*/ 	.word	0x0000c640
        /*06b4*/ 	.word	0x000000ff
        /*06b8*/ 	.word	0x00016850
        /*06bc*/ 	.short	0x010a
        /*06be*/ 	.byte	0x05
	.zero		1


	//   ....[46]....
        /*06c0*/ 	.word	0x0000cb60
        /*06c4*/ 	.word	0x00000006
        /*06c8*/ 	.word	0x00000000
        /*06cc*/ 	.short	0x0101
        /*06ce*/ 	.byte	0x3f
	.zero		1


	//   ....[47]....
        /*06d0*/ 	.word	0x0000d7c0
        /*06d4*/ 	.word	0x00000000
        /*06d8*/ 	.word	0x00000000
        /*06dc*/ 	.short	0x0101
        /*06de*/ 	.byte	0x3f
	.zero		1


	//   ....[48]....
        /*06e0*/ 	.word	0x0000f4f0
        /*06e4*/ 	.word	0x00000003
        /*06e8*/ 	.word	0x00016840
        /*06ec*/ 	.short	0x010a
        /*06ee*/ 	.byte	0x3f
	.zero		1


	//   ....[49]....
        /*06f0*/ 	.word	0x000102c0
        /*06f4*/ 	.word	0x00000011
        /*06f8*/ 	.word	0x00016800
        /*06fc*/ 	.short	0x0107
        /*06fe*/ 	.byte	0x3f
	.zero		1


	//   ....[50]....
        /*0700*/ 	.word	0x00010390
        /*0704*/ 	.word	0x00000011
        /*0708*/ 	.word	0x00016800
        /*070c*/ 	.short	0x0101
        /*070e*/ 	.byte	0x3f
	.zero		1


	//   ....[51]....
        /*0710*/ 	.word	0x000103b0
        /*0714*/ 	.word	0x00000011
        /*0718*/ 	.word	0x00016820
        /*071c*/ 	.short	0x010a
        /*071e*/ 	.byte	0x3f
	.zero		1


	//   ....[52]....
        /*0720*/ 	.word	0x000106d0
        /*0724*/ 	.word	0x00000003
        /*0728*/ 	.word	0x00016840
        /*072c*/ 	.short	0x010a
        /*072e*/ 	.byte	0x3f
	.zero		1


	//   ....[53]....
        /*0730*/ 	.word	0x00010900
        /*0734*/ 	.word	0x00000002
        /*0738*/ 	.word	0x00000060
        /*073c*/ 	.short	0x010a
        /*073e*/ 	.byte	0x3f
	.zero		1


	//   ....[54]....
        /*0740*/ 	.word	0x00010e50
        /*0744*/ 	.word	0x00000003
        /*0748*/ 	.word	0x00016840
        /*074c*/ 	.short	0x010a
        /*074e*/ 	.byte	0x3f
	.zero		1


	//   ....[55]....
        /*0750*/ 	.word	0x00011080
        /*0754*/ 	.word	0x00000005
        /*0758*/ 	.word	0x00000060
        /*075c*/ 	.short	0x010a
        /*075e*/ 	.byte	0x3f
	.zero		1


	//   ....[56]....
        /*0760*/ 	.word	0x00011500
        /*0764*/ 	.word	0x00000002
        /*0768*/ 	.word	0x00016840
        /*076c*/ 	.short	0x010a
        /*076e*/ 	.byte	0x3f
	.zero		1


	//   ....[57]....
        /*0770*/ 	.word	0x00011740
        /*0774*/ 	.word	0x00000005
        /*0778*/ 	.word	0x00000060
        /*077c*/ 	.short	0x010a
        /*077e*/ 	.byte	0x3f
	.zero		1


	//   ....[58]....
        /*0780*/ 	.word	0x00011b50
        /*0784*/ 	.word	0x00000003
        /*0788*/ 	.word	0x00016860
        /*078c*/ 	.short	0x010a
        /*078e*/ 	.byte	0x3f
	.zero		1


	//   ....[59]....
        /*0790*/ 	.word	0x00011fd0
        /*0794*/ 	.word	0x00000009
        /*0798*/ 	.word	0x00016820
        /*079c*/ 	.short	0x010a
        /*079e*/ 	.byte	0x3f
	.zero		1


	//   ....[60]....
        /*07a0*/ 	.word	0x00012170
        /*07a4*/ 	.word	0x00000007
        /*07a8*/ 	.word	0x00000000
        /*07ac*/ 	.short	0x010a
        /*07ae*/ 	.byte	0x3f
	.zero		1


	//   ....[61]....
        /*07b0*/ 	.word	0x000121e0
        /*07b4*/ 	.word	0x00000003
        /*07b8*/ 	.word	0x00000000
        /*07bc*/ 	.short	0x010a
        /*07be*/ 	.byte	0x3f
	.zero		1


	//   ....[62]....
        /*07c0*/ 	.word	0x00012240
        /*07c4*/ 	.word	0x00000005
        /*07c8*/ 	.word	0x00000000
        /*07cc*/ 	.short	0x010a
        /*07ce*/ 	.byte	0x3f
	.zero		1


	//   ....[63]....
        /*07d0*/ 	.word	0x00012270
        /*07d4*/ 	.word	0x00000003
        /*07d8*/ 	.word	0x00000000
        /*07dc*/ 	.short	0x010a
        /*07de*/ 	.byte	0x3f
	.zero		1


	//   ....[64]....
        /*07e0*/ 	.word	0x000122e0
        /*07e4*/ 	.word	0x00000003
        /*07e8*/ 	.word	0x00016800
        /*07ec*/ 	.short	0x010a
        /*07ee*/ 	.byte	0x3f
	.zero		1


	//   ....[65]....
        /*07f0*/ 	.word	0x00012330
        /*07f4*/ 	.word	0x00000005
        /*07f8*/ 	.word	0x00016830
        /*07fc*/ 	.short	0x010a
        /*07fe*/ 	.byte	0x3f
	.zero		1


	//   ....[66]....
        /*0800*/ 	.word	0x00012390
        /*0804*/ 	.word	0x00000007
        /*0808*/ 	.word	0x00016830
        /*080c*/ 	.short	0x010a
        /*080e*/ 	.byte	0x3f
	.zero		1


	//   ....[67]....
        /*0810*/ 	.word	0x000123f0
        /*0814*/ 	.word	0x00000007
        /*0818*/ 	.word	0x00016850
        /*081c*/ 	.short	0x010a
        /*081e*/ 	.byte	0x3f
	.zero		1


	//   ....[68]....
        /*0820*/ 	.word	0x00012450
        /*0824*/ 	.word	0x0000000b
        /*0828*/ 	.word	0x00016830
        /*082c*/ 	.short	0x010a
        /*082e*/ 	.byte	0x3f
	.zero		1


	//   ....[69]....
        /*0830*/ 	.word	0x000124b0
        /*0834*/ 	.word	0x0000000b
        /*0838*/ 	.word	0x00016850
        /*083c*/ 	.short	0x010a
        /*083e*/ 	.byte	0x3f
	.zero		1


	//   ....[70]....
        /*0840*/ 	.word	0x00012510
        /*0844*/ 	.word	0x00000009
        /*0848*/ 	.word	0x00016830
        /*084c*/ 	.short	0x010a
        /*084e*/ 	.byte	0x3f
	.zero		1


	//   ....[71]....
        /*0850*/ 	.word	0x00012570
        /*0854*/ 	.word	0x00000009
        /*0858*/ 	.word	0x00016850
        /*085c*/ 	.short	0x010a
        /*085e*/ 	.byte	0x3f
	.zero		1


	//   ....[72]....
        /*0860*/ 	.word	0x000125d0
        /*0864*/ 	.word	0x00000006
        /*0868*/ 	.word	0x00016850
        /*086c*/ 	.short	0x010a
        /*086e*/ 	.byte	0x3f
	.zero		1


	//   ....[73]....
        /*0870*/ 	.word	0x00012720
        /*0874*/ 	.word	0x00000003
        /*0878*/ 	.word	0x00016840
        /*087c*/ 	.short	0x010a
        /*087e*/ 	.byte	0x3f
	.zero		1


	//   ....[74]....
        /*0880*/ 	.word	0x00013570
        /*0884*/ 	.word	0x00000011
        /*0888*/ 	.word	0x00016820
        /*088c*/ 	.short	0x010a
        /*088e*/ 	.byte	0x3f
	.zero		1


	//   ....[75]....
        /*0890*/ 	.word	0x000135c0
        /*0894*/ 	.word	0x00000003
        /*0898*/ 	.word	0x00016840
        /*089c*/ 	.short	0x010a
        /*089e*/ 	.byte	0x3f
	.zero		1


	//   ....[76]....
        /*08a0*/ 	.word	0x00013610
        /*08a4*/ 	.word	0x00000002
        /*08a8*/ 	.word	0x00000060
        /*08ac*/ 	.short	0x010a
        /*08ae*/ 	.byte	0x3f
	.zero		1


	//   ....[77]....
        /*08b0*/ 	.word	0x00013660
        /*08b4*/ 	.word	0x00000003
        /*08b8*/ 	.word	0x00016840
        /*08bc*/ 	.short	0x010a
        /*08be*/ 	.byte	0x3f
	.zero		1


	//   ....[78]....
        /*08c0*/ 	.word	0x000136b0
        /*08c4*/ 	.word	0x00000005
        /*08c8*/ 	.word	0x00000060
        /*08cc*/ 	.short	0x010a
        /*08ce*/ 	.byte	0x3f
	.zero		1


	//   ....[79]....
        /*08d0*/ 	.word	0x00013700
        /*08d4*/ 	.word	0x00000002
        /*08d8*/ 	.word	0x00016840
        /*08dc*/ 	.short	0x010a
        /*08de*/ 	.byte	0x3f
	.zero		1


	//   ....[80]....
        /*08e0*/ 	.word	0x00013750
        /*08e4*/ 	.word	0x00000005
        /*08e8*/ 	.word	0x00000060
        /*08ec*/ 	.short	0x010a
        /*08ee*/ 	.byte	0x3f
	.zero		1


	//   ....[81]....
        /*08f0*/ 	.word	0x000137a0
        /*08f4*/ 	.word	0x00000003
        /*08f8*/ 	.word	0x00016860
        /*08fc*/ 	.short	0x010a
        /*08fe*/ 	.byte	0x3f
	.zero		1


	//   ....[82]....
        /*0900*/ 	.word	0x00013890
        /*0904*/ 	.word	0x00000009
        /*0908*/ 	.word	0x00016820
        /*090c*/ 	.short	0x010a
        /*090e*/ 	.byte	0x3f
	.zero		1


	//   ....[83]....
        /*0910*/ 	.word	0x00013a30
        /*0914*/ 	.word	0x00000007
        /*0918*/ 	.word	0x00000000
        /*091c*/ 	.short	0x010a
        /*091e*/ 	.byte	0x3f
	.zero		1


	//   ....[84]....
        /*0920*/ 	.word	0x00013a80
        /*0924*/ 	.word	0x00000003
        /*0928*/ 	.word	0x00000000
        /*092c*/ 	.short	0x010a
        /*092e*/ 	.byte	0x3f
	.zero		1


	//   ....[85]....
        /*0930*/ 	.word	0x00013ad0
        /*0934*/ 	.word	0x00000005
        /*0938*/ 	.word	0x00000000
        /*093c*/ 	.short	0x010a
        /*093e*/ 	.byte	0x3f
	.zero		1


	//----- nvinfo : EIATTR_NUM_MBARRIERS
	.align		4
.L_179:
        /*0940*/ 	.byte	0x03, 0x38
        /*0942*/ 	.short	0x0016


	//----- nvinfo : EIATTR_EXIT_INSTR_OFFSETS
	.align		4
        /*0944*/ 	.byte	0x04, 0x1c
        /*0946*/ 	.short	(.L_181 - .L_180)


	//   ....[0]....
.L_180:
        /*0948*/ 	.word	0x00000a30


	//   ....[1]....
        /*094c*/ 	.word	0x0000e220


	//   ....[2]....
        /*0950*/ 	.word	0x000122c0


	//----- nvinfo : EIATTR_MAX_THREADS
	.align		4
.L_181:
        /*0954*/ 	.byte	0x04, 0x05
        /*0956*/ 	.short	(.L_183 - .L_182)
.L_182:
        /*0958*/ 	.word	0x00000200
        /*095c*/ 	.word	0x00000001
        /*0960*/ 	.word	0x00000001


	//----- nvinfo : EIATTR_CRS_STACK_SIZE
	.align		4
.L_183:
        /*0964*/ 	.byte	0x04, 0x1e
        /*0966*/ 	.short	(.L_185 - .L_184)
.L_184:
        /*0968*/ 	.word	0x00000000


	//----- nvinfo : EIATTR_CBANK_PARAM_SIZE
	.align		4
.L_185:
        /*096c*/ 	.byte	0x03, 0x19
        /*096e*/ 	.short	0x0af0


	//----- nvinfo : EIATTR_PARAM_CBANK
	.align		4
        /*0970*/ 	.byte	0x04, 0x0a
        /*0972*/ 	.short	(.L_187 - .L_186)
	.align		4
.L_186:
        /*0974*/ 	.word	index@(.nv.constant0._ZN7cutlass13device_kernelIN5flash11enable_sm90INS1_16FlashAttnFwdSm90INS1_25CollectiveMainloopFwdSm90ILi2EN4cute5tupleIJNS5_1CILi1EEES8_S8_EEENS6_IJNS7_ILi192EEENS7_ILi128EEENS7_ILi64EEEEEELi64ENS_6half_tEfNS_4arch4Sm90ELb0ELb1ELb0ELb0ELb0ELb0ELb0ELb1ELb1ELb1ELb0ELb0EEENS1_21CollectiveEpilogueFwdINS6_IJSA_SC_SB_EEES9_SE_SG_Li384ELb0ELb1ELb0ELb0EEENS1_30DynamicPersistentTileSchedulerILi384ELi128ELb0ELb1ELb1EEEEEEEEEvNT_6ParamsE)
        /*0978*/ 	.short	0x0210
        /*097a*/ 	.short	0x0af0


	//----- nvinfo : EIATTR_SW_WAR
	.align		4
.L_187:
        /*097c*/ 	.byte	0x04, 0x36
        /*097e*/ 	.short	(.L_189 - .L_188)
.L_188:
        /*0980*/ 	.word	0x00000008
.L_189:


//--------------------- .nv.info._ZN7cutlass13device_kernelIN5flash11enable_sm90INS1_16FlashAttnFwdSm90INS1_25CollectiveMainloopFwdSm90ILi2EN4cute5tupleIJNS5_1CILi1EEES8_S8_EEENS6_IJNS7_ILi192EEENS7_ILi128EEENS7_ILi64EEEEEELi64ENS_6half_tEfNS_4arch4Sm90ELb0ELb1ELb0ELb1ELb0ELb0ELb0ELb1ELb1ELb1ELb0ELb0EEENS1_21CollectiveEpilogueFwdINS6_IJSA_SC_SB_EEES9_SE_SG_Li384ELb1ELb1ELb0ELb0EEENS1_36VarlenDynamicPersistentTileSchedulerILi192ELi128ELi384ELi128ELb0ELb1ELb1ELb1ELb0ELb1EEEEEEEEEvNT_6ParamsE --------------------------
	.section	.nv.info._ZN7cutlass13device_kernelIN5flash11enable_sm90INS1_16FlashAttnFwdSm90INS1_25CollectiveMainloopFwdSm90ILi2EN4cute5tupleIJNS5_1CILi1EEES8_S8_EEENS6_IJNS7_ILi192EEENS7_ILi128EEENS7_ILi64EEEEEELi64ENS_6half_tEfNS_4arch4Sm90ELb0ELb1ELb0ELb1ELb0ELb0ELb0ELb1ELb1ELb1ELb0ELb0EEENS1_21CollectiveEpilogueFwdINS6_IJSA_SC_SB_EEES9_SE_SG_Li384ELb1ELb1ELb0ELb0EEENS1_36VarlenDynamicPersistentTileSchedulerILi192ELi128ELi384ELi128ELb0ELb1ELb1ELb1ELb0ELb1EEEEEEEEEvNT_6ParamsE,"",@"SHT_CUDA_INFO"
	.sectionflags	@""
	.align	4


	//----- nvinfo : EIATTR_CUDA_API_VERSION
	.align		4
        /*0000*/ 	.byte	0x04, 0x37
        /*0002*/ 	.short	(.L_191 - .L_190)
.L_190:
        /*0004*/ 	.word	0x00000082


	//----- nvinfo : EIATTR_KPARAM_INFO
	.align		4
.L_191:
        /*0008*/ 	.byte	0x04, 0x17
        /*000a*/ 	.short	(.L_193 - .L_192)
.L_192:
        /*000c*/ 	.word	0x00000000
        /*0010*/ 	.short	0x0000
        /*0012*/ 	.short	0x0070
        /*0014*/ 	.byte	0x00, 0xf0, 0x01, 0x2a


	//----- nvinfo : EIATTR_SPARSE_MMA_MASK
	.align		4
.L_193:
        /*0018*/ 	.byte	0x03, 0x50
        /*001a*/ 	.short	0x0000


	//----- nvinfo : EIATTR_MAXREG_COUNT
	.align		4
        /*001c*/ 	.byte	0x03, 0x1b
        /*001e*/ 	.short	0x0080


	//----- nvinfo : EIATTR_NUM_BARRIERS
	.align		4
        /*0020*/ 	.byte	0x02, 0x4c
        /*0022*/ 	.byte	0x10
	.zero		1


	//----- nvinfo : EIATTR_EXTERNS
	.align		4
        /*0024*/ 	.byte	0x04, 0x0f
        /*0026*/ 	.short	(.L_195 - .L_194)


	//   ....[0]....
	.align		4
.L_194:
        /*0028*/ 	.word	index@(__assertfail)


	//----- nvinfo : EIATTR_ANNOTATIONS
	.align		4
.L_195:
        /*002c*/ 	.byte	0x04, 0x55
        /*002e*/ 	.short	(.L_197 - .L_196)


	//   ....[0]....
.L_196:
        /* <DEDUP_REMOVED lines=23> */


	//----- nvinfo : EIATTR_MERCURY_ISA_VERSION
	.align		4
.L_197:
        /*0190*/ 	.byte	0x03, 0x5f
        /*0192*/ 	.short	0x0101


	//----- nvinfo : EIATTR_UNUSED_LOAD_BYTE_OFFSET
	.align		4
        /*0194*/ 	.byte	0x04, 0x44
        /*0196*/ 	.short	(.L_199 - .L_198)


	//   ....[0]....
.L_198:
        /*0198*/ 	.word	0x00000a40
        /*019c*/ 	.word	0x0000fff0


	//   ....[1]....
        /*01a0*/ 	.word	0x0000cf00
        /*01a4*/ 	.word	0x0000fff0


	//----- nvinfo : EIATTR_INT_WARP_WIDE_INSTR_OFFSETS
	.align		4
.L_199:
        /*01a8*/ 	.byte	0x04, 0x31
        /*01aa*/ 	.short	(.L_201 - .L_200)


	//   ....[0]....
.L_200:
        /*01ac*/ 	.word	0x00000130


	//   ....[1]....
        /*01b0*/ 	.word	0x00000170


	//   ....[2]....
        /*01b4*/ 	.word	0x000001e0


	//   ....[3]....
        /*01b8*/ 	.word	0x0000fdc0


	//   ....[4]....
        /*01bc*/ 	.word	0x0000fe50


	//   ....[5]....
        /*01c0*/ 	.word	0x00012e30


	//   ....[6]....
        /*01c4*/ 	.word	0x00012ec0


	//----- nvinfo : EIATTR_COOP_GROUP_MASK_REGIDS
	.align		4
.L_201:
        /*01c8*/ 	.byte	0x04, 0x29
        /*01ca*/ 	.short	(.L_203 - .L_202)


	//   ....[0]....
.L_202:
        /*01cc*/ 	.word	0xffffffff


	//   ....[1]....
        /*01d0*/ 	.word	0xffffffff


	//   ....[2]....
        /*01d4*/ 	.word	0xffffffff


	//   ....[3]....
        /*01d8*/ 	.word	0xffffffff


	//   ....[4]....
        /*01dc*/ 	.word	0xffffffff


	//   ....[5]....
        /*01e0*/ 	.word	0xffffffff


	//   ....[6]....
        /*01e4*/ 	.word	0xffffffff


	//   ....[7]....
        /*01e8*/ 	.word	0xffffffff


	//   ....[8]....
        /*01ec*/ 	.word	0xffffffff


	//   ....[9]....
        /*01f0*/ 	.word	0xffffffff


	//   ....[10]....
        /*01f4*/ 	.word	0xffffffff


	//   ....[11]....
        /*01f8*/ 	.word	0xffffffff


	//   ....[12]....
        /*01fc*/ 	.word	0xffffffff


	//   ....[13]....
        /*0200*/ 	.word	0xffffffff


	//   ....[14]....
        /*0204*/ 	.word	0xffffffff


	//   ....[15]....
        /*0208*/ 	.word	0xffffffff


	//   ....[16]....
        /*020c*/ 	.word	0xffffffff


	//   ....[17]....
        /*0210*/ 	.word	0xffffffff


	//   ....[18]....
        /*0214*/ 	.word	0xffffffff


	//   ....[19]....
        /*0218*/ 	.word	0xffffffff


	//   ....[20]....
        /*021c*/ 	.word	0xffffffff


	//   ....[21]....
        /*0220*/ 	.word	0xffffffff


	//   ....[22]....
        /*0224*/ 	.word	0xffffffff


	//   ....[23]....
        /*0228*/ 	.word	0xffffffff


	//   ....[24]....
        /*022c*/ 	.word	0xffffffff


	//   ....[25]....
        /*0230*/ 	.word	0xffffffff


	//   ....[26]....
        /*0234*/ 	.word	0xffffffff


	//   ....[27]....
        /*0238*/ 	.word	0xffffffff


	//   ....[28]....
        /*023c*/ 	.word	0xffffffff


	//   ....[29]....
        /*0240*/ 	.word	0xffffffff


	//   ....[30]....
        /*0244*/ 	.word	0xffffffff


	//   ....[31]....
        /*0248*/ 	.word	0xffffffff


	//   ....[32]....
        /*024c*/ 	.word	0xffffffff


	//   ....[33]....
        /*0250*/ 	.word	0xffffffff


	//   ....[34]....
        /*0254*/ 	.word	0xffffffff


	//   ....[35]....
        /*0258*/ 	.word	0xffffffff


	//   ....[36]....
        /*025c*/ 	.word	0xffffffff


	//   ....[37]....
        /*0260*/ 	.word	0xffffffff


	//   ....[38]....
        /*0264*/ 	.word	0xffffffff


	//   ....[39]....
        /*0268*/ 	.word	0xffffffff


	//   ....[40]....
        /*026c*/ 	.word	0xffffffff


	//   ....[41]....
        /*0270*/ 	.word	0xffffffff


	//   ....[42]....
        /*0274*/ 	.word	0xffffffff


	//   ....[43]....
        /*0278*/ 	.word	0xffffffff


	//   ....[44]....
        /*027c*/ 	.word	0xffffffff


	//   ....[45]....
        /*0280*/ 	.word	0xffffffff


	//   ....[46]....
        /*0284*/ 	.word	0xffffffff


	//   ....[47]....
        /*0288*/ 	.word	0xffffffff


	//   ....[48]....
        /*028c*/ 	.word	0xffffffff


	//   ....[49]....
        /*0290*/ 	.word	0xffffffff


	//   ....[50]....
        /*0294*/ 	.word	0xffffffff


	//   ....[51]....
        /*0298*/ 	.word	0xffffffff


	//   ....[52]....
        /*029c*/ 	.word	0xffffffff


	//   ....[53]....
        /*02a0*/ 	.word	0xffffffff


	//   ....[54]....
        /*02a4*/ 	.word	0xffffffff


	//   ....[55]....
        /*02a8*/ 	.word	0xffffffff


	//   ....[56]....
        /*02ac*/ 	.word	0xffffffff


	//   ....[57]....
        /*02b0*/ 	.word	0xffffffff


	//   ....[58]....
        /*02b4*/ 	.word	0xffffffff


	//   ....[59]....
        /*02b8*/ 	.word	0xffffffff


	//   ....[60]....
        /*02bc*/ 	.word	0xffffffff


	//   ....[61]....
        /*02c0*/ 	.word	0xffffffff


	//   ....[62]....
        /*02c4*/ 	.word	0xffffffff


	//   ....[63]....
        /*02c8*/ 	.word	0xffffffff


	//   ....[64]....
        /*02cc*/ 	.word	0xffffffff


	//   ....[65]....
        /*02d0*/ 	.word	0xffffffff


	//   ....[66]....
        /*02d4*/ 	.word	0xffffffff


	//   ....[67]....
        /*02d8*/ 	.word	0xffffffff


	//   ....[68]....
        /*02dc*/ 	.word	0xffffffff


	//   ....[69]....
        /*02e0*/ 	.word	0xffffffff


	//   ....[70]....
        /*02e4*/ 	.word	0xffffffff


	//   ....[71]....
        /*02e8*/ 	.word	0xffffffff


	//   ....[72]....
        /*02ec*/ 	.word	0xffffffff


	//   ....[73]....
        /*02f0*/ 	.word	0xffffffff


	//   ....[74]....
        /*02f4*/ 	.word	0xffffffff


	//   ....[75]....
        /*02f8*/ 	.word	0xffffffff


	//   ....[76]....
        /*02fc*/ 	.word	0xffffffff


	//   ....[77]....
        /*0300*/ 	.word	0xffffffff


	//   ....[78]....
        /*0304*/ 	.word	0xffffffff


	//   ....[79]....
        /*0308*/ 	.word	0xffffffff


	//   ....[80]....
        /*030c*/ 	.word	0xffffffff


	//   ....[81]....
        /*0310*/ 	.word	0xffffffff


	//   ....[82]....
        /*0314*/ 	.word	0xffffffff


	//   ....[83]....
        /*0318*/ 	.word	0xffffffff


	//   ....[84]....
        /*031c*/ 	.word	0xffffffff


	//   ....[85]....
        /*0320*/ 	.word	0xffffffff


	//   ....[86]....
        /*0324*/ 	.word	0xffffffff


	//   ....[87]....
        /*0328*/ 	.word	0xffffffff


	//   ....[88]....
        /*032c*/ 	.word	0xffffffff


	//   ....[89]....
        /*0330*/ 	.word	0xffffffff


	//   ....[90]....
        /*0334*/ 	.word	0xffffffff


	//   ....[91]....
        /*0338*/ 	.word	0xffffffff


	//   ....[92]....
        /*033c*/ 	.word	0xffffffff


	//   ....[93]....
        /*0340*/ 	.word	0xffffffff


	//   ....[94]....
        /*0344*/ 	.word	0xffffffff


	//   ....[95]....
        /*0348*/ 	.word	0xffffffff


	//   ....[96]....
        /*034c*/ 	.word	0xffffffff


	//   ....[97]....
        /*0350*/ 	.word	0xffffffff


	//   ....[98]....
        /*0354*/ 	.word	0xffffffff


	//   ....[99]....
        /*0358*/ 	.word	0xffffffff


	//   ....[100]....
        /*035c*/ 	.word	0xffffffff


	//   ....[101]....
        /*0360*/ 	.word	0xffffffff


	//   ....[102]....
        /*0364*/ 	.word	0xffffffff


	//   ....[103]....
        /*0368*/ 	.word	0xffffffff


	//   ....[104]....
        /*036c*/ 	.word	0xffffffff


	//   ....[105]....
        /*0370*/ 	.word	0xffffffff


	//   ....[106]....
        /*0374*/ 	.word	0xffffffff


	//   ....[107]....
        /*0378*/ 	.word	0xffffffff


	//   ....[108]....
        /*037c*/ 	.word	0xffffffff


	//   ....[109]....
        /*0380*/ 	.word	0xffffffff


	//   ....[110]....
        /*0384*/ 	.word	0xffffffff


	//   ....[111]....
        /*0388*/ 	.word	0xffffffff


	//   ....[112]....
        /*038c*/ 	.word	0xffffffff


	//   ....[113]....
        /*0390*/ 	.word	0x0500000f


	//   ....[114]....
        /*0394*/ 	.word	0x0500000f


	//   ....[115]....
        /*0398*/ 	.word	0x0500000f


	//   ....[116]....
        /*039c*/ 	.word	0x0500000f


	//   ....[117]....
        /*03a0*/ 	.word	0x0500000f


	//   ....[118]....
        /*03a4*/ 	.word	0x0500000f


	//   ....[119]....
        /*03a8*/ 	.word	0x0500000f


	//   ....[120]....
        /*03ac*/ 	.word	0x0500000f


	//   ....[121]....
        /*03b0*/ 	.word	0x0500000f


	//   ....[122]....
        /*03b4*/ 	.word	0x0500000f


	//   ....[123]....
        /*03b8*/ 	.word	0x0500000f


	//   ....[124]....
        /*03bc*/ 	.word	0x0500000f


	//   ....[125]....
        /*03c0*/ 	.word	0x0500000f


	//   ....[126]....
        /*03c4*/ 	.word	0x0500000f


	//   ....[127]....
        /*03c8*/ 	.word	0x0500000f


	//   ....[128]....
        /*03cc*/ 	.word	0x0500000f


	//   ....[129]....
        /*03d0*/ 	.word	0x0500000f


	//   ....[130]....
        /*03d4*/ 	.word	0x0500000f


	//   ....[131]....
        /*03d8*/ 	.word	0x0500000f


	//   ....[132]....
        /*03dc*/ 	.word	0x0500000f


	//   ....[133]....
        /*03e0*/ 	.word	0x0500000f


	//   ....[134]....
        /*03e4*/ 	.word	0x0500000f


	//   ....[135]....
        /*03e8*/ 	.word	0x0500000f


	//   ....[136]....
        /*03ec*/ 	.word	0x0500000f


	//   ....[137]....
        /*03f0*/ 	.word	0x0500000f


	//   ....[138]....
        /*03f4*/ 	.word	0x0500000f


	//   ....[139]....
        /*03f8*/ 	.word	0x0500000f


	//   ....[140]....
        /*03fc*/ 	.word	0x0500000f


	//   ....[141]....
        /*0400*/ 	.word	0x0500000f


	//   ....[142]....
        /*0404*/ 	.word	0x0500000f


	//   ....[143]....
        /*0408*/ 	.word	0x0500000f


	//   ....[144]....
        /*040c*/ 	.word	0x0500000f


	//   ....[145]....
        /*0410*/ 	.word	0x0500000f


	//   ....[146]....
        /*0414*/ 	.word	0x0500000f


	//   ....[147]....
        /*0418*/ 	.word	0x0500000f


	//   ....[148]....
        /*041c*/ 	.word	0x0500000f


	//   ....[149]....
        /*0420*/ 	.word	0x0500000f


	//   ....[150]....
        /*0424*/ 	.word	0x0500000f


	//   ....[151]....
        /*0428*/ 	.word	0x0500000f


	//   ....[152]....
        /*042c*/ 	.word	0x0500000f


	//   ....[153]....
        /*0430*/ 	.word	0x0500000f


	//   ....[154]....
        /*0434*/ 	.word	0x0500000f


	//   ....[155]....
        /*0438*/ 	.word	0x0500000f


	//----- nvinfo : EIATTR_COOP_GROUP_INSTR_OFFSETS
	.align		4
.L_203:
        /*043c*/ 	.byte	0x04, 0x28
        /*043e*/ 	.short	(.L_205 - .L_204)


	//   ....[0]....
.L_204:
        /*0440*/ 	.word	0x00000070


	//   ....[1]....
        /*0444*/ 	.word	0x00000140


	//   ....[2]....
        /*0448*/ 	.word	0x00000190


	//   ....[3]....
        /*044c*/ 	.word	0x000003c0


	//   ....[4]....
        /*0450*/ 	.word	0x00000520


	//   ....[5]....
        /*0454*/ 	.word	0x00000640


	//   ....[6]....
        /*0458*/ 	.word	0x000007a0


	//   ....[7]....
        /*045c*/ 	.word	0x00001840


	//   ....[8]....
        /*0460*/ 	.word	0x00001e80


	//   ....[9]....
        /*0464*/ 	.word	0x00002160


	//   ....[10]....
        /*0468*/ 	.word	0x000033f0


	//   ....[11]....
        /*046c*/ 	.word	0x00003540


	//   ....[12]....
        /*0470*/ 	.word	0x00003e30


	//   ....[13]....
        /*0474*/ 	.word	0x00003e80


	//   ....[14]....
        /*0478*/ 	.word	0x00005390


	//   ....[15]....
        /*047c*/ 	.word	0x000055f0


	//   ....[16]....
        /*0480*/ 	.word	0x000061a0


	//   ....[17]....
        /*0484*/ 	.word	0x000061c0


	//   ....[18]....
        /*0488*/ 	.word	0x00006b80


	//   ....[19]....
        /*048c*/ 	.word	0x00006c00


	//   ....[20]....
        /*0490*/ 	.word	0x00008320


	//   ....[21]....
        /*0494*/ 	.word	0x00008350


	//   ....[22]....
        /*0498*/ 	.word	0x000088d0


	//   ....[23]....
        /*049c*/ 	.word	0x00008950


	//   ....[24]....
        /*04a0*/ 	.word	0x0000a0b0


	//   ....[25]....
        /*04a4*/ 	.word	0x0000a310


	//   ....[26]....
        /*04a8*/ 	.word	0x0000aee0


	//   ....[27]....
        /*04ac*/ 	.word	0x0000af30


	//   ....[28]....
        /*04b0*/ 	.word	0x0000b870


	//   ....[29]....
        /*04b4*/ 	.word	0x0000b910


	//   ....[30]....
        /*04b8*/ 	.word	0x0000c7e0


	//   ....[31]....
        /*04bc*/ 	.word	0x0000c820


	//   ....[32]....
        /*04c0*/ 	.word	0x0000c900


	//   ....[33]....
        /*04c4*/ 	.word	0x0000c910


	//   ....[34]....
        /*04c8*/ 	.word	0x0000d680


	//   ....[35]....
        /*04cc*/ 	.word	0x0000d6c0


	//   ....[36]....
        /*04d0*/ 	.word	0x0000d700


	//   ....[37]....
        /*04d4*/ 	.word	0x0000d730


	//   ....[38]....
        /*04d8*/ 	.word	0x0000dc10


	//   ....[39]....
        /*04dc*/ 	.word	0x0000dc50


	//   ....[40]....
        /*04e0*/ 	.word	0x0000dc80


	//   ....[41]....
        /*04e4*/ 	.word	0x0000dcb0


	//   ....[42]....
        /*04e8*/ 	.word	0x0000dcd0


	//   ....[43]....
        /*04ec*/ 	.word	0x0000dce0


	//   ....[44]....
        /*04f0*/ 	.word	0x0000dd00


	//   ....[45]....
        /*04f4*/ 	.word	0x0000dd20


	//   ....[46]....
        /*04f8*/ 	.word	0x0000e5c0


	//   ....[47]....
        /*04fc*/ 	.word	0x0000e5f0


	//   ....[48]....
        /*0500*/ 	.word	0x0000e630


	//   ....[49]....
        /*0504*/ 	.word	0x0000e660


	//   ....[50]....
        /*0508*/ 	.word	0x0000e670


	//   ....[51]....
        /*050c*/ 	.word	0x0000e680


	//   ....[52]....
        /*0510*/ 	.word	0x0000e690


	//   ....[53]....
        /*0514*/ 	.word	0x0000e6b0


	//   ....[54]....
        /*0518*/ 	.word	0x0000e810


	//   ....[55]....
        /*051c*/ 	.word	0x0000ea00


	//   ....[56]....
        /*0520*/ 	.word	0x0000ea30


	//   ....[57]....
        /*0524*/ 	.word	0x0000ea60


	//   ....[58]....
        /*0528*/ 	.word	0x0000ea90


	//   ....[59]....
        /*052c*/ 	.word	0x0000eac0


	//   ....[60]....
        /*0530*/ 	.word	0x0000eaf0


	//   ....[61]....
        /*0534*/ 	.word	0x0000ec60


	//   ....[62]....
        /*0538*/ 	.word	0x0000ec90


	//   ....[63]....
        /*053c*/ 	.word	0x0000ecc0


	//   ....[64]....
        /*0540*/ 	.word	0x0000ecf0


	//   ....[65]....
        /*0544*/ 	.word	0x0000ed20


	//   ....[66]....
        /*0548*/ 	.word	0x0000ed50


	//   ....[67]....
        /*054c*/ 	.word	0x0000edf0


	//   ....[68]....
        /*0550*/ 	.word	0x0000ee50


	//   ....[69]....
        /*0554*/ 	.word	0x0000eef0


	//   ....[70]....
        /*0558*/ 	.word	0x00010340


	//   ....[71]....
        /*055c*/ 	.word	0x00010f30


	//   ....[72]....
        /*0560*/ 	.word	0x00010f40


	//   ....[73]....
        /*0564*/ 	.word	0x00010f60


	//   ....[74]....
        /*0568*/ 	.word	0x00010ff0


	//   ....[75]....
        /*056c*/ 	.word	0x00011000


	//   ....[76]....
        /*0570*/ 	.word	0x00011070


	//   ....[77]....
        /*0574*/ 	.word	0x00011080


	//   ....[78]....
        /*0578*/ 	.word	0x000110f0


	//   ....[79]....
        /*057c*/ 	.word	0x00011100


	//   ....[80]....
        /*0580*/ 	.word	0x00011170


	//   ....[81]....
        /*0584*/ 	.word	0x00011180


	//   ....[82]....
        /*0588*/ 	.word	0x000111f0


	//   ....[83]....
        /*058c*/ 	.word	0x00011200


	//   ....[84]....
        /*0590*/ 	.word	0x00011270


	//   ....[85]....
        /*0594*/ 	.word	0x00011280


	//   ....[86]....
        /*0598*/ 	.word	0x00011290


	//   ....[87]....
        /*059c*/ 	.word	0x00011320


	//   ....[88]....
        /*05a0*/ 	.word	0x00011330


	//   ....[89]....
        /*05a4*/ 	.word	0x00011340


	//   ....[90]....
        /*05a8*/ 	.word	0x000113d0


	//   ....[91]....
        /*05ac*/ 	.word	0x00011410


	//   ....[92]....
        /*05b0*/ 	.word	0x00011430


	//   ....[93]....
        /*05b4*/ 	.word	0x00011490


	//   ....[94]....
        /*05b8*/ 	.word	0x000114b0


	//   ....[95]....
        /*05bc*/ 	.word	0x00013390


	//   ....[96]....
        /*05c0*/ 	.word	0x000133e0


	//   ....[97]....
        /*05c4*/ 	.word	0x00013410


	//   ....[98]....
        /*05c8*/ 	.word	0x00013440


	//   ....[99]....
        /*05cc*/ 	.word	0x00013450


	//   ....[100]....
        /*05d0*/ 	.word	0x00013480


	//   ....[101]....
        /*05d4*/ 	.word	0x000134b0


	//   ....[102]....
        /*05d8*/ 	.word	0x000134e0


	//   ....[103]....
        /*05dc*/ 	.word	0x00013660


	//   ....[104]....
        /*05e0*/ 	.word	0x00013690


	//   ....[105]....
        /*05e4*/ 	.word	0x000136c0


	//   ....[106]....
        /*05e8*/ 	.word	0x000136f0


	//   ....[107]....
        /*05ec*/ 	.word	0x00013720


	//   ....[108]....
        /*05f0*/ 	.word	0x00013750


	//   ....[109]....
        /*05f4*/ 	.word	0x00013810


	//   ....[110]....
        /*05f8*/ 	.word	0x00013830


	//   ....[111]....
        /*05fc*/ 	.word	0x000138a0


	//   ....[112]....
        /*0600*/ 	.word	0x00013f40


	//   ....[113]....
        /*0604*/ 	.word	0x000145a0


	//   ....[114]....
        /*0608*/ 	.word	0x00014750


	//   ....[115]....
        /*060c*/ 	.word	0x000147a0


	//   ....[116]....
        /*0610*/ 	.word	0x00014800


	//   ....[117]....
        /*0614*/ 	.word	0x000148e0


	//   ....[118]....
        /*0618*/ 	.word	0x00014940


	//   ....[119]....
        /*061c*/ 	.word	0x00014a20


	//   ....[120]....
        /*0620*/ 	.word	0x00014a80


	//   ....[121]....
        /*0624*/ 	.word	0x00014b60


	//   ....[122]....
        /*0628*/ 	.word	0x00014bc0


	//   ....[123]....
        /*062c*/ 	.word	0x00014ca0


	//   ....[124]....
        /*0630*/ 	.word	0x00014d00


	//   ....[125]....
        /*0634*/ 	.word	0x00014de0


	//   ....[126]....
        /*0638*/ 	.word	0x00014e40


	//   ....[127]....
        /*063c*/ 	.word	0x00014f20


	//   ....[128]....
        /*0640*/ 	.word	0x00014f80


	//   ....[129]....
        /*0644*/ 	.word	0x00015070


	//   ....[130]....
        /*0648*/ 	.word	0x000150e0


	//   ....[131]....
        /*064c*/ 	.word	0x000151a0


	//   ....[132]....
        /*0650*/ 	.word	0x00015200


	//   ....[133]....
        /*0654*/ 	.word	0x000152d0


	//   ....[134]....
        /*0658*/ 	.word	0x00015340


	//   ....[135]....
        /*065c*/ 	.word	0x00015410


	//   ....[136]....
        /*0660*/ 	.word	0x00015470


	//   ....[137]....
        /*0664*/ 	.word	0x00015510


	//   ....[138]....
        /*0668*/ 	.word	0x00015820


	//   ....[139]....
        /*066c*/ 	.word	0x000158c0


	//   ....[140]....
        /*0670*/ 	.word	0x000159e0


	//   ....[141]....
        /*0674*/ 	.word	0x00015a50


	//   ....[142]....
        /*0678*/ 	.word	0x00015ac0


	//   ....[143]....
        /*067c*/ 	.word	0x00015b30


	//   ....[144]....
        /*0680*/ 	.word	0x00015ba0


	//   ....[145]....
        /*0684*/ 	.word	0x00015c20


	//   ....[146]....
        /*0688*/ 	.word	0x00015cb0


	//   ....[147]....
        /*068c*/ 	.word	0x00015d40


	//   ....[148]....
        /*0690*/ 	.word	0x00015db0


	//   ....[149]....
        /*0694*/ 	.word	0x00015e20


	//   ....[150]....
        /*0698*/ 	.word	0x00015e90


	//   ....[151]....
        /*069c*/ 	.word	0x00015f10


	//   ....[152]....
        /*06a0*/ 	.word	0x00015f80


	//   ....[153]....
        /*06a4*/ 	.word	0x00016020


	//   ....[154]....
        /*06a8*/ 	.word	0x000160b0


	//   ....[155]....
        /*06ac*/ 	.word	0x000161d0


	//----- nvinfo : EIATTR_REG_RECONFIG
	.align		4
.L_205:
        /*06b0*/ 	.byte	0x01, 0x54
	.zero		2


	//----- nvinfo : EIATTR_SYSCALL_OFFSETS
	.align		4
        /*06b4*/ 	.byte	0x04, 0x46
        /*06b6*/ 	.short	(.L_207 - .L_206)


	//   ....[0]....
.L_206:
        /*06b8*/ 	.word	0x00001a20


	//   ....[1]....
        /*06bc*/ 	.word	0x0000ffb0


	//   ....[2]....
        /*06c0*/ 	.word	0x00010100


	//   ....[3]....
        /*06c4*/ 	.word	0x000101f0


	//   ....[4]....
        /*06c8*/ 	.word	0x00010a10


	//----- nvinfo : EIATTR_MBARRIER_INSTR_OFFSETS
	.align		4
.L_207:
        /*06cc*/ 	.byte	0x04, 0x39
        /*06ce*/ 	.short	(.L_209 - .L_208)


	//   ....[0]....
.L_208:
        /*06d0*/ 	.word	0x00000270
        /*06d4*/ 	.word	0x000000ff
        /*06d8*/ 	.word	0x00016800
        /*06dc*/ 	.short	0x0100
        /*06de*/ 	.byte	0x08
	.zero		1


	//   ....[1]....
        /*06e0*/ 	.word	0x00000280
        /*06e4*/ 	.word	0x000000ff
        /*06e8*/ 	.word	0x00016820
        /*06ec*/ 	.short	0x0100
        /*06ee*/ 	.byte	0x08
	.zero		1


	//   ....[2]....
        /*06f0*/ 	.word	0x00000370
        /*06f4*/ 	.word	0x000000ff
        /*06f8*/ 	.word	0x00016830
        /*06fc*/ 	.short	0x0100
        /*06fe*/ 	.byte	0x08
	.zero		1


	//   ....[3]....
        /*0700*/ 	.word	0x00000380
        /*0704*/ 	.word	0x000000ff
        /*0708*/ 	.word	0x00016840
        /*070c*/ 	.short	0x0100
        /*070e*/ 	.byte	0x08
	.zero		1


	//   ....[4]....
        /*0710*/ 	.word	0x00000390
        /*0714*/ 	.word	0x000000ff
        /*0718*/ 	.word	0x00016838
        /*071c*/ 	.short	0x0100
        /*071e*/ 	.byte	0x08
	.zero		1


	//   ....[5]....
        /*0720*/ 	.word	0x000003a0
        /*0724*/ 	.word	0x000000ff
        /*0728*/ 	.word	0x00016848
        /*072c*/ 	.short	0x0100
        /*072e*/ 	.byte	0x08
	.zero		1


	//   ....[6]....
        /*0730*/ 	.word	0x000004d0
        /*0734*/ 	.word	0x000000ff
        /*0738*/ 	.word	0x00016850
        /*073c*/ 	.short	0x0100
        /*073e*/ 	.byte	0x08
	.zero		1


	//   ....[7]....
        /*0740*/ 	.word	0x000004e0
        /*0744*/ 	.word	0x000000ff
        /*0748*/ 	.word	0x00016860
        /*074c*/ 	.short	0x0100
        /*074e*/ 	.byte	0x08
	.zero		1


	//   ....[8]....
        /*0750*/ 	.word	0x000004f0
        /*0754*/ 	.word	0x000000ff
        /*0758*/ 	.word	0x00016858
        /*075c*/ 	.short	0x0100
        /*075e*/ 	.byte	0x08
	.zero		1


	//   ....[9]....
        /*0760*/ 	.word	0x00000500
        /*0764*/ 	.word	0x000000ff
        /*0768*/ 	.word	0x00016868
        /*076c*/ 	.short	0x0100
        /*076e*/ 	.byte	0x08
	.zero		1


	//   ....[10]....
        /*0770*/ 	.word	0x000005f0
        /*0774*/ 	.word	0x000000ff
        /*0778*/ 	.word	0x00016870
        /*077c*/ 	.short	0x0100
        /*077e*/ 	.byte	0x06
	.zero		1


	//   ....[11]....
        /*0780*/ 	.word	0x00000600
        /*0784*/ 	.word	0x000000ff
        /*0788*/ 	.word	0x00016880
        /*078c*/ 	.short	0x0100
        /*078e*/ 	.byte	0x06
	.zero		1


	//   ....[12]....
        /*0790*/ 	.word	0x00000610
        /*0794*/ 	.word	0x000000ff
        /*0798*/ 	.word	0x00016878
        /*079c*/ 	.short	0x0100
        /*079e*/ 	.byte	0x06
	.zero		1


	//   ....[13]....
        /*07a0*/ 	.word	0x00000620
        /*07a4*/ 	.word	0x000000ff
        /*07a8*/ 	.word	0x00016888
        /*07ac*/ 	.short	0x0100
        /*07ae*/ 	.byte	0x06
	.zero		1


	//   ....[14]....
        /*07b0*/ 	.word	0x00000750
        /*07b4*/ 	.word	0x000000ff
        /*07b8*/ 	.word	0x00016890
        /*07bc*/ 	.short	0x0100
        /*07be*/ 	.byte	0x08
	.zero		1


	//   ....[15]....
        /*07c0*/ 	.word	0x00000760
        /*07c4*/ 	.word	0x000000ff
        /*07c8*/ 	.word	0x000168a0
        /*07cc*/ 	.short	0x0100
        /*07ce*/ 	.byte	0x08
	.zero		1


	//   ....[16]....
        /*07d0*/ 	.word	0x00000770
        /*07d4*/ 	.word	0x000000ff
        /*07d8*/ 	.word	0x00016898
        /*07dc*/ 	.short	0x0100
        /*07de*/ 	.byte	0x08
	.zero		1


	//   ....[17]....
        /*07e0*/ 	.word	0x00000780
        /*07e4*/ 	.word	0x000000ff
        /*07e8*/ 	.word	0x000168a8
        /*07ec*/ 	.short	0x0100
        /*07ee*/ 	.byte	0x08
	.zero		1


	//   ....[18]....
        /*07f0*/ 	.word	0x000008b0
        /*07f4*/ 	.word	0x000000ff
        /*07f8*/ 	.word	0x000168b0
        /*07fc*/ 	.short	0x0100
        /*07fe*/ 	.byte	0x08
	.zero		1


	//   ....[19]....
        /*0800*/ 	.word	0x000008c0
        /*0804*/ 	.word	0x000000ff
        /*0808*/ 	.word	0x000168c0
        /*080c*/ 	.short	0x0100
        /*080e*/ 	.byte	0x08
	.zero		1


	//   ....[20]....
        /*0810*/ 	.word	0x000008d0
        /*0814*/ 	.word	0x000000ff
        /*0818*/ 	.word	0x000168b8
        /*081c*/ 	.short	0x0100
        /*081e*/ 	.byte	0x08
	.zero		1


	//   ....[21]....
        /*0820*/ 	.word	0x000008e0
        /*0824*/ 	.word	0x000000ff
        /*0828*/ 	.word	0x000168c8
        /*082c*/ 	.short	0x0100
        /*082e*/ 	.byte	0x08
	.zero		1


	//   ....[22]....
        /*0830*/ 	.word	0x00001aa0
        /*0834*/ 	.word	0x000000ff
        /*0838*/ 	.word	0x00016800
        /*083c*/ 	.short	0x010a
        /*083e*/ 	.byte	0x2d
	.zero		1


	//   ....[23]....
        /*0840*/ 	.word	0x00001b20
        /*0844*/ 	.word	0x00000005
        /*0848*/ 	.word	0x00016830
        /*084c*/ 	.short	0x010a
        /*084e*/ 	.byte	0x3f
	.zero		1


	//   ....[24]....
        /*0850*/ 	.word	0x00001b80
        /*0854*/ 	.word	0x00000005
        /*0858*/ 	.word	0x00016830
        /*085c*/ 	.short	0x010a
        /*085e*/ 	.byte	0x3f
	.zero		1


	//   ....[25]....
        /*0860*/ 	.word	0x00001f20
        /*0864*/ 	.word	0x00000000
        /*0868*/ 	.word	0x00000000
        /*086c*/ 	.short	0x0101
        /*086e*/ 	.byte	0x3f
	.zero		1


	//   ....[26]....
        /*0870*/ 	.word	0x00004d50
        /*0874*/ 	.word	0x000000ff
        /*0878*/ 	.word	0x00016830
        /*087c*/ 	.short	0x010a
        /*087e*/ 	.byte	0x06
	.zero		1


	//   ....[27]....
        /*0880*/ 	.word	0x00004d90
        /*0884*/ 	.word	0x000000ff
        /*0888*/ 	.word	0x00016830
        /*088c*/ 	.short	0x010a
        /*088e*/ 	.byte	0x06
	.zero		1


	//   ....[28]....
        /*0890*/ 	.word	0x00004f70
        /*0894*/ 	.word	0x000000ff
        /*0898*/ 	.word	0x00016850
        /*089c*/ 	.short	0x010a
        /*089e*/ 	.byte	0x06
	.zero		1


	//   ....[29]....
        /*08a0*/ 	.word	0x00004fb0
        /*08a4*/ 	.word	0x000000ff
        /*08a8*/ 	.word	0x00016850
        /*08ac*/ 	.short	0x010a
        /*08ae*/ 	.byte	0x06
	.zero		1


	//   ....[30]....
        /*08b0*/ 	.word	0x000053f0
        /*08b4*/ 	.word	0x00000008
        /*08b8*/ 	.word	0x00000000
        /*08bc*/ 	.short	0x0101
        /*08be*/ 	.byte	0x3f
	.zero		1


	//   ....[31]....
        /*08c0*/ 	.word	0x00007080
        /*08c4*/ 	.word	0x00000019
        /*08c8*/ 	.word	0x00000000
        /*08cc*/ 	.short	0x0101
        /*08ce*/ 	.byte	0x3f
	.zero		1


	//   ....[32]....
        /*08d0*/ 	.word	0x00007d90
        /*08d4*/ 	.word	0x000000ff
        /*08d8*/ 	.word	0x00016830
        /*08dc*/ 	.short	0x010a
        /*08de*/ 	.byte	0x06
	.zero		1


	//   ....[33]....
        /*08e0*/ 	.word	0x00007dd0
        /*08e4*/ 	.word	0x000000ff
        /*08e8*/ 	.word	0x00016830
        /*08ec*/ 	.short	0x010a
        /*08ee*/ 	.byte	0x06
	.zero		1


	//   ....[34]....
        /*08f0*/ 	.word	0x00007fb0
        /*08f4*/ 	.word	0x000000ff
        /*08f8*/ 	.word	0x00016850
        /*08fc*/ 	.short	0x010a
        /*08fe*/ 	.byte	0x06
	.zero		1


	//   ....[35]....
        /*0900*/ 	.word	0x00007ff0
        /*0904*/ 	.word	0x000000ff
        /*0908*/ 	.word	0x00016850
        /*090c*/ 	.short	0x010a
        /*090e*/ 	.byte	0x06
	.zero		1


	//   ....[36]....
        /*0910*/ 	.word	0x00009250
        /*0914*/ 	.word	0x0000001b
        /*0918*/ 	.word	0x00000000
        /*091c*/ 	.short	0x0101
        /*091e*/ 	.byte	0x3f
	.zero		1


	//   ....[37]....
        /*0920*/ 	.word	0x00009300
        /*0924*/ 	.word	0x0000001f
        /*0928*/ 	.word	0x00000000
        /*092c*/ 	.short	0x0101
        /*092e*/ 	.byte	0x3f
	.zero		1


	//   ....[38]....
        /*0930*/ 	.word	0x00009a90
        /*0934*/ 	.word	0x000000ff
        /*0938*/ 	.word	0x00016830
        /*093c*/ 	.short	0x010a
        /*093e*/ 	.byte	0x06
	.zero		1


	//   ....[39]....
        /*0940*/ 	.word	0x00009ad0
        /*0944*/ 	.word	0x000000ff
        /*0948*/ 	.word	0x00016830
        /*094c*/ 	.short	0x010a
        /*094e*/ 	.byte	0x06
	.zero		1


	//   ....[40]....
        /*0950*/ 	.word	0x00009cb0
        /*0954*/ 	.word	0x000000ff
        /*0958*/ 	.word	0x00016850
        /*095c*/ 	.short	0x010a
        /*095e*/ 	.byte	0x06
	.zero		1


	//   ....[41]....
        /*0960*/ 	.word	0x00009cf0
        /*0964*/ 	.word	0x000000ff
        /*0968*/ 	.word	0x00016850
        /*096c*/ 	.short	0x010a
        /*096e*/ 	.byte	0x06
	.zero		1


	//   ....[42]....
        /*0970*/ 	.word	0x0000a150
        /*0974*/ 	.word	0x0000000a
        /*0978*/ 	.word	0x00000000
        /*097c*/ 	.short	0x0101
        /*097e*/ 	.byte	0x3f
	.zero		1


	//   ....[43]....
        /*0980*/ 	.word	0x0000bd80
        /*0984*/ 	.word	0x00000019
        /*0988*/ 	.word	0x00000000
        /*098c*/ 	.short	0x0101
        /*098e*/ 	.byte	0x3f
	.zero		1


	//   ....[44]....
        /*0990*/ 	.word	0x0000c750
        /*0994*/ 	.word	0x000000ff
        /*0998*/ 	.word	0x00016850
        /*099c*/ 	.short	0x010a
        /*099e*/ 	.byte	0x05
	.zero		1


	//   ....[45]....
        /*09a0*/ 	.word	0x0000c790
        /*09a4*/ 	.word	0x000000ff
        /*09a8*/ 	.word	0x00016850
        /*09ac*/ 	.short	0x010a
        /*09ae*/ 	.byte	0x05
	.zero		1


	//   ....[46]....
        /*09b0*/ 	.word	0x0000cca0
        /*09b4*/ 	.word	0x00000000
        /*09b8*/ 	.word	0x00000000
        /*09bc*/ 	.short	0x0101
        /*09be*/ 	.byte	0x3f
	.zero		1


	//   ....[47]....
        /*09c0*/ 	.word	0x0000db80
        /*09c4*/ 	.word	0x00000000
        /*09c8*/ 	.word	0x00000000
        /*09cc*/ 	.short	0x0101
        /*09ce*/ 	.byte	0x3f
	.zero		1


	//   ....[48]....
        /*09d0*/ 	.word	0x00010590
        /*09d4*/ 	.word	0x00000003
        /*09d8*/ 	.word	0x00016840
        /*09dc*/ 	.short	0x010a
        /*09de*/ 	.byte	0x3f
	.zero		1


	//   ....[49]....
        /*09e0*/ 	.word	0x00011570
        /*09e4*/ 	.word	0x00000016
        /*09e8*/ 	.word	0x00016800
        /*09ec*/ 	.short	0x0107
        /*09ee*/ 	.byte	0x3f
	.zero		1


	//   ....[50]....
        /*09f0*/ 	.word	0x00011670
        /*09f4*/ 	.word	0x00000016
        /*09f8*/ 	.word	0x00016800
        /*09fc*/ 	.short	0x0101
        /*09fe*/ 	.byte	0x3f
	.zero		1


	//   ....[51]....
        /*0a00*/ 	.word	0x00011690
        /*0a04*/ 	.word	0x00000016
        /*0a08*/ 	.word	0x00016820
        /*0a0c*/ 	.short	0x010a
        /*0a0e*/ 	.byte	0x3f
	.zero		1


	//   ....[52]....
        /*0a10*/ 	.word	0x000119b0
        /*0a14*/ 	.word	0x00000002
        /*0a18*/ 	.word	0x00016840
        /*0a1c*/ 	.short	0x010a
        /*0a1e*/ 	.byte	0x3f
	.zero		1


	//   ....[53]....
        /*0a20*/ 	.word	0x00011c30
        /*0a24*/ 	.word	0x00000003
        /*0a28*/ 	.word	0x00000060
        /*0a2c*/ 	.short	0x010a
        /*0a2e*/ 	.byte	0x3f
	.zero		1


	//   ....[54]....
        /*0a30*/ 	.word	0x00012190
        /*0a34*/ 	.word	0x00000002
        /*0a38*/ 	.word	0x00016840
        /*0a3c*/ 	.short	0x010a
        /*0a3e*/ 	.byte	0x3f
	.zero		1


	//   ....[55]....
        /*0a40*/ 	.word	0x00012410
        /*0a44*/ 	.word	0x0000000a
        /*0a48*/ 	.word	0x00000060
        /*0a4c*/ 	.short	0x010a
        /*0a4e*/ 	.byte	0x3f
	.zero		1


	//   ....[56]....
        /*0a50*/ 	.word	0x000128a0
        /*0a54*/ 	.word	0x00000002
        /*0a58*/ 	.word	0x00016840
        /*0a5c*/ 	.short	0x010a
        /*0a5e*/ 	.byte	0x3f
	.zero		1


	//   ....[57]....
        /*0a60*/ 	.word	0x00012b30
        /*0a64*/ 	.word	0x00000007
        /*0a68*/ 	.word	0x00000060
        /*0a6c*/ 	.short	0x010a
        /*0a6e*/ 	.byte	0x3f
	.zero		1


	//   ....[58]....
        /*0a70*/ 	.word	0x00012f70
        /*0a74*/ 	.word	0x00000003
        /*0a78*/ 	.word	0x00016860
        /*0a7c*/ 	.short	0x010a
        /*0a7e*/ 	.byte	0x3f
	.zero		1


	//   ....[59]....
        /*0a80*/ 	.word	0x00013ec0
        /*0a84*/ 	.word	0x00000009
        /*0a88*/ 	.word	0x00016820
        /*0a8c*/ 	.short	0x010a
        /*0a8e*/ 	.byte	0x3f
	.zero		1


	//   ....[60]....
        /*0a90*/ 	.word	0x00014060
        /*0a94*/ 	.word	0x00000005
        /*0a98*/ 	.word	0x00000000
        /*0a9c*/ 	.short	0x010a
        /*0a9e*/ 	.byte	0x3f
	.zero		1


	//   ....[61]....
        /*0aa0*/ 	.word	0x000140d0
        /*0aa4*/ 	.word	0x00000003
        /*0aa8*/ 	.word	0x00000000
        /*0aac*/ 	.short	0x010a
        /*0aae*/ 	.byte	0x3f
	.zero		1


	//   ....[62]....
        /*0ab0*/ 	.word	0x00014130
        /*0ab4*/ 	.word	0x00000017
        /*0ab8*/ 	.word	0x00000000
        /*0abc*/ 	.short	0x010a
        /*0abe*/ 	.byte	0x3f
	.zero		1


	//   ....[63]....
        /*0ac0*/ 	.word	0x00014160
        /*0ac4*/ 	.word	0x00000007
        /*0ac8*/ 	.word	0x00000000
        /*0acc*/ 	.short	0x010a
        /*0ace*/ 	.byte	0x3f
	.zero		1


	//   ....[64]....
        /*0ad0*/ 	.word	0x000141d0
        /*0ad4*/ 	.word	0x00000003
        /*0ad8*/ 	.word	0x00016800
        /*0adc*/ 	.short	0x010a
        /*0ade*/ 	.byte	0x3f
	.zero		1


	//   ....[65]....
        /*0ae0*/ 	.word	0x00014220
        /*0ae4*/ 	.word	0x00000005
        /*0ae8*/ 	.word	0x00016830
        /*0aec*/ 	.short	0x010a
        /*0aee*/ 	.byte	0x3f
	.zero		1


	//   ....[66]....
        /*0af0*/ 	.word	0x00014280
        /*0af4*/ 	.word	0x00000007
        /*0af8*/ 	.word	0x00016830
        /*0afc*/ 	.short	0x010a
        /*0afe*/ 	.byte	0x3f
	.zero		1


	//   ....[67]....
        /*0b00*/ 	.word	0x000142e0
        /*0b04*/ 	.word	0x00000007
        /*0b08*/ 	.word	0x00016850
        /*0b0c*/ 	.short	0x010a
        /*0b0e*/ 	.byte	0x3f
	.zero		1


	//   ....[68]....
        /*0b10*/ 	.word	0x00014340
        /*0b14*/ 	.word	0x00000003
        /*0b18*/ 	.word	0x00016830
        /*0b1c*/ 	.short	0x010a
        /*0b1e*/ 	.byte	0x3f
	.zero		1


	//   ....[69]....
        /*0b20*/ 	.word	0x000143a0
        /*0b24*/ 	.word	0x00000003
        /*0b28*/ 	.word	0x00016850
        /*0b2c*/ 	.short	0x010a
        /*0b2e*/ 	.byte	0x3f
	.zero		1


	//   ....[70]....
        /*0b30*/ 	.word	0x00014400
        /*0b34*/ 	.word	0x00000003
        /*0b38*/ 	.word	0x00016830
        /*0b3c*/ 	.short	0x010a
        /*0b3e*/ 	.byte	0x3f
	.zero		1


	//   ....[71]....
        /*0b40*/ 	.word	0x00014460
        /*0b44*/ 	.word	0x00000003
        /*0b48*/ 	.word	0x00016850
        /*0b4c*/ 	.short	0x010a
        /*0b4e*/ 	.byte	0x3f
	.zero		1


	//   ....[72]....
        /*0b50*/ 	.word	0x000144c0
        /*0b54*/ 	.word	0x00000007
        /*0b58*/ 	.word	0x00016850
        /*0b5c*/ 	.short	0x010a
        /*0b5e*/ 	.byte	0x3f
	.zero		1


	//   ....[73]....
        /*0b60*/ 	.word	0x00014660
        /*0b64*/ 	.word	0x00000003
        /*0b68*/ 	.word	0x00016840
        /*0b6c*/ 	.short	0x010a
        /*0b6e*/ 	.byte	0x3f
	.zero		1


	//   ....[74]....
        /*0b70*/ 	.word	0x00015540
        /*0b74*/ 	.word	0x00000016
        /*0b78*/ 	.word	0x00016820
        /*0b7c*/ 	.short	0x010a
        /*0b7e*/ 	.byte	0x3f
	.zero		1


	//   ....[75]....
        /*0b80*/ 	.word	0x00015590
        /*0b84*/ 	.word	0x00000002
        /*0b88*/ 	.word	0x00016840
        /*0b8c*/ 	.short	0x010a
        /*0b8e*/ 	.byte	0x3f
	.zero		1


	//   ....[76]....
        /*0b90*/ 	.word	0x000155e0
        /*0b94*/ 	.word	0x00000003
        /*0b98*/ 	.word	0x00000060
        /*0b9c*/ 	.short	0x010a
        /*0b9e*/ 	.byte	0x3f
	.zero		1


	//   ....[77]....
        /*0ba0*/ 	.word	0x00015630
        /*0ba4*/ 	.word	0x00000002
        /*0ba8*/ 	.word	0x00016840
        /*0bac*/ 	.short	0x010a
        /*0bae*/ 	.byte	0x3f
	.zero		1


	//   ....[78]....
        /*0bb0*/ 	.word	0x00015680
        /*0bb4*/ 	.word	0x0000000a
        /*0bb8*/ 	.word	0x00000060
        /*0bbc*/ 	.short	0x010a
        /*0bbe*/ 	.byte	0x3f
	.zero		1


	//   ....[79]....
        /*0bc0*/ 	.word	0x000156d0
        /*0bc4*/ 	.word	0x00000002
        /*0bc8*/ 	.word	0x00016840
        /*0bcc*/ 	.short	0x010a
        /*0bce*/ 	.byte	0x3f
	.zero		1


	//   ....[80]....
        /*0bd0*/ 	.word	0x00015720
        /*0bd4*/ 	.word	0x00000007
        /*0bd8*/ 	.word	0x00000060
        /*0bdc*/ 	.short	0x010a
        /*0bde*/ 	.byte	0x3f
	.zero		1


	//   ....[81]....
        /*0be0*/ 	.word	0x00015770
        /*0be4*/ 	.word	0x00000003
        /*0be8*/ 	.word	0x00016860
        /*0bec*/ 	.short	0x010a
        /*0bee*/ 	.byte	0x3f
	.zero		1


	//   ....[82]....
        /*0bf0*/ 	.word	0x000160f0
        /*0bf4*/ 	.word	0x00000009
        /*0bf8*/ 	.word	0x00016820
        /*0bfc*/ 	.short	0x010a
        /*0bfe*/ 	.byte	0x3f
	.zero		1


	//   ....[83]....
        /*0c00*/ 	.word	0x00016290
        /*0c04*/ 	.word	0x00000005
        /*0c08*/ 	.word	0x00000000
        /*0c0c*/ 	.short	0x010a
        /*0c0e*/ 	.byte	0x3f
	.zero		1


	//   ....[84]....
        /*0c10*/ 	.word	0x000162e0
        /*0c14*/ 	.word	0x00000003
        /*0c18*/ 	.word	0x00000000
        /*0c1c*/ 	.short	0x010a
        /*0c1e*/ 	.byte	0x3f
	.zero		1


	//   ....[85]....
        /*0c20*/ 	.word	0x00016330
        /*0c24*/ 	.word	0x00000017
        /*0c28*/ 	.word	0x00000000
        /*0c2c*/ 	.short	0x010a
        /*0c2e*/ 	.byte	0x3f
	.zero		1


	//----- nvinfo : EIATTR_NUM_MBARRIERS
	.align		4
.L_209:
        /*0c30*/ 	.byte	0x03, 0x38
        /*0c32*/ 	.short	0x0016


	//----- nvinfo : EIATTR_EXIT_INSTR_OFFSETS
	.align		4
        /*0c34*/ 	.byte	0x04, 0x1c
        /*0c36*/ 	.short	(.L_211 - .L_210)


	//   ....[0]....
.L_210:
        /*0c38*/ 	.word	0x00000a80


	//   ....[1]....
        /*0c3c*/ 	.word	0x0000e7c0


	//   ....[2]....
        /*0c40*/ 	.word	0x000141b0


	//----- nvinfo : EIATTR_MAX_THREADS
	.align		4
.L_211:
        /*0c44*/ 	.byte	0x04, 0x05
        /*0c46*/ 	.short	(.L_213 - .L_212)
.L_212:
        /*0c48*/ 	.word	0x00000200
        /*0c4c*/ 	.word	0x00000001
        /*0c50*/ 	.word	0x00000001


	//----- nvinfo : EIATTR_CRS_STACK_SIZE
	.align		4
.L_213:
        /*0c54*/ 	.byte	0x04, 0x1e
        /*0c56*/ 	.short	(.L_215 - .L_214)
.L_214:
        /*0c58*/ 	.word	0x00000000


	//----- nvinfo : EIATTR_CBANK_PARAM_SIZE
	.align		4
.L_215:
        /*0c5c*/ 	.byte	0x03, 0x19
        /*0c5e*/ 	.short	0x0af0


	//----- nvinfo : EIATTR_PARAM_CBANK
	.align		4
        /*0c60*/ 	.byte	0x04, 0x0a
        /*0c62*/ 	.short	(.L_217 - .L_216)
	.align		4
.L_216:
        /*0c64*/ 	.word	index@(.nv.constant0._ZN7cutlass13device_kernelIN5flash11enable_sm90INS1_16FlashAttnFwdSm90INS1_25CollectiveMainloopFwdSm90ILi2EN4cute5tupleIJNS5_1CILi1EEES8_S8_EEENS6_IJNS7_ILi192EEENS7_ILi128EEENS7_ILi64EEEEEELi64ENS_6half_tEfNS_4arch4Sm90ELb0ELb1ELb0ELb1ELb0ELb0ELb0ELb1ELb1ELb1ELb0ELb0EEENS1_21CollectiveEpilogueFwdINS6_IJSA_SC_SB_EEES9_SE_SG_Li384ELb1ELb1ELb0ELb0EEENS1_36VarlenDynamicPersistentTileSchedulerILi192ELi128ELi384ELi128ELb0ELb1ELb1ELb1ELb0ELb1EEEEEEEEEvNT_6ParamsE)
        /*0c68*/ 	.short	0x0210
        /*0c6a*/ 	.short	0x0af0


	//----- nvinfo : EIATTR_SW_WAR
	.align		4
.L_217:
        /*0c6c*/ 	.byte	0x04, 0x36
        /*0c6e*/ 	.short	(.L_219 - .L_218)
.L_218:
        /*0c70*/ 	.word	0x00000008
.L_219:


//--------------------- .nv.info._ZN7cutlass13device_kernelIN5flash11enable_sm90INS1_16FlashAttnFwdSm90INS1_25CollectiveMainloopFwdSm90ILi2EN4cute5tupleIJNS5_1CILi1EEES8_S8_EEENS6_IJNS7_ILi192EEENS7_ILi128EEENS7_ILi64EEEEEELi64ENS_6half_tEfNS_4arch4Sm90ELb0ELb1ELb0ELb1ELb0ELb1ELb0ELb1ELb1ELb1ELb0ELb0EEENS1_21CollectiveEpilogueFwdINS6_IJSA_SC_SB_EEES9_SE_SG_Li384ELb1ELb1ELb0ELb0EEENS1_36VarlenDynamicPersistentTileSchedulerILi192ELi128ELi384ELi128ELb0ELb1ELb1ELb1ELb0ELb1EEEEEEEEEvNT_6ParamsE --------------------------
	.section	.nv.info._ZN7cutlass13device_kernelIN5flash11enable_sm90INS1_16FlashAttnFwdSm90INS1_25CollectiveMainloopFwdSm90ILi2EN4cute5tupleIJNS5_1CILi1EEES8_S8_EEENS6_IJNS7_ILi192EEENS7_ILi128EEENS7_ILi64EEEEEELi64ENS_6half_tEfNS_4arch4Sm90ELb0ELb1ELb0ELb1ELb0ELb1ELb0ELb1ELb1ELb1ELb0ELb0EEENS1_21CollectiveEpilogueFwdINS6_IJSA_SC_SB_EEES9_SE_SG_Li384ELb1ELb1ELb0ELb0EEENS1_36VarlenDynamicPersistentTileSchedulerILi192ELi128ELi384ELi128ELb0ELb1ELb1ELb1ELb0ELb1EEEEEEEEEvNT_6ParamsE,"",@"SHT_CUDA_INFO"
	.sectionflags	@""
	.align	4


	//----- nvinfo : EIATTR_CUDA_API_VERSION
	.align		4
        /*0000*/ 	.byte	0x04, 0x37
        /*0002*/ 	.short	(.L_221 - .L_220)
.L_220:
        /*0004*/ 	.word	0x00000082


	//----- nvinfo : EIATTR_KPARAM_INFO
	.align		4
.L_221:
        /*0008*/ 	.byte	0x04, 0x17
        /*000a*/ 	.short	(.L_223 - .L_222)
.L_222:
        /*000c*/ 	.word	0x00000000
        /*0010*/ 	.short	0x0000
        /*0012*/ 	.short	0x0070
        /*0014*/ 	.byte	0x00, 0xf0, 0x01, 0x2a


	//----- nvinfo : EIATTR_SPARSE_MMA_MASK
	.align		4
.L_223:
        /*0018*/ 	.byte	0x03, 0x50
        /*001a*/ 	.short	0x0000


	//----- nvinfo : EIATTR_MAXREG_COUNT
	.align		4
        /*001c*/ 	.byte	0x03, 0x1b
        /*001e*/ 	.short	0x0080


	//----- nvinfo : EIATTR_NUM_BARRIERS
	.align		4
        /*0020*/ 	.byte	0x02, 0x4c
        /*0022*/ 	.byte	0x10
	.zero		1


	//----- nvinfo : EIATTR_EXTERNS
	.align		4
        /*0024*/ 	.byte	0x04, 0x0f
        /*0026*/ 	.short	(.L_225 - .L_224)


	//   ....[0]....
	.align		4
.L_224:
        /*0028*/ 	.word	index@(__assertfail)


	//----- nvinfo : EIATTR_ANNOTATIONS
	.align		4
.L_225:
        /*002c*/ 	.byte	0x04, 0x55
        /*002e*/ 	.short	(.L_227 - .L_226)


	//   ....[0]....
.L_226:
        /* <DEDUP_REMOVED lines=76> */


	//----- nvinfo : EIATTR_MERCURY_ISA_VERSION
	.align		4
.L_227:
        /*04e0*/ 	.byte	0x03, 0x5f
        /*04e2*/ 	.short	0x0101


	//----- nvinfo : EIATTR_UNUSED_LOAD_BYTE_OFFSET
	.align		4
        /*04e4*/ 	.byte	0x04, 0x44
        /*04e6*/ 	.short	(.L_229 - .L_228)


	//   ....[0]....
.L_228:
        /*04e8*/ 	.word	0x00000ae0
        /*04ec*/ 	.word	0x0000fff0


	//   ....[1]....
        /*04f0*/ 	.word	0x00014f50
        /*04f4*/ 	.word	0x0000fff0


	//----- nvinfo : EIATTR_INT_WARP_WIDE_INSTR_OFFSETS
	.align		4
.L_229:
        /*04f8*/ 	.byte	0x04, 0x31
        /*04fa*/ 	.short	(.L_231 - .L_230)


	//   ....[0]....
.L_230:
        /*04fc*/ 	.word	0x00000190


	//   ....[1]....
        /*0500*/ 	.word	0x000001d0


	//   ....[2]....
        /*0504*/ 	.word	0x00000240


	//   ....[3]....
        /*0508*/ 	.word	0x000190a0


	//   ....[4]....
        /*050c*/ 	.word	0x00019130


	//   ....[5]....
        /*0510*/ 	.word	0x0001c1b0


	//   ....[6]....
        /*0514*/ 	.word	0x0001c240


	//----- nvinfo : EIATTR_COOP_GROUP_MASK_REGIDS
	.align		4
.L_231:
        /*0518*/ 	.byte	0x04, 0x29
        /*051a*/ 	.short	(.L_233 - .L_232)


	//   ....[0]....
.L_232:
        /*051c*/ 	.word	0xffffffff


	//   ....[1]....
        /*0520*/ 	.word	0xffffffff


	//   ....[2]....
        /*0524*/ 	.word	0xffffffff


	//   ....[3]....
        /*0528*/ 	.word	0xffffffff


	//   ....[4]....
        /*052c*/ 	.word	0xffffffff


	//   ....[5]....
        /*0530*/ 	.word	0xffffffff


	//   ....[6]....
        /*0534*/ 	.word	0xffffffff


	//   ....[7]....
        /*0538*/ 	.word	0xffffffff


	//   ....[8]....
        /*053c*/ 	.word	0xffffffff


	//   ....[9]....
        /*0540*/ 	.word	0xffffffff


	//   ....[10]....
        /*0544*/ 	.word	0xffffffff


	//   ....[11]....
        /*0548*/ 	.word	0xffffffff


	//   ....[12]....
        /*054c*/ 	.word	0xffffffff


	//   ....[13]....
        /*0550*/ 	.word	0xffffffff


	//   ....[14]....
        /*0554*/ 	.word	0xffffffff


	//   ....[15]....
        /*0558*/ 	.word	0xffffffff


	//   ....[16]....
        /*055c*/ 	.word	0xffffffff


	//   ....[17]....
        /*0560*/ 	.word	0xffffffff


	//   ....[18]....
        /*0564*/ 	.word	0xffffffff


	//   ....[19]....
        /*0568*/ 	.word	0xffffffff


	//   ....[20]....
        /*056c*/ 	.word	0xffffffff


	//   ....[21]....
        /*0570*/ 	.word	0xffffffff


	//   ....[22]....
        /*0574*/ 	.word	0xffffffff


	//   ....[23]....
        /*0578*/ 	.word	0xffffffff


	//   ....[24]....
        /*057c*/ 	.word	0xffffffff


	//   ....[25]....
        /*0580*/ 	.word	0xffffffff


	//   ....[26]....
        /*0584*/ 	.word	0xffffffff


	//   ....[27]....
        /*0588*/ 	.word	0xffffffff


	//   ....[28]....
        /*058c*/ 	.word	0xffffffff


	//   ....[29]....
        /*0590*/ 	.word	0xffffffff


	//   ....[30]....
        /*0594*/ 	.word	0xffffffff


	//   ....[31]....
        /*0598*/ 	.word	0xffffffff


	//   ....[32]....
        /*059c*/ 	.word	0xffffffff


	//   ....[33]....
        /*05a0*/ 	.word	0xffffffff


	//   ....[34]....
        /*05a4*/ 	.word	0xffffffff


	//   ....[35]....
        /*05a8*/ 	.word	0xffffffff


	//   ....[36]....
        /*05ac*/ 	.word	0xffffffff


	//   ....[37]....
        /*05b0*/ 	.word	0xffffffff


	//   ....[38]....
        /*05b4*/ 	.word	0xffffffff


	//   ....[39]....
        /*05b8*/ 	.word	0xffffffff


	//   ....[40]....
        /*05bc*/ 	.word	0xffffffff


	//   ....[41]....
        /*05c0*/ 	.word	0xffffffff


	//   ....[42]....
        /*05c4*/ 	.word	0xffffffff


	//   ....[43]....
        /*05c8*/ 	.word	0xffffffff


	//   ....[44]....
        /*05cc*/ 	.word	0xffffffff


	//   ....[45]....
        /*05d0*/ 	.word	0xffffffff


	//   ....[46]....
        /*05d4*/ 	.word	0xffffffff


	//   ....[47]....
        /*05d8*/ 	.word	0xffffffff


	//   ....[48]....
        /*05dc*/ 	.word	0xffffffff


	//   ....[49]....
        /*05e0*/ 	.word	0xffffffff


	//   ....[50]....
        /*05e4*/ 	.word	0xffffffff


	//   ....[51]....
        /*05e8*/ 	.word	0xffffffff


	//   ....[52]....
        /*05ec*/ 	.word	0xffffffff


	//   ....[53]....
        /*05f0*/ 	.word	0xffffffff


	//   ....[54]....
        /*05f4*/ 	.word	0xffffffff


	//   ....[55]....
        /*05f8*/ 	.word	0xffffffff


	//   ....[56]....
        /*05fc*/ 	.word	0xffffffff


	//   ....[57]....
        /*0600*/ 	.word	0xffffffff


	//   ....[58]....
        /*0604*/ 	.word	0xffffffff


	//   ....[59]....
        /*0608*/ 	.word	0xffffffff


	//   ....[60]....
        /*060c*/ 	.word	0xffffffff


	//   ....[61]....
        /*0610*/ 	.word	0xffffffff


	//   ....[62]....
        /*0614*/ 	.word	0xffffffff


	//   ....[63]....
        /*0618*/ 	.word	0xffffffff


	//   ....[64]....
        /*061c*/ 	.word	0xffffffff


	//   ....[65]....
        /*0620*/ 	.word	0xffffffff


	//   ....[66]....
        /*0624*/ 	.word	0xffffffff


	//   ....[67]....
        /*0628*/ 	.word	0xffffffff


	//   ....[68]....
        /*062c*/ 	.word	0xffffffff


	//   ....[69]....
        /*0630*/ 	.word	0xffffffff


	//   ....[70]....
        /*0634*/ 	.word	0xffffffff


	//   ....[71]....
        /*0638*/ 	.word	0xffffffff


	//   ....[72]....
        /*063c*/ 	.word	0xffffffff


	//   ....[73]....
        /*0640*/ 	.word	0xffffffff


	//   ....[74]....
        /*0644*/ 	.word	0xffffffff


	//   ....[75]....
        /*0648*/ 	.word	0xffffffff


	//   ....[76]....
        /*064c*/ 	.word	0xffffffff


	//   ....[77]....
        /*0650*/ 	.word	0xffffffff


	//   ....[78]....
        /*0654*/ 	.word	0xffffffff


	//   ....[79]....
        /*0658*/ 	.word	0xffffffff


	//   ....[80]....
        /*065c*/ 	.word	0xffffffff


	//   ....[81]....
        /*0660*/ 	.word	0xffffffff


	//   ....[82]....
        /*0664*/ 	.word	0xffffffff


	//   ....[83]....
        /*0668*/ 	.word	0xffffffff


	//   ....[84]....
        /*066c*/ 	.word	0xffffffff


	//   ....[85]....
        /*0670*/ 	.word	0xffffffff


	//   ....[86]....
        /*0674*/ 	.word	0xffffffff


	//   ....[87]....
        /*0678*/ 	.word	0xffffffff


	//   ....[88]....
        /*067c*/ 	.word	0xffffffff


	//   ....[89]....
        /*0680*/ 	.word	0xffffffff


	//   ....[90]....
        /*0684*/ 	.word	0xffffffff


	//   ....[91]....
        /*0688*/ 	.word	0xffffffff


	//   ....[92]....
        /*068c*/ 	.word	0xffffffff


	//   ....[93]....
        /*0690*/ 	.word	0xffffffff


	//   ....[94]....
        /*0694*/ 	.word	0xffffffff


	//   ....[95]....
        /*0698*/ 	.word	0xffffffff


	//   ....[96]....
        /*069c*/ 	.word	0xffffffff


	//   ....[97]....
        /*06a0*/ 	.word	0xffffffff


	//   ....[98]....
        /*06a4*/ 	.word	0xffffffff


	//   ....[99]....
        /*06a8*/ 	.word	0xffffffff


	//   ....[100]....
        /*06ac*/ 	.word	0xffffffff


	//   ....[101]....
        /*06b0*/ 	.word	0xffffffff


	//   ....[102]....
        /*06b4*/ 	.word	0xffffffff


	//   ....[103]....
        /*06b8*/ 	.word	0xffffffff


	//   ....[104]....
        /*06bc*/ 	.word	0xffffffff


	//   ....[105]....
        /*06c0*/ 	.word	0xffffffff


	//   ....[106]....
        /*06c4*/ 	.word	0xffffffff


	//   ....[107]....
        /*06c8*/ 	.word	0xffffffff


	//   ....[108]....
        /*06cc*/ 	.word	0xffffffff


	//   ....[109]....
        /*06d0*/ 	.word	0xffffffff


	//   ....[110]....
        /*06d4*/ 	.word	0xffffffff


	//   ....[111]....
        /*06d8*/ 	.word	0xffffffff


	//   ....[112]....
        /*06dc*/ 	.word	0xffffffff


	//   ....[113]....
        /*06e0*/ 	.word	0xffffffff


	//   ....[114]....
        /*06e4*/ 	.word	0xffffffff


	//   ....[115]....
        /*06e8*/ 	.word	0xffffffff


	//   ....[116]....
        /*06ec*/ 	.word	0xffffffff


	//   ....[117]....
        /*06f0*/ 	.word	0xffffffff


	//   ....[118]....
        /*06f4*/ 	.word	0xffffffff


	//   ....[119]....
        /*06f8*/ 	.word	0xffffffff


	//   ....[120]....
        /*06fc*/ 	.word	0xffffffff


	//   ....[121]....
        /*0700*/ 	.word	0xffffffff


	//   ....[122]....
        /*0704*/ 	.word	0xffffffff


	//   ....[123]....
        /*0708*/ 	.word	0xffffffff


	//   ....[124]....
        /*070c*/ 	.word	0xffffffff


	//   ....[125]....
        /*0710*/ 	.word	0xffffffff


	//   ....[126]....
        /*0714*/ 	.word	0xffffffff


	//   ....[127]....
        /*0718*/ 	.word	0xffffffff


	//   ....[128]....
        /*071c*/ 	.word	0xffffffff


	//   ....[129]....
        /*0720*/ 	.word	0xffffffff


	//   ....[130]....
        /*0724*/ 	.word	0x0500000f


	//   ....[131]....
        /*0728*/ 	.word	0x0500000f


	//   ....[132]....
        /*072c*/ 	.word	0x0500000f


	//   ....[133]....
        /*0730*/ 	.word	0x0500000f


	//   ....[134]....
        /*0734*/ 	.word	0x0500000f


	//   ....[135]....
        /*0738*/ 	.word	0x0500000f


	//   ....[136]....
        /*073c*/ 	.word	0x0500000f


	//   ....[137]....
        /*0740*/ 	.word	0x0500000f


	//   ....[138]....
        /*0744*/ 	.word	0x0500000f


	//   ....[139]....
        /*0748*/ 	.word	0x0500000f


	//   ....[140]....
        /*074c*/ 	.word	0x0500000f


	//   ....[141]....
        /*0750*/ 	.word	0x0500000f


	//   ....[142]....
        /*0754*/ 	.word	0x0500000f


	//   ....[143]....
        /*0758*/ 	.word	0x0500000f


	//   ....[144]....
        /*075c*/ 	.word	0x0500000f


	//   ....[145]....
        /*0760*/ 	.word	0x0500000f


	//   ....[146]....
        /*0764*/ 	.word	0x0500000f


	//   ....[147]....
        /*0768*/ 	.word	0x0500000f


	//   ....[148]....
        /*076c*/ 	.word	0x0500000f


	//   ....[149]....
        /*0770*/ 	.word	0x0500000f


	//   ....[150]....
        /*0774*/ 	.word	0x0500000f


	//   ....[151]....
        /*0778*/ 	.word	0x0500000f


	//   ....[152]....
        /*077c*/ 	.word	0x0500000f


	//   ....[153]....
        /*0780*/ 	.word	0x0500000f


	//   ....[154]....
        /*0784*/ 	.word	0x0500000f


	//   ....[155]....
        /*0788*/ 	.word	0x0500000f


	//   ....[156]....
        /*078c*/ 	.word	0x0500000f


	//   ....[157]....
        /*0790*/ 	.word	0x0500000f


	//   ....[158]....
        /*0794*/ 	.word	0x0500000f


	//   ....[159]....
        /*0798*/ 	.word	0x0500000f


	//   ....[160]....
        /*079c*/ 	.word	0x0500000f


	//   ....[161]....
        /*07a0*/ 	.word	0x0500000f


	//   ....[162]....
        /*07a4*/ 	.word	0x0500000f


	//   ....[163]....
        /*07a8*/ 	.word	0x0500000f


	//   ....[164]....
        /*07ac*/ 	.word	0x0500000f


	//   ....[165]....
        /*07b0*/ 	.word	0x0500000f


	//   ....[166]....
        /*07b4*/ 	.word	0x0500000f


	//   ....[167]....
        /*07b8*/ 	.word	0x0500000f


	//   ....[168]....
        /*07bc*/ 	.word	0x0500000f


	//   ....[169]....
        /*07c0*/ 	.word	0x0500000f


	//   ....[170]....
        /*07c4*/ 	.word	0x0500000f


	//   ....[171]....
        /*07c8*/ 	.word	0x0500000f


	//   ....[172]....
        /*07cc*/ 	.word	0x0500000f


	//   ....[173]....
        /*07d0*/ 	.word	0x0500000f


	//   ....[174]....
        /*07d4*/ 	.word	0x0500000f


	//   ....[175]....
        /*07d8*/ 	.word	0x0500000f


	//   ....[176]....
        /*07dc*/ 	.word	0x0500000f


	//   ....[177]....
        /*07e0*/ 	.word	0x0500000f


	//   ....[178]....
        /*07e4*/ 	.word	0x0500000f


	//   ....[179]....
        /*07e8*/ 	.word	0x0500000f


	//   ....[180]....
        /*07ec*/ 	.word	0x0500000f


	//   ....[181]....
        /*07f0*/ 	.word	0x0500000f


	//   ....[182]....
        /*07f4*/ 	.word	0x0500000f


	//   ....[183]....
        /*07f8*/ 	.word	0x0500000f


	//   ....[184]....
        /*07fc*/ 	.word	0x0500000f


	//   ....[185]....
        /*0800*/ 	.word	0x0500000f


	//   ....[186]....
        /*0804*/ 	.word	0x0500000f


	//   ....[187]....
        /*0808*/ 	.word	0x0500000f


	//   ....[188]....
        /*080c*/ 	.word	0x0500000f


	//   ....[189]....
        /*0810*/ 	.word	0x0500000f


	//   ....[190]....
        /*0814*/ 	.word	0x0500000f


	//   ....[191]....
        /*0818*/ 	.word	0x0500000f


	//   ....[192]....
        /*081c*/ 	.word	0x0500000f


	//   ....[193]....
        /*0820*/ 	.word	0x0500000f


	//   ....[194]....
        /*0824*/ 	.word	0x0500000f


	//   ....[195]....
        /*0828*/ 	.word	0x0500000f


	//   ....[196]....
        /*082c*/ 	.word	0x0500000f


	//   ....[197]....
        /*0830*/ 	.word	0x0500000f


	//   ....[198]....
        /*0834*/ 	.word	0x0500000f


	//----- nvinfo : EIATTR_COOP_GROUP_INSTR_OFFSETS
	.align		4
.L_233:
        /*0838*/ 	.byte	0x04, 0x28
        /*083a*/ 	.short	(.L_235 - .L_234)


	//   ....[0]....
.L_234:
        /*083c*/ 	.word	0x00000070


	//   ....[1]....
        /*0840*/ 	.word	0x000001a0


	//   ....[2]....
        /*0844*/ 	.word	0x000001f0


	//   ....[3]....
        /*0848*/ 	.word	0x00000420


	//   ....[4]....
        /*084c*/ 	.word	0x00000580


	//   ....[5]....
        /*0850*/ 	.word	0x000006a0


	//   ....[6]....
        /*0854*/ 	.word	0x00000800


	//   ....[7]....
        /*0858*/ 	.word	0x00005f40


	//   ....[8]....
        /*085c*/ 	.word	0x00006710


	//   ....[9]....
        /*0860*/ 	.word	0x00006720


	//   ....[10]....
        /*0864*/ 	.word	0x00006730


	//   ....[11]....
        /*0868*/ 	.word	0x00006740


	//   ....[12]....
        /*086c*/ 	.word	0x00006a60


	//   ....[13]....
        /*0870*/ 	.word	0x00006a70


	//   ....[14]....
        /*0874*/ 	.word	0x00006a80


	//   ....[15]....
        /*0878*/ 	.word	0x00006a90


	//   ....[16]....
        /*087c*/ 	.word	0x00007d90


	//   ....[17]....
        /*0880*/ 	.word	0x00007da0


	//   ....[18]....
        /*0884*/ 	.word	0x00007db0


	//   ....[19]....
        /*0888*/ 	.word	0x00007dc0


	//   ....[20]....
        /*088c*/ 	.word	0x00007ec0


	//   ....[21]....
        /*0890*/ 	.word	0x00007ee0


	//   ....[22]....
        /*0894*/ 	.word	0x00007f70


	//   ....[23]....
        /*0898*/ 	.word	0x00007fa0


	//   ....[24]....
        /*089c*/ 	.word	0x000095a0


	//   ....[25]....
        /*08a0*/ 	.word	0x00009880


	//   ....[26]....
        /*08a4*/ 	.word	0x0000aae0


	//   ....[27]....
        /*08a8*/ 	.word	0x0000abf0


	//   ....[28]....
        /*08ac*/ 	.word	0x0000b4f0


	//   ....[29]....
        /*08b0*/ 	.word	0x0000b560


	//   ....[30]....
        /*08b4*/ 	.word	0x0000cdb0


	//   ....[31]....
        /*08b8*/ 	.word	0x0000d030


	//   ....[32]....
        /*08bc*/ 	.word	0x0000dd00


	//   ....[33]....
        /*08c0*/ 	.word	0x0000de60


	//   ....[34]....
        /*08c4*/ 	.word	0x0000e530


	//   ....[35]....
        /*08c8*/ 	.word	0x0000e5a0


	//   ....[36]....
        /*08cc*/ 	.word	0x0000ff30


	//   ....[37]....
        /*08d0*/ 	.word	0x0000ff50


	//   ....[38]....
        /*08d4*/ 	.word	0x00010470


	//   ....[39]....
        /*08d8*/ 	.word	0x00010590


	//   ....[40]....
        /*08dc*/ 	.word	0x00011f80


	//   ....[41]....
        /*08e0*/ 	.word	0x00012200


	//   ....[42]....
        /*08e4*/ 	.word	0x00012ec0


	//   ....[43]....
        /*08e8*/ 	.word	0x00012f70


	//   ....[44]....
        /*08ec*/ 	.word	0x000136b0


	//   ....[45]....
        /*08f0*/ 	.word	0x000136f0


	//   ....[46]....
        /*08f4*/ 	.word	0x00014740


	//   ....[47]....
        /*08f8*/ 	.word	0x00014780


	//   ....[48]....
        /*08fc*/ 	.word	0x00014860


	//   ....[49]....
        /*0900*/ 	.word	0x00014b10


	//   ....[50]....
        /*0904*/ 	.word	0x00015780


	//   ....[51]....
        /*0908*/ 	.word	0x000157c0


	//   ....[52]....
        /*090c*/ 	.word	0x000157f0


	//   ....[53]....
        /*0910*/ 	.word	0x00015820


	//   ....[54]....
        /*0914*/ 	.word	0x00015c70


	//   ....[55]....
        /*0918*/ 	.word	0x00015cb0


	//   ....[56]....
        /*091c*/ 	.word	0x00015cd0


	//   ....[57]....
        /*0920*/ 	.word	0x00015d10


	//   ....[58]....
        /*0924*/ 	.word	0x00015d30


	//   ....[59]....
        /*0928*/ 	.word	0x00015d50


	//   ....[60]....
        /*092c*/ 	.word	0x00015d70


	//   ....[61]....
        /*0930*/ 	.word	0x00015da0


	//   ....[62]....
        /*0934*/ 	.word	0x000165c0


	//   ....[63]....
        /*0938*/ 	.word	0x000165f0


	//   ....[64]....
        /*093c*/ 	.word	0x00016610


	//   ....[65]....
        /*0940*/ 	.word	0x00016640


	//   ....[66]....
        /*0944*/ 	.word	0x00016670


	//   ....[67]....
        /*0948*/ 	.word	0x00016680


	//   ....[68]....
        /*094c*/ 	.word	0x000166b0


	//   ....[69]....
        /*0950*/ 	.word	0x00016720


	//   ....[70]....
        /*0954*/ 	.word	0x00016840


	//   ....[71]....
        /*0958*/ 	.word	0x00016a30


	//   ....[72]....
        /*095c*/ 	.word	0x00016a60


	//   ....[73]....
        /*0960*/ 	.word	0x00016a90


	//   ....[74]....
        /*0964*/ 	.word	0x00016ac0


	//   ....[75]....
        /*0968*/ 	.word	0x00016af0


	//   ....[76]....
        /*096c*/ 	.word	0x00016b20


	//   ....[77]....
        /*0970*/ 	.word	0x00016c90


	//   ....[78]....
        /*0974*/ 	.word	0x00016cc0


	//   ....[79]....
        /*0978*/ 	.word	0x00016cf0


	//   ....[80]....
        /*097c*/ 	.word	0x00016d20


	//   ....[81]....
        /*0980*/ 	.word	0x00016d50


	//   ....[82]....
        /*0984*/ 	.word	0x00016d80


	//   ....[83]....
        /*0988*/ 	.word	0x00016e20


	//   ....[84]....
        /*098c*/ 	.word	0x00016e80


	//   ....[85]....
        /*0990*/ 	.word	0x00016f20


	//   ....[86]....
        /*0994*/ 	.word	0x00017fb0


	//   ....[87]....
        /*0998*/ 	.word	0x00019630


	//   ....[88]....
        /*099c*/ 	.word	0x0001a230


	//   ....[89]....
        /*09a0*/ 	.word	0x0001a240


	//   ....[90]....
        /*09a4*/ 	.word	0x0001a260


	//   ....[91]....
        /*09a8*/ 	.word	0x0001a2f0


	//   ....[92]....
        /*09ac*/ 	.word	0x0001a300


	//   ....[93]....
        /*09b0*/ 	.word	0x0001a370


	//   ....[94]....
        /*09b4*/ 	.word	0x0001a380


	//   ....[95]....
        /*09b8*/ 	.word	0x0001a3f0


	//   ....[96]....
        /*09bc*/ 	.word	0x0001a400


	//   ....[97]....
        /*09c0*/ 	.word	0x0001a470


	//   ....[98]....
        /*09c4*/ 	.word	0x0001a480


	//   ....[99]....
        /*09c8*/ 	.word	0x0001a4f0


	//   ....[100]....
        /*09cc*/ 	.word	0x0001a500


	//   ....[101]....
        /*09d0*/ 	.word	0x0001a570


	//   ....[102]....
        /*09d4*/ 	.word	0x0001a580


	//   ....[103]....
        /*09d8*/ 	.word	0x0001a590


	//   ....[104]....
        /*09dc*/ 	.word	0x0001a5d0


	//   ....[105]....
        /*09e0*/ 	.word	0x0001a5f0


	//   ....[106]....
        /*09e4*/ 	.word	0x0001a640


	//   ....[107]....
        /*09e8*/ 	.word	0x0001a700


	//   ....[108]....
        /*09ec*/ 	.word	0x0001a710


	//   ....[109]....
        /*09f0*/ 	.word	0x0001a780


	//   ....[110]....
        /*09f4*/ 	.word	0x0001a790


	//   ....[111]....
        /*09f8*/ 	.word	0x0001a7a0


	//   ....[112]....
        /*09fc*/ 	.word	0x0001c710


	//   ....[113]....
        /*0a00*/ 	.word	0x0001c760


	//   ....[114]....
        /*0a04*/ 	.word	0x0001c790


	//   ....[115]....
        /*0a08*/ 	.word	0x0001c7c0


	//   ....[116]....
        /*0a0c*/ 	.word	0x0001c7d0


	//   ....[117]....
        /*0a10*/ 	.word	0x0001c800


	//   ....[118]....
        /*0a14*/ 	.word	0x0001c830


	//   ....[119]....
        /*0a18*/ 	.word	0x0001c860


	//   ....[120]....
        /*0a1c*/ 	.word	0x0001c9e0


	//   ....[121]....
        /*0a20*/ 	.word	0x0001ca10


	//   ....[122]....
        /*0a24*/ 	.word	0x0001ca40


	//   ....[123]....
        /*0a28*/ 	.word	0x0001ca70


	//   ....[124]....
        /*0a2c*/ 	.word	0x0001caa0


	//   ....[125]....
        /*0a30*/ 	.word	0x0001cad0


	//   ....[126]....
        /*0a34*/ 	.word	0x0001cb90


	//   ....[127]....
        /*0a38*/ 	.word	0x0001cbb0


	//   ....[128]....
        /*0a3c*/ 	.word	0x0001cc20


	//   ....[129]....
        /*0a40*/ 	.word	0x0001d2c0


	//   ....[130]....
        /*0a44*/ 	.word	0x0001d720


	//   ....[131]....
        /*0a48*/ 	.word	0x0001d7d0


	//   ....[132]....
        /*0a4c*/ 	.word	0x0001d860


	//   ....[133]....
        /*0a50*/ 	.word	0x0001d8b0


	//   ....[134]....
        /*0a54*/ 	.word	0x0001d900


	//   ....[135]....
        /*0a58*/ 	.word	0x0001d990


	//   ....[136]....
        /*0a5c*/ 	.word	0x0001da20


	//   ....[137]....
        /*0a60*/ 	.word	0x0001da70


	//   ....[138]....
        /*0a64*/ 	.word	0x0001dac0


	//   ....[139]....
        /*0a68*/ 	.word	0x0001dbb0


	//   ....[140]....
        /*0a6c*/ 	.word	0x0001dc60


	//   ....[141]....
        /*0a70*/ 	.word	0x0001dcb0


	//   ....[142]....
        /*0a74*/ 	.word	0x0001dd00


	//   ....[143]....
        /*0a78*/ 	.word	0x0001de90


	//   ....[144]....
        /*0a7c*/ 	.word	0x0001dfc0


	//   ....[145]....
        /*0a80*/ 	.word	0x0001e070


	//   ....[146]....
        /*0a84*/ 	.word	0x0001e0c0


	//   ....[147]....
        /*0a88*/ 	.word	0x0001e430


	//   ....[148]....
        /*0a8c*/ 	.word	0x0001e4d0


	//   ....[149]....
        /*0a90*/ 	.word	0x0001e530


	//   ....[150]....
        /*0a94*/ 	.word	0x0001e5a0


	//   ....[151]....
        /*0a98*/ 	.word	0x0001e600


	//   ....[152]....
        /*0a9c*/ 	.word	0x0001e670


	//   ....[153]....
        /*0aa0*/ 	.word	0x0001e730


	//   ....[154]....
        /*0aa4*/ 	.word	0x0001e790


	//   ....[155]....
        /*0aa8*/ 	.word	0x0001e850


	//   ....[156]....
        /*0aac*/ 	.word	0x0001eb30


	//   ....[157]....
        /*0ab0*/ 	.word	0x0001ed10


	//   ....[158]....
        /*0ab4*/ 	.word	0x0001ed60


	//   ....[159]....
        /*0ab8*/ 	.word	0x0001edc0


	//   ....[160]....
        /*0abc*/ 	.word	0x0001ee90


	//   ....[161]....
        /*0ac0*/ 	.word	0x0001eef0


	//   ....[162]....
        /*0ac4*/ 	.word	0x0001efd0


	//   ....[163]....
        /*0ac8*/ 	.word	0x0001f030


	//   ....[164]....
        /*0acc*/ 	.word	0x0001f110


	//   ....[165]....
        /*0ad0*/ 	.word	0x0001f170


	//   ....[166]....
        /*0ad4*/ 	.word	0x0001f250


	//   ....[167]....
        /*0ad8*/ 	.word	0x0001f2b0


	//   ....[168]....
        /*0adc*/ 	.word	0x0001f390


	//   ....[169]....
        /*0ae0*/ 	.word	0x0001f3f0


	//   ....[170]....
        /*0ae4*/ 	.word	0x0001f4d0


	//   ....[171]....
        /*0ae8*/ 	.word	0x0001f530


	//   ....[172]....
        /*0aec*/ 	.word	0x0001f620


	//   ....[173]....
        /*0af0*/ 	.word	0x0001f690


	//   ....[174]....
        /*0af4*/ 	.word	0x0001f760


	//   ....[175]....
        /*0af8*/ 	.word	0x0001f7c0


	//   ....[176]....
        /*0afc*/ 	.word	0x0001f8b0


	//   ....[177]....
        /*0b00*/ 	.word	0x0001f910


	//   ....[178]....
        /*0b04*/ 	.word	0x0001f9e0


	//   ....[179]....
        /*0b08*/ 	.word	0x0001fa40


	//   ....[180]....
        /*0b0c*/ 	.word	0x0001fb00


	//   ....[181]....
        /*0b10*/ 	.word	0x0001fe10


	//   ....[182]....
        /*0b14*/ 	.word	0x0001feb0


	//   ....[183]....
        /*0b18*/ 	.word	0x0001ffd0


	//   ....[184]....
        /*0b1c*/ 	.word	0x00020040


	//   ....[185]....
        /*0b20*/ 	.word	0x000200b0


	//   ....[186]....
        /*0b24*/ 	.word	0x00020120


	//   ....[187]....
        /*0b28*/ 	.word	0x00020190


	//   ....[188]....
        /*0b2c*/ 	.word	0x00020210


	//   ....[189]....
        /*0b30*/ 	.word	0x000202a0


	//   ....[190]....
        /*0b34*/ 	.word	0x00020330


	//   ....[191]....
        /*0b38*/ 	.word	0x000203a0


	//   ....[192]....
        /*0b3c*/ 	.word	0x00020410


	//   ....[193]....
        /*0b40*/ 	.word	0x00020480


	//   ....[194]....
        /*0b44*/ 	.word	0x00020500


	//   ....[195]....
        /*0b48*/ 	.word	0x00020570


	//   ....[196]....
        /*0b4c*/ 	.word	0x00020610


	//   ....[197]....
        /*0b50*/ 	.word	0x000206a0


	//   ....[198]....
        /*0b54*/ 	.word	0x000207c0


	//----- nvinfo : EIATTR_REG_RECONFIG
	.align		4
.L_235:
        /*0b58*/ 	.byte	0x01, 0x54
	.zero		2


	//----- nvinfo : EIATTR_SYSCALL_OFFSETS
	.align		4
        /*0b5c*/ 	.byte	0x04, 0x46
        /*0b5e*/ 	.short	(.L_237 - .L_236)


	//   ....[0]....
.L_236:
        /*0b60*/ 	.word	0x00001b90


	//   ....[1]....
        /*0b64*/ 	.word	0x00001ce0


	//   ....[2]....
        /*0b68*/ 	.word	0x00006110


	//   ....[3]....
        /*0b6c*/ 	.word	0x00006430


	//   ....[4]....
        /*0b70*/ 	.word	0x00019290


	//   ....[5]....
        /*0b74*/ 	.word	0x000193e0


	//   ....[6]....
        /*0b78*/ 	.word	0x000194d0


	//   ....[7]....
        /*0b7c*/ 	.word	0x00019d00


	//----- nvinfo : EIATTR_MBARRIER_INSTR_OFFSETS
	.align		4
.L_237:
        /*0b80*/ 	.byte	0x04, 0x39
        /*0b82*/ 	.short	(.L_239 - .L_238)


	//   ....[0]....
.L_238:
        /*0b84*/ 	.word	0x000002d0
        /*0b88*/ 	.word	0x000000ff
        /*0b8c*/ 	.word	0x00016800
        /*0b90*/ 	.short	0x0100
        /*0b92*/ 	.byte	0x08
	.zero		1


	//   ....[1]....
        /*0b94*/ 	.word	0x000002e0
        /*0b98*/ 	.word	0x000000ff
        /*0b9c*/ 	.word	0x00016820
        /*0ba0*/ 	.short	0x0100
        /*0ba2*/ 	.byte	0x08
	.zero		1


	//   ....[2]....
        /*0ba4*/ 	.word	0x000003d0
        /*0ba8*/ 	.word	0x000000ff
        /*0bac*/ 	.word	0x00016830
        /*0bb0*/ 	.short	0x0100
        /*0bb2*/ 	.byte	0x08
	.zero		1


	//   ....[3]....
        /*0bb4*/ 	.word	0x000003e0
        /*0bb8*/ 	.word	0x000000ff
        /*0bbc*/ 	.word	0x00016840
        /*0bc0*/ 	.short	0x0100
        /*0bc2*/ 	.byte	0x08
	.zero		1


	//   ....[4]....
        /*0bc4*/ 	.word	0x000003f0
        /*0bc8*/ 	.word	0x000000ff
        /*0bcc*/ 	.word	0x00016838
        /*0bd0*/ 	.short	0x0100
        /*0bd2*/ 	.byte	0x08
	.zero		1


	//   ....[5]....
        /*0bd4*/ 	.word	0x00000400
        /*0bd8*/ 	.word	0x000000ff
        /*0bdc*/ 	.word	0x00016848
        /*0be0*/ 	.short	0x0100
        /*0be2*/ 	.byte	0x08
	.zero		1


	//   ....[6]....
        /*0be4*/ 	.word	0x00000530
        /*0be8*/ 	.word	0x000000ff
        /*0bec*/ 	.word	0x00016850
        /*0bf0*/ 	.short	0x0100
        /*0bf2*/ 	.byte	0x08
	.zero		1


	//   ....[7]....
        /*0bf4*/ 	.word	0x00000540
        /*0bf8*/ 	.word	0x000000ff
        /*0bfc*/ 	.word	0x00016860
        /*0c00*/ 	.short	0x0100
        /*0c02*/ 	.byte	0x08
	.zero		1


	//   ....[8]....
        /*0c04*/ 	.word	0x00000550
        /*0c08*/ 	.word	0x000000ff
        /*0c0c*/ 	.word	0x00016858
        /*0c10*/ 	.short	0x0100
        /*0c12*/ 	.byte	0x08
	.zero		1


	//   ....[9]....
        /*0c14*/ 	.word	0x00000560
        /*0c18*/ 	.word	0x000000ff
        /*0c1c*/ 	.word	0x00016868
        /*0c20*/ 	.short	0x0100
        /*0c22*/ 	.byte	0x08
	.zero		1


	//   ....[10]....
        /*0c24*/ 	.word	0x00000650
        /*0c28*/ 	.word	0x000000ff
        /*0c2c*/ 	.word	0x00016870
        /*0c30*/ 	.short	0x0100
        /*0c32*/ 	.byte	0x06
	.zero		1


	//   ....[11]....
        /*0c34*/ 	.word	0x00000660
        /*0c38*/ 	.word	0x000000ff
        /*0c3c*/ 	.word	0x00016880
        /*0c40*/ 	.short	0x0100
        /*0c42*/ 	.byte	0x06
	.zero		1


	//   ....[12]....
        /*0c44*/ 	.word	0x00000670
        /*0c48*/ 	.word	0x000000ff
        /*0c4c*/ 	.word	0x00016878
        /*0c50*/ 	.short	0x0100
        /*0c52*/ 	.byte	0x06
	.zero		1


	//   ....[13]....
        /*0c54*/ 	.word	0x00000680
        /*0c58*/ 	.word	0x000000ff
        /*0c5c*/ 	.word	0x00016888
        /*0c60*/ 	.short	0x0100
        /*0c62*/ 	.byte	0x06
	.zero		1


	//   ....[14]....
        /*0c64*/ 	.word	0x000007b0
        /*0c68*/ 	.word	0x000000ff
        /*0c6c*/ 	.word	0x00016890
        /*0c70*/ 	.short	0x0100
        /*0c72*/ 	.byte	0x08
	.zero		1


	//   ....[15]....
        /*0c74*/ 	.word	0x000007c0
        /*0c78*/ 	.word	0x000000ff
        /*0c7c*/ 	.word	0x000168a0
        /*0c80*/ 	.short	0x0100
        /*0c82*/ 	.byte	0x08
	.zero		1


	//   ....[16]....
        /*0c84*/ 	.word	0x000007d0
        /*0c88*/ 	.word	0x000000ff
        /*0c8c*/ 	.word	0x00016898
        /*0c90*/ 	.short	0x0100
        /*0c92*/ 	.byte	0x08
	.zero		1


	//   ....[17]....
        /*0c94*/ 	.word	0x000007e0
        /*0c98*/ 	.word	0x000000ff
        /*0c9c*/ 	.word	0x000168a8
        /*0ca0*/ 	.short	0x0100
        /*0ca2*/ 	.byte	0x08
	.zero		1


	//   ....[18]....
        /*0ca4*/ 	.word	0x00000910
        /*0ca8*/ 	.word	0x000000ff
        /*0cac*/ 	.word	0x000168b0
        /*0cb0*/ 	.short	0x0100
        /*0cb2*/ 	.byte	0x08
	.zero		1


	//   ....[19]....
        /*0cb4*/ 	.word	0x00000920
        /*0cb8*/ 	.word	0x000000ff
        /*0cbc*/ 	.word	0x000168c0
        /*0cc0*/ 	.short	0x0100
        /*0cc2*/ 	.byte	0x08
	.zero		1


	//   ....[20]....
        /*0cc4*/ 	.word	0x00000930
        /*0cc8*/ 	.word	0x000000ff
        /*0ccc*/ 	.word	0x000168b8
        /*0cd0*/ 	.short	0x0100
        /*0cd2*/ 	.byte	0x08
	.zero		1


	//   ....[21]....
        /*0cd4*/ 	.word	0x00000940
        /*0cd8*/ 	.word	0x000000ff
        /*0cdc*/ 	.word	0x000168c8
        /*0ce0*/ 	.short	0x0100
        /*0ce2*/ 	.byte	0x08
	.zero		1


	//   ....[22]....
        /*0ce4*/ 	.word	0x00002ed0
        /*0ce8*/ 	.word	0x0000004f
        /*0cec*/ 	.word	0x00016890
        /*0cf0*/ 	.short	0x010a
        /*0cf2*/ 	.byte	0x3f
	.zero		1


	//   ....[23]....
        /*0cf4*/ 	.word	0x00004120
        /*0cf8*/ 	.word	0x0000004f
        /*0cfc*/ 	.word	0x00016890
        /*0d00*/ 	.short	0x010a
        /*0d02*/ 	.byte	0x3f
	.zero		1


	//   ....[24]....
        /*0d04*/ 	.word	0x00005230
        /*0d08*/ 	.word	0x0000004f
        /*0d0c*/ 	.word	0x00016890
        /*0d10*/ 	.short	0x010a
        /*0d12*/ 	.byte	0x3f
	.zero		1


	//   ....[25]....
        /*0d14*/ 	.word	0x00005440
        /*0d18*/ 	.word	0x0000000c
        /*0d1c*/ 	.word	0x00000000
        /*0d20*/ 	.short	0x0101
        /*0d22*/ 	.byte	0x3f
	.zero		1


	//   ....[26]....
        /*0d24*/ 	.word	0x00005480
        /*0d28*/ 	.word	0x0000004f
        /*0d2c*/ 	.word	0x000168b0
        /*0d30*/ 	.short	0x010a
        /*0d32*/ 	.byte	0x3f
	.zero		1


	//   ....[27]....
        /*0d34*/ 	.word	0x00005850
        /*0d38*/ 	.word	0x0000004f
        /*0d3c*/ 	.word	0x00000000
        /*0d40*/ 	.short	0x0101
        /*0d42*/ 	.byte	0x3f
	.zero		1


	//   ....[28]....
        /*0d44*/ 	.word	0x000061b0
        /*0d48*/ 	.word	0x00000002
        /*0d4c*/ 	.word	0x00016800
        /*0d50*/ 	.short	0x010a
        /*0d52*/ 	.byte	0x3f
	.zero		1


	//   ....[29]....
        /*0d54*/ 	.word	0x00006200
        /*0d58*/ 	.word	0x00000002
        /*0d5c*/ 	.word	0x00016800
        /*0d60*/ 	.short	0x010a
        /*0d62*/ 	.byte	0x3f
	.zero		1


	//   ....[30]....
        /*0d64*/ 	.word	0x00006d00
        /*0d68*/ 	.word	0x00000002
        /*0d6c*/ 	.word	0x00016800
        /*0d70*/ 	.short	0x010a
        /*0d72*/ 	.byte	0x3f
	.zero		1


	//   ....[31]....
        /*0d74*/ 	.word	0x00008210
        /*0d78*/ 	.word	0x00000002
        /*0d7c*/ 	.word	0x00016800
        /*0d80*/ 	.short	0x010a
        /*0d82*/ 	.byte	0x3f
	.zero		1


	//   ....[32]....
        /*0d84*/ 	.word	0x00009110
        /*0d88*/ 	.word	0x00000007
        /*0d8c*/ 	.word	0x00016830
        /*0d90*/ 	.short	0x010a
        /*0d92*/ 	.byte	0x3f
	.zero		1


	//   ....[33]....
        /*0d94*/ 	.word	0x00009180
        /*0d98*/ 	.word	0x00000007
        /*0d9c*/ 	.word	0x00016830
        /*0da0*/ 	.short	0x010a
        /*0da2*/ 	.byte	0x3f
	.zero		1


	//   ....[34]....
        /*0da4*/ 	.word	0x000096a0
        /*0da8*/ 	.word	0x00000004
        /*0dac*/ 	.word	0x00000000
        /*0db0*/ 	.short	0x0101
        /*0db2*/ 	.byte	0x3f
	.zero		1


	//   ....[35]....
        /*0db4*/ 	.word	0x0000c530
        /*0db8*/ 	.word	0x0000000b
        /*0dbc*/ 	.word	0x00016830
        /*0dc0*/ 	.short	0x010a
        /*0dc2*/ 	.byte	0x3f
	.zero		1


	//   ....[36]....
        /*0dc4*/ 	.word	0x0000c580
        /*0dc8*/ 	.word	0x0000000b
        /*0dcc*/ 	.word	0x00016830
        /*0dd0*/ 	.short	0x010a
        /*0dd2*/ 	.byte	0x3f
	.zero		1


	//   ....[37]....
        /*0dd4*/ 	.word	0x0000c890
        /*0dd8*/ 	.word	0x0000000b
        /*0ddc*/ 	.word	0x00016850
        /*0de0*/ 	.short	0x010a
        /*0de2*/ 	.byte	0x3f
	.zero		1


	//   ....[38]....
        /*0de4*/ 	.word	0x0000c8d0
        /*0de8*/ 	.word	0x0000000b
        /*0dec*/ 	.word	0x00016850
        /*0df0*/ 	.short	0x010a
        /*0df2*/ 	.byte	0x3f
	.zero		1


	//   ....[39]....
        /*0df4*/ 	.word	0x0000ce10
        /*0df8*/ 	.word	0x0000000a
        /*0dfc*/ 	.word	0x00000000
        /*0e00*/ 	.short	0x0101
        /*0e02*/ 	.byte	0x3f
	.zero		1


	//   ....[40]....
        /*0e04*/ 	.word	0x0000e750
        /*0e08*/ 	.word	0x00000022
        /*0e0c*/ 	.word	0x00000000
        /*0e10*/ 	.short	0x0101
        /*0e12*/ 	.byte	0x3f
	.zero		1


	//   ....[41]....
        /*0e14*/ 	.word	0x0000f7f0
        /*0e18*/ 	.word	0x00000000
        /*0e1c*/ 	.word	0x00016830
        /*0e20*/ 	.short	0x010a
        /*0e22*/ 	.byte	0x3f
	.zero		1


	//   ....[42]....
        /*0e24*/ 	.word	0x0000f840
        /*0e28*/ 	.word	0x00000000
        /*0e2c*/ 	.word	0x00016830
        /*0e30*/ 	.short	0x010a
        /*0e32*/ 	.byte	0x3f
	.zero		1


	//   ....[43]....
        /*0e34*/ 	.word	0x0000fb50
        /*0e38*/ 	.word	0x00000003
        /*0e3c*/ 	.word	0x00016850
        /*0e40*/ 	.short	0x010a
        /*0e42*/ 	.byte	0x3f
	.zero		1


	//   ....[44]....
        /*0e44*/ 	.word	0x0000fb90
        /*0e48*/ 	.word	0x00000003
        /*0e4c*/ 	.word	0x00016850
        /*0e50*/ 	.short	0x010a
        /*0e52*/ 	.byte	0x3f
	.zero		1


	//   ....[45]....
        /*0e54*/ 	.word	0x00010c40
        /*0e58*/ 	.word	0x0000002e
        /*0e5c*/ 	.word	0x00000000
        /*0e60*/ 	.short	0x0101
        /*0e62*/ 	.byte	0x3f
	.zero		1


	//   ....[46]....
        /*0e64*/ 	.word	0x00010c60
        /*0e68*/ 	.word	0x00000032
        /*0e6c*/ 	.word	0x00000000
        /*0e70*/ 	.short	0x0101
        /*0e72*/ 	.byte	0x3f
	.zero		1


	//   ....[47]....
        /*0e74*/ 	.word	0x00011720
        /*0e78*/ 	.word	0x00000000
        /*0e7c*/ 	.word	0x00016830
        /*0e80*/ 	.short	0x010a
        /*0e82*/ 	.byte	0x3f
	.zero		1


	//   ....[48]....
        /*0e84*/ 	.word	0x00011770
        /*0e88*/ 	.word	0x00000000
        /*0e8c*/ 	.word	0x00016830
        /*0e90*/ 	.short	0x010a
        /*0e92*/ 	.byte	0x3f
	.zero		1


	//   ....[49]....
        /*0e94*/ 	.word	0x00011a80
        /*0e98*/ 	.word	0x00000003
        /*0e9c*/ 	.word	0x00016850
        /*0ea0*/ 	.short	0x010a
        /*0ea2*/ 	.byte	0x3f
	.zero		1


	//   ....[50]....
        /*0ea4*/ 	.word	0x00011ac0
        /*0ea8*/ 	.word	0x00000003
        /*0eac*/ 	.word	0x00016850
        /*0eb0*/ 	.short	0x010a
        /*0eb2*/ 	.byte	0x3f
	.zero		1


	//   ....[51]....
        /*0eb4*/ 	.word	0x00012040
        /*0eb8*/ 	.word	0x00000003
        /*0ebc*/ 	.word	0x00000000
        /*0ec0*/ 	.short	0x0101
        /*0ec2*/ 	.byte	0x3f
	.zero		1


	//   ....[52]....
        /*0ec4*/ 	.word	0x00013b20
        /*0ec8*/ 	.word	0x00000022
        /*0ecc*/ 	.word	0x00000000
        /*0ed0*/ 	.short	0x0101
        /*0ed2*/ 	.byte	0x3f
	.zero		1


	//   ....[53]....
        /*0ed4*/ 	.word	0x00014630
        /*0ed8*/ 	.word	0x0000000b
        /*0edc*/ 	.word	0x00016850
        /*0ee0*/ 	.short	0x010a
        /*0ee2*/ 	.byte	0x3f
	.zero		1


	//   ....[54]....
        /*0ee4*/ 	.word	0x000146a0
        /*0ee8*/ 	.word	0x0000000b
        /*0eec*/ 	.word	0x00016850
        /*0ef0*/ 	.short	0x010a
        /*0ef2*/ 	.byte	0x3f
	.zero		1


	//   ....[55]....
        /*0ef4*/ 	.word	0x00014c90
        /*0ef8*/ 	.word	0x00000004
        /*0efc*/ 	.word	0x00000000
        /*0f00*/ 	.short	0x0101
        /*0f02*/ 	.byte	0x3f
	.zero		1


	//   ....[56]....
        /*0f04*/ 	.word	0x00015d40
        /*0f08*/ 	.word	0x00000000
        /*0f0c*/ 	.word	0x00000000
        /*0f10*/ 	.short	0x0101
        /*0f12*/ 	.byte	0x3f
	.zero		1


	//   ....[57]....
        /*0f14*/ 	.word	0x00018090
        /*0f18*/ 	.word	0x00000016
        /*0f1c*/ 	.word	0x00016820
        /*0f20*/ 	.short	0x010a
        /*0f22*/ 	.byte	0x3f
	.zero		1


	//   ....[58]....
        /*0f24*/ 	.word	0x00018140
        /*0f28*/ 	.word	0x00000005
        /*0f2c*/ 	.word	0x000168a0
        /*0f30*/ 	.short	0x010a
        /*0f32*/ 	.byte	0x3f
	.zero		1


	//   ....[59]....
        /*0f34*/ 	.word	0x00018380
        /*0f38*/ 	.word	0x00000005
        /*0f3c*/ 	.word	0x000168c0
        /*0f40*/ 	.short	0x010a
        /*0f42*/ 	.byte	0x3f
	.zero		1


	//   ....[60]....
        /*0f44*/ 	.word	0x000186e0
        /*0f48*/ 	.word	0x00000005
        /*0f4c*/ 	.word	0x000168a0
        /*0f50*/ 	.short	0x010a
        /*0f52*/ 	.byte	0x3f
	.zero		1


	//   ....[61]....
        /*0f54*/ 	.word	0x00018900
        /*0f58*/ 	.word	0x00000005
        /*0f5c*/ 	.word	0x000168c0
        /*0f60*/ 	.short	0x010a
        /*0f62*/ 	.byte	0x3f
	.zero		1


	//   ....[62]....
        /*0f64*/ 	.word	0x00019850
        /*0f68*/ 	.word	0x00000000
        /*0f6c*/ 	.word	0x00016840
        /*0f70*/ 	.short	0x010a
        /*0f72*/ 	.byte	0x3f
	.zero		1


	//   ....[63]....
        /*0f74*/ 	.word	0x0001a890
        /*0f78*/ 	.word	0x00000016
        /*0f7c*/ 	.word	0x00016800
        /*0f80*/ 	.short	0x0107
        /*0f82*/ 	.byte	0x3f
	.zero		1


	//   ....[64]....
        /*0f84*/ 	.word	0x0001a990
        /*0f88*/ 	.word	0x00000016
        /*0f8c*/ 	.word	0x00016800
        /*0f90*/ 	.short	0x0101
        /*0f92*/ 	.byte	0x3f
	.zero		1


	//   ....[65]....
        /*0f94*/ 	.word	0x0001a9c0
        /*0f98*/ 	.word	0x00000016
        /*0f9c*/ 	.word	0x00016820
        /*0fa0*/ 	.short	0x010a
        /*0fa2*/ 	.byte	0x3f
	.zero		1


	//   ....[66]....
        /*0fa4*/ 	.word	0x0001ad00
        /*0fa8*/ 	.word	0x00000002
        /*0fac*/ 	.word	0x00016840
        /*0fb0*/ 	.short	0x010a
        /*0fb2*/ 	.byte	0x3f
	.zero		1


	//   ....[67]....
        /*0fb4*/ 	.word	0x0001af80
        /*0fb8*/ 	.word	0x00000003
        /*0fbc*/ 	.word	0x00000060
        /*0fc0*/ 	.short	0x010a
        /*0fc2*/ 	.byte	0x3f
	.zero		1


	//   ....[68]....
        /*0fc4*/ 	.word	0x0001b4f0
        /*0fc8*/ 	.word	0x00000002
        /*0fcc*/ 	.word	0x00016840
        /*0fd0*/ 	.short	0x010a
        /*0fd2*/ 	.byte	0x3f
	.zero		1


	//   ....[69]....
        /*0fd4*/ 	.word	0x0001b770
        /*0fd8*/ 	.word	0x0000000a
        /*0fdc*/ 	.word	0x00000060
        /*0fe0*/ 	.short	0x010a
        /*0fe2*/ 	.byte	0x3f
	.zero		1


	//   ....[70]....
        /*0fe4*/ 	.word	0x0001bc10
        /*0fe8*/ 	.word	0x00000002
        /*0fec*/ 	.word	0x00016840
        /*0ff0*/ 	.short	0x010a
        /*0ff2*/ 	.byte	0x3f
	.zero		1


	//   ....[71]....
        /*0ff4*/ 	.word	0x0001bea0
        /*0ff8*/ 	.word	0x00000005
        /*0ffc*/ 	.word	0x00000060
        /*1000*/ 	.short	0x010a
        /*1002*/ 	.byte	0x3f
	.zero		1


	//   ....[72]....
        /*1004*/ 	.word	0x0001c2f0
        /*1008*/ 	.word	0x00000003
        /*100c*/ 	.word	0x00016860
        /*1010*/ 	.short	0x010a
        /*1012*/ 	.byte	0x3f
	.zero		1


	//   ....[73]....
        /*1014*/ 	.word	0x0001d240
        /*1018*/ 	.word	0x00000009
        /*101c*/ 	.word	0x00016820
        /*1020*/ 	.short	0x010a
        /*1022*/ 	.byte	0x3f
	.zero		1


	//   ....[74]....
        /*1024*/ 	.word	0x0001d3d0
        /*1028*/ 	.word	0x00000005
        /*102c*/ 	.word	0x00000000
        /*1030*/ 	.short	0x010a
        /*1032*/ 	.byte	0x3f
	.zero		1


	//   ....[75]....
        /*1034*/ 	.word	0x0001d440
        /*1038*/ 	.word	0x00000003
        /*103c*/ 	.word	0x00000000
        /*1040*/ 	.short	0x010a
        /*1042*/ 	.byte	0x3f
	.zero		1


	//   ....[76]....
        /*1044*/ 	.word	0x0001d4a0
        /*1048*/ 	.word	0x00000017
        /*104c*/ 	.word	0x00000000
        /*1050*/ 	.short	0x010a
        /*1052*/ 	.byte	0x3f
	.zero		1


	//   ....[77]....
        /*1054*/ 	.word	0x0001d4d0
        /*1058*/ 	.word	0x00000007
        /*105c*/ 	.word	0x00000000
        /*1060*/ 	.short	0x010a
        /*1062*/ 	.byte	0x3f
	.zero		1


	//   ....[78]....
        /*1064*/ 	.word	0x0001d530
        /*1068*/ 	.word	0x0000004f
        /*106c*/ 	.word	0x00016890
        /*1070*/ 	.short	0x010a
        /*1072*/ 	.byte	0x3f
	.zero		1


	//   ....[79]....
        /*1074*/ 	.word	0x0001d580
        /*1078*/ 	.word	0x0000004f
        /*107c*/ 	.word	0x00016890
        /*1080*/ 	.short	0x010a
        /*1082*/ 	.byte	0x3f
	.zero		1


	//   ....[80]....
        /*1084*/ 	.word	0x0001d5d0
        /*1088*/ 	.word	0x0000004f
        /*108c*/ 	.word	0x00016890
        /*1090*/ 	.short	0x010a
        /*1092*/ 	.byte	0x3f
	.zero		1


	//   ....[81]....
        /*1094*/ 	.word	0x0001d620
        /*1098*/ 	.word	0x0000004f
        /*109c*/ 	.word	0x000168b0
        /*10a0*/ 	.short	0x010a
        /*10a2*/ 	.byte	0x3f
	.zero		1


	//   ....[82]....
        /*10a4*/ 	.word	0x0001daf0
        /*10a8*/ 	.word	0x00000002
        /*10ac*/ 	.word	0x00016800
        /*10b0*/ 	.short	0x010a
        /*10b2*/ 	.byte	0x3f
	.zero		1


	//   ....[83]....
        /*10b4*/ 	.word	0x0001e0f0
        /*10b8*/ 	.word	0x00000002
        /*10bc*/ 	.word	0x00016800
        /*10c0*/ 	.short	0x010a
        /*10c2*/ 	.byte	0x3f
	.zero		1


	//   ....[84]....
        /*10c4*/ 	.word	0x0001e140
        /*10c8*/ 	.word	0x00000007
        /*10cc*/ 	.word	0x00016830
        /*10d0*/ 	.short	0x010a
        /*10d2*/ 	.byte	0x3f
	.zero		1


	//   ....[85]....
        /*10d4*/ 	.word	0x0001e190
        /*10d8*/ 	.word	0x0000000b
        /*10dc*/ 	.word	0x00016830
        /*10e0*/ 	.short	0x010a
        /*10e2*/ 	.byte	0x3f
	.zero		1


	//   ....[86]....
        /*10e4*/ 	.word	0x0001e1e0
        /*10e8*/ 	.word	0x0000000b
        /*10ec*/ 	.word	0x00016850
        /*10f0*/ 	.short	0x010a
        /*10f2*/ 	.byte	0x3f
	.zero		1


	//   ....[87]....
        /*10f4*/ 	.word	0x0001e230
        /*10f8*/ 	.word	0x00000000
        /*10fc*/ 	.word	0x00016830
        /*1100*/ 	.short	0x010a
        /*1102*/ 	.byte	0x3f
	.zero		1


	//   ....[88]....
        /*1104*/ 	.word	0x0001e280
        /*1108*/ 	.word	0x00000003
        /*110c*/ 	.word	0x00016850
        /*1110*/ 	.short	0x010a
        /*1112*/ 	.byte	0x3f
	.zero		1


	//   ....[89]....
        /*1114*/ 	.word	0x0001e2d0
        /*1118*/ 	.word	0x00000000
        /*111c*/ 	.word	0x00016830
        /*1120*/ 	.short	0x010a
        /*1122*/ 	.byte	0x3f
	.zero		1


	//   ....[90]....
        /*1124*/ 	.word	0x0001e320
        /*1128*/ 	.word	0x00000003
        /*112c*/ 	.word	0x00016850
        /*1130*/ 	.short	0x010a
        /*1132*/ 	.byte	0x3f
	.zero		1


	//   ....[91]....
        /*1134*/ 	.word	0x0001e370
        /*1138*/ 	.word	0x0000000b
        /*113c*/ 	.word	0x00016850
        /*1140*/ 	.short	0x010a
        /*1142*/ 	.byte	0x3f
	.zero		1


	//   ....[92]....
        /*1144*/ 	.word	0x0001e910
        /*1148*/ 	.word	0x00000016
        /*114c*/ 	.word	0x00016820
        /*1150*/ 	.short	0x010a
        /*1152*/ 	.byte	0x3f
	.zero		1


	//   ....[93]....
        /*1154*/ 	.word	0x0001e960
        /*1158*/ 	.word	0x00000005
        /*115c*/ 	.word	0x000168a0
        /*1160*/ 	.short	0x010a
        /*1162*/ 	.byte	0x3f
	.zero		1


	//   ....[94]....
        /*1164*/ 	.word	0x0001e9b0
        /*1168*/ 	.word	0x00000005
        /*116c*/ 	.word	0x000168c0
        /*1170*/ 	.short	0x010a
        /*1172*/ 	.byte	0x3f
	.zero		1


	//   ....[95]....
        /*1174*/ 	.word	0x0001ea00
        /*1178*/ 	.word	0x00000005
        /*117c*/ 	.word	0x000168a0
        /*1180*/ 	.short	0x010a
        /*1182*/ 	.byte	0x3f
	.zero		1


	//   ....[96]....
        /*1184*/ 	.word	0x0001ea50
        /*1188*/ 	.word	0x00000005
        /*118c*/ 	.word	0x000168c0
        /*1190*/ 	.short	0x010a
        /*1192*/ 	.byte	0x3f
	.zero		1


	//   ....[97]....
        /*1194*/ 	.word	0x0001ebf0
        /*1198*/ 	.word	0x00000000
        /*119c*/ 	.word	0x00016840
        /*11a0*/ 	.short	0x010a
        /*11a2*/ 	.byte	0x3f
	.zero		1


	//   ....[98]....
        /*11a4*/ 	.word	0x0001fb30
        /*11a8*/ 	.word	0x00000016
        /*11ac*/ 	.word	0x00016820
        /*11b0*/ 	.short	0x010a
        /*11b2*/ 	.byte	0x3f
	.zero		1


	//   ....[99]....
        /*11b4*/ 	.word	0x0001fb80
        /*11b8*/ 	.word	0x00000002
        /*11bc*/ 	.word	0x00016840
        /*11c0*/ 	.short	0x010a
        /*11c2*/ 	.byte	0x3f
	.zero		1


	//   ....[100]....
        /*11c4*/ 	.word	0x0001fbd0
        /*11c8*/ 	.word	0x00000003
        /*11cc*/ 	.word	0x00000060
        /*11d0*/ 	.short	0x010a
        /*11d2*/ 	.byte	0x3f
	.zero		1


	//   ....[101]....
        /*11d4*/ 	.word	0x0001fc20
        /*11d8*/ 	.word	0x00000002
        /*11dc*/ 	.word	0x00016840
        /*11e0*/ 	.short	0x010a
        /*11e2*/ 	.byte	0x3f
	.zero		1


	//   ....[102]....
        /*11e4*/ 	.word	0x0001fc70
        /*11e8*/ 	.word	0x0000000a
        /*11ec*/ 	.word	0x00000060
        /*11f0*/ 	.short	0x010a
        /*11f2*/ 	.byte	0x3f
	.zero		1


	//   ....[103]....
        /*11f4*/ 	.word	0x0001fcc0
        /*11f8*/ 	.word	0x00000002
        /*11fc*/ 	.word	0x00016840
        /*1200*/ 	.short	0x010a
        /*1202*/ 	.byte	0x3f
	.zero		1


	//   ....[104]....
        /*1204*/ 	.word	0x0001fd10
        /*1208*/ 	.word	0x00000005
        /*120c*/ 	.word	0x00000060
        /*1210*/ 	.short	0x010a
        /*1212*/ 	.byte	0x3f
	.zero		1


	//   ....[105]....
        /*1214*/ 	.word	0x0001fd60
        /*1218*/ 	.word	0x00000003
        /*121c*/ 	.word	0x00016860
        /*1220*/ 	.short	0x010a
        /*1222*/ 	.byte	0x3f
	.zero		1


	//   ....[106]....
        /*1224*/ 	.word	0x000206e0
        /*1228*/ 	.word	0x00000009
        /*122c*/ 	.word	0x00016820
        /*1230*/ 	.short	0x010a
        /*1232*/ 	.byte	0x3f
	.zero		1


	//   ....[107]....
        /*1234*/ 	.word	0x00020880
        /*1238*/ 	.word	0x00000005
        /*123c*/ 	.word	0x00000000
        /*1240*/ 	.short	0x010a
        /*1242*/ 	.byte	0x3f
	.zero		1


	//   ....[108]....
        /*1244*/ 	.word	0x000208d0
        /*1248*/ 	.word	0x00000003
        /*124c*/ 	.word	0x00000000
        /*1250*/ 	.short	0x010a
        /*1252*/ 	.byte	0x3f
	.zero		1


	//   ....[109]....
        /*1254*/ 	.word	0x00020920
        /*1258*/ 	.word	0x00000017
        /*125c*/ 	.word	0x00000000
        /*1260*/ 	.short	0x010a
        /*1262*/ 	.byte	0x3f
	.zero		1


	//----- nvinfo : EIATTR_NUM_MBARRIERS
	.align		4
.L_239:
        /*1264*/ 	.byte	0x03, 0x38
        /*1266*/ 	.short	0x0016


	//----- nvinfo : EIATTR_EXIT_INSTR_OFFSETS
	.align		4
        /*1268*/ 	.byte	0x04, 0x1c
        /*126a*/ 	.short	(.L_241 - .L_240)


	//   ....[0]....
.L_240:
        /*126c*/ 	.word	0x0001d520


	//----- nvinfo : EIATTR_MAX_THREADS
	.align		4
.L_241:
        /*1270*/ 	.byte	0x04, 0x05
        /*1272*/ 	.short	(.L_243 - .L_242)
.L_242:
        /*1274*/ 	.word	0x00000200
        /*1278*/ 	.word	0x00000001
        /*127c*/ 	.word	0x00000001


	//----- nvinfo : EIATTR_CRS_STACK_SIZE
	.align		4
.L_243:
        /*1280*/ 	.byte	0x04, 0x1e
        /*1282*/ 	.short	(.L_245 - .L_244)
.L_244:
        /*1284*/ 	.word	0x00000000


	//----- nvinfo : EIATTR_CBANK_PARAM_SIZE
	.align		4
.L_245:
        /*1288*/ 	.byte	0x03, 0x19
        /*128a*/ 	.short	0x0af0


	//----- nvinfo : EIATTR_PARAM_CBANK
	.align		4
        /*128c*/ 	.byte	0x04, 0x0a
        /*128e*/ 	.short	(.L_247 - .L_246)
	.align		4
.L_246:
        /*1290*/ 	.word	index@(.nv.constant0._ZN7cutlass13device_kernelIN5flash11enable_sm90INS1_16FlashAttnFwdSm90INS1_25CollectiveMainloopFwdSm90ILi2EN4cute5tupleIJNS5_1CILi1EEES8_S8_EEENS6_IJNS7_ILi192EEENS7_ILi128EEENS7_ILi64EEEEEELi64ENS_6half_tEfNS_4arch4Sm90ELb0ELb1ELb0ELb1ELb0ELb1ELb0ELb1ELb1ELb1ELb0ELb0EEENS1_21CollectiveEpilogueFwdINS6_IJSA_SC_SB_EEES9_SE_SG_Li384ELb1ELb1ELb0ELb0EEENS1_36VarlenDynamicPersistentTileSchedulerILi192ELi128ELi384ELi128ELb0ELb1ELb1ELb1ELb0ELb1EEEEEEEEEvNT_6ParamsE)
        /*1294*/ 	.short	0x0210
        /*1296*/ 	.short	0x0af0


	//----- nvinfo : EIATTR_SW_WAR
	.align		4
.L_247:
        /*1298*/ 	.byte	0x04, 0x36
        /*129a*/ 	.short	(.L_249 - .L_248)
.L_248:
        /*129c*/ 	.word	0x00000008
.L_249:


//--------------------- .nv.info._ZN7cutlass13device_kernelIN5flash11enable_sm90INS1_16FlashAttnFwdSm90INS1_25CollectiveMainloopFwdSm90ILi2EN4cute5tupleIJNS5_1CILi1EEES8_S8_EEENS6_IJNS7_ILi192EEENS7_ILi128EEENS7_ILi64EEEEEELi64ENS_6half_tEfNS_4arch4Sm90ELb1ELb0ELb0ELb0ELb0ELb0ELb0ELb1ELb1ELb1ELb0ELb0EEENS1_21CollectiveEpilogueFwdINS6_IJSA_SC_SB_EEES9_SE_SG_Li384ELb0ELb1ELb0ELb0EEENS1_30DynamicPersistentTileSchedulerILi384ELi128ELb0ELb1ELb1EEEEEEEEEvNT_6ParamsE --------------------------
	.section	.nv.info._ZN7cutlass13device_kernelIN5flash11enable_sm90INS1_16FlashAttnFwdSm90INS1_25CollectiveMainloopFwdSm90ILi2EN4cute5tupleIJNS5_1CILi1EEES8_S8_EEENS6_IJNS7_ILi192EEENS7_ILi128EEENS7_ILi64EEEEEELi64ENS_6half_tEfNS_4arch4Sm90ELb1ELb0ELb0ELb0ELb0ELb0ELb0ELb1ELb1ELb1ELb0ELb0EEENS1_21CollectiveEpilogueFwdINS6_IJSA_SC_SB_EEES9_SE_SG_Li384ELb0ELb1ELb0ELb0EEENS1_30DynamicPersistentTileSchedulerILi384ELi128ELb0ELb1ELb1EEEEEEEEEvNT_6ParamsE,"",@"SHT_CUDA_INFO"
	.sectionflags	@""
	.align	4


	//----- nvinfo : EIATTR_CUDA_API_VERSION
	.align		4
        /*0000*/ 	.byte	0x04, 0x37
        /*0002*/ 	.short	(.L_251 - .L_250)
.L_250:
        /*0004*/ 	.word	0x00000082


	//----- nvinfo : EIATTR_KPARAM_INFO
	.align		4
.L_251:
        /*0008*/ 	.byte	0x04, 0x17
        /*000a*/ 	.short	(.L_253 - .L_252)
.L_252:
        /*000c*/ 	.word	0x00000000
        /*0010*/ 	.short	0x0000
        /*0012*/ 	.short	0x0070
        /*0014*/ 	.byte	0x00, 0xf0, 0x01, 0x2a


	//----- nvinfo : EIATTR_SPARSE_MMA_MASK
	.align		4
.L_253:
        /*0018*/ 	.byte	0x03, 0x50
        /*001a*/ 	.short	0x0000


	//----- nvinfo : EIATTR_MAXREG_COUNT
	.align		4
        /*001c*/ 	.byte	0x03, 0x1b
        /*001e*/ 	.short	0x0080


	//----- nvinfo : EIATTR_NUM_BARRIERS
	.align		4
        /*0020*/ 	.byte	0x02, 0x4c
        /*0022*/ 	.byte	0x10
	.zero		1


	//----- nvinfo : EIATTR_EXTERNS
	.align		4
        /*0024*/ 	.byte	0x04, 0x0f
        /*0026*/ 	.short	(.L_255 - .L_254)


	//   ....[0]....
	.align		4
.L_254:
        /*0028*/ 	.word	index@(__assertfail)


	//----- nvinfo : EIATTR_ANNOTATIONS
	.align		4
.L_255:
        /*002c*/ 	.byte	0x04, 0x55
        /*002e*/ 	.short	(.L_257 - .L_256)


	//   ....[0]....
.L_256:
        /*0030*/ 	.word	0x00000001
        /*0034*/ 	.byte	0x70, 0x97, 0x00, 0x00, 0x01, 0x00, 0x00, 0x00, 0x80, 0x97, 0x00, 0x00, 0x01, 0x00, 0x00, 0x00
        /*0044*/ 	.byte	0x00, 0x98, 0x00, 0x00, 0x01, 0x00, 0x00, 0x00, 0x50, 0xb4, 0x00, 0x00, 0x01, 0x00, 0x00, 0x00
        /*0054*/ 	.byte	0x70, 0xb4, 0x00, 0x00, 0x01, 0x00, 0x00, 0x00, 0xb0, 0xce, 0x00, 0x00, 0x01, 0x00, 0x00, 0x00
        /*0064*/ 	.byte	0x50, 0xd0, 0x00, 0x00


	//----- nvinfo : EIATTR_MERCURY_ISA_VERSION
	.align		4
.L_257:
        /*0068*/ 	.byte	0x03, 0x5f
        /*006a*/ 	.short	0x0101


	//----- nvinfo : EIATTR_INT_WARP_WIDE_INSTR_OFFSETS
	.align		4
        /*006c*/ 	.byte	0x04, 0x31
        /*006e*/ 	.short	(.L_259 - .L_258)


	//   ....[0]....
.L_258:
        /*0070*/ 	.word	0x00000130


	//   ....[1]....
        /*0074*/ 	.word	0x00000170


	//   ....[2]....
        /*0078*/ 	.word	0x000001e0


	//   ....[3]....
        /*007c*/ 	.word	0x00009e10


	//   ....[4]....
        /*0080*/ 	.word	0x00009ea0


	//   ....[5]....
        /*0084*/ 	.word	0x0000cb20


	//   ....[6]....
        /*0088*/ 	.word	0x0000cbb0


	//----- nvinfo : EIATTR_COOP_GROUP_MASK_REGIDS
	.align		4
.L_259:
        /*008c*/ 	.byte	0x04, 0x29
        /*008e*/ 	.short	(.L_261 - .L_260)


	//   ....[0]....
.L_260:
        /*0090*/ 	.word	0xffffffff


	//   ....[1]....
        /*0094*/ 	.word	0xffffffff


	//   ....[2]....
        /*0098*/ 	.word	0xffffffff


	//   ....[3]....
        /*009c*/ 	.word	0xffffffff


	//   ....[4]....
        /*00a0*/ 	.word	0xffffffff


	//   ....[5]....
        /*00a4*/ 	.word	0xffffffff


	//   ....[6]....
        /*00a8*/ 	.word	0xffffffff


	//   ....[7]....
        /*00ac*/ 	.word	0xffffffff


	//   ....[8]....
        /*00b0*/ 	.word	0xffffffff


	//   ....[9]....
        /*00b4*/ 	.word	0xffffffff


	//   ....[10]....
        /*00b8*/ 	.word	0xffffffff


	//   ....[11]....
        /*00bc*/ 	.word	0xffffffff


	//   ....[12]....
        /*00c0*/ 	.word	0xffffffff


	//   ....[13]....
        /*00c4*/ 	.word	0xffffffff


	//   ....[14]....
        /*00c8*/ 	.word	0xffffffff


	//   ....[15]....
        /*00cc*/ 	.word	0xffffffff


	//   ....[16]....
        /*00d0*/ 	.word	0xffffffff


	//   ....[17]....
        /*00d4*/ 	.word	0xffffffff


	//   ....[18]....
        /*00d8*/ 	.word	0xffffffff


	//   ....[19]....
        /*00dc*/ 	.word	0xffffffff


	//   ....[20]....
        /*00e0*/ 	.word	0xffffffff


	//   ....[21]....
        /*00e4*/ 	.word	0xffffffff


	//   ....[22]....
        /*00e8*/ 	.word	0xffffffff


	//   ....[23]....
        /*00ec*/ 	.word	0xffffffff


	//   ....[24]....
        /*00f0*/ 	.word	0xffffffff


	//   ....[25]....
        /*00f4*/ 	.word	0xffffffff


	//   ....[26]....
        /*00f8*/ 	.word	0xffffffff


	//   ....[27]....
        /*00fc*/ 	.word	0xffffffff


	//   ....[28]....
        /*0100*/ 	.word	0xffffffff


	//   ....[29]....
        /*0104*/ 	.word	0xffffffff


	//   ....[30]....
        /*0108*/ 	.word	0xffffffff


	//   ....[31]....
        /*010c*/ 	.word	0xffffffff


	//   ....[32]....
        /*0110*/ 	.word	0xffffffff


	//   ....[33]....
        /*0114*/ 	.word	0xffffffff


	//   ....[34]....
        /*0118*/ 	.word	0xffffffff


	//   ....[35]....
        /*011c*/ 	.word	0xffffffff


	//   ....[36]....
        /*0120*/ 	.word	0xffffffff


	//   ....[37]....
        /*0124*/ 	.word	0xffffffff


	//   ....[38]....
        /*0128*/ 	.word	0xffffffff


	//   ....[39]....
        /*012c*/ 	.word	0xffffffff


	//   ....[40]....
        /*0130*/ 	.word	0xffffffff


	//   ....[41]....
        /*0134*/ 	.word	0xffffffff


	//   ....[42]....
        /*0138*/ 	.word	0xffffffff


	//   ....[43]....
        /*013c*/ 	.word	0xffffffff


	//   ....[44]....
        /*0140*/ 	.word	0xffffffff


	//   ....[45]....
        /*0144*/ 	.word	0xffffffff


	//   ....[46]....
        /*0148*/ 	.word	0xffffffff


	//   ....[47]....
        /*014c*/ 	.word	0xffffffff


	//   ....[48]....
        /*0150*/ 	.word	0xffffffff


	//   ....[49]....
        /*0154*/ 	.word	0xffffffff


	//   ....[50]....
        /*0158*/ 	.word	0xffffffff


	//   ....[51]....
        /*015c*/ 	.word	0xffffffff


	//   ....[52]....
        /*0160*/ 	.word	0xffffffff


	//   ....[53]....
        /*0164*/ 	.word	0xffffffff


	//   ....[54]....
        /*0168*/ 	.word	0xffffffff


	//   ....[55]....
        /*016c*/ 	.word	0xffffffff


	//   ....[56]....
        /*0170*/ 	.word	0xffffffff


	//   ....[57]....
        /*0174*/ 	.word	0xffffffff


	//   ....[58]....
        /*0178*/ 	.word	0xffffffff


	//   ....[59]....
        /*017c*/ 	.word	0xffffffff


	//   ....[60]....
        /*0180*/ 	.word	0xffffffff


	//   ....[61]....
        /*0184*/ 	.word	0xffffffff


	//   ....[62]....
        /*0188*/ 	.word	0xffffffff


	//   ....[63]....
        /*018c*/ 	.word	0xffffffff


	//   ....[64]....
        /*0190*/ 	.word	0xffffffff


	//   ....[65]....
        /*0194*/ 	.word	0xffffffff


	//   ....[66]....
        /*0198*/ 	.word	0xffffffff


	//   ....[67]....
        /*019c*/ 	.word	0xffffffff


	//   ....[68]....
        /*01a0*/ 	.word	0xffffffff


	//   ....[69]....
        /*01a4*/ 	.word	0xffffffff


	//   ....[70]....
        /*01a8*/ 	.word	0xffffffff


	//   ....[71]....
        /*01ac*/ 	.word	0xffffffff


	//   ....[72]....
        /*01b0*/ 	.word	0xffffffff


	//   ....[73]....
        /*01b4*/ 	.word	0xffffffff


	//   ....[74]....
        /*01b8*/ 	.word	0xffffffff


	//   ....[75]....
        /*01bc*/ 	.word	0xffffffff


	//   ....[76]....
        /*01c0*/ 	.word	0x0500000f


	//   ....[77]....
        /*01c4*/ 	.word	0x0500000f


	//   ....[78]....
        /*01c8*/ 	.word	0x0500000f


	//   ....[79]....
        /*01cc*/ 	.word	0x0500000f


	//   ....[80]....
        /*01d0*/ 	.word	0x0500000f


	//   ....[81]....
        /*01d4*/ 	.word	0x0500000f


	//   ....[82]....
        /*01d8*/ 	.word	0x0500000f


	//   ....[83]....
        /*01dc*/ 	.word	0x0500000f


	//   ....[84]....
        /*01e0*/ 	.word	0x0500000f


	//   ....[85]....
        /*01e4*/ 	.word	0x0500000f


	//   ....[86]....
        /*01e8*/ 	.word	0x0500000f


	//   ....[87]....
        /*01ec*/ 	.word	0x0500000f


	//   ....[88]....
        /*01f0*/ 	.word	0x0500000f


	//   ....[89]....
        /*01f4*/ 	.word	0x0500000f


	//   ....[90]....
        /*01f8*/ 	.word	0x0500000f


	//   ....[91]....
        /*01fc*/ 	.word	0x0500000f


	//   ....[92]....
        /*0200*/ 	.word	0x0500000f


	//   ....[93]....
        /*0204*/ 	.word	0x0500000f


	//   ....[94]....
        /*0208*/ 	.word	0x0500000f


	//   ....[95]....
        /*020c*/ 	.word	0x0500000f


	//   ....[96]....
        /*0210*/ 	.word	0x0500000f


	//   ....[97]....
        /*0214*/ 	.word	0x0500000f


	//   ....[98]....
        /*0218*/ 	.word	0x0500000f


	//   ....[99]....
        /*021c*/ 	.word	0x0500000f


	//   ....[100]....
        /*0220*/ 	.word	0x0500000f


	//   ....[101]....
        /*0224*/ 	.word	0x0500000f


	//   ....[102]....
        /*0228*/ 	.word	0x0500000f


	//----- nvinfo : EIATTR_COOP_GROUP_INSTR_OFFSETS
	.align		4
.L_261:
        /*022c*/ 	.byte	0x04, 0x28
        /*022e*/ 	.short	(.L_263 - .L_262)


	//   ....[0]....
.L_262:
        /*0230*/ 	.word	0x00000070


	//   ....[1]....
        /*0234*/ 	.word	0x00000140


	//   ....[2]....
        /*0238*/ 	.word	0x00000190


	//   ....[3]....
        /*023c*/ 	.word	0x000003c0


	//   ....[4]....
        /*0240*/ 	.word	0x00000520


	//   ....[5]....
        /*0244*/ 	.word	0x00000640


	//   ....[6]....
        /*0248*/ 	.word	0x000007a0


	//   ....[7]....
        /*024c*/ 	.word	0x00001350


	//   ....[8]....
        /*0250*/ 	.word	0x00001a10


	//   ....[9]....
        /*0254*/ 	.word	0x00002190


	//   ....[10]....
        /*0258*/ 	.word	0x000021a0


	//   ....[11]....
        /*025c*/ 	.word	0x000021c0


	//   ....[12]....
        /*0260*/ 	.word	0x00002c50


	//   ....[13]....
        /*0264*/ 	.word	0x00002cb0


	//   ....[14]....
        /*0268*/ 	.word	0x00003c20


	//   ....[15]....
        /*026c*/ 	.word	0x00003c60


	//   ....[16]....
        /*0270*/ 	.word	0x00004370


	//   ....[17]....
        /*0274*/ 	.word	0x000044a0


	//   ....[18]....
        /*0278*/ 	.word	0x00004d50


	//   ....[19]....
        /*027c*/ 	.word	0x00004dc0


	//   ....[20]....
        /*0280*/ 	.word	0x00006420


	//   ....[21]....
        /*0284*/ 	.word	0x00006450


	//   ....[22]....
        /*0288*/ 	.word	0x000069b0


	//   ....[23]....
        /*028c*/ 	.word	0x00006a40


	//   ....[24]....
        /*0290*/ 	.word	0x00007b40


	//   ....[25]....
        /*0294*/ 	.word	0x00007b80


	//   ....[26]....
        /*0298*/ 	.word	0x00007c90


	//   ....[27]....
        /*029c*/ 	.word	0x00007ca0


	//   ....[28]....
        /*02a0*/ 	.word	0x00008840


	//   ....[29]....
        /*02a4*/ 	.word	0x00008870


	//   ....[30]....
        /*02a8*/ 	.word	0x000088a0


	//   ....[31]....
        /*02ac*/ 	.word	0x000088d0


	//   ....[32]....
        /*02b0*/ 	.word	0x00008d50


	//   ....[33]....
        /*02b4*/ 	.word	0x00008d90


	//   ....[34]....
        /*02b8*/ 	.word	0x00008db0


	//   ....[35]....
        /*02bc*/ 	.word	0x00008de0


	//   ....[36]....
        /*02c0*/ 	.word	0x00008e00


	//   ....[37]....
        /*02c4*/ 	.word	0x00008e10


	//   ....[38]....
        /*02c8*/ 	.word	0x00008e30


	//   ....[39]....
        /*02cc*/ 	.word	0x00008e50


	//   ....[40]....
        /*02d0*/ 	.word	0x000094b0


	//   ....[41]....
        /*02d4*/ 	.word	0x000094f0


	//   ....[42]....
        /*02d8*/ 	.word	0x00009520


	//   ....[43]....
        /*02dc*/ 	.word	0x00009550


	//   ....[44]....
        /*02e0*/ 	.word	0x00009570


	//   ....[45]....
        /*02e4*/ 	.word	0x00009580


	//   ....[46]....
        /*02e8*/ 	.word	0x00009590


	//   ....[47]....
        /*02ec*/ 	.word	0x000095b0


	//   ....[48]....
        /*02f0*/ 	.word	0x00009730


	//   ....[49]....
        /*02f4*/ 	.word	0x0000a3d0


	//   ....[50]....
        /*02f8*/ 	.word	0x0000add0


	//   ....[51]....
        /*02fc*/ 	.word	0x0000ae00


	//   ....[52]....
        /*0300*/ 	.word	0x0000ae30


	//   ....[53]....
        /*0304*/ 	.word	0x0000aec0


	//   ....[54]....
        /*0308*/ 	.word	0x0000aef0


	//   ....[55]....
        /*030c*/ 	.word	0x0000af00


	//   ....[56]....
        /*0310*/ 	.word	0x0000af40


	//   ....[57]....
        /*0314*/ 	.word	0x0000af70


	//   ....[58]....
        /*0318*/ 	.word	0x0000afe0


	//   ....[59]....
        /*031c*/ 	.word	0x0000aff0


	//   ....[60]....
        /*0320*/ 	.word	0x0000b030


	//   ....[61]....
        /*0324*/ 	.word	0x0000b060


	//   ....[62]....
        /*0328*/ 	.word	0x0000b0d0


	//   ....[63]....
        /*032c*/ 	.word	0x0000b0e0


	//   ....[64]....
        /*0330*/ 	.word	0x0000b100


	//   ....[65]....
        /*0334*/ 	.word	0x0000b130


	//   ....[66]....
        /*0338*/ 	.word	0x0000b190


	//   ....[67]....
        /*033c*/ 	.word	0x0000b1a0


	//   ....[68]....
        /*0340*/ 	.word	0x0000b200


	//   ....[69]....
        /*0344*/ 	.word	0x0000b250


	//   ....[70]....
        /*0348*/ 	.word	0x0000b270


	//   ....[71]....
        /*034c*/ 	.word	0x0000b2b0


	//   ....[72]....
        /*0350*/ 	.word	0x0000b2c0


	//   ....[73]....
        /*0354*/ 	.word	0x0000b310


	//   ....[74]....
        /*0358*/ 	.word	0x0000cf90


	//   ....[75]....
        /*035c*/ 	.word	0x0000d170


	//   ....[76]....
        /*0360*/ 	.word	0x0000d6d0


	//   ....[77]....
        /*0364*/ 	.word	0x0000d830


	//   ....[78]....
        /*0368*/ 	.word	0x0000d890


	//   ....[79]....
        /*036c*/ 	.word	0x0000d950


	//   ....[80]....
        /*0370*/ 	.word	0x0000da00


	//   ....[81]....
        /*0374*/ 	.word	0x0000da80


	//   ....[82]....
        /*0378*/ 	.word	0x0000db20


	//   ....[83]....
        /*037c*/ 	.word	0x0000db80


	//   ....[84]....
        /*0380*/ 	.word	0x0000dc60


	//   ....[85]....
        /*0384*/ 	.word	0x0000dce0


	//   ....[86]....
        /*0388*/ 	.word	0x0000dd80


	//   ....[87]....
        /*038c*/ 	.word	0x0000dde0


	//   ....[88]....
        /*0390*/ 	.word	0x0000dec0


	//   ....[89]....
        /*0394*/ 	.word	0x0000df40


	//   ....[90]....
        /*0398*/ 	.word	0x0000dfe0


	//   ....[91]....
        /*039c*/ 	.word	0x0000e040


	//   ....[92]....
        /*03a0*/ 	.word	0x0000e0f0


	//   ....[93]....
        /*03a4*/ 	.word	0x0000e170


	//   ....[94]....
        /*03a8*/ 	.word	0x0000e250


	//   ....[95]....
        /*03ac*/ 	.word	0x0000e2b0


	//   ....[96]....
        /*03b0*/ 	.word	0x0000e360


	//   ....[97]....
        /*03b4*/ 	.word	0x0000e3c0


	//   ....[98]....
        /*03b8*/ 	.word	0x0000e480


	//   ....[99]....
        /*03bc*/ 	.word	0x0000e500


	//   ....[100]....
        /*03c0*/ 	.word	0x0000e5a0


	//   ....[101]....
        /*03c4*/ 	.word	0x0000e8b0


	//   ....[102]....
        /*03c8*/ 	.word	0x0000e9d0


	//----- nvinfo : EIATTR_REG_RECONFIG
	.align		4
.L_263:
        /*03cc*/ 	.byte	0x01, 0x54
	.zero		2


	//----- nvinfo : EIATTR_SYSCALL_OFFSETS
	.align		4
        /*03d0*/ 	.byte	0x04, 0x46
        /*03d2*/ 	.short	(.L_265 - .L_264)


	//   ....[0]....
.L_264:
        /*03d4*/ 	.word	0x00001530


	//   ....[1]....
        /*03d8*/ 	.word	0x0000a000


	//   ....[2]....
        /*03dc*/ 	.word	0x0000a150


	//   ....[3]....
        /*03e0*/ 	.word	0x0000a240


	//   ....[4]....
        /*03e4*/ 	.word	0x0000a940


	//----- nvinfo : EIATTR_MBARRIER_INSTR_OFFSETS
	.align		4
.L_265:
        /*03e8*/ 	.byte	0x04, 0x39
        /*03ea*/ 	.short	(.L_267 - .L_266)


	//   ....[0]....
.L_266:
        /*03ec*/ 	.word	0x00000270
        /*03f0*/ 	.word	0x000000ff
        /*03f4*/ 	.word	0x00016800
        /*03f8*/ 	.short	0x0100
        /*03fa*/ 	.byte	0x08
	.zero		1


	//   ....[1]....
        /*03fc*/ 	.word	0x00000280
        /*0400*/ 	.word	0x000000ff
        /*0404*/ 	.word	0x00016820
        /*0408*/ 	.short	0x0100
        /*040a*/ 	.byte	0x08
	.zero		1


	//   ....[2]....
        /*040c*/ 	.word	0x00000370
        /*0410*/ 	.word	0x000000ff
        /*0414*/ 	.word	0x00016830
        /*0418*/ 	.short	0x0100
        /*041a*/ 	.byte	0x08
	.zero		1


	//   ....[3]....
        /*041c*/ 	.word	0x00000380
        /*0420*/ 	.word	0x000000ff
        /*0424*/ 	.word	0x00016840
        /*0428*/ 	.short	0x0100
        /*042a*/ 	.byte	0x08
	.zero		1


	//   ....[4]....
        /*042c*/ 	.word	0x00000390
        /*0430*/ 	.word	0x000000ff
        /*0434*/ 	.word	0x00016838
        /*0438*/ 	.short	0x0100
        /*043a*/ 	.byte	0x08
	.zero		1


	//   ....[5]....
        /*043c*/ 	.word	0x000003a0
        /*0440*/ 	.word	0x000000ff
        /*0444*/ 	.word	0x00016848
        /*0448*/ 	.short	0x0100
        /*044a*/ 	.byte	0x08
	.zero		1


	//   ....[6]....
        /*044c*/ 	.word	0x000004d0
        /*0450*/ 	.word	0x000000ff
        /*0454*/ 	.word	0x00016850
        /*0458*/ 	.short	0x0100
        /*045a*/ 	.byte	0x08
	.zero		1


	//   ....[7]....
        /*045c*/ 	.word	0x000004e0
        /*0460*/ 	.word	0x000000ff
        /*0464*/ 	.word	0x00016860
        /*0468*/ 	.short	0x0100
        /*046a*/ 	.byte	0x08
	.zero		1


	//   ....[8]....
        /*046c*/ 	.word	0x000004f0
        /*0470*/ 	.word	0x000000ff
        /*0474*/ 	.word	0x00016858
        /*0478*/ 	.short	0x0100
        /*047a*/ 	.byte	0x08
	.zero		1


	//   ....[9]....
        /*047c*/ 	.word	0x00000500
        /*0480*/ 	.word	0x000000ff
        /*0484*/ 	.word	0x00016868
        /*0488*/ 	.short	0x0100
        /*048a*/ 	.byte	0x08
	.zero		1


	//   ....[10]....
        /*048c*/ 	.word	0x000005f0
        /*0490*/ 	.word	0x000000ff
        /*0494*/ 	.word	0x00016870
        /*0498*/ 	.short	0x0100
        /*049a*/ 	.byte	0x06
	.zero		1


	//   ....[11]....
        /*049c*/ 	.word	0x00000600
        /*04a0*/ 	.word	0x000000ff
        /*04a4*/ 	.word	0x00016880
        /*04a8*/ 	.short	0x0100
        /*04aa*/ 	.byte	0x06
	.zero		1


	//   ....[12]....
        /*04ac*/ 	.word	0x00000610
        /*04b0*/ 	.word	0x000000ff
        /*04b4*/ 	.word	0x00016878
        /*04b8*/ 	.short	0x0100
        /*04ba*/ 	.byte	0x06
	.zero		1


	//   ....[13]....
        /*04bc*/ 	.word	0x00000620
        /*04c0*/ 	.word	0x000000ff
        /*04c4*/ 	.word	0x00016888
        /*04c8*/ 	.short	0x0100
        /*04ca*/ 	.byte	0x06
	.zero		1


	//   ....[14]....
        /*04cc*/ 	.word	0x00000750
        /*04d0*/ 	.word	0x000000ff
        /*04d4*/ 	.word	0x00016890
        /*04d8*/ 	.short	0x0100
        /*04da*/ 	.byte	0x08
	.zero		1


	//   ....[15]....
        /*04dc*/ 	.word	0x00000760
        /*04e0*/ 	.word	0x000000ff
        /*04e4*/ 	.word	0x000168a0
        /*04e8*/ 	.short	0x0100
        /*04ea*/ 	.byte	0x08
	.zero		1


	//   ....[16]....
        /*04ec*/ 	.word	0x00000770
        /*04f0*/ 	.word	0x000000ff
        /*04f4*/ 	.word	0x00016898
        /*04f8*/ 	.short	0x0100
        /*04fa*/ 	.byte	0x08
	.zero		1


	//   ....[17]....
        /*04fc*/ 	.word	0x00000780
        /*0500*/ 	.word	0x000000ff
        /*0504*/ 	.word	0x000168a8
        /*0508*/ 	.short	0x0100
        /*050a*/ 	.byte	0x08
	.zero		1


	//   ....[18]....
        /*050c*/ 	.word	0x000008b0
        /*0510*/ 	.word	0x000000ff
        /*0514*/ 	.word	0x000168b0
        /*0518*/ 	.short	0x0100
        /*051a*/ 	.byte	0x08
	.zero		1


	//   ....[19]....
        /*051c*/ 	.word	0x000008c0
        /*0520*/ 	.word	0x000000ff
        /*0524*/ 	.word	0x000168c0
        /*0528*/ 	.short	0x0100
        /*052a*/ 	.byte	0x08
	.zero		1


	//   ....[20]....
        /*052c*/ 	.word	0x000008d0
        /*0530*/ 	.word	0x000000ff
        /*0534*/ 	.word	0x000168b8
        /*0538*/ 	.short	0x0100
        /*053a*/ 	.byte	0x08
	.zero		1


	//   ....[21]....
        /*053c*/ 	.word	0x000008e0
        /*0540*/ 	.word	0x000000ff
        /*0544*/ 	.word	0x000168c8
        /*0548*/ 	.short	0x0100
        /*054a*/ 	.byte	0x08
	.zero		1


	//   ....[22]....
        /*054c*/ 	.word	0x000015b0
        /*0550*/ 	.word	0x000000ff
        /*0554*/ 	.word	0x00016800
        /*0558*/ 	.short	0x010a
        /*055a*/ 	.byte	0x2d
	.zero		1


	//   ....[23]....
        /*055c*/ 	.word	0x00001630
        /*0560*/ 	.word	0x00000002
        /*0564*/ 	.word	0x00016830
        /*0568*/ 	.short	0x010a
        /*056a*/ 	.byte	0x3f
	.zero		1


	//   ....[24]....
        /*056c*/ 	.word	0x00001690
        /*0570*/ 	.word	0x00000002
        /*0574*/ 	.word	0x00016830
        /*0578*/ 	.short	0x010a
        /*057a*/ 	.byte	0x3f
	.zero		1


	//   ....[25]....
        /*057c*/ 	.word	0x00001bd0
        /*0580*/ 	.word	0x00000002
        /*0584*/ 	.word	0x00000000
        /*0588*/ 	.short	0x0101
        /*058a*/ 	.byte	0x3f
	.zero		1


	//   ....[26]....
        /*058c*/ 	.word	0x00003870
        /*0590*/ 	.word	0x000000ff
        /*0594*/ 	.word	0x00016830
        /*0598*/ 	.short	0x010a
        /*059a*/ 	.byte	0x06
	.zero		1


	//   ....[27]....
        /*059c*/ 	.word	0x000038b0
        /*05a0*/ 	.word	0x000000ff
        /*05a4*/ 	.word	0x00016830
        /*05a8*/ 	.short	0x010a
        /*05aa*/ 	.byte	0x06
	.zero		1


	//   ....[28]....
        /*05ac*/ 	.word	0x00003a90
        /*05b0*/ 	.word	0x000000ff
        /*05b4*/ 	.word	0x00016850
        /*05b8*/ 	.short	0x010a
        /*05ba*/ 	.byte	0x06
	.zero		1


	//   ....[29]....
        /*05bc*/ 	.word	0x00003ad0
        /*05c0*/ 	.word	0x000000ff
        /*05c4*/ 	.word	0x00016850
        /*05c8*/ 	.short	0x010a
        /*05ca*/ 	.byte	0x06
	.zero		1


	//   ....[30]....
        /*05cc*/ 	.word	0x00005340
        /*05d0*/ 	.word	0x00000024
        /*05d4*/ 	.word	0x00000000
        /*05d8*/ 	.short	0x0101
        /*05da*/ 	.byte	0x3f
	.zero		1


	//   ....[31]....
        /*05dc*/ 	.word	0x00005600
        /*05e0*/ 	.word	0x00000024
        /*05e4*/ 	.word	0x00000000
        /*05e8*/ 	.short	0x0101
        /*05ea*/ 	.byte	0x3f
	.zero		1


	//   ....[32]....
        /*05ec*/ 	.word	0x00005ea0
        /*05f0*/ 	.word	0x000000ff
        /*05f4*/ 	.word	0x00016830
        /*05f8*/ 	.short	0x010a
        /*05fa*/ 	.byte	0x06
	.zero		1


	//   ....[33]....
        /*05fc*/ 	.word	0x00005ee0
        /*0600*/ 	.word	0x000000ff
        /*0604*/ 	.word	0x00016830
        /*0608*/ 	.short	0x010a
        /*060a*/ 	.byte	0x06
	.zero		1


	//   ....[34]....
        /*060c*/ 	.word	0x000060c0
        /*0610*/ 	.word	0x000000ff
        /*0614*/ 	.word	0x00016850
        /*0618*/ 	.short	0x010a
        /*061a*/ 	.byte	0x06
	.zero		1


	//   ....[35]....
        /*061c*/ 	.word	0x00006100
        /*0620*/ 	.word	0x000000ff
        /*0624*/ 	.word	0x00016850
        /*0628*/ 	.short	0x010a
        /*062a*/ 	.byte	0x06
	.zero		1


	//   ....[36]....
        /*062c*/ 	.word	0x000073d0
        /*0630*/ 	.word	0x0000001f
        /*0634*/ 	.word	0x00000000
        /*0638*/ 	.short	0x0101
        /*063a*/ 	.byte	0x3f
	.zero		1


	//   ....[37]....
        /*063c*/ 	.word	0x00007580
        /*0640*/ 	.word	0x0000001f
        /*0644*/ 	.word	0x00000000
        /*0648*/ 	.short	0x0101
        /*064a*/ 	.byte	0x3f
	.zero		1


	//   ....[38]....
        /*064c*/ 	.word	0x00007ab0
        /*0650*/ 	.word	0x000000ff
        /*0654*/ 	.word	0x00016850
        /*0658*/ 	.short	0x010a
        /*065a*/ 	.byte	0x05
	.zero		1


	//   ....[39]....
        /*065c*/ 	.word	0x00007af0
        /*0660*/ 	.word	0x000000ff
        /*0664*/ 	.word	0x00016850
        /*0668*/ 	.short	0x010a
        /*066a*/ 	.byte	0x05
	.zero		1


	//   ....[40]....
        /*066c*/ 	.word	0x00008020
        /*0670*/ 	.word	0x00000008
        /*0674*/ 	.word	0x00000000
        /*0678*/ 	.short	0x0101
        /*067a*/ 	.byte	0x3f
	.zero		1


	//   ....[41]....
        /*067c*/ 	.word	0x00008c60
        /*0680*/ 	.word	0x00000000
        /*0684*/ 	.word	0x00000000
        /*0688*/ 	.short	0x0101
        /*068a*/ 	.byte	0x3f
	.zero		1


	//   ....[42]....
        /*068c*/ 	.word	0x0000a5f0
        /*0690*/ 	.word	0x00000003
        /*0694*/ 	.word	0x00016840
        /*0698*/ 	.short	0x010a
        /*069a*/ 	.byte	0x3f
	.zero		1


	//   ....[43]....
        /*069c*/ 	.word	0x0000b3e0
        /*06a0*/ 	.word	0x00000011
        /*06a4*/ 	.word	0x00016800
        /*06a8*/ 	.short	0x0107
        /*06aa*/ 	.byte	0x3f
	.zero		1


	//   ....[44]....
        /*06ac*/ 	.word	0x0000b4d0
        /*06b0*/ 	.word	0x00000011
        /*06b4*/ 	.word	0x00016800
        /*06b8*/ 	.short	0x0101
        /*06ba*/ 	.byte	0x3f
	.zero		1


	//   ....[45]....
        /*06bc*/ 	.word	0x0000b4f0
        /*06c0*/ 	.word	0x00000011
        /*06c4*/ 	.word	0x00016820
        /*06c8*/ 	.short	0x010a
        /*06ca*/ 	.byte	0x3f
	.zero		1


	//   ....[46]....
        /*06cc*/ 	.word	0x0000b800
        /*06d0*/ 	.word	0x00000002
        /*06d4*/ 	.word	0x00016840
        /*06d8*/ 	.short	0x010a
        /*06da*/ 	.byte	0x3f
	.zero		1


	//   ....[47]....
        /*06dc*/ 	.word	0x0000ba30
        /*06e0*/ 	.word	0x00000002
        /*06e4*/ 	.word	0x00000060
        /*06e8*/ 	.short	0x010a
        /*06ea*/ 	.byte	0x3f
	.zero		1


	//   ....[48]....
        /*06ec*/ 	.word	0x0000bf60
        /*06f0*/ 	.word	0x00000002
        /*06f4*/ 	.word	0x00016840
        /*06f8*/ 	.short	0x010a
        /*06fa*/ 	.byte	0x3f
	.zero		1


	//   ....[49]....
        /*06fc*/ 	.word	0x0000c190
        /*0700*/ 	.word	0x00000005
        /*0704*/ 	.word	0x00000060
        /*0708*/ 	.short	0x010a
        /*070a*/ 	.byte	0x3f
	.zero		1


	//   ....[50]....
        /*070c*/ 	.word	0x0000c600
        /*0710*/ 	.word	0x00000002
        /*0714*/ 	.word	0x00016840
        /*0718*/ 	.short	0x010a
        /*071a*/ 	.byte	0x3f
	.zero		1


	//   ....[51]....
        /*071c*/ 	.word	0x0000c840
        /*0720*/ 	.word	0x00000005
        /*0724*/ 	.word	0x00000060
        /*0728*/ 	.short	0x010a
        /*072a*/ 	.byte	0x3f
	.zero		1


	//   ....[52]....
        /*072c*/ 	.word	0x0000cc50
        /*0730*/ 	.word	0x00000003
        /*0734*/ 	.word	0x00016860
        /*0738*/ 	.short	0x010a
        /*073a*/ 	.byte	0x3f
	.zero		1


	//   ....[53]....
        /*073c*/ 	.word	0x0000d0f0
        /*0740*/ 	.word	0x00000007
        /*0744*/ 	.word	0x00016820
        /*0748*/ 	.short	0x010a
        /*074a*/ 	.byte	0x3f
	.zero		1


	//   ....[54]....
        /*074c*/ 	.word	0x0000d290
        /*0750*/ 	.word	0x00000005
        /*0754*/ 	.word	0x00000000
        /*0758*/ 	.short	0x010a
        /*075a*/ 	.byte	0x3f
	.zero		1


	//   ....[55]....
        /*075c*/ 	.word	0x0000d300
        /*0760*/ 	.word	0x00000003
        /*0764*/ 	.word	0x00000000
        /*0768*/ 	.short	0x010a
        /*076a*/ 	.byte	0x3f
	.zero		1


	//   ....[56]....
        /*076c*/ 	.word	0x0000d360
        /*0770*/ 	.word	0x00000005
        /*0774*/ 	.word	0x00000000
        /*0778*/ 	.short	0x010a
        /*077a*/ 	.byte	0x3f
	.zero		1


	//   ....[57]....
        /*077c*/ 	.word	0x0000d390
        /*0780*/ 	.word	0x00000003
        /*0784*/ 	.word	0x00000000
        /*0788*/ 	.short	0x010a
        /*078a*/ 	.byte	0x3f
	.zero		1


	//   ....[58]....
        /*078c*/ 	.word	0x0000d400
        /*0790*/ 	.word	0x00000003
        /*0794*/ 	.word	0x00016800
        /*0798*/ 	.short	0x010a
        /*079a*/ 	.byte	0x3f
	.zero		1


	//   ....[59]....
        /*079c*/ 	.word	0x0000d450
        /*07a0*/ 	.word	0x00000002
        /*07a4*/ 	.word	0x00016830
        /*07a8*/ 	.short	0x010a
        /*07aa*/ 	.byte	0x3f
	.zero		1


	//   ....[60]....
        /*07ac*/ 	.word	0x0000d4b0
        /*07b0*/ 	.word	0x00000007
        /*07b4*/ 	.word	0x00016830
        /*07b8*/ 	.short	0x010a
        /*07ba*/ 	.byte	0x3f
	.zero		1


	//   ....[61]....
        /*07bc*/ 	.word	0x0000d510
        /*07c0*/ 	.word	0x00000007
        /*07c4*/ 	.word	0x00016850
        /*07c8*/ 	.short	0x010a
        /*07ca*/ 	.byte	0x3f
	.zero		1


	//   ....[62]....
        /*07cc*/ 	.word	0x0000d570
        /*07d0*/ 	.word	0x00000009
        /*07d4*/ 	.word	0x00016830
        /*07d8*/ 	.short	0x010a
        /*07da*/ 	.byte	0x3f
	.zero		1


	//   ....[63]....
        /*07dc*/ 	.word	0x0000d5d0
        /*07e0*/ 	.word	0x00000009
        /*07e4*/ 	.word	0x00016850
        /*07e8*/ 	.short	0x010a
        /*07ea*/ 	.byte	0x3f
	.zero		1


	//   ....[64]....
        /*07ec*/ 	.word	0x0000d630
        /*07f0*/ 	.word	0x00000005
        /*07f4*/ 	.word	0x00016850
        /*07f8*/ 	.short	0x010a
        /*07fa*/ 	.byte	0x3f
	.zero		1


	//   ....[65]....
        /*07fc*/ 	.word	0x0000d780
        /*0800*/ 	.word	0x00000003
        /*0804*/ 	.word	0x00016840
        /*0808*/ 	.short	0x010a
        /*080a*/ 	.byte	0x3f
	.zero		1


	//   ....[66]....
        /*080c*/ 	.word	0x0000e5d0
        /*0810*/ 	.word	0x00000011
        /*0814*/ 	.word	0x00016820
        /*0818*/ 	.short	0x010a
        /*081a*/ 	.byte	0x3f
	.zero		1


	//   ....[67]....
        /*081c*/ 	.word	0x0000e620
        /*0820*/ 	.word	0x00000002
        /*0824*/ 	.word	0x00016840
        /*0828*/ 	.short	0x010a
        /*082a*/ 	.byte	0x3f
	.zero		1


	//   ....[68]....
        /*082c*/ 	.word	0x0000e670
        /*0830*/ 	.word	0x00000002
        /*0834*/ 	.word	0x00000060
        /*0838*/ 	.short	0x010a
        /*083a*/ 	.byte	0x3f
	.zero		1


	//   ....[69]....
        /*083c*/ 	.word	0x0000e6c0
        /*0840*/ 	.word	0x00000002
        /*0844*/ 	.word	0x00016840
        /*0848*/ 	.short	0x010a
        /*084a*/ 	.byte	0x3f
	.zero		1


	//   ....[70]....
        /*084c*/ 	.word	0x0000e710
        /*0850*/ 	.word	0x00000005
        /*0854*/ 	.word	0x00000060
        /*0858*/ 	.short	0x010a
        /*085a*/ 	.byte	0x3f
	.zero		1


	//   ....[71]....
        /*085c*/ 	.word	0x0000e760
        /*0860*/ 	.word	0x00000002
        /*0864*/ 	.word	0x00016840
        /*0868*/ 	.short	0x010a
        /*086a*/ 	.byte	0x3f
	.zero		1


	//   ....[72]....
        /*086c*/ 	.word	0x0000e7b0
        /*0870*/ 	.word	0x00000005
        /*0874*/ 	.word	0x00000060
        /*0878*/ 	.short	0x010a
        /*087a*/ 	.byte	0x3f
	.zero		1


	//   ....[73]....
        /*087c*/ 	.word	0x0000e800
        /*0880*/ 	.word	0x00000003
        /*0884*/ 	.word	0x00016860
        /*0888*/ 	.short	0x010a
        /*088a*/ 	.byte	0x3f
	.zero		1


	//   ....[74]....
        /*088c*/ 	.word	0x0000e8f0
        /*0890*/ 	.word	0x00000007
        /*0894*/ 	.word	0x00016820
        /*0898*/ 	.short	0x010a
        /*089a*/ 	.byte	0x3f
	.zero		1


	//   ....[75]....
        /*089c*/ 	.word	0x0000ea90
        /*08a0*/ 	.word	0x00000005
        /*08a4*/ 	.word	0x00000000
        /*08a8*/ 	.short	0x010a
        /*08aa*/ 	.byte	0x3f
	.zero		1


	//   ....[76]....
        /*08ac*/ 	.word	0x0000eae0
        /*08b0*/ 	.word	0x00000003
        /*08b4*/ 	.word	0x00000000
        /*08b8*/ 	.short	0x010a
        /*08ba*/ 	.byte	0x3f
	.zero		1


	//   ....[77]....
        /*08bc*/ 	.word	0x0000eb30
        /*08c0*/ 	.word	0x00000005
        /*08c4*/ 	.word	0x00000000
        /*08c8*/ 	.short	0x010a
        /*08ca*/ 	.byte	0x3f
	.zero		1


	//----- nvinfo : EIATTR_NUM_MBARRIERS
	.align		4
.L_267:
        /*08cc*/ 	.byte	0x03, 0x38
        /*08ce*/ 	.short	0x0016


	//----- nvinfo : EIATTR_EXIT_INSTR_OFFSETS
	.align		4
        /*08d0*/ 	.byte	0x04, 0x1c
        /*08d2*/ 	.short	(.L_269 - .L_268)


	//   ....[0]....
.L_268:
        /*08d4*/ 	.word	0x00000a40


	//   ....[1]....
        /*08d8*/ 	.word	0x000096c0


	//   ....[2]....
        /*08dc*/ 	.word	0x0000d3e0


	//----- nvinfo : EIATTR_MAX_THREADS
	.align		4
.L_269:
        /*08e0*/ 	.byte	0x04, 0x05
        /*08e2*/ 	.short	(.L_271 - .L_270)
.L_270:
        /*08e4*/ 	.word	0x00000200
        /*08e8*/ 	.word	0x00000001
        /*08ec*/ 	.word	0x00000001


	//----- nvinfo : EIATTR_CRS_STACK_SIZE
	.align		4
.L_271:
        /*08f0*/ 	.byte	0x04, 0x1e
        /*08f2*/ 	.short	(.L_273 - .L_272)
.L_272:
        /*08f4*/ 	.word	0x00000000


	//----- nvinfo : EIATTR_CBANK_PARAM_SIZE
	.align		4
.L_273:
        /*08f8*/ 	.byte	0x03, 0x19
        /*08fa*/ 	.short	0x0af0


	//----- nvinfo : EIATTR_PARAM_CBANK
	.align		4
        /*08fc*/ 	.byte	0x04, 0x0a
        /*08fe*/ 	.short	(.L_275 - .L_274)
	.align		4
.L_274:
        /*0900*/ 	.word	index@(.nv.constant0._ZN7cutlass13device_kernelIN5flash11enable_sm90INS1_16FlashAttnFwdSm90INS1_25CollectiveMainloopFwdSm90ILi2EN4cute5tupleIJNS5_1CILi1EEES8_S8_EEENS6_IJNS7_ILi192EEENS7_ILi128EEENS7_ILi64EEEEEELi64ENS_6half_tEfNS_4arch4Sm90ELb1ELb0ELb0ELb0ELb0ELb0ELb0ELb1ELb1ELb1ELb0ELb0EEENS1_21CollectiveEpilogueFwdINS6_IJSA_SC_SB_EEES9_SE_SG_Li384ELb0ELb1ELb0ELb0EEENS1_30DynamicPersistentTileSchedulerILi384ELi128ELb0ELb1ELb1EEEEEEEEEvNT_6ParamsE)
        /*0904*/ 	.short	0x0210
        /*0906*/ 	.short	0x0af0


	//----- nvinfo : EIATTR_SW_WAR
	.align		4
.L_275:
        /*0908*/ 	.byte	0x04, 0x36
        /*090a*/ 	.short	(.L_277 - .L_276)
.L_276:
        /*090c*/ 	.word	0x00000008
.L_277:


//--------------------- .nv.info._ZN7cutlass13device_kernelIN5flash11enable_sm90INS1_16FlashAttnFwdSm90INS1_25CollectiveMainloopFwdSm90ILi2EN4cute5tupleIJNS5_1CILi1EEES8_S8_EEENS6_IJNS7_ILi192EEENS7_ILi128EEENS7_ILi64EEEEEELi64ENS_6half_tEfNS_4arch4Sm90ELb1ELb0ELb0ELb1ELb0ELb0ELb0ELb1ELb1ELb1ELb0ELb0EEENS1_21CollectiveEpilogueFwdINS6_IJSA_SC_SB_EEES9_SE_SG_Li384ELb1ELb1ELb0ELb0EEENS1_36VarlenDynamicPersistentTileSchedulerILi192ELi128ELi384ELi128ELb0ELb1ELb1ELb1ELb1ELb1EEEEEEEEEvNT_6ParamsE --------------------------
	.section	.nv.info._ZN7cutlass13device_kernelIN5flash11enable_sm90INS1_16FlashAttnFwdSm90INS1_25CollectiveMainloopFwdSm90ILi2EN4cute5tupleIJNS5_1CILi1EEES8_S8_EEENS6_IJNS7_ILi192EEENS7_ILi128EEENS7_ILi64EEEEEELi64ENS_6half_tEfNS_4arch4Sm90ELb1ELb0ELb0ELb1ELb0ELb0ELb0ELb1ELb1ELb1ELb0ELb0EEENS1_21CollectiveEpilogueFwdINS6_IJSA_SC_SB_EEES9_SE_SG_Li384ELb1ELb1ELb0ELb0EEENS1_36VarlenDynamicPersistentTileSchedulerILi192ELi128ELi384ELi128ELb0ELb1ELb1ELb1ELb1ELb1EEEEEEEEEvNT_6ParamsE,"",@"SHT_CUDA_INFO"
	.sectionflags	@""
	.align	4


	//----- nvinfo : EIATTR_CUDA_API_VERSION
	.align		4
        /*0000*/ 	.byte	0x04, 0x37
        /*0002*/ 	.short	(.L_279 - .L_278)
.L_278:
        /*0004*/ 	.word	0x00000082


	//----- nvinfo : EIATTR_KPARAM_INFO
	.align		4
.L_279:
        /*0008*/ 	.byte	0x04, 0x17
        /*000a*/ 	.short	(.L_281 - .L_280)
.L_280:
        /*000c*/ 	.word	0x00000000
        /*0010*/ 	.short	0x0000
        /*0012*/ 	.short	0x0070
        /*0014*/ 	.byte	0x00, 0xf0, 0x01, 0x2a


	//----- nvinfo : EIATTR_SPARSE_MMA_MASK
	.align		4
.L_281:
        /*0018*/ 	.byte	0x03, 0x50
        /*001a*/ 	.short	0x0000


	//----- nvinfo : EIATTR_MAXREG_COUNT
	.align		4
        /*001c*/ 	.byte	0x03, 0x1b
        /*001e*/ 	.short	0x0080


	//----- nvinfo : EIATTR_NUM_BARRIERS
	.align		4
        /*0020*/ 	.byte	0x02, 0x4c
        /*0022*/ 	.byte	0x10
	.zero		1


	//----- nvinfo : EIATTR_EXTERNS
	.align		4
        /*0024*/ 	.byte	0x04, 0x0f
        /*0026*/ 	.short	(.L_283 - .L_282)


	//   ....[0]....
	.align		4
.L_282:
        /*0028*/ 	.word	index@(__assertfail)


	//----- nvinfo : EIATTR_ANNOTATIONS
	.align		4
.L_283:
        /*002c*/ 	.byte	0x04, 0x55
        /*002e*/ 	.short	(.L_285 - .L_284)


	//   ....[0]....
.L_284:
        /* <DEDUP_REMOVED lines=21> */


	//----- nvinfo : EIATTR_MERCURY_ISA_VERSION
	.align		4
.L_285:
        /*0170*/ 	.byte	0x03, 0x5f
        /*0172*/ 	.short	0x0101


	//----- nvinfo : EIATTR_UNUSED_LOAD_BYTE_OFFSET
	.align		4
        /*0174*/ 	.byte	0x04, 0x44
        /*0176*/ 	.short	(.L_287 - .L_286)


	//   ....[0]....
.L_286:
        /*0178*/ 	.word	0x00000a40
        /*017c*/ 	.word	0x0000fff0


	//   ....[1]....
        /*0180*/ 	.word	0x000083f0
        /*0184*/ 	.word	0x0000fff0


	//----- nvinfo : EIATTR_INT_WARP_WIDE_INSTR_OFFSETS
	.align		4
.L_287:
        /*0188*/ 	.byte	0x04, 0x31
        /*018a*/ 	.short	(.L_289 - .L_288)


	//   ....[0]....
.L_288:
        /*018c*/ 	.word	0x00000130


	//   ....[1]....
        /*0190*/ 	.word	0x00000170


	//   ....[2]....
        /*0194*/ 	.word	0x000001e0


	//   ....[3]....
        /*0198*/ 	.word	0x0000afb0


	//   ....[4]....
        /*019c*/ 	.word	0x0000b040


	//   ....[5]....
        /*01a0*/ 	.word	0x0000e040


	//   ....[6]....
        /*01a4*/ 	.word	0x0000e0d0


	//----- nvinfo : EIATTR_COOP_GROUP_MASK_REGIDS
	.align		4
.L_289:
        /*01a8*/ 	.byte	0x04, 0x29
        /*01aa*/ 	.short	(.L_291 - .L_290)


	//   ....[0]....
.L_290:
        /*01ac*/ 	.word	0xffffffff


	//   ....[1]....
        /*01b0*/ 	.word	0xffffffff


	//   ....[2]....
        /*01b4*/ 	.word	0xffffffff


	//   ....[3]....
        /*01b8*/ 	.word	0xffffffff


	//   ....[4]....
        /*01bc*/ 	.word	0xffffffff


	//   ....[5]....
        /*01c0*/ 	.word	0xffffffff


	//   ....[6]....
        /*01c4*/ 	.word	0xffffffff


	//   ....[7]....
        /*01c8*/ 	.word	0xffffffff


	//   ....[8]....
        /*01cc*/ 	.word	0xffffffff


	//   ....[9]....
        /*01d0*/ 	.word	0xffffffff


	//   ....[10]....
        /*01d4*/ 	.word	0xffffffff


	//   ....[11]....
        /*01d8*/ 	.word	0xffffffff


	//   ....[12]....
        /*01dc*/ 	.word	0xffffffff


	//   ....[13]....
        /*01e0*/ 	.word	0xffffffff


	//   ....[14]....
        /*01e4*/ 	.word	0xffffffff


	//   ....[15]....
        /*01e8*/ 	.word	0xffffffff


	//   ....[16]....
        /*01ec*/ 	.word	0xffffffff


	//   ....[17]....
        /*01f0*/ 	.word	0xffffffff


	//   ....[18]....
        /*01f4*/ 	.word	0xffffffff


	//   ....[19]....
        /*01f8*/ 	.word	0xffffffff


	//   ....[20]....
        /*01fc*/ 	.word	0xffffffff


	//   ....[21]....
        /*0200*/ 	.word	0xffffffff


	//   ....[22]....
        /*0204*/ 	.word	0xffffffff


	//   ....[23]....
        /*0208*/ 	.word	0xffffffff


	//   ....[24]....
        /*020c*/ 	.word	0xffffffff


	//   ....[25]....
        /*0210*/ 	.word	0xffffffff


	//   ....[26]....
        /*0214*/ 	.word	0xffffffff


	//   ....[27]....
        /*0218*/ 	.word	0xffffffff


	//   ....[28]....
        /*021c*/ 	.word	0xffffffff


	//   ....[29]....
        /*0220*/ 	.word	0xffffffff


	//   ....[30]....
        /*0224*/ 	.word	0xffffffff


	//   ....[31]....
        /*0228*/ 	.word	0xffffffff


	//   ....[32]....
        /*022c*/ 	.word	0xffffffff


	//   ....[33]....
        /*0230*/ 	.word	0xffffffff


	//   ....[34]....
        /*0234*/ 	.word	0xffffffff


	//   ....[35]....
        /*0238*/ 	.word	0xffffffff


	//   ....[36]....
        /*023c*/ 	.word	0xffffffff


	//   ....[37]....
        /*0240*/ 	.word	0xffffffff


	//   ....[38]....
        /*0244*/ 	.word	0xffffffff


	//   ....[39]....
        /*0248*/ 	.word	0xffffffff


	//   ....[40]....
        /*024c*/ 	.word	0xffffffff


	//   ....[41]....
        /*0250*/ 	.word	0xffffffff


	//   ....[42]....
        /*0254*/ 	.word	0xffffffff


	//   ....[43]....
        /*0258*/ 	.word	0xffffffff


	//   ....[44]....
        /*025c*/ 	.word	0xffffffff


	//   ....[45]....
        /*0260*/ 	.word	0xffffffff


	//   ....[46]....
        /*0264*/ 	.word	0xffffffff


	//   ....[47]....
        /*0268*/ 	.word	0xffffffff


	//   ....[48]....
        /*026c*/ 	.word	0xffffffff


	//   ....[49]....
        /*0270*/ 	.word	0xffffffff


	//   ....[50]....
        /*0274*/ 	.word	0xffffffff


	//   ....[51]....
        /*0278*/ 	.word	0xffffffff


	//   ....[52]....
        /*027c*/ 	.word	0xffffffff


	//   ....[53]....
        /*0280*/ 	.word	0xffffffff


	//   ....[54]....
        /*0284*/ 	.word	0xffffffff


	//   ....[55]....
        /*0288*/ 	.word	0xffffffff


	//   ....[56]....
        /*028c*/ 	.word	0xffffffff


	//   ....[57]....
        /*0290*/ 	.word	0xffffffff


	//   ....[58]....
        /*0294*/ 	.word	0xffffffff


	//   ....[59]....
        /*0298*/ 	.word	0xffffffff


	//   ....[60]....
        /*029c*/ 	.word	0xffffffff


	//   ....[61]....
        /*02a0*/ 	.word	0xffffffff


	//   ....[62]....
        /*02a4*/ 	.word	0xffffffff


	//   ....[63]....
        /*02a8*/ 	.word	0xffffffff


	//   ....[64]....
        /*02ac*/ 	.word	0xffffffff


	//   ....[65]....
        /*02b0*/ 	.word	0xffffffff


	//   ....[66]....
        /*02b4*/ 	.word	0xffffffff


	//   ....[67]....
        /*02b8*/ 	.word	0xffffffff


	//   ....[68]....
        /*02bc*/ 	.word	0xffffffff


	//   ....[69]....
        /*02c0*/ 	.word	0xffffffff


	//   ....[70]....
        /*02c4*/ 	.word	0xffffffff


	//   ....[71]....
        /*02c8*/ 	.word	0xffffffff


	//   ....[72]....
        /*02cc*/ 	.word	0xffffffff


	//   ....[73]....
        /*02d0*/ 	.word	0xffffffff


	//   ....[74]....
        /*02d4*/ 	.word	0xffffffff


	//   ....[75]....
        /*02d8*/ 	.word	0xffffffff


	//   ....[76]....
        /*02dc*/ 	.word	0xffffffff


	//   ....[77]....
        /*02e0*/ 	.word	0xffffffff


	//   ....[78]....
        /*02e4*/ 	.word	0xffffffff


	//   ....[79]....
        /*02e8*/ 	.word	0xffffffff


	//   ....[80]....
        /*02ec*/ 	.word	0xffffffff


	//   ....[81]....
        /*02f0*/ 	.word	0xffffffff


	//   ....[82]....
        /*02f4*/ 	.word	0xffffffff


	//   ....[83]....
        /*02f8*/ 	.word	0xffffffff


	//   ....[84]....
        /*02fc*/ 	.word	0xffffffff


	//   ....[85]....
        /*0300*/ 	.word	0xffffffff


	//   ....[86]....
        /*0304*/ 	.word	0xffffffff


	//   ....[87]....
        /*0308*/ 	.word	0xffffffff


	//   ....[88]....
        /*030c*/ 	.word	0xffffffff


	//   ....[89]....
        /*0310*/ 	.word	0xffffffff


	//   ....[90]....
        /*0314*/ 	.word	0xffffffff


	//   ....[91]....
        /*0318*/ 	.word	0xffffffff


	//   ....[92]....
        /*031c*/ 	.word	0xffffffff


	//   ....[93]....
        /*0320*/ 	.word	0xffffffff


	//   ....[94]....
        /*0324*/ 	.word	0xffffffff


	//   ....[95]....
        /*0328*/ 	.word	0xffffffff


	//   ....[96]....
        /*032c*/ 	.word	0xffffffff


	//   ....[97]....
        /*0330*/ 	.word	0xffffffff


	//   ....[98]....
        /*0334*/ 	.word	0xffffffff


	//   ....[99]....
        /*0338*/ 	.word	0xffffffff


	//   ....[100]....
        /*033c*/ 	.word	0xffffffff


	//   ....[101]....
        /*0340*/ 	.word	0xffffffff


	//   ....[102]....
        /*0344*/ 	.word	0xffffffff


	//   ....[103]....
        /*0348*/ 	.word	0xffffffff


	//   ....[104]....
        /*034c*/ 	.word	0xffffffff


	//   ....[105]....
        /*0350*/ 	.word	0xffffffff


	//   ....[106]....
        /*0354*/ 	.word	0xffffffff


	//   ....[107]....
        /*0358*/ 	.word	0x0500000f


	//   ....[108]....
        /*035c*/ 	.word	0x0500000f


	//   ....[109]....
        /*0360*/ 	.word	0x0500000f


	//   ....[110]....
        /*0364*/ 	.word	0x0500000f


	//   ....[111]....
        /*0368*/ 	.word	0x0500000f


	//   ....[112]....
        /*036c*/ 	.word	0x0500000f


	//   ....[113]....
        /*0370*/ 	.word	0x0500000f


	//   ....[114]....
        /*0374*/ 	.word	0x0500000f


	//   ....[115]....
        /*0378*/ 	.word	0x0500000f


	//   ....[116]....
        /*037c*/ 	.word	0x0500000f


	//   ....[117]....
        /*0380*/ 	.word	0x0500000f


	//   ....[118]....
        /*0384*/ 	.word	0x0500000f


	//   ....[119]....
        /*0388*/ 	.word	0x0500000f


	//   ....[120]....
        /*038c*/ 	.word	0x0500000f


	//   ....[121]....
        /*0390*/ 	.word	0x0500000f


	//   ....[122]....
        /*0394*/ 	.word	0x0500000f


	//   ....[123]....
        /*0398*/ 	.word	0x0500000f


	//   ....[124]....
        /*039c*/ 	.word	0x0500000f


	//   ....[125]....
        /*03a0*/ 	.word	0x0500000f


	//   ....[126]....
        /*03a4*/ 	.word	0x0500000f


	//   ....[127]....
        /*03a8*/ 	.word	0x0500000f


	//   ....[128]....
        /*03ac*/ 	.word	0x0500000f


	//   ....[129]....
        /*03b0*/ 	.word	0x0500000f


	//   ....[130]....
        /*03b4*/ 	.word	0x0500000f


	//   ....[131]....
        /*03b8*/ 	.word	0x0500000f


	//   ....[132]....
        /*03bc*/ 	.word	0x0500000f


	//   ....[133]....
        /*03c0*/ 	.word	0x0500000f


	//   ....[134]....
        /*03c4*/ 	.word	0x0500000f


	//   ....[135]....
        /*03c8*/ 	.word	0x0500000f


	//   ....[136]....
        /*03cc*/ 	.word	0x0500000f


	//   ....[137]....
        /*03d0*/ 	.word	0x0500000f


	//   ....[138]....
        /*03d4*/ 	.word	0x0500000f


	//   ....[139]....
        /*03d8*/ 	.word	0x0500000f


	//   ....[140]....
        /*03dc*/ 	.word	0x0500000f


	//   ....[141]....
        /*03e0*/ 	.word	0x0500000f


	//   ....[142]....
        /*03e4*/ 	.word	0x0500000f


	//   ....[143]....
        /*03e8*/ 	.word	0x0500000f


	//   ....[144]....
        /*03ec*/ 	.word	0x0500000f


	//   ....[145]....
        /*03f0*/ 	.word	0x0500000f


	//   ....[146]....
        /*03f4*/ 	.word	0x0500000f


	//   ....[147]....
        /*03f8*/ 	.word	0x0500000f


	//   ....[148]....
        /*03fc*/ 	.word	0x0500000f


	//   ....[149]....
        /*0400*/ 	.word	0x0500000f


	//----- nvinfo : EIATTR_COOP_GROUP_INSTR_OFFSETS
	.align		4
.L_291:
        /*0404*/ 	.byte	0x04, 0x28
        /*0406*/ 	.short	(.L_293 - .L_292)


	//   ....[0]....
.L_292:
        /*0408*/ 	.word	0x00000070


	//   ....[1]....
        /*040c*/ 	.word	0x00000140


	//   ....[2]....
        /*0410*/ 	.word	0x00000190


	//   ....[3]....
        /*0414*/ 	.word	0x000003c0


	//   ....[4]....
        /*0418*/ 	.word	0x00000520


	//   ....[5]....
        /*041c*/ 	.word	0x00000640


	//   ....[6]....
        /*0420*/ 	.word	0x000007a0


	//   ....[7]....
        /*0424*/ 	.word	0x00001520


	//   ....[8]....
        /*0428*/ 	.word	0x00001be0


	//   ....[9]....
        /*042c*/ 	.word	0x00002380


	//   ....[10]....
        /*0430*/ 	.word	0x000023b0


	//   ....[11]....
        /*0434*/ 	.word	0x00002430


	//   ....[12]....
        /*0438*/ 	.word	0x00002d70


	//   ....[13]....
        /*043c*/ 	.word	0x00002dd0


	//   ....[14]....
        /*0440*/ 	.word	0x00003d80


	//   ....[15]....
        /*0444*/ 	.word	0x00003dc0


	//   ....[16]....
        /*0448*/ 	.word	0x000044f0


	//   ....[17]....
        /*044c*/ 	.word	0x00004620


	//   ....[18]....
        /*0450*/ 	.word	0x00004ec0


	//   ....[19]....
        /*0454*/ 	.word	0x00004f30


	//   ....[20]....
        /*0458*/ 	.word	0x00006590


	//   ....[21]....
        /*045c*/ 	.word	0x000065c0


	//   ....[22]....
        /*0460*/ 	.word	0x00006b20


	//   ....[23]....
        /*0464*/ 	.word	0x00006bb0


	//   ....[24]....
        /*0468*/ 	.word	0x00007cb0


	//   ....[25]....
        /*046c*/ 	.word	0x00007cf0


	//   ....[26]....
        /*0470*/ 	.word	0x00007e00


	//   ....[27]....
        /*0474*/ 	.word	0x00007e10


	//   ....[28]....
        /*0478*/ 	.word	0x00008b70


	//   ....[29]....
        /*047c*/ 	.word	0x00008bb0


	//   ....[30]....
        /*0480*/ 	.word	0x00008bf0


	//   ....[31]....
        /*0484*/ 	.word	0x00008c20


	//   ....[32]....
        /*0488*/ 	.word	0x00009100


	//   ....[33]....
        /*048c*/ 	.word	0x00009140


	//   ....[34]....
        /*0490*/ 	.word	0x00009170


	//   ....[35]....
        /*0494*/ 	.word	0x000091a0


	//   ....[36]....
        /*0498*/ 	.word	0x000091c0


	//   ....[37]....
        /*049c*/ 	.word	0x000091d0


	//   ....[38]....
        /*04a0*/ 	.word	0x000091f0


	//   ....[39]....
        /*04a4*/ 	.word	0x00009210


	//   ....[40]....
        /*04a8*/ 	.word	0x00009aa0


	//   ....[41]....
        /*04ac*/ 	.word	0x00009ad0


	//   ....[42]....
        /*04b0*/ 	.word	0x00009b10


	//   ....[43]....
        /*04b4*/ 	.word	0x00009b40


	//   ....[44]....
        /*04b8*/ 	.word	0x00009b50


	//   ....[45]....
        /*04bc*/ 	.word	0x00009b60


	//   ....[46]....
        /*04c0*/ 	.word	0x00009b70


	//   ....[47]....
        /*04c4*/ 	.word	0x00009b90


	//   ....[48]....
        /*04c8*/ 	.word	0x00009cd0


	//   ....[49]....
        /*04cc*/ 	.word	0x00009eb0


	//   ....[50]....
        /*04d0*/ 	.word	0x00009ee0


	//   ....[51]....
        /*04d4*/ 	.word	0x00009f10


	//   ....[52]....
        /*04d8*/ 	.word	0x00009f40


	//   ....[53]....
        /*04dc*/ 	.word	0x00009f70


	//   ....[54]....
        /*04e0*/ 	.word	0x00009fa0


	//   ....[55]....
        /*04e4*/ 	.word	0x0000a110


	//   ....[56]....
        /*04e8*/ 	.word	0x0000a140


	//   ....[57]....
        /*04ec*/ 	.word	0x0000a170


	//   ....[58]....
        /*04f0*/ 	.word	0x0000a1a0


	//   ....[59]....
        /*04f4*/ 	.word	0x0000a1d0


	//   ....[60]....
        /*04f8*/ 	.word	0x0000a200


	//   ....[61]....
        /*04fc*/ 	.word	0x0000a2a0


	//   ....[62]....
        /*0500*/ 	.word	0x0000a300


	//   ....[63]....
        /*0504*/ 	.word	0x0000a3a0


	//   ....[64]....
        /*0508*/ 	.word	0x0000b530


	//   ....[65]....
        /*050c*/ 	.word	0x0000c0e0


	//   ....[66]....
        /*0510*/ 	.word	0x0000c100


	//   ....[67]....
        /*0514*/ 	.word	0x0000c120


	//   ....[68]....
        /*0518*/ 	.word	0x0000c1c0


	//   ....[69]....
        /*051c*/ 	.word	0x0000c1d0


	//   ....[70]....
        /*0520*/ 	.word	0x0000c260


	//   ....[71]....
        /*0524*/ 	.word	0x0000c270


	//   ....[72]....
        /*0528*/ 	.word	0x0000c300


	//   ....[73]....
        /*052c*/ 	.word	0x0000c310


	//   ....[74]....
        /*0530*/ 	.word	0x0000c3a0


	//   ....[75]....
        /*0534*/ 	.word	0x0000c3b0


	//   ....[76]....
        /*0538*/ 	.word	0x0000c440


	//   ....[77]....
        /*053c*/ 	.word	0x0000c450


	//   ....[78]....
        /*0540*/ 	.word	0x0000c4e0


	//   ....[79]....
        /*0544*/ 	.word	0x0000c4f0


	//   ....[80]....
        /*0548*/ 	.word	0x0000c500


	//   ....[81]....
        /*054c*/ 	.word	0x0000c5a0


	//   ....[82]....
        /*0550*/ 	.word	0x0000c5b0


	//   ....[83]....
        /*0554*/ 	.word	0x0000c5c0


	//   ....[84]....
        /*0558*/ 	.word	0x0000c650


	//   ....[85]....
        /*055c*/ 	.word	0x0000c680


	//   ....[86]....
        /*0560*/ 	.word	0x0000c6e0


	//   ....[87]....
        /*0564*/ 	.word	0x0000c6f0


	//   ....[88]....
        /*0568*/ 	.word	0x0000c710


	//   ....[89]....
        /*056c*/ 	.word	0x0000e5a0


	//   ....[90]....
        /*0570*/ 	.word	0x0000e5f0


	//   ....[91]....
        /*0574*/ 	.word	0x0000e620


	//   ....[92]....
        /*0578*/ 	.word	0x0000e650


	//   ....[93]....
        /*057c*/ 	.word	0x0000e660


	//   ....[94]....
        /*0580*/ 	.word	0x0000e690


	//   ....[95]....
        /*0584*/ 	.word	0x0000e6c0


	//   ....[96]....
        /*0588*/ 	.word	0x0000e6f0


	//   ....[97]....
        /*058c*/ 	.word	0x0000e870


	//   ....[98]....
        /*0590*/ 	.word	0x0000e8a0


	//   ....[99]....
        /*0594*/ 	.word	0x0000e8d0


	//   ....[100]....
        /*0598*/ 	.word	0x0000e900


	//   ....[101]....
        /*059c*/ 	.word	0x0000e930


	//   ....[102]....
        /*05a0*/ 	.word	0x0000e960


	//   ....[103]....
        /*05a4*/ 	.word	0x0000ea20


	//   ....[104]....
        /*05a8*/ 	.word	0x0000ea40


	//   ....[105]....
        /*05ac*/ 	.word	0x0000eab0


	//   ....[106]....
        /*05b0*/ 	.word	0x0000f150


	//   ....[107]....
        /*05b4*/ 	.word	0x0000f6f0


	//   ....[108]....
        /*05b8*/ 	.word	0x0000f8a0


	//   ....[109]....
        /*05bc*/ 	.word	0x0000f8f0


	//   ....[110]....
        /*05c0*/ 	.word	0x0000f950


	//   ....[111]....
        /*05c4*/ 	.word	0x0000fa50


	//   ....[112]....
        /*05c8*/ 	.word	0x0000fab0


	//   ....[113]....
        /*05cc*/ 	.word	0x0000fbb0


	//   ....[114]....
        /*05d0*/ 	.word	0x0000fc10


	//   ....[115]....
        /*05d4*/ 	.word	0x0000fd10


	//   ....[116]....
        /*05d8*/ 	.word	0x0000fd70


	//   ....[117]....
        /*05dc*/ 	.word	0x0000fe70


	//   ....[118]....
        /*05e0*/ 	.word	0x0000fed0


	//   ....[119]....
        /*05e4*/ 	.word	0x0000ffd0


	//   ....[120]....
        /*05e8*/ 	.word	0x00010030


	//   ....[121]....
        /*05ec*/ 	.word	0x00010120


	//   ....[122]....
        /*05f0*/ 	.word	0x00010180


	//   ....[123]....
        /*05f4*/ 	.word	0x00010230


	//   ....[124]....
        /*05f8*/ 	.word	0x00010300


	//   ....[125]....
        /*05fc*/ 	.word	0x000103b0


	//   ....[126]....
        /*0600*/ 	.word	0x00010410


	//   ....[127]....
        /*0604*/ 	.word	0x000104e0


	//   ....[128]....
        /*0608*/ 	.word	0x00010550


	//   ....[129]....
        /*060c*/ 	.word	0x00010610


	//   ....[130]....
        /*0610*/ 	.word	0x00010680


	//   ....[131]....
        /*0614*/ 	.word	0x00010720


	//   ....[132]....
        /*0618*/ 	.word	0x00010a30


	//   ....[133]....
        /*061c*/ 	.word	0x00010ad0


	//   ....[134]....
        /*0620*/ 	.word	0x00010bf0


	//   ....[135]....
        /*0624*/ 	.word	0x00010c60


	//   ....[136]....
        /*0628*/ 	.word	0x00010cd0


	//   ....[137]....
        /*062c*/ 	.word	0x00010d40


	//   ....[138]....
        /*0630*/ 	.word	0x00010db0


	//   ....[139]....
        /*0634*/ 	.word	0x00010e30


	//   ....[140]....
        /*0638*/ 	.word	0x00010ec0


	//   ....[141]....
        /*063c*/ 	.word	0x00010f50


	//   ....[142]....
        /*0640*/ 	.word	0x00010fc0


	//   ....[143]....
        /*0644*/ 	.word	0x00011030


	//   ....[144]....
        /*0648*/ 	.word	0x000110a0


	//   ....[145]....
        /*064c*/ 	.word	0x00011120


	//   ....[146]....
        /*0650*/ 	.word	0x00011190


	//   ....[147]....
        /*0654*/ 	.word	0x00011230


	//   ....[148]....
        /*0658*/ 	.word	0x000112c0


	//   ....[149]....
        /*065c*/ 	.word	0x000113e0


	//----- nvinfo : EIATTR_REG_RECONFIG
	.align		4
.L_293:
        /*0660*/ 	.byte	0x01, 0x54
	.zero		2


	//----- nvinfo : EIATTR_SYSCALL_OFFSETS
	.align		4
        /*0664*/ 	.byte	0x04, 0x46
        /*0666*/ 	.short	(.L_295 - .L_294)


	//   ....[0]....
.L_294:
        /*0668*/ 	.word	0x00001700


	//   ....[1]....
        /*066c*/ 	.word	0x0000b1a0


	//   ....[2]....
        /*0670*/ 	.word	0x0000b2f0


	//   ....[3]....
        /*0674*/ 	.word	0x0000b3e0


	//   ....[4]....
        /*0678*/ 	.word	0x0000bbd0


	//----- nvinfo : EIATTR_MBARRIER_INSTR_OFFSETS
	.align		4
.L_295:
        /*067c*/ 	.byte	0x04, 0x39
        /*067e*/ 	.short	(.L_297 - .L_296)


	//   ....[0]....
.L_296:
        /*0680*/ 	.word	0x00000270
        /*0684*/ 	.word	0x000000ff
        /*0688*/ 	.word	0x00016800
        /*068c*/ 	.short	0x0100
        /*068e*/ 	.byte	0x08
	.zero		1


	//   ....[1]....
        /*0690*/ 	.word	0x00000280
        /*0694*/ 	.word	0x000000ff
        /*0698*/ 	.word	0x00016820
        /*069c*/ 	.short	0x0100
        /*069e*/ 	.byte	0x08
	.zero		1


	//   ....[2]....
        /*06a0*/ 	.word	0x00000370
        /*06a4*/ 	.word	0x000000ff
        /*06a8*/ 	.word	0x00016830
        /*06ac*/ 	.short	0x0100
        /*06ae*/ 	.byte	0x08
	.zero		1


	//   ....[3]....
        /*06b0*/ 	.word	0x00000380
        /*06b4*/ 	.word	0x000000ff
        /*06b8*/ 	.word	0x00016840
        /*06bc*/ 	.short	0x0100
        /*06be*/ 	.byte	0x08
	.zero		1


	//   ....[4]....
        /*06c0*/ 	.word	0x00000390
        /*06c4*/ 	.word	0x000000ff
        /*06c8*/ 	.word	0x00016838
        /*06cc*/ 	.short	0x0100
        /*06ce*/ 	.byte	0x08
	.zero		1


	//   ....[5]....
        /*06d0*/ 	.word	0x000003a0
        /*06d4*/ 	.word	0x000000ff
        /*06d8*/ 	.word	0x00016848
        /*06dc*/ 	.short	0x0100
        /*06de*/ 	.byte	0x08
	.zero		1


	//   ....[6]....
        /*06e0*/ 	.word	0x000004d0
        /*06e4*/ 	.word	0x000000ff
        /*06e8*/ 	.word	0x00016850
        /*06ec*/ 	.short	0x0100
        /*06ee*/ 	.byte	0x08
	.zero		1


	//   ....[7]....
        /*06f0*/ 	.word	0x000004e0
        /*06f4*/ 	.word	0x000000ff
        /*06f8*/ 	.word	0x00016860
        /*06fc*/ 	.short	0x0100
        /*06fe*/ 	.byte	0x08
	.zero		1


	//   ....[8]....
        /*0700*/ 	.word	0x000004f0
        /*0704*/ 	.word	0x000000ff
        /*0708*/ 	.word	0x00016858
        /*070c*/ 	.short	0x0100
        /*070e*/ 	.byte	0x08
	.zero		1


	//   ....[9]....
        /*0710*/ 	.word	0x00000500
        /*0714*/ 	.word	0x000000ff
        /*0718*/ 	.word	0x00016868
        /*071c*/ 	.short	0x0100
        /*071e*/ 	.byte	0x08
	.zero		1


	//   ....[10]....
        /*0720*/ 	.word	0x000005f0
        /*0724*/ 	.word	0x000000ff
        /*0728*/ 	.word	0x00016870
        /*072c*/ 	.short	0x0100
        /*072e*/ 	.byte	0x06
	.zero		1


	//   ....[11]....
        /*0730*/ 	.word	0x00000600
        /*0734*/ 	.word	0x000000ff
        /*0738*/ 	.word	0x00016880
        /*073c*/ 	.short	0x0100
        /*073e*/ 	.byte	0x06
	.zero		1


	//   ....[12]....
        /*0740*/ 	.word	0x00000610
        /*0744*/ 	.word	0x000000ff
        /*0748*/ 	.word	0x00016878
        /*074c*/ 	.short	0x0100
        /*074e*/ 	.byte	0x06
	.zero		1


	//   ....[13]....
        /*0750*/ 	.word	0x00000620
        /*0754*/ 	.word	0x000000ff
        /*0758*/ 	.word	0x00016888
        /*075c*/ 	.short	0x0100
        /*075e*/ 	.byte	0x06
	.zero		1


	//   ....[14]....
        /*0760*/ 	.word	0x00000750
        /*0764*/ 	.word	0x000000ff
        /*0768*/ 	.word	0x00016890
        /*076c*/ 	.short	0x0100
        /*076e*/ 	.byte	0x08
	.zero		1


	//   ....[15]....
        /*0770*/ 	.word	0x00000760
        /*0774*/ 	.word	0x000000ff
        /*0778*/ 	.word	0x000168a0
        /*077c*/ 	.short	0x0100
        /*077e*/ 	.byte	0x08
	.zero		1


	//   ....[16]....
        /*0780*/ 	.word	0x00000770
        /*0784*/ 	.word	0x000000ff
        /*0788*/ 	.word	0x00016898
        /*078c*/ 	.short	0x0100
        /*078e*/ 	.byte	0x08
	.zero		1


	//   ....[17]....
        /*0790*/ 	.word	0x00000780
        /*0794*/ 	.word	0x000000ff
        /*0798*/ 	.word	0x000168a8
        /*079c*/ 	.short	0x0100
        /*079e*/ 	.byte	0x08
	.zero		1


	//   ....[18]....
        /*07a0*/ 	.word	0x000008b0
        /*07a4*/ 	.word	0x000000ff
        /*07a8*/ 	.word	0x000168b0
        /*07ac*/ 	.short	0x0100
        /*07ae*/ 	.byte	0x08
	.zero		1


	//   ....[19]....
        /*07b0*/ 	.word	0x000008c0
        /*07b4*/ 	.word	0x000000ff
        /*07b8*/ 	.word	0x000168c0
        /*07bc*/ 	.short	0x0100
        /*07be*/ 	.byte	0x08
	.zero		1


	//   ....[20]....
        /*07c0*/ 	.word	0x000008d0
        /*07c4*/ 	.word	0x000000ff
        /*07c8*/ 	.word	0x000168b8
        /*07cc*/ 	.short	0x0100
        /*07ce*/ 	.byte	0x08
	.zero		1


	//   ....[21]....
        /*07d0*/ 	.word	0x000008e0
        /*07d4*/ 	.word	0x000000ff
        /*07d8*/ 	.word	0x000168c8
        /*07dc*/ 	.short	0x0100
        /*07de*/ 	.byte	0x08
	.zero		1


	//   ....[22]....
        /*07e0*/ 	.word	0x00001780
        /*07e4*/ 	.word	0x000000ff
        /*07e8*/ 	.word	0x00016800
        /*07ec*/ 	.short	0x010a
        /*07ee*/ 	.byte	0x2d
	.zero		1


	//   ....[23]....
        /*07f0*/ 	.word	0x00001800
        /*07f4*/ 	.word	0x00000002
        /*07f8*/ 	.word	0x00016830
        /*07fc*/ 	.short	0x010a
        /*07fe*/ 	.byte	0x3f
	.zero		1


	//   ....[24]....
        /*0800*/ 	.word	0x00001860
        /*0804*/ 	.word	0x00000002
        /*0808*/ 	.word	0x00016830
        /*080c*/ 	.short	0x010a
        /*080e*/ 	.byte	0x3f
	.zero		1


	//   ....[25]....
        /*0810*/ 	.word	0x00001de0
        /*0814*/ 	.word	0x00000002
        /*0818*/ 	.word	0x00000000
        /*081c*/ 	.short	0x0101
        /*081e*/ 	.byte	0x3f
	.zero		1


	//   ....[26]....
        /*0820*/ 	.word	0x000039e0
        /*0824*/ 	.word	0x000000ff
        /*0828*/ 	.word	0x00016830
        /*082c*/ 	.short	0x010a
        /*082e*/ 	.byte	0x06
	.zero		1


	//   ....[27]....
        /*0830*/ 	.word	0x00003a20
        /*0834*/ 	.word	0x000000ff
        /*0838*/ 	.word	0x00016830
        /*083c*/ 	.short	0x010a
        /*083e*/ 	.byte	0x06
	.zero		1


	//   ....[28]....
        /*0840*/ 	.word	0x00003c00
        /*0844*/ 	.word	0x000000ff
        /*0848*/ 	.word	0x00016850
        /*084c*/ 	.short	0x010a
        /*084e*/ 	.byte	0x06
	.zero		1


	//   ....[29]....
        /*0850*/ 	.word	0x00003c40
        /*0854*/ 	.word	0x000000ff
        /*0858*/ 	.word	0x00016850
        /*085c*/ 	.short	0x010a
        /*085e*/ 	.byte	0x06
	.zero		1


	//   ....[30]....
        /*0860*/ 	.word	0x000054b0
        /*0864*/ 	.word	0x00000024
        /*0868*/ 	.word	0x00000000
        /*086c*/ 	.short	0x0101
        /*086e*/ 	.byte	0x3f
	.zero		1


	//   ....[31]....
        /*0870*/ 	.word	0x00005770
        /*0874*/ 	.word	0x00000024
        /*0878*/ 	.word	0x00000000
        /*087c*/ 	.short	0x0101
        /*087e*/ 	.byte	0x3f
	.zero		1


	//   ....[32]....
        /*0880*/ 	.word	0x00006010
        /*0884*/ 	.word	0x000000ff
        /*0888*/ 	.word	0x00016830
        /*088c*/ 	.short	0x010a
        /*088e*/ 	.byte	0x06
	.zero		1


	//   ....[33]....
        /*0890*/ 	.word	0x00006050
        /*0894*/ 	.word	0x000000ff
        /*0898*/ 	.word	0x00016830
        /*089c*/ 	.short	0x010a
        /*089e*/ 	.byte	0x06
	.zero		1


	//   ....[34]....
        /*08a0*/ 	.word	0x00006230
        /*08a4*/ 	.word	0x000000ff
        /*08a8*/ 	.word	0x00016850
        /*08ac*/ 	.short	0x010a
        /*08ae*/ 	.byte	0x06
	.zero		1


	//   ....[35]....
        /*08b0*/ 	.word	0x00006270
        /*08b4*/ 	.word	0x000000ff
        /*08b8*/ 	.word	0x00016850
        /*08bc*/ 	.short	0x010a
        /*08be*/ 	.byte	0x06
	.zero		1


	//   ....[36]....
        /*08c0*/ 	.word	0x00007540
        /*08c4*/ 	.word	0x0000001f
        /*08c8*/ 	.word	0x00000000
        /*08cc*/ 	.short	0x0101
        /*08ce*/ 	.byte	0x3f
	.zero		1


	//   ....[37]....
        /*08d0*/ 	.word	0x000076f0
        /*08d4*/ 	.word	0x0000001f
        /*08d8*/ 	.word	0x00000000
        /*08dc*/ 	.short	0x0101
        /*08de*/ 	.byte	0x3f
	.zero		1


	//   ....[38]....
        /*08e0*/ 	.word	0x00007c20
        /*08e4*/ 	.word	0x000000ff
        /*08e8*/ 	.word	0x00016850
        /*08ec*/ 	.short	0x010a
        /*08ee*/ 	.byte	0x05
	.zero		1


	//   ....[39]....
        /*08f0*/ 	.word	0x00007c60
        /*08f4*/ 	.word	0x000000ff
        /*08f8*/ 	.word	0x00016850
        /*08fc*/ 	.short	0x010a
        /*08fe*/ 	.byte	0x05
	.zero		1


	//   ....[40]....
        /*0900*/ 	.word	0x00008190
        /*0904*/ 	.word	0x00000008
        /*0908*/ 	.word	0x00000000
        /*090c*/ 	.short	0x0101
        /*090e*/ 	.byte	0x3f
	.zero		1


	//   ....[41]....
        /*0910*/ 	.word	0x00009070
        /*0914*/ 	.word	0x00000000
        /*0918*/ 	.word	0x00000000
        /*091c*/ 	.short	0x0101
        /*091e*/ 	.byte	0x3f
	.zero		1


	//   ....[42]....
        /*0920*/ 	.word	0x0000b730
        /*0924*/ 	.word	0x00000003
        /*0928*/ 	.word	0x00016840
        /*092c*/ 	.short	0x010a
        /*092e*/ 	.byte	0x3f
	.zero		1


	//   ....[43]....
        /*0930*/ 	.word	0x0000c7e0
        /*0934*/ 	.word	0x00000016
        /*0938*/ 	.word	0x00016800
        /*093c*/ 	.short	0x0107
        /*093e*/ 	.byte	0x3f
	.zero		1


	//   ....[44]....
        /*0940*/ 	.word	0x0000c8e0
        /*0944*/ 	.word	0x00000016
        /*0948*/ 	.word	0x00016800
        /*094c*/ 	.short	0x0101
        /*094e*/ 	.byte	0x3f
	.zero		1


	//   ....[45]....
        /*0950*/ 	.word	0x0000c900
        /*0954*/ 	.word	0x00000016
        /*0958*/ 	.word	0x00016820
        /*095c*/ 	.short	0x010a
        /*095e*/ 	.byte	0x3f
	.zero		1


	//   ....[46]....
        /*0960*/ 	.word	0x0000cc00
        /*0964*/ 	.word	0x00000002
        /*0968*/ 	.word	0x00016840
        /*096c*/ 	.short	0x010a
        /*096e*/ 	.byte	0x3f
	.zero		1


	//   ....[47]....
        /*0970*/ 	.word	0x0000ce80
        /*0974*/ 	.word	0x00000003
        /*0978*/ 	.word	0x00000060
        /*097c*/ 	.short	0x010a
        /*097e*/ 	.byte	0x3f
	.zero		1


	//   ....[48]....
        /*0980*/ 	.word	0x0000d3b0
        /*0984*/ 	.word	0x00000002
        /*0988*/ 	.word	0x00016840
        /*098c*/ 	.short	0x010a
        /*098e*/ 	.byte	0x3f
	.zero		1


	//   ....[49]....
        /*0990*/ 	.word	0x0000d630
        /*0994*/ 	.word	0x0000000a
        /*0998*/ 	.word	0x00000060
        /*099c*/ 	.short	0x010a
        /*099e*/ 	.byte	0x3f
	.zero		1


	//   ....[50]....
        /*09a0*/ 	.word	0x0000dab0
        /*09a4*/ 	.word	0x00000002
        /*09a8*/ 	.word	0x00016840
        /*09ac*/ 	.short	0x010a
        /*09ae*/ 	.byte	0x3f
	.zero		1


	//   ....[51]....
        /*09b0*/ 	.word	0x0000dd40
        /*09b4*/ 	.word	0x00000008
        /*09b8*/ 	.word	0x00000060
        /*09bc*/ 	.short	0x010a
        /*09be*/ 	.byte	0x3f
	.zero		1


	//   ....[52]....
        /*09c0*/ 	.word	0x0000e180
        /*09c4*/ 	.word	0x00000003
        /*09c8*/ 	.word	0x00016860
        /*09cc*/ 	.short	0x010a
        /*09ce*/ 	.byte	0x3f
	.zero		1


	//   ....[53]....
        /*09d0*/ 	.word	0x0000f0d0
        /*09d4*/ 	.word	0x00000009
        /*09d8*/ 	.word	0x00016820
        /*09dc*/ 	.short	0x010a
        /*09de*/ 	.byte	0x3f
	.zero		1


	//   ....[54]....
        /*09e0*/ 	.word	0x0000f270
        /*09e4*/ 	.word	0x00000006
        /*09e8*/ 	.word	0x00000000
        /*09ec*/ 	.short	0x010a
        /*09ee*/ 	.byte	0x3f
	.zero		1


	//   ....[55]....
        /*09f0*/ 	.word	0x0000f2e0
        /*09f4*/ 	.word	0x00000007
        /*09f8*/ 	.word	0x00000000
        /*09fc*/ 	.short	0x010a
        /*09fe*/ 	.byte	0x3f
	.zero		1


	//   ....[56]....
        /*0a00*/ 	.word	0x0000f340
        /*0a04*/ 	.word	0x00000004
        /*0a08*/ 	.word	0x00000000
        /*0a0c*/ 	.short	0x010a
        /*0a0e*/ 	.byte	0x3f
	.zero		1


	//   ....[57]....
        /*0a10*/ 	.word	0x0000f370
        /*0a14*/ 	.word	0x00000005
        /*0a18*/ 	.word	0x00000000
        /*0a1c*/ 	.short	0x010a
        /*0a1e*/ 	.byte	0x3f
	.zero		1


	//   ....[58]....
        /*0a20*/ 	.word	0x0000f3e0
        /*0a24*/ 	.word	0x00000003
        /*0a28*/ 	.word	0x00016800
        /*0a2c*/ 	.short	0x010a
        /*0a2e*/ 	.byte	0x3f
	.zero		1


	//   ....[59]....
        /*0a30*/ 	.word	0x0000f430
        /*0a34*/ 	.word	0x00000002
        /*0a38*/ 	.word	0x00016830
        /*0a3c*/ 	.short	0x010a
        /*0a3e*/ 	.byte	0x3f
	.zero		1


	//   ....[60]....
        /*0a40*/ 	.word	0x0000f490
        /*0a44*/ 	.word	0x00000007
        /*0a48*/ 	.word	0x00016830
        /*0a4c*/ 	.short	0x010a
        /*0a4e*/ 	.byte	0x3f
	.zero		1


	//   ....[61]....
        /*0a50*/ 	.word	0x0000f4f0
        /*0a54*/ 	.word	0x00000007
        /*0a58*/ 	.word	0x00016850
        /*0a5c*/ 	.short	0x010a
        /*0a5e*/ 	.byte	0x3f
	.zero		1


	//   ....[62]....
        /*0a60*/ 	.word	0x0000f550
        /*0a64*/ 	.word	0x00000009
        /*0a68*/ 	.word	0x00016830
        /*0a6c*/ 	.short	0x010a
        /*0a6e*/ 	.byte	0x3f
	.zero		1


	//   ....[63]....
        /*0a70*/ 	.word	0x0000f5b0
        /*0a74*/ 	.word	0x00000009
        /*0a78*/ 	.word	0x00016850
        /*0a7c*/ 	.short	0x010a
        /*0a7e*/ 	.byte	0x3f
	.zero		1


	//   ....[64]....
        /*0a80*/ 	.word	0x0000f610
        /*0a84*/ 	.word	0x00000005
        /*0a88*/ 	.word	0x00016850
        /*0a8c*/ 	.short	0x010a
        /*0a8e*/ 	.byte	0x3f
	.zero		1


	//   ....[65]....
        /*0a90*/ 	.word	0x0000f7b0
        /*0a94*/ 	.word	0x00000003
        /*0a98*/ 	.word	0x00016840
        /*0a9c*/ 	.short	0x010a
        /*0a9e*/ 	.byte	0x3f
	.zero		1


	//   ....[66]....
        /*0aa0*/ 	.word	0x00010750
        /*0aa4*/ 	.word	0x00000016
        /*0aa8*/ 	.word	0x00016820
        /*0aac*/ 	.short	0x010a
        /*0aae*/ 	.byte	0x3f
	.zero		1


	//   ....[67]....
        /*0ab0*/ 	.word	0x000107a0
        /*0ab4*/ 	.word	0x00000002
        /*0ab8*/ 	.word	0x00016840
        /*0abc*/ 	.short	0x010a
        /*0abe*/ 	.byte	0x3f
	.zero		1


	//   ....[68]....
        /*0ac0*/ 	.word	0x000107f0
        /*0ac4*/ 	.word	0x00000003
        /*0ac8*/ 	.word	0x00000060
        /*0acc*/ 	.short	0x010a
        /*0ace*/ 	.byte	0x3f
	.zero		1


	//   ....[69]....
        /*0ad0*/ 	.word	0x00010840
        /*0ad4*/ 	.word	0x00000002
        /*0ad8*/ 	.word	0x00016840
        /*0adc*/ 	.short	0x010a
        /*0ade*/ 	.byte	0x3f
	.zero		1


	//   ....[70]....
        /*0ae0*/ 	.word	0x00010890
        /*0ae4*/ 	.word	0x0000000a
        /*0ae8*/ 	.word	0x00000060
        /*0aec*/ 	.short	0x010a
        /*0aee*/ 	.byte	0x3f
	.zero		1


	//   ....[71]....
        /*0af0*/ 	.word	0x000108e0
        /*0af4*/ 	.word	0x00000002
        /*0af8*/ 	.word	0x00016840
        /*0afc*/ 	.short	0x010a
        /*0afe*/ 	.byte	0x3f
	.zero		1


	//   ....[72]....
        /*0b00*/ 	.word	0x00010930
        /*0b04*/ 	.word	0x00000008
        /*0b08*/ 	.word	0x00000060
        /*0b0c*/ 	.short	0x010a
        /*0b0e*/ 	.byte	0x3f
	.zero		1


	//   ....[73]....
        /*0b10*/ 	.word	0x00010980
        /*0b14*/ 	.word	0x00000003
        /*0b18*/ 	.word	0x00016860
        /*0b1c*/ 	.short	0x010a
        /*0b1e*/ 	.byte	0x3f
	.zero		1


	//   ....[74]....
        /*0b20*/ 	.word	0x00011300
        /*0b24*/ 	.word	0x00000009
        /*0b28*/ 	.word	0x00016820
        /*0b2c*/ 	.short	0x010a
        /*0b2e*/ 	.byte	0x3f
	.zero		1


	//   ....[75]....
        /*0b30*/ 	.word	0x000114a0
        /*0b34*/ 	.word	0x00000006
        /*0b38*/ 	.word	0x00000000
        /*0b3c*/ 	.short	0x010a
        /*0b3e*/ 	.byte	0x3f
	.zero		1


	//   ....[76]....
        /*0b40*/ 	.word	0x000114f0
        /*0b44*/ 	.word	0x00000007
        /*0b48*/ 	.word	0x00000000
        /*0b4c*/ 	.short	0x010a
        /*0b4e*/ 	.byte	0x3f
	.zero		1


	//   ....[77]....
        /*0b50*/ 	.word	0x00011540
        /*0b54*/ 	.word	0x00000004
        /*0b58*/ 	.word	0x00000000
        /*0b5c*/ 	.short	0x010a
        /*0b5e*/ 	.byte	0x3f
	.zero		1


	//----- nvinfo : EIATTR_NUM_MBARRIERS
	.align		4
.L_297:
        /*0b60*/ 	.byte	0x03, 0x38
        /*0b62*/ 	.short	0x0016


	//----- nvinfo : EIATTR_EXIT_INSTR_OFFSETS
	.align		4
        /*0b64*/ 	.byte	0x04, 0x1c
        /*0b66*/ 	.short	(.L_299 - .L_298)


	//   ....[0]....
.L_298:
        /*0b68*/ 	.word	0x00000a80


	//   ....[1]....
        /*0b6c*/ 	.word	0x00009c90


	//   ....[2]....
        /*0b70*/ 	.word	0x0000f3c0


	//----- nvinfo : EIATTR_MAX_THREADS
	.align		4
.L_299:
        /*0b74*/ 	.byte	0x04, 0x05
        /*0b76*/ 	.short	(.L_301 - .L_300)
.L_300:
        /*0b78*/ 	.word	0x00000200
        /*0b7c*/ 	.word	0x00000001
        /*0b80*/ 	.word	0x00000001


	//----- nvinfo : EIATTR_CRS_STACK_SIZE
	.align		4
.L_301:
        /*0b84*/ 	.byte	0x04, 0x1e
        /*0b86*/ 	.short	(.L_303 - .L_302)
.L_302:
        /*0b88*/ 	.word	0x00000000


	//----- nvinfo : EIATTR_CBANK_PARAM_SIZE
	.align		4
.L_303:
        /*0b8c*/ 	.byte	0x03, 0x19
        /*0b8e*/ 	.short	0x0af0


	//----- nvinfo : EIATTR_PARAM_CBANK
	.align		4
        /*0b90*/ 	.byte	0x04, 0x0a
        /*0b92*/ 	.short	(.L_305 - .L_304)
	.align		4
.L_304:
        /*0b94*/ 	.word	index@(.nv.constant0._ZN7cutlass13device_kernelIN5flash11enable_sm90INS1_16FlashAttnFwdSm90INS1_25CollectiveMainloopFwdSm90ILi2EN4cute5tupleIJNS5_1CILi1EEES8_S8_EEENS6_IJNS7_ILi192EEENS7_ILi128EEENS7_ILi64EEEEEELi64ENS_6half_tEfNS_4arch4Sm90ELb1ELb0ELb0ELb1ELb0ELb0ELb0ELb1ELb1ELb1ELb0ELb0EEENS1_21CollectiveEpilogueFwdINS6_IJSA_SC_SB_EEES9_SE_SG_Li384ELb1ELb1ELb0ELb0EEENS1_36VarlenDynamicPersistentTileSchedulerILi192ELi128ELi384ELi128ELb0ELb1ELb1ELb1ELb1ELb1EEEEEEEEEvNT_6ParamsE)
        /*0b98*/ 	.short	0x0210
        /*0b9a*/ 	.short	0x0af0


	//----- nvinfo : EIATTR_SW_WAR
	.align		4
.L_305:
        /*0b9c*/ 	.byte	0x04, 0x36
        /*0b9e*/ 	.short	(.L_307 - .L_306)
.L_306:
        /*0ba0*/ 	.word	0x00000008
.L_307:


//--------------------- .nv.info._ZN7cutlass13device_kernelIN5flash11enable_sm90INS1_16FlashAttnFwdSm90INS1_25CollectiveMainloopFwdSm90ILi2EN4cute5tupleIJNS5_1CILi1EEES8_S8_EEENS6_IJNS7_ILi192EEENS7_ILi128EEENS7_ILi64EEEEEELi64ENS_6half_tEfNS_4arch4Sm90ELb1ELb0ELb0ELb1ELb0ELb1ELb0ELb1ELb1ELb1ELb0ELb0EEENS1_21CollectiveEpilogueFwdINS6_IJSA_SC_SB_EEES9_SE_SG_Li384ELb1ELb1ELb0ELb0EEENS1_36VarlenDynamicPersistentTileSchedulerILi192ELi128ELi384ELi128ELb0ELb1ELb1ELb1ELb1ELb1EEEEEEEEEvNT_6ParamsE --------------------------
	.section	.nv.info._ZN7cutlass13device_kernelIN5flash11enable_sm90INS1_16FlashAttnFwdSm90INS1_25CollectiveMainloopFwdSm90ILi2EN4cute5tupleIJNS5_1CILi1EEES8_S8_EEENS6_IJNS7_ILi192EEENS7_ILi128EEENS7_ILi64EEEEEELi64ENS_6half_tEfNS_4arch4Sm90ELb1ELb0ELb0ELb1ELb0ELb1ELb0ELb1ELb1ELb1ELb0ELb0EEENS1_21CollectiveEpilogueFwdINS6_IJSA_SC_SB_EEES9_SE_SG_Li384ELb1ELb1ELb0ELb0EEENS1_36VarlenDynamicPersistentTileSchedulerILi192ELi128ELi384ELi128ELb0ELb1ELb1ELb1ELb1ELb1EEEEEEEEEvNT_6ParamsE,"",@"SHT_CUDA_INFO"
	.sectionflags	@""
	.align	4


	//----- nvinfo : EIATTR_CUDA_API_VERSION
	.align		4
        /*0000*/ 	.byte	0x04, 0x37
        /*0002*/ 	.short	(.L_309 - .L_308)
.L_308:
        /*0004*/ 	.word	0x00000082


	//----- nvinfo : EIATTR_KPARAM_INFO
	.align		4
.L_309:
        /*0008*/ 	.byte	0x04, 0x17
        /*000a*/ 	.short	(.L_311 - .L_310)
.L_310:
        /*000c*/ 	.word	0x00000000
        /*0010*/ 	.short	0x0000
        /*0012*/ 	.short	0x0070
        /*0014*/ 	.byte	0x00, 0xf0, 0x01, 0x2a


	//----- nvinfo : EIATTR_SPARSE_MMA_MASK
	.align		4
.L_311:
        /*0018*/ 	.byte	0x03, 0x50
        /*001a*/ 	.short	0x0000


	//----- nvinfo : EIATTR_MAXREG_COUNT
	.align		4
        /*001c*/ 	.byte	0x03, 0x1b
        /*001e*/ 	.short	0x0080


	//----- nvinfo : EIATTR_NUM_BARRIERS
	.align		4
        /*0020*/ 	.byte	0x02, 0x4c
        /*0022*/ 	.byte	0x10
	.zero		1


	//----- nvinfo : EIATTR_EXTERNS
	.align		4
        /*0024*/ 	.byte	0x04, 0x0f
        /*0026*/ 	.short	(.L_313 - .L_312)


	//   ....[0]....
	.align		4
.L_312:
        /*0028*/ 	.word	index@(__assertfail)


	//----- nvinfo : EIATTR_ANNOTATIONS
	.align		4
.L_313:
        /*002c*/ 	.byte	0x04, 0x55
        /*002e*/ 	.short	(.L_315 - .L_314)


	//   ....[0]....
.L_314:
        /* <DEDUP_REMOVED lines=68> */


	//----- nvinfo : EIATTR_MERCURY_ISA_VERSION
	.align		4
.L_315:
        /*0458*/ 	.byte	0x03, 0x5f
        /*045a*/ 	.short	0x0101


	//----- nvinfo : EIATTR_UNUSED_LOAD_BYTE_OFFSET
	.align		4
        /*045c*/ 	.byte	0x04, 0x44
        /*045e*/ 	.short	(.L_317 - .L_316)


	//   ....[0]....
.L_316:
        /*0460*/ 	.word	0x00000ad0
        /*0464*/ 	.word	0x0000fff0


	//   ....[1]....
        /*0468*/ 	.word	0x0000fe50
        /*046c*/ 	.word	0x0000fff0


	//----- nvinfo : EIATTR_INT_WARP_WIDE_INSTR_OFFSETS
	.align		4
.L_317:
        /*0470*/ 	.byte	0x04, 0x31
        /*0472*/ 	.short	(.L_319 - .L_318)


	//   ....[0]....
.L_318:
        /*0474*/ 	.word	0x00000180


	//   ....[1]....
        /*0478*/ 	.word	0x00000220


	//   ....[2]....
        /*047c*/ 	.word	0x00000290


	//   ....[3]....
        /*0480*/ 	.word	0x00013960


	//   ....[4]....
        /*0484*/ 	.word	0x000139f0


	//   ....[5]....
        /*0488*/ 	.word	0x00016aa0


	//   ....[6]....
        /*048c*/ 	.word	0x00016b30


	//----- nvinfo : EIATTR_COOP_GROUP_MASK_REGIDS
	.align		4
.L_319:
        /*0490*/ 	.byte	0x04, 0x29
        /*0492*/ 	.short	(.L_321 - .L_320)


	//   ....[0]....
.L_320:
        /*0494*/ 	.word	0xffffffff


	//   ....[1]....
        /*0498*/ 	.word	0xffffffff


	//   ....[2]....
        /*049c*/ 	.word	0xffffffff


	//   ....[3]....
        /*04a0*/ 	.word	0xffffffff


	//   ....[4]....
        /*04a4*/ 	.word	0xffffffff


	//   ....[5]....
        /*04a8*/ 	.word	0xffffffff


	//   ....[6]....
        /*04ac*/ 	.word	0xffffffff


	//   ....[7]....
        /*04b0*/ 	.word	0xffffffff


	//   ....[8]....
        /*04b4*/ 	.word	0xffffffff


	//   ....[9]....
        /*04b8*/ 	.word	0xffffffff


	//   ....[10]....
        /*04bc*/ 	.word	0xffffffff


	//   ....[11]....
        /*04c0*/ 	.word	0xffffffff


	//   ....[12]....
        /*04c4*/ 	.word	0xffffffff


	//   ....[13]....
        /*04c8*/ 	.word	0xffffffff


	//   ....[14]....
        /*04cc*/ 	.word	0xffffffff


	//   ....[15]....
        /*04d0*/ 	.word	0xffffffff


	//   ....[16]....
        /*04d4*/ 	.word	0xffffffff


	//   ....[17]....
        /*04d8*/ 	.word	0xffffffff


	//   ....[18]....
        /*04dc*/ 	.word	0xffffffff


	//   ....[19]....
        /*04e0*/ 	.word	0xffffffff


	//   ....[20]....
        /*04e4*/ 	.word	0xffffffff


	//   ....[21]....
        /*04e8*/ 	.word	0xffffffff


	//   ....[22]....
        /*04ec*/ 	.word	0xffffffff


	//   ....[23]....
        /*04f0*/ 	.word	0xffffffff


	//   ....[24]....
        /*04f4*/ 	.word	0xffffffff


	//   ....[25]....
        /*04f8*/ 	.word	0xffffffff


	//   ....[26]....
        /*04fc*/ 	.word	0xffffffff


	//   ....[27]....
        /*0500*/ 	.word	0xffffffff


	//   ....[28]....
        /*0504*/ 	.word	0xffffffff


	//   ....[29]....
        /*0508*/ 	.word	0xffffffff


	//   ....[30]....
        /*050c*/ 	.word	0xffffffff


	//   ....[31]....
        /*0510*/ 	.word	0xffffffff


	//   ....[32]....
        /*0514*/ 	.word	0xffffffff


	//   ....[33]....
        /*0518*/ 	.word	0xffffffff


	//   ....[34]....
        /*051c*/ 	.word	0xffffffff


	//   ....[35]....
        /*0520*/ 	.word	0xffffffff


	//   ....[36]....
        /*0524*/ 	.word	0xffffffff


	//   ....[37]....
        /*0528*/ 	.word	0xffffffff


	//   ....[38]....
        /*052c*/ 	.word	0xffffffff


	//   ....[39]....
        /*0530*/ 	.word	0xffffffff


	//   ....[40]....
        /*0534*/ 	.word	0xffffffff


	//   ....[41]....
        /*0538*/ 	.word	0xffffffff


	//   ....[42]....
        /*053c*/ 	.word	0xffffffff


	//   ....[43]....
        /*0540*/ 	.word	0xffffffff


	//   ....[44]....
        /*0544*/ 	.word	0xffffffff


	//   ....[45]....
        /*0548*/ 	.word	0xffffffff


	//   ....[46]....
        /*054c*/ 	.word	0xffffffff


	//   ....[47]....
        /*0550*/ 	.word	0xffffffff


	//   ....[48]....
        /*0554*/ 	.word	0xffffffff


	//   ....[49]....
        /*0558*/ 	.word	0xffffffff


	//   ....[50]....
        /*055c*/ 	.word	0xffffffff


	//   ....[51]....
        /*0560*/ 	.word	0xffffffff


	//   ....[52]....
        /*0564*/ 	.word	0xffffffff


	//   ....[53]....
        /*0568*/ 	.word	0xffffffff


	//   ....[54]....
        /*056c*/ 	.word	0xffffffff


	//   ....[55]....
        /*0570*/ 	.word	0xffffffff


	//   ....[56]....
        /*0574*/ 	.word	0xffffffff


	//   ....[57]....
        /*0578*/ 	.word	0xffffffff


	//   ....[58]....
        /*057c*/ 	.word	0xffffffff


	//   ....[59]....
        /*0580*/ 	.word	0xffffffff


	//   ....[60]....
        /*0584*/ 	.word	0xffffffff


	//   ....[61]....
        /*0588*/ 	.word	0xffffffff


	//   ....[62]....
        /*058c*/ 	.word	0xffffffff


	//   ....[63]....
        /*0590*/ 	.word	0xffffffff


	//   ....[64]....
        /*0594*/ 	.word	0xffffffff


	//   ....[65]....
        /*0598*/ 	.word	0xffffffff


	//   ....[66]....
        /*059c*/ 	.word	0xffffffff


	//   ....[67]....
        /*05a0*/ 	.word	0xffffffff


	//   ....[68]....
        /*05a4*/ 	.word	0xffffffff


	//   ....[69]....
        /*05a8*/ 	.word	0xffffffff


	//   ....[70]....
        /*05ac*/ 	.word	0xffffffff


	//   ....[71]....
        /*05b0*/ 	.word	0xffffffff


	//   ....[72]....
        /*05b4*/ 	.word	0xffffffff


	//   ....[73]....
        /*05b8*/ 	.word	0xffffffff


	//   ....[74]....
        /*05bc*/ 	.word	0xffffffff


	//   ....[75]....
        /*05c0*/ 	.word	0xffffffff


	//   ....[76]....
        /*05c4*/ 	.word	0xffffffff


	//   ....[77]....
        /*05c8*/ 	.word	0xffffffff


	//   ....[78]....
        /*05cc*/ 	.word	0xffffffff


	//   ....[79]....
        /*05d0*/ 	.word	0xffffffff


	//   ....[80]....
        /*05d4*/ 	.word	0xffffffff


	//   ....[81]....
        /*05d8*/ 	.word	0xffffffff


	//   ....[82]....
        /*05dc*/ 	.word	0xffffffff


	//   ....[83]....
        /*05e0*/ 	.word	0xffffffff


	//   ....[84]....
        /*05e4*/ 	.word	0xffffffff


	//   ....[85]....
        /*05e8*/ 	.word	0xffffffff


	//   ....[86]....
        /*05ec*/ 	.word	0xffffffff


	//   ....[87]....
        /*05f0*/ 	.word	0xffffffff


	//   ....[88]....
        /*05f4*/ 	.word	0xffffffff


	//   ....[89]....
        /*05f8*/ 	.word	0xffffffff


	//   ....[90]....
        /*05fc*/ 	.word	0xffffffff


	//   ....[91]....
        /*0600*/ 	.word	0xffffffff


	//   ....[92]....
        /*0604*/ 	.word	0xffffffff


	//   ....[93]....
        /*0608*/ 	.word	0xffffffff


	//   ....[94]....
        /*060c*/ 	.word	0xffffffff


	//   ....[95]....
        /*0610*/ 	.word	0xffffffff


	//   ....[96]....
        /*0614*/ 	.word	0xffffffff


	//   ....[97]....
        /*0618*/ 	.word	0xffffffff


	//   ....[98]....
        /*061c*/ 	.word	0xffffffff


	//   ....[99]....
        /*0620*/ 	.word	0xffffffff


	//   ....[100]....
        /*0624*/ 	.word	0xffffffff


	//   ....[101]....
        /*0628*/ 	.word	0xffffffff


	//   ....[102]....
        /*062c*/ 	.word	0xffffffff


	//   ....[103]....
        /*0630*/ 	.word	0xffffffff


	//   ....[104]....
        /*0634*/ 	.word	0xffffffff


	//   ....[105]....
        /*0638*/ 	.word	0xffffffff


	//   ....[106]....
        /*063c*/ 	.word	0xffffffff


	//   ....[107]....
        /*0640*/ 	.word	0xffffffff


	//   ....[108]....
        /*0644*/ 	.word	0xffffffff


	//   ....[109]....
        /*0648*/ 	.word	0xffffffff


	//   ....[110]....
        /*064c*/ 	.word	0xffffffff


	//   ....[111]....
        /*0650*/ 	.word	0xffffffff


	//   ....[112]....
        /*0654*/ 	.word	0xffffffff


	//   ....[113]....
        /*0658*/ 	.word	0xffffffff


	//   ....[114]....
        /*065c*/ 	.word	0xffffffff


	//   ....[115]....
        /*0660*/ 	.word	0xffffffff


	//   ....[116]....
        /*0664*/ 	.word	0xffffffff


	//   ....[117]....
        /*0668*/ 	.word	0xffffffff


	//   ....[118]....
        /*066c*/ 	.word	0xffffffff


	//   ....[119]....
        /*0670*/ 	.word	0xffffffff


	//   ....[120]....
        /*0674*/ 	.word	0xffffffff


	//   ....[121]....
        /*0678*/ 	.word	0xffffffff


	//   ....[122]....
        /*067c*/ 	.word	0xffffffff


	//   ....[123]....
        /*0680*/ 	.word	0xffffffff


	//   ....[124]....
        /*0684*/ 	.word	0x0500000f


	//   ....[125]....
        /*0688*/ 	.word	0x0500000f


	//   ....[126]....
        /*068c*/ 	.word	0x0500000f


	//   ....[127]....
        /*0690*/ 	.word	0x0500000f


	//   ....[128]....
        /*0694*/ 	.word	0x0500000f


	//   ....[129]....
        /*0698*/ 	.word	0x0500000f


	//   ....[130]....
        /*069c*/ 	.word	0x0500000f


	//   ....[131]....
        /*06a0*/ 	.word	0x0500000f


	//   ....[132]....
        /*06a4*/ 	.word	0x0500000f


	//   ....[133]....
        /*06a8*/ 	.word	0x0500000f


	//   ....[134]....
        /*06ac*/ 	.word	0x0500000f


	//   ....[135]....
        /*06b0*/ 	.word	0x0500000f


	//   ....[136]....
        /*06b4*/ 	.word	0x0500000f


	//   ....[137]....
        /*06b8*/ 	.word	0x0500000f


	//   ....[138]....
        /*06bc*/ 	.word	0x0500000f


	//   ....[139]....
        /*06c0*/ 	.word	0x0500000f


	//   ....[140]....
        /*06c4*/ 	.word	0x0500000f


	//   ....[141]....
        /*06c8*/ 	.word	0x0500000f


	//   ....[142]....
        /*06cc*/ 	.word	0x0500000f


	//   ....[143]....
        /*06d0*/ 	.word	0x0500000f


	//   ....[144]....
        /*06d4*/ 	.word	0x0500000f


	//   ....[145]....
        /*06d8*/ 	.word	0x0500000f


	//   ....[146]....
        /*06dc*/ 	.word	0x0500000f


	//   ....[147]....
        /*06e0*/ 	.word	0x0500000f


	//   ....[148]....
        /*06e4*/ 	.word	0x0500000f


	//   ....[149]....
        /*06e8*/ 	.word	0x0500000f


	//   ....[150]....
        /*06ec*/ 	.word	0x0500000f


	//   ....[151]....
        /*06f0*/ 	.word	0x0500000f


	//   ....[152]....
        /*06f4*/ 	.word	0x0500000f


	//   ....[153]....
        /*06f8*/ 	.word	0x0500000f


	//   ....[154]....
        /*06fc*/ 	.word	0x0500000f


	//   ....[155]....
        /*0700*/ 	.word	0x0500000f


	//   ....[156]....
        /*0704*/ 	.word	0x0500000f


	//   ....[157]....
        /*0708*/ 	.word	0x0500000f


	//   ....[158]....
        /*070c*/ 	.word	0x0500000f


	//   ....[159]....
        /*0710*/ 	.word	0x0500000f


	//   ....[160]....
        /*0714*/ 	.word	0x0500000f


	//   ....[161]....
        /*0718*/ 	.word	0x0500000f


	//   ....[162]....
        /*071c*/ 	.word	0x0500000f


	//   ....[163]....
        /*0720*/ 	.word	0x0500000f


	//   ....[164]....
        /*0724*/ 	.word	0x0500000f


	//   ....[165]....
        /*0728*/ 	.word	0x0500000f


	//   ....[166]....
        /*072c*/ 	.word	0x0500000f


	//   ....[167]....
        /*0730*/ 	.word	0x0500000f


	//   ....[168]....
        /*0734*/ 	.word	0x0500000f


	//   ....[169]....
        /*0738*/ 	.word	0x0500000f


	//   ....[170]....
        /*073c*/ 	.word	0x0500000f


	//   ....[171]....
        /*0740*/ 	.word	0x0500000f


	//   ....[172]....
        /*0744*/ 	.word	0x0500000f


	//   ....[173]....
        /*0748*/ 	.word	0x0500000f


	//   ....[174]....
        /*074c*/ 	.word	0x0500000f


	//   ....[175]....
        /*0750*/ 	.word	0x0500000f


	//   ....[176]....
        /*0754*/ 	.word	0x0500000f


	//   ....[177]....
        /*0758*/ 	.word	0x0500000f


	//   ....[178]....
        /*075c*/ 	.word	0x0500000f


	//   ....[179]....
        /*0760*/ 	.word	0x0500000f


	//   ....[180]....
        /*0764*/ 	.word	0x0500000f


	//   ....[181]....
        /*0768*/ 	.word	0x0500000f


	//   ....[182]....
        /*076c*/ 	.word	0x0500000f


	//   ....[183]....
        /*0770*/ 	.word	0x0500000f


	//   ....[184]....
        /*0774*/ 	.word	0x0500000f


	//   ....[185]....
        /*0778*/ 	.word	0x0500000f


	//   ....[186]....
        /*077c*/ 	.word	0x0500000f


	//   ....[187]....
        /*0780*/ 	.word	0x0500000f


	//   ....[188]....
        /*0784*/ 	.word	0x0500000f


	//   ....[189]....
        /*0788*/ 	.word	0x0500000f


	//   ....[190]....
        /*078c*/ 	.word	0x0500000f


	//   ....[191]....
        /*0790*/ 	.word	0x0500000f


	//   ....[192]....
        /*0794*/ 	.word	0x0500000f


	//----- nvinfo : EIATTR_COOP_GROUP_INSTR_OFFSETS
	.align		4
.L_321:
        /*0798*/ 	.byte	0x04, 0x28
        /*079a*/ 	.short	(.L_323 - .L_322)


	//   ....[0]....
.L_322:
        /*079c*/ 	.word	0x00000060


	//   ....[1]....
        /*07a0*/ 	.word	0x00000190


	//   ....[2]....
        /*07a4*/ 	.word	0x00000240


	//   ....[3]....
        /*07a8*/ 	.word	0x00000400


	//   ....[4]....
        /*07ac*/ 	.word	0x00000560


	//   ....[5]....
        /*07b0*/ 	.word	0x00000680


	//   ....[6]....
        /*07b4*/ 	.word	0x000007e0


	//   ....[7]....
        /*07b8*/ 	.word	0x00005880


	//   ....[8]....
        /*07bc*/ 	.word	0x00006020


	//   ....[9]....
        /*07c0*/ 	.word	0x00006030


	//   ....[10]....
        /*07c4*/ 	.word	0x00006040


	//   ....[11]....
        /*07c8*/ 	.word	0x00006050


	//   ....[12]....
        /*07cc*/ 	.word	0x00006390


	//   ....[13]....
        /*07d0*/ 	.word	0x000063a0


	//   ....[14]....
        /*07d4*/ 	.word	0x000063b0


	//   ....[15]....
        /*07d8*/ 	.word	0x000063c0


	//   ....[16]....
        /*07dc*/ 	.word	0x000076a0


	//   ....[17]....
        /*07e0*/ 	.word	0x000076b0


	//   ....[18]....
        /*07e4*/ 	.word	0x000076c0


	//   ....[19]....
        /*07e8*/ 	.word	0x000076d0


	//   ....[20]....
        /*07ec*/ 	.word	0x000077d0


	//   ....[21]....
        /*07f0*/ 	.word	0x000077f0


	//   ....[22]....
        /*07f4*/ 	.word	0x00007880


	//   ....[23]....
        /*07f8*/ 	.word	0x000078b0


	//   ....[24]....
        /*07fc*/ 	.word	0x00008e80


	//   ....[25]....
        /*0800*/ 	.word	0x00009560


	//   ....[26]....
        /*0804*/ 	.word	0x00009570


	//   ....[27]....
        /*0808*/ 	.word	0x00009590


	//   ....[28]....
        /*080c*/ 	.word	0x00009e70


	//   ....[29]....
        /*0810*/ 	.word	0x00009e90


	//   ....[30]....
        /*0814*/ 	.word	0x0000b410


	//   ....[31]....
        /*0818*/ 	.word	0x0000bab0


	//   ....[32]....
        /*081c*/ 	.word	0x0000bae0


	//   ....[33]....
        /*0820*/ 	.word	0x0000bb00


	//   ....[34]....
        /*0824*/ 	.word	0x0000c500


	//   ....[35]....
        /*0828*/ 	.word	0x0000c570


	//   ....[36]....
        /*082c*/ 	.word	0x0000ddf0


	//   ....[37]....
        /*0830*/ 	.word	0x0000de10


	//   ....[38]....
        /*0834*/ 	.word	0x0000e4c0


	//   ....[39]....
        /*0838*/ 	.word	0x0000e580


	//   ....[40]....
        /*083c*/ 	.word	0x0000f5f0


	//   ....[41]....
        /*0840*/ 	.word	0x0000f930


	//   ....[42]....
        /*0844*/ 	.word	0x0000f9c0


	//   ....[43]....
        /*0848*/ 	.word	0x0000f9d0


	//   ....[44]....
        /*084c*/ 	.word	0x00010640


	//   ....[45]....
        /*0850*/ 	.word	0x00010680


	//   ....[46]....
        /*0854*/ 	.word	0x000106b0


	//   ....[47]....
        /*0858*/ 	.word	0x000106e0


	//   ....[48]....
        /*085c*/ 	.word	0x00010b40


	//   ....[49]....
        /*0860*/ 	.word	0x00010b80


	//   ....[50]....
        /*0864*/ 	.word	0x00010ba0


	//   ....[51]....
        /*0868*/ 	.word	0x00010bd0


	//   ....[52]....
        /*086c*/ 	.word	0x00010bf0


	//   ....[53]....
        /*0870*/ 	.word	0x00010c10


	//   ....[54]....
        /*0874*/ 	.word	0x00010c40


	//   ....[55]....
        /*0878*/ 	.word	0x00010c70


	//   ....[56]....
        /*087c*/ 	.word	0x00011470


	//   ....[57]....
        /*0880*/ 	.word	0x000114a0


	//   ....[58]....
        /*0884*/ 	.word	0x000114c0


	//   ....[59]....
        /*0888*/ 	.word	0x000114f0


	//   ....[60]....
        /*088c*/ 	.word	0x00011520


	//   ....[61]....
        /*0890*/ 	.word	0x00011530


	//   ....[62]....
        /*0894*/ 	.word	0x00011560


	//   ....[63]....
        /*0898*/ 	.word	0x000115d0


	//   ....[64]....
        /*089c*/ 	.word	0x000116f0


	//   ....[65]....
        /*08a0*/ 	.word	0x000118e0


	//   ....[66]....
        /*08a4*/ 	.word	0x00011910


	//   ....[67]....
        /*08a8*/ 	.word	0x00011940


	//   ....[68]....
        /*08ac*/ 	.word	0x00011970


	//   ....[69]....
        /*08b0*/ 	.word	0x000119a0


	//   ....[70]....
        /*08b4*/ 	.word	0x000119d0


	//   ....[71]....
        /*08b8*/ 	.word	0x00011b40


	//   ....[72]....
        /*08bc*/ 	.word	0x00011b70


	//   ....[73]....
        /*08c0*/ 	.word	0x00011ba0


	//   ....[74]....
        /*08c4*/ 	.word	0x00011bd0


	//   ....[75]....
        /*08c8*/ 	.word	0x00011c00


	//   ....[76]....
        /*08cc*/ 	.word	0x00011c30


	//   ....[77]....
        /*08d0*/ 	.word	0x00011ce0


	//   ....[78]....
        /*08d4*/ 	.word	0x00011d40


	//   ....[79]....
        /*08d8*/ 	.word	0x00011de0


	//   ....[80]....
        /*08dc*/ 	.word	0x00012b70


	//   ....[81]....
        /*08e0*/ 	.word	0x00013f00


	//   ....[82]....
        /*08e4*/ 	.word	0x00014af0


	//   ....[83]....
        /*08e8*/ 	.word	0x00014b00


	//   ....[84]....
        /*08ec*/ 	.word	0x00014b10


	//   ....[85]....
        /*08f0*/ 	.word	0x00014b30


	//   ....[86]....
        /*08f4*/ 	.word	0x00014bc0


	//   ....[87]....
        /*08f8*/ 	.word	0x00014be0


	//   ....[88]....
        /*08fc*/ 	.word	0x00014c60


	//   ....[89]....
        /*0900*/ 	.word	0x00014c80


	//   ....[90]....
        /*0904*/ 	.word	0x00014d00


	//   ....[91]....
        /*0908*/ 	.word	0x00014d20


	//   ....[92]....
        /*090c*/ 	.word	0x00014da0


	//   ....[93]....
        /*0910*/ 	.word	0x00014dc0


	//   ....[94]....
        /*0914*/ 	.word	0x00014e40


	//   ....[95]....
        /*0918*/ 	.word	0x00014e60


	//   ....[96]....
        /*091c*/ 	.word	0x00014ee0


	//   ....[97]....
        /*0920*/ 	.word	0x00014f00


	//   ....[98]....
        /*0924*/ 	.word	0x00014f10


	//   ....[99]....
        /*0928*/ 	.word	0x00014f80


	//   ....[100]....
        /*092c*/ 	.word	0x00014fd0


	//   ....[101]....
        /*0930*/ 	.word	0x00015080


	//   ....[102]....
        /*0934*/ 	.word	0x00015090


	//   ....[103]....
        /*0938*/ 	.word	0x00015100


	//   ....[104]....
        /*093c*/ 	.word	0x00015110


	//   ....[105]....
        /*0940*/ 	.word	0x00015150


	//   ....[106]....
        /*0944*/ 	.word	0x00017000


	//   ....[107]....
        /*0948*/ 	.word	0x00017050


	//   ....[108]....
        /*094c*/ 	.word	0x00017080


	//   ....[109]....
        /*0950*/ 	.word	0x000170b0


	//   ....[110]....
        /*0954*/ 	.word	0x000170c0


	//   ....[111]....
        /*0958*/ 	.word	0x000170f0


	//   ....[112]....
        /*095c*/ 	.word	0x00017120


	//   ....[113]....
        /*0960*/ 	.word	0x00017150


	//   ....[114]....
        /*0964*/ 	.word	0x000172d0


	//   ....[115]....
        /*0968*/ 	.word	0x00017300


	//   ....[116]....
        /*096c*/ 	.word	0x00017330


	//   ....[117]....
        /*0970*/ 	.word	0x00017360


	//   ....[118]....
        /*0974*/ 	.word	0x00017390


	//   ....[119]....
        /*0978*/ 	.word	0x000173c0


	//   ....[120]....
        /*097c*/ 	.word	0x00017480


	//   ....[121]....
        /*0980*/ 	.word	0x000174a0


	//   ....[122]....
        /*0984*/ 	.word	0x00017510


	//   ....[123]....
        /*0988*/ 	.word	0x00017bb0


	//   ....[124]....
        /*098c*/ 	.word	0x00018010


	//   ....[125]....
        /*0990*/ 	.word	0x000180c0


	//   ....[126]....
        /*0994*/ 	.word	0x00018150


	//   ....[127]....
        /*0998*/ 	.word	0x000181a0


	//   ....[128]....
        /*099c*/ 	.word	0x000181f0


	//   ....[129]....
        /*09a0*/ 	.word	0x00018280


	//   ....[130]....
        /*09a4*/ 	.word	0x00018310


	//   ....[131]....
        /*09a8*/ 	.word	0x00018360


	//   ....[132]....
        /*09ac*/ 	.word	0x000183b0


	//   ....[133]....
        /*09b0*/ 	.word	0x000184a0


	//   ....[134]....
        /*09b4*/ 	.word	0x00018550


	//   ....[135]....
        /*09b8*/ 	.word	0x000185a0


	//   ....[136]....
        /*09bc*/ 	.word	0x000185f0


	//   ....[137]....
        /*09c0*/ 	.word	0x00018790


	//   ....[138]....
        /*09c4*/ 	.word	0x000188f0


	//   ....[139]....
        /*09c8*/ 	.word	0x00018960


	//   ....[140]....
        /*09cc*/ 	.word	0x000189b0


	//   ....[141]....
        /*09d0*/ 	.word	0x00018c80


	//   ....[142]....
        /*09d4*/ 	.word	0x00018d20


	//   ....[143]....
        /*09d8*/ 	.word	0x00018d80


	//   ....[144]....
        /*09dc*/ 	.word	0x00018df0


	//   ....[145]....
        /*09e0*/ 	.word	0x00018e50


	//   ....[146]....
        /*09e4*/ 	.word	0x00018ec0


	//   ....[147]....
        /*09e8*/ 	.word	0x00018f90


	//   ....[148]....
        /*09ec*/ 	.word	0x00018fe0


	//   ....[149]....
        /*09f0*/ 	.word	0x000190a0


	//   ....[150]....
        /*09f4*/ 	.word	0x00019380


	//   ....[151]....
        /*09f8*/ 	.word	0x00019530


	//   ....[152]....
        /*09fc*/ 	.word	0x00019580


	//   ....[153]....
        /*0a00*/ 	.word	0x000195e0


	//   ....[154]....
        /*0a04*/ 	.word	0x000196d0


	//   ....[155]....
        /*0a08*/ 	.word	0x00019730


	//   ....[156]....
        /*0a0c*/ 	.word	0x00019830


	//   ....[157]....
        /*0a10*/ 	.word	0x00019890


	//   ....[158]....
        /*0a14*/ 	.word	0x00019990


	//   ....[159]....
        /*0a18*/ 	.word	0x000199f0


	//   ....[160]....
        /*0a1c*/ 	.word	0x00019af0


	//   ....[161]....
        /*0a20*/ 	.word	0x00019b50


	//   ....[162]....
        /*0a24*/ 	.word	0x00019c50


	//   ....[163]....
        /*0a28*/ 	.word	0x00019cb0


	//   ....[164]....
        /*0a2c*/ 	.word	0x00019db0


	//   ....[165]....
        /*0a30*/ 	.word	0x00019e10


	//   ....[166]....
        /*0a34*/ 	.word	0x00019ec0


	//   ....[167]....
        /*0a38*/ 	.word	0x00019f90


	//   ....[168]....
        /*0a3c*/ 	.word	0x0001a060


	//   ....[169]....
        /*0a40*/ 	.word	0x0001a0c0


	//   ....[170]....
        /*0a44*/ 	.word	0x0001a1a0


	//   ....[171]....
        /*0a48*/ 	.word	0x0001a200


	//   ....[172]....
        /*0a4c*/ 	.word	0x0001a2d0


	//   ....[173]....
        /*0a50*/ 	.word	0x0001a330


	//   ....[174]....
        /*0a54*/ 	.word	0x0001a3f0


	//   ....[175]....
        /*0a58*/ 	.word	0x0001a700


	//   ....[176]....
        /*0a5c*/ 	.word	0x0001a7a0


	//   ....[177]....
        /*0a60*/ 	.word	0x0001a8c0


	//   ....[178]....
        /*0a64*/ 	.word	0x0001a930


	//   ....[179]....
        /*0a68*/ 	.word	0x0001a9a0


	//   ....[180]....
        /*0a6c*/ 	.word	0x0001aa10


	//   ....[181]....
        /*0a70*/ 	.word	0x0001aa80


	//   ....[182]....
        /*0a74*/ 	.word	0x0001ab00


	//   ....[183]....
        /*0a78*/ 	.word	0x0001ab90


	//   ....[184]....
        /*0a7c*/ 	.word	0x0001ac20


	//   ....[185]....
        /*0a80*/ 	.word	0x0001ac90


	//   ....[186]....
        /*0a84*/ 	.word	0x0001ad00


	//   ....[187]....
        /*0a88*/ 	.word	0x0001ad70


	//   ....[188]....
        /*0a8c*/ 	.word	0x0001adf0


	//   ....[189]....
        /*0a90*/ 	.word	0x0001ae60


	//   ....[190]....
        /*0a94*/ 	.word	0x0001af00


	//   ....[191]....
        /*0a98*/ 	.word	0x0001af90


	//   ....[192]....
        /*0a9c*/ 	.word	0x0001b0b0


	//----- nvinfo : EIATTR_REG_RECONFIG
	.align		4
.L_323:
        /*0aa0*/ 	.byte	0x01, 0x54
	.zero		2


	//----- nvinfo : EIATTR_SYSCALL_OFFSETS
	.align		4
        /*0aa4*/ 	.byte	0x04, 0x46
        /*0aa6*/ 	.short	(.L_325 - .L_324)


	//   ....[0]....
.L_324:
        /*0aa8*/ 	.word	0x000018a0


	//   ....[1]....
        /*0aac*/ 	.word	0x000019f0


	//   ....[2]....
        /*0ab0*/ 	.word	0x00005a30


	//   ....[3]....
        /*0ab4*/ 	.word	0x00005d50


	//   ....[4]....
        /*0ab8*/ 	.word	0x00013b50


	//   ....[5]....
        /*0abc*/ 	.word	0x00013ca0


	//   ....[6]....
        /*0ac0*/ 	.word	0x00013da0


	//   ....[7]....
        /*0ac4*/ 	.word	0x000145e0


	//----- nvinfo : EIATTR_MBARRIER_INSTR_OFFSETS
	.align		4
.L_325:
        /*0ac8*/ 	.byte	0x04, 0x39
        /*0aca*/ 	.short	(.L_327 - .L_326)


	//   ....[0]....
.L_326:
        /*0acc*/ 	.word	0x000002b0
        /*0ad0*/ 	.word	0x000000ff
        /*0ad4*/ 	.word	0x00016800
        /*0ad8*/ 	.short	0x0100
        /*0ada*/ 	.byte	0x08
	.zero		1


	//   ....[1]....
        /*0adc*/ 	.word	0x000002c0
        /*0ae0*/ 	.word	0x000000ff
        /*0ae4*/ 	.word	0x00016820
        /*0ae8*/ 	.short	0x0100
        /*0aea*/ 	.byte	0x08
	.zero		1


	//   ....[2]....
        /*0aec*/ 	.word	0x000003b0
        /*0af0*/ 	.word	0x000000ff
        /*0af4*/ 	.word	0x00016830
        /*0af8*/ 	.short	0x0100
        /*0afa*/ 	.byte	0x08
	.zero		1


	//   ....[3]....
        /*0afc*/ 	.word	0x000003c0
        /*0b00*/ 	.word	0x000000ff
        /*0b04*/ 	.word	0x00016840
        /*0b08*/ 	.short	0x0100
        /*0b0a*/ 	.byte	0x08
	.zero		1


	//   ....[4]....
        /*0b0c*/ 	.word	0x000003d0
        /*0b10*/ 	.word	0x000000ff
        /*0b14*/ 	.word	0x00016838
        /*0b18*/ 	.short	0x0100
        /*0b1a*/ 	.byte	0x08
	.zero		1


	//   ....[5]....
        /*0b1c*/ 	.word	0x000003e0
        /*0b20*/ 	.word	0x000000ff
        /*0b24*/ 	.word	0x00016848
        /*0b28*/ 	.short	0x0100
        /*0b2a*/ 	.byte	0x08
	.zero		1


	//   ....[6]....
        /*0b2c*/ 	.word	0x00000510
        /*0b30*/ 	.word	0x000000ff
        /*0b34*/ 	.word	0x00016850
        /*0b38*/ 	.short	0x0100
        /*0b3a*/ 	.byte	0x08
	.zero		1


	//   ....[7]....
        /*0b3c*/ 	.word	0x00000520
        /*0b40*/ 	.word	0x000000ff
        /*0b44*/ 	.word	0x00016860
        /*0b48*/ 	.short	0x0100
        /*0b4a*/ 	.byte	0x08
	.zero		1


	//   ....[8]....
        /*0b4c*/ 	.word	0x00000530
        /*0b50*/ 	.word	0x000000ff
        /*0b54*/ 	.word	0x00016858
        /*0b58*/ 	.short	0x0100
        /*0b5a*/ 	.byte	0x08
	.zero		1


	//   ....[9]....
        /*0b5c*/ 	.word	0x00000540
        /*0b60*/ 	.word	0x000000ff
        /*0b64*/ 	.word	0x00016868
        /*0b68*/ 	.short	0x0100
        /*0b6a*/ 	.byte	0x08
	.zero		1


	//   ....[10]....
        /*0b6c*/ 	.word	0x00000630
        /*0b70*/ 	.word	0x000000ff
        /*0b74*/ 	.word	0x00016870
        /*0b78*/ 	.short	0x0100
        /*0b7a*/ 	.byte	0x06
	.zero		1


	//   ....[11]....
        /*0b7c*/ 	.word	0x00000640
        /*0b80*/ 	.word	0x000000ff
        /*0b84*/ 	.word	0x00016880
        /*0b88*/ 	.short	0x0100
        /*0b8a*/ 	.byte	0x06
	.zero		1


	//   ....[12]....
        /*0b8c*/ 	.word	0x00000650
        /*0b90*/ 	.word	0x000000ff
        /*0b94*/ 	.word	0x00016878
        /*0b98*/ 	.short	0x0100
        /*0b9a*/ 	.byte	0x06
	.zero		1


	//   ....[13]....
        /*0b9c*/ 	.word	0x00000660
        /*0ba0*/ 	.word	0x000000ff
        /*0ba4*/ 	.word	0x00016888
        /*0ba8*/ 	.short	0x0100
        /*0baa*/ 	.byte	0x06
	.zero		1


	//   ....[14]....
        /*0bac*/ 	.word	0x00000790
        /*0bb0*/ 	.word	0x000000ff
        /*0bb4*/ 	.word	0x00016890
        /*0bb8*/ 	.short	0x0100
        /*0bba*/ 	.byte	0x08
	.zero		1


	//   ....[15]....
        /*0bbc*/ 	.word	0x000007a0
        /*0bc0*/ 	.word	0x000000ff
        /*0bc4*/ 	.word	0x000168a0
        /*0bc8*/ 	.short	0x0100
        /*0bca*/ 	.byte	0x08
	.zero		1


	//   ....[16]....
        /*0bcc*/ 	.word	0x000007b0
        /*0bd0*/ 	.word	0x000000ff
        /*0bd4*/ 	.word	0x00016898
        /*0bd8*/ 	.short	0x0100
        /*0bda*/ 	.byte	0x08
	.zero		1


	//   ....[17]....
        /*0bdc*/ 	.word	0x000007c0
        /*0be0*/ 	.word	0x000000ff
        /*0be4*/ 	.word	0x000168a8
        /*0be8*/ 	.short	0x0100
        /*0bea*/ 	.byte	0x08
	.zero		1


	//   ....[18]....
        /*0bec*/ 	.word	0x000008f0
        /*0bf0*/ 	.word	0x000000ff
        /*0bf4*/ 	.word	0x000168b0
        /*0bf8*/ 	.short	0x0100
        /*0bfa*/ 	.byte	0x08
	.zero		1


	//   ....[19]....
        /*0bfc*/ 	.word	0x00000900
        /*0c00*/ 	.word	0x000000ff
        /*0c04*/ 	.word	0x000168c0
        /*0c08*/ 	.short	0x0100
        /*0c0a*/ 	.byte	0x08
	.zero		1


	//   ....[20]....
        /*0c0c*/ 	.word	0x00000910
        /*0c10*/ 	.word	0x000000ff
        /*0c14*/ 	.word	0x000168b8
        /*0c18*/ 	.short	0x0100
        /*0c1a*/ 	.byte	0x08
	.zero		1


	//   ....[21]....
        /*0c1c*/ 	.word	0x00000920
        /*0c20*/ 	.word	0x000000ff
        /*0c24*/ 	.word	0x000168c8
        /*0c28*/ 	.short	0x0100
        /*0c2a*/ 	.byte	0x08
	.zero		1


	//   ....[22]....
        /*0c2c*/ 	.word	0x00002bb0
        /*0c30*/ 	.word	0x0000004e
        /*0c34*/ 	.word	0x00016890
        /*0c38*/ 	.short	0x010a
        /*0c3a*/ 	.byte	0x3f
	.zero		1


	//   ....[23]....
        /*0c3c*/ 	.word	0x00003db0
        /*0c40*/ 	.word	0x0000004e
        /*0c44*/ 	.word	0x00016890
        /*0c48*/ 	.short	0x010a
        /*0c4a*/ 	.byte	0x3f
	.zero		1


	//   ....[24]....
        /*0c4c*/ 	.word	0x00004ec0
        /*0c50*/ 	.word	0x0000004e
        /*0c54*/ 	.word	0x00016890
        /*0c58*/ 	.short	0x010a
        /*0c5a*/ 	.byte	0x3f
	.zero		1


	//   ....[25]....
        /*0c5c*/ 	.word	0x000050e0
        /*0c60*/ 	.word	0x0000000c
        /*0c64*/ 	.word	0x00000000
        /*0c68*/ 	.short	0x0101
        /*0c6a*/ 	.byte	0x3f
	.zero		1


	//   ....[26]....
        /*0c6c*/ 	.word	0x00005120
        /*0c70*/ 	.word	0x0000004e
        /*0c74*/ 	.word	0x000168b0
        /*0c78*/ 	.short	0x010a
        /*0c7a*/ 	.byte	0x3f
	.zero		1


	//   ....[27]....
        /*0c7c*/ 	.word	0x00005500
        /*0c80*/ 	.word	0x0000004e
        /*0c84*/ 	.word	0x00000000
        /*0c88*/ 	.short	0x0101
        /*0c8a*/ 	.byte	0x3f
	.zero		1


	//   ....[28]....
        /*0c8c*/ 	.word	0x00005ad0
        /*0c90*/ 	.word	0x00000002
        /*0c94*/ 	.word	0x00016800
        /*0c98*/ 	.short	0x010a
        /*0c9a*/ 	.byte	0x3f
	.zero		1


	//   ....[29]....
        /*0c9c*/ 	.word	0x00005b20
        /*0ca0*/ 	.word	0x00000002
        /*0ca4*/ 	.word	0x00016800
        /*0ca8*/ 	.short	0x010a
        /*0caa*/ 	.byte	0x3f
	.zero		1


	//   ....[30]....
        /*0cac*/ 	.word	0x00006630
        /*0cb0*/ 	.word	0x00000002
        /*0cb4*/ 	.word	0x00016800
        /*0cb8*/ 	.short	0x010a
        /*0cba*/ 	.byte	0x3f
	.zero		1


	//   ....[31]....
        /*0cbc*/ 	.word	0x00007b20
        /*0cc0*/ 	.word	0x00000002
        /*0cc4*/ 	.word	0x00016800
        /*0cc8*/ 	.short	0x010a
        /*0cca*/ 	.byte	0x3f
	.zero		1


	//   ....[32]....
        /*0ccc*/ 	.word	0x00008a10
        /*0cd0*/ 	.word	0x00000004
        /*0cd4*/ 	.word	0x00016830
        /*0cd8*/ 	.short	0x010a
        /*0cda*/ 	.byte	0x3f
	.zero		1


	//   ....[33]....
        /*0cdc*/ 	.word	0x00008a80
        /*0ce0*/ 	.word	0x00000004
        /*0ce4*/ 	.word	0x00016830
        /*0ce8*/ 	.short	0x010a
        /*0cea*/ 	.byte	0x3f
	.zero		1


	//   ....[34]....
        /*0cec*/ 	.word	0x0000a150
        /*0cf0*/ 	.word	0x00000004
        /*0cf4*/ 	.word	0x00000000
        /*0cf8*/ 	.short	0x0101
        /*0cfa*/ 	.byte	0x3f
	.zero		1


	//   ....[35]....
        /*0cfc*/ 	.word	0x0000ad60
        /*0d00*/ 	.word	0x00000000
        /*0d04*/ 	.word	0x00016830
        /*0d08*/ 	.short	0x010a
        /*0d0a*/ 	.byte	0x3f
	.zero		1


	//   ....[36]....
        /*0d0c*/ 	.word	0x0000adb0
        /*0d10*/ 	.word	0x00000000
        /*0d14*/ 	.word	0x00016830
        /*0d18*/ 	.short	0x010a
        /*0d1a*/ 	.byte	0x3f
	.zero		1


	//   ....[37]....
        /*0d1c*/ 	.word	0x0000b110
        /*0d20*/ 	.word	0x00000003
        /*0d24*/ 	.word	0x00016850
        /*0d28*/ 	.short	0x010a
        /*0d2a*/ 	.byte	0x3f
	.zero		1


	//   ....[38]....
        /*0d2c*/ 	.word	0x0000b150
        /*0d30*/ 	.word	0x00000003
        /*0d34*/ 	.word	0x00016850
        /*0d38*/ 	.short	0x010a
        /*0d3a*/ 	.byte	0x3f
	.zero		1


	//   ....[39]....
        /*0d3c*/ 	.word	0x0000cb40
        /*0d40*/ 	.word	0x0000001a
        /*0d44*/ 	.word	0x00000000
        /*0d48*/ 	.short	0x0101
        /*0d4a*/ 	.byte	0x3f
	.zero		1


	//   ....[40]....
        /*0d4c*/ 	.word	0x0000cb90
        /*0d50*/ 	.word	0x0000001a
        /*0d54*/ 	.word	0x00000000
        /*0d58*/ 	.short	0x0101
        /*0d5a*/ 	.byte	0x3f
	.zero		1


	//   ....[41]....
        /*0d5c*/ 	.word	0x0000d650
        /*0d60*/ 	.word	0x00000000
        /*0d64*/ 	.word	0x00016830
        /*0d68*/ 	.short	0x010a
        /*0d6a*/ 	.byte	0x3f
	.zero		1


	//   ....[42]....
        /*0d6c*/ 	.word	0x0000d6a0
        /*0d70*/ 	.word	0x00000000
        /*0d74*/ 	.word	0x00016830
        /*0d78*/ 	.short	0x010a
        /*0d7a*/ 	.byte	0x3f
	.zero		1


	//   ....[43]....
        /*0d7c*/ 	.word	0x0000da00
        /*0d80*/ 	.word	0x00000003
        /*0d84*/ 	.word	0x00016850
        /*0d88*/ 	.short	0x010a
        /*0d8a*/ 	.byte	0x3f
	.zero		1


	//   ....[44]....
        /*0d8c*/ 	.word	0x0000da40
        /*0d90*/ 	.word	0x00000003
        /*0d94*/ 	.word	0x00016850
        /*0d98*/ 	.short	0x010a
        /*0d9a*/ 	.byte	0x3f
	.zero		1


	//   ....[45]....
        /*0d9c*/ 	.word	0x0000eb50
        /*0da0*/ 	.word	0x0000002e
        /*0da4*/ 	.word	0x00000000
        /*0da8*/ 	.short	0x0101
        /*0daa*/ 	.byte	0x3f
	.zero		1


	//   ....[46]....
        /*0dac*/ 	.word	0x0000ec70
        /*0db0*/ 	.word	0x0000002f
        /*0db4*/ 	.word	0x00000000
        /*0db8*/ 	.short	0x0101
        /*0dba*/ 	.byte	0x3f
	.zero		1


	//   ....[47]....
        /*0dbc*/ 	.word	0x0000f4e0
        /*0dc0*/ 	.word	0x0000000d
        /*0dc4*/ 	.word	0x00016850
        /*0dc8*/ 	.short	0x010a
        /*0dca*/ 	.byte	0x3f
	.zero		1


	//   ....[48]....
        /*0dcc*/ 	.word	0x0000f550
        /*0dd0*/ 	.word	0x0000000d
        /*0dd4*/ 	.word	0x00016850
        /*0dd8*/ 	.short	0x010a
        /*0dda*/ 	.byte	0x3f
	.zero		1


	//   ....[49]....
        /*0ddc*/ 	.word	0x0000fb20
        /*0de0*/ 	.word	0x00000008
        /*0de4*/ 	.word	0x00000000
        /*0de8*/ 	.short	0x0101
        /*0dea*/ 	.byte	0x3f
	.zero		1


	//   ....[50]....
        /*0dec*/ 	.word	0x00010c20
        /*0df0*/ 	.word	0x00000000
        /*0df4*/ 	.word	0x00000000
        /*0df8*/ 	.short	0x0101
        /*0dfa*/ 	.byte	0x3f
	.zero		1


	//   ....[51]....
        /*0dfc*/ 	.word	0x00012c50
        /*0e00*/ 	.word	0x00000016
        /*0e04*/ 	.word	0x00016820
        /*0e08*/ 	.short	0x010a
        /*0e0a*/ 	.byte	0x3f
	.zero		1


	//   ....[52]....
        /*0e0c*/ 	.word	0x00012d10
        /*0e10*/ 	.word	0x00000005
        /*0e14*/ 	.word	0x000168a0
        /*0e18*/ 	.short	0x010a
        /*0e1a*/ 	.byte	0x3f
	.zero		1


	//   ....[53]....
        /*0e1c*/ 	.word	0x00012f50
        /*0e20*/ 	.word	0x00000005
        /*0e24*/ 	.word	0x000168c0
        /*0e28*/ 	.short	0x010a
        /*0e2a*/ 	.byte	0x3f
	.zero		1


	//   ....[54]....
        /*0e2c*/ 	.word	0x000132e0
        /*0e30*/ 	.word	0x00000005
        /*0e34*/ 	.word	0x000168a0
        /*0e38*/ 	.short	0x010a
        /*0e3a*/ 	.byte	0x3f
	.zero		1


	//   ....[55]....
        /*0e3c*/ 	.word	0x00013500
        /*0e40*/ 	.word	0x00000005
        /*0e44*/ 	.word	0x000168c0
        /*0e48*/ 	.short	0x010a
        /*0e4a*/ 	.byte	0x3f
	.zero		1


	//   ....[56]....
        /*0e4c*/ 	.word	0x00014120
        /*0e50*/ 	.word	0x00000000
        /*0e54*/ 	.word	0x00016840
        /*0e58*/ 	.short	0x010a
        /*0e5a*/ 	.byte	0x3f
	.zero		1


	//   ....[57]....
        /*0e5c*/ 	.word	0x00015210
        /*0e60*/ 	.word	0x00000016
        /*0e64*/ 	.word	0x00016800
        /*0e68*/ 	.short	0x0107
        /*0e6a*/ 	.byte	0x3f
	.zero		1


	//   ....[58]....
        /*0e6c*/ 	.word	0x00015310
        /*0e70*/ 	.word	0x00000016
        /*0e74*/ 	.word	0x00016800
        /*0e78*/ 	.short	0x0101
        /*0e7a*/ 	.byte	0x3f
	.zero		1


	//   ....[59]....
        /*0e7c*/ 	.word	0x00015330
        /*0e80*/ 	.word	0x00000016
        /*0e84*/ 	.word	0x00016820
        /*0e88*/ 	.short	0x010a
        /*0e8a*/ 	.byte	0x3f
	.zero		1


	//   ....[60]....
        /*0e8c*/ 	.word	0x00015640
        /*0e90*/ 	.word	0x00000002
        /*0e94*/ 	.word	0x00016840
        /*0e98*/ 	.short	0x010a
        /*0e9a*/ 	.byte	0x3f
	.zero		1


	//   ....[61]....
        /*0e9c*/ 	.word	0x000158c0
        /*0ea0*/ 	.word	0x00000003
        /*0ea4*/ 	.word	0x00000060
        /*0ea8*/ 	.short	0x010a
        /*0eaa*/ 	.byte	0x3f
	.zero		1


	//   ....[62]....
        /*0eac*/ 	.word	0x00015e00
        /*0eb0*/ 	.word	0x00000002
        /*0eb4*/ 	.word	0x00016840
        /*0eb8*/ 	.short	0x010a
        /*0eba*/ 	.byte	0x3f
	.zero		1


	//   ....[63]....
        /*0ebc*/ 	.word	0x00016080
        /*0ec0*/ 	.word	0x0000000a
        /*0ec4*/ 	.word	0x00000060
        /*0ec8*/ 	.short	0x010a
        /*0eca*/ 	.byte	0x3f
	.zero		1


	//   ....[64]....
        /*0ecc*/ 	.word	0x00016510
        /*0ed0*/ 	.word	0x00000002
        /*0ed4*/ 	.word	0x00016840
        /*0ed8*/ 	.short	0x010a
        /*0eda*/ 	.byte	0x3f
	.zero		1


	//   ....[65]....
        /*0edc*/ 	.word	0x000167a0
        /*0ee0*/ 	.word	0x00000007
        /*0ee4*/ 	.word	0x00000060
        /*0ee8*/ 	.short	0x010a
        /*0eea*/ 	.byte	0x3f
	.zero		1


	//   ....[66]....
        /*0eec*/ 	.word	0x00016be0
        /*0ef0*/ 	.word	0x00000003
        /*0ef4*/ 	.word	0x00016860
        /*0ef8*/ 	.short	0x010a
        /*0efa*/ 	.byte	0x3f
	.zero		1


	//   ....[67]....
        /*0efc*/ 	.word	0x00017b30
        /*0f00*/ 	.word	0x00000009
        /*0f04*/ 	.word	0x00016820
        /*0f08*/ 	.short	0x010a
        /*0f0a*/ 	.byte	0x3f
	.zero		1


	//   ....[68]....
        /*0f0c*/ 	.word	0x00017cc0
        /*0f10*/ 	.word	0x00000006
        /*0f14*/ 	.word	0x00000000
        /*0f18*/ 	.short	0x010a
        /*0f1a*/ 	.byte	0x3f
	.zero		1


	//   ....[69]....
        /*0f1c*/ 	.word	0x00017d30
        /*0f20*/ 	.word	0x00000007
        /*0f24*/ 	.word	0x00000000
        /*0f28*/ 	.short	0x010a
        /*0f2a*/ 	.byte	0x3f
	.zero		1


	//   ....[70]....
        /*0f2c*/ 	.word	0x00017d90
        /*0f30*/ 	.word	0x00000004
        /*0f34*/ 	.word	0x00000000
        /*0f38*/ 	.short	0x010a
        /*0f3a*/ 	.byte	0x3f
	.zero		1


	//   ....[71]....
        /*0f3c*/ 	.word	0x00017dc0
        /*0f40*/ 	.word	0x00000005
        /*0f44*/ 	.word	0x00000000
        /*0f48*/ 	.short	0x010a
        /*0f4a*/ 	.byte	0x3f
	.zero		1


	//   ....[72]....
        /*0f4c*/ 	.word	0x00017e20
        /*0f50*/ 	.word	0x0000004e
        /*0f54*/ 	.word	0x00016890
        /*0f58*/ 	.short	0x010a
        /*0f5a*/ 	.byte	0x3f
	.zero		1


	//   ....[73]....
        /*0f5c*/ 	.word	0x00017e70
        /*0f60*/ 	.word	0x0000004e
        /*0f64*/ 	.word	0x00016890
        /*0f68*/ 	.short	0x010a
        /*0f6a*/ 	.byte	0x3f
	.zero		1


	//   ....[74]....
        /*0f6c*/ 	.word	0x00017ec0
        /*0f70*/ 	.word	0x0000004e
        /*0f74*/ 	.word	0x00016890
        /*0f78*/ 	.short	0x010a
        /*0f7a*/ 	.byte	0x3f
	.zero		1


	//   ....[75]....
        /*0f7c*/ 	.word	0x00017f10
        /*0f80*/ 	.word	0x0000004e
        /*0f84*/ 	.word	0x000168b0
        /*0f88*/ 	.short	0x010a
        /*0f8a*/ 	.byte	0x3f
	.zero		1


	//   ....[76]....
        /*0f8c*/ 	.word	0x000183e0
        /*0f90*/ 	.word	0x00000002
        /*0f94*/ 	.word	0x00016800
        /*0f98*/ 	.short	0x010a
        /*0f9a*/ 	.byte	0x3f
	.zero		1


	//   ....[77]....
        /*0f9c*/ 	.word	0x000189e0
        /*0fa0*/ 	.word	0x00000002
        /*0fa4*/ 	.word	0x00016800
        /*0fa8*/ 	.short	0x010a
        /*0faa*/ 	.byte	0x3f
	.zero		1


	//   ....[78]....
        /*0fac*/ 	.word	0x00018a30
        /*0fb0*/ 	.word	0x00000004
        /*0fb4*/ 	.word	0x00016830
        /*0fb8*/ 	.short	0x010a
        /*0fba*/ 	.byte	0x3f
	.zero		1


	//   ....[79]....
        /*0fbc*/ 	.word	0x00018a80
        /*0fc0*/ 	.word	0x00000000
        /*0fc4*/ 	.word	0x00016830
        /*0fc8*/ 	.short	0x010a
        /*0fca*/ 	.byte	0x3f
	.zero		1


	//   ....[80]....
        /*0fcc*/ 	.word	0x00018ad0
        /*0fd0*/ 	.word	0x00000003
        /*0fd4*/ 	.word	0x00016850
        /*0fd8*/ 	.short	0x010a
        /*0fda*/ 	.byte	0x3f
	.zero		1


	//   ....[81]....
        /*0fdc*/ 	.word	0x00018b20
        /*0fe0*/ 	.word	0x00000000
        /*0fe4*/ 	.word	0x00016830
        /*0fe8*/ 	.short	0x010a
        /*0fea*/ 	.byte	0x3f
	.zero		1


	//   ....[82]....
        /*0fec*/ 	.word	0x00018b70
        /*0ff0*/ 	.word	0x00000003
        /*0ff4*/ 	.word	0x00016850
        /*0ff8*/ 	.short	0x010a
        /*0ffa*/ 	.byte	0x3f
	.zero		1


	//   ....[83]....
        /*0ffc*/ 	.word	0x00018bc0
        /*1000*/ 	.word	0x0000000d
        /*1004*/ 	.word	0x00016850
        /*1008*/ 	.short	0x010a
        /*100a*/ 	.byte	0x3f
	.zero		1


	//   ....[84]....
        /*100c*/ 	.word	0x00019160
        /*1010*/ 	.word	0x00000016
        /*1014*/ 	.word	0x00016820
        /*1018*/ 	.short	0x010a
        /*101a*/ 	.byte	0x3f
	.zero		1


	//   ....[85]....
        /*101c*/ 	.word	0x000191b0
        /*1020*/ 	.word	0x00000005
        /*1024*/ 	.word	0x000168a0
        /*1028*/ 	.short	0x010a
        /*102a*/ 	.byte	0x3f
	.zero		1


	//   ....[86]....
        /*102c*/ 	.word	0x00019200
        /*1030*/ 	.word	0x00000005
        /*1034*/ 	.word	0x000168c0
        /*1038*/ 	.short	0x010a
        /*103a*/ 	.byte	0x3f
	.zero		1


	//   ....[87]....
        /*103c*/ 	.word	0x00019250
        /*1040*/ 	.word	0x00000005
        /*1044*/ 	.word	0x000168a0
        /*1048*/ 	.short	0x010a
        /*104a*/ 	.byte	0x3f
	.zero		1


	//   ....[88]....
        /*104c*/ 	.word	0x000192a0
        /*1050*/ 	.word	0x00000005
        /*1054*/ 	.word	0x000168c0
        /*1058*/ 	.short	0x010a
        /*105a*/ 	.byte	0x3f
	.zero		1


	//   ....[89]....
        /*105c*/ 	.word	0x00019440
        /*1060*/ 	.word	0x00000000
        /*1064*/ 	.word	0x00016840
        /*1068*/ 	.short	0x010a
        /*106a*/ 	.byte	0x3f
	.zero		1


	//   ....[90]....
        /*106c*/ 	.word	0x0001a420
        /*1070*/ 	.word	0x00000016
        /*1074*/ 	.word	0x00016820
        /*1078*/ 	.short	0x010a
        /*107a*/ 	.byte	0x3f
	.zero		1


	//   ....[91]....
        /*107c*/ 	.word	0x0001a470
        /*1080*/ 	.word	0x00000002
        /*1084*/ 	.word	0x00016840
        /*1088*/ 	.short	0x010a
        /*108a*/ 	.byte	0x3f
	.zero		1


	//   ....[92]....
        /*108c*/ 	.word	0x0001a4c0
        /*1090*/ 	.word	0x00000003
        /*1094*/ 	.word	0x00000060
        /*1098*/ 	.short	0x010a
        /*109a*/ 	.byte	0x3f
	.zero		1


	//   ....[93]....
        /*109c*/ 	.word	0x0001a510
        /*10a0*/ 	.word	0x00000002
        /*10a4*/ 	.word	0x00016840
        /*10a8*/ 	.short	0x010a
        /*10aa*/ 	.byte	0x3f
	.zero		1


	//   ....[94]....
        /*10ac*/ 	.word	0x0001a560
        /*10b0*/ 	.word	0x0000000a
        /*10b4*/ 	.word	0x00000060
        /*10b8*/ 	.short	0x010a
        /*10ba*/ 	.byte	0x3f
	.zero		1


	//   ....[95]....
        /*10bc*/ 	.word	0x0001a5b0
        /*10c0*/ 	.word	0x00000002
        /*10c4*/ 	.word	0x00016840
        /*10c8*/ 	.short	0x010a
        /*10ca*/ 	.byte	0x3f
	.zero		1


	//   ....[96]....
        /*10cc*/ 	.word	0x0001a600
        /*10d0*/ 	.word	0x00000007
        /*10d4*/ 	.word	0x00000060
        /*10d8*/ 	.short	0x010a
        /*10da*/ 	.byte	0x3f
	.zero		1


	//   ....[97]....
        /*10dc*/ 	.word	0x0001a650
        /*10e0*/ 	.word	0x00000003
        /*10e4*/ 	.word	0x00016860
        /*10e8*/ 	.short	0x010a
        /*10ea*/ 	.byte	0x3f
	.zero		1


	//   ....[98]....
        /*10ec*/ 	.word	0x0001afd0
        /*10f0*/ 	.word	0x00000009
        /*10f4*/ 	.word	0x00016820
        /*10f8*/ 	.short	0x010a
        /*10fa*/ 	.byte	0x3f
	.zero		1


	//   ....[99]....
        /*10fc*/ 	.word	0x0001b170
        /*1100*/ 	.word	0x00000006
        /*1104*/ 	.word	0x00000000
        /*1108*/ 	.short	0x010a
        /*110a*/ 	.byte	0x3f
	.zero		1


	//   ....[100]....
        /*110c*/ 	.word	0x0001b1c0
        /*1110*/ 	.word	0x00000007
        /*1114*/ 	.word	0x00000000
        /*1118*/ 	.short	0x010a
        /*111a*/ 	.byte	0x3f
	.zero		1


	//   ....[101]....
        /*111c*/ 	.word	0x0001b210
        /*1120*/ 	.word	0x00000004
        /*1124*/ 	.word	0x00000000
        /*1128*/ 	.short	0x010a
        /*112a*/ 	.byte	0x3f
	.zero		1


	//----- nvinfo : EIATTR_NUM_MBARRIERS
	.align		4
.L_327:
        /*112c*/ 	.byte	0x03, 0x38
        /*112e*/ 	.short	0x0016


	//----- nvinfo : EIATTR_EXIT_INSTR_OFFSETS
	.align		4
        /*1130*/ 	.byte	0x04, 0x1c
        /*1132*/ 	.short	(.L_329 - .L_328)


	//   ....[0]....
.L_328:
        /*1134*/ 	.word	0x00017e10


	//----- nvinfo : EIATTR_MAX_THREADS
	.align		4
.L_329:
        /*1138*/ 	.byte	0x04, 0x05
        /*113a*/ 	.short	(.L_331 - .L_330)
.L_330:
        /*113c*/ 	.word	0x00000200
        /*1140*/ 	.word	0x00000001
        /*1144*/ 	.word	0x00000001


	//----- nvinfo : EIATTR_CRS_STACK_SIZE
	.align		4
.L_331:
        /*1148*/ 	.byte	0x04, 0x1e
        /*114a*/ 	.short	(.L_333 - .L_332)
.L_332:
        /*114c*/ 	.word	0x00000000


	//----- nvinfo : EIATTR_CBANK_PARAM_SIZE
	.align		4
.L_333:
        /*1150*/ 	.byte	0x03, 0x19
        /*1152*/ 	.short	0x0af0


	//----- nvinfo : EIATTR_PARAM_CBANK
	.align		4
        /*1154*/ 	.byte	0x04, 0x0a
        /*1156*/ 	.short	(.L_335 - .L_334)
	.align		4
.L_334:
        /*1158*/ 	.word	index@(.nv.constant0._ZN7cutlass13device_kernelIN5flash11enable_sm90INS1_16FlashAttnFwdSm90INS1_25CollectiveMainloopFwdSm90ILi2EN4cute5tupleIJNS5_1CILi1EEES8_S8_EEENS6_IJNS7_ILi192EEENS7_ILi128EEENS7_ILi64EEEEEELi64ENS_6half_tEfNS_4arch4Sm90ELb1ELb0ELb0ELb1ELb0ELb1ELb0ELb1ELb1ELb1ELb0ELb0EEENS1_21CollectiveEpilogueFwdINS6_IJSA_SC_SB_EEES9_SE_SG_Li384ELb1ELb1ELb0ELb0EEENS1_36VarlenDynamicPersistentTileSchedulerILi192ELi128ELi384ELi128ELb0ELb1ELb1ELb1ELb1ELb1EEEEEEEEEvNT_6ParamsE)
        /*115c*/ 	.short	0x0210
        /*115e*/ 	.short	0x0af0


	//----- nvinfo : EIATTR_SW_WAR
	.align		4
.L_335:
        /*1160*/ 	.byte	0x04, 0x36
        /*1162*/ 	.short	(.L_337 - .L_336)
.L_336:
        /*1164*/ 	.word	0x00000008
.L_337:


//--------------------- .nv.callgraph             --------------------------
	.section	.nv.callgraph,"",@"SHT_CUDA_CALLGRAPH"
	.align	4
	.sectionentsize	8
	.align		4
        /*0000*/ 	.word	0x00000000
	.align		4
        /*0004*/ 	.word	0xffffffff
	.align		4
        /*0008*/ 	.word	index@(_ZN7cutlass13device_kernelIN5flash11enable_sm90INS1_16FlashAttnFwdSm90INS1_25CollectiveMainloopFwdSm90ILi2EN4cute5tupleIJNS5_1CILi1EEES8_S8_EEENS6_IJNS7_ILi192EEESA_NS7_ILi64EEEEEELi64ENS_6half_tEfNS_4arch4Sm90ELb0ELb0ELb0ELb0ELb0ELb0ELb0ELb0ELb1ELb1ELb0ELb0EEENS1_21CollectiveEpilogueFwdINS6_IJSA_SB_SA_EEES9_SD_SF_Li384ELb0ELb1ELb0ELb0EEENS1_29StaticPersistentTileSchedulerILb0EEEEEEEEEvNT_6ParamsE)
	.align		4
        /*000c*/ 	.word	index@(__assertfail)
	.align		4
        /*0010*/ 	.word	index@(_ZN7cutlass13device_kernelIN5flash11enable_sm90INS1_16FlashAttnFwdSm90INS1_25CollectiveMainloopFwdSm90ILi2EN4cute5tupleIJNS5_1CILi1EEES8_S8_EEENS6_IJNS7_ILi192EEESA_NS7_ILi64EEEEEELi64ENS_6half_tEfNS_4arch4Sm90ELb0ELb0ELb0ELb1ELb0ELb0ELb0ELb0ELb1ELb1ELb0ELb0EEENS1_21CollectiveEpilogueFwdINS6_IJSA_SB_SA_EEES9_SD_SF_Li384ELb1ELb1ELb0ELb0EEENS1_36VarlenDynamicPersistentTileSchedulerILi192ELi192ELi384ELi128ELb0ELb1ELb1ELb0ELb1ELb1EEEEEEEEEvNT_6ParamsE)
	.align		4
        /*0014*/ 	.word	index@(__assertfail)
	.align		4
        /*0018*/ 	.word	index@(_ZN7cutlass13device_kernelIN5flash11enable_sm90INS1_16FlashAttnFwdSm90INS1_25CollectiveMainloopFwdSm90ILi2EN4cute5tupleIJNS5_1CILi1EEES8_S8_EEENS6_IJNS7_ILi192EEESA_NS7_ILi64EEEEEELi64ENS_6half_tEfNS_4arch4Sm90ELb0ELb0ELb0ELb1ELb0ELb1ELb0ELb0ELb1ELb1ELb0ELb0EEENS1_21CollectiveEpilogueFwdINS6_IJSA_SB_SA_EEES9_SD_SF_Li384ELb1ELb1ELb0ELb0EEENS1_36VarlenDynamicPersistentTileSchedulerILi192ELi192ELi384ELi128ELb0ELb1ELb1ELb0ELb1ELb1EEEEEEEEEvNT_6ParamsE)
	.align		4
        /*001c*/ 	.word	index@(__assertfail)
	.align		4
        /*0020*/ 	.word	index@(_ZN7cutlass13device_kernelIN5flash11enable_sm90INS1_16FlashAttnFwdSm90INS1_25CollectiveMainloopFwdSm90ILi2EN4cute5tupleIJNS5_1CILi1EEES8_S8_EEENS6_IJNS7_ILi192EEENS7_ILi128EEENS7_ILi64EEEEEELi64ENS_6half_tEfNS_4arch4Sm90ELb0ELb1ELb0ELb0ELb0ELb0ELb0ELb1ELb1ELb1ELb0ELb0EEENS1_21CollectiveEpilogueFwdINS6_IJSA_SC_SB_EEES9_SE_SG_Li384ELb0ELb1ELb0ELb0EEENS1_30DynamicPersistentTileSchedulerILi384ELi128ELb0ELb1ELb1EEEEEEEEEvNT_6ParamsE)
	.align		4
        /*0024*/ 	.word	index@(__assertfail)
	.align		4
        /*0028*/ 	.word	index@(_ZN7cutlass13device_kernelIN5flash11enable_sm90INS1_16FlashAttnFwdSm90INS1_25CollectiveMainloopFwdSm90ILi2EN4cute5tupleIJNS5_1CILi1EEES8_S8_EEENS6_IJNS7_ILi192EEENS7_ILi128EEENS7_ILi64EEEEEELi64ENS_6half_tEfNS_4arch4Sm90ELb0ELb1ELb0ELb1ELb0ELb0ELb0ELb1ELb1ELb1ELb0ELb0EEENS1_21CollectiveEpilogueFwdINS6_IJSA_SC_SB_EEES9_SE_SG_Li384ELb1ELb1ELb0ELb0EEENS1_36VarlenDynamicPersistentTileSchedulerILi192ELi128ELi384ELi128ELb0ELb1ELb1ELb1ELb0ELb1EEEEEEEEEvNT_6ParamsE)
	.align		4
        /*002c*/ 	.word	index@(__assertfail)
	.align		4
        /*0030*/ 	.word	index@(_ZN7cutlass13device_kernelIN5flash11enable_sm90INS1_16FlashAttnFwdSm90INS1_25CollectiveMainloopFwdSm90ILi2EN4cute5tupleIJNS5_1CILi1EEES8_S8_EEENS6_IJNS7_ILi192EEENS7_ILi128EEENS7_ILi64EEEEEELi64ENS_6half_tEfNS_4arch4Sm90ELb0ELb1ELb0ELb1ELb0ELb1ELb0ELb1ELb1ELb1ELb0ELb0EEENS1_21CollectiveEpilogueFwdINS6_IJSA_SC_SB_EEES9_SE_SG_Li384ELb1ELb1ELb0ELb0EEENS1_36VarlenDynamicPersistentTileSchedulerILi192ELi128ELi384ELi128ELb0ELb1ELb1ELb1ELb0ELb1EEEEEEEEEvNT_6ParamsE)
	.align		4
        /*0034*/ 	.word	index@(__assertfail)
	.align		4
        /*0038*/ 	.word	index@(_ZN7cutlass13device_kernelIN5flash11enable_sm90INS1_16FlashAttnFwdSm90INS1_25CollectiveMainloopFwdSm90ILi2EN4cute5tupleIJNS5_1CILi1EEES8_S8_EEENS6_IJNS7_ILi192EEENS7_ILi128EEENS7_ILi64EEEEEELi64ENS_6half_tEfNS_4arch4Sm90ELb1ELb0ELb0ELb0ELb0ELb0ELb0ELb1ELb1ELb1ELb0ELb0EEENS1_21CollectiveEpilogueFwdINS6_IJSA_SC_SB_EEES9_SE_SG_Li384ELb0ELb1ELb0ELb0EEENS1_30DynamicPersistentTileSchedulerILi384ELi128ELb0ELb1ELb1EEEEEEEEEvNT_6ParamsE)
	.align		4
        /*003c*/ 	.word	index@(__assertfail)
	.align		4
        /*0040*/ 	.word	index@(_ZN7cutlass13device_kernelIN5flash11enable_sm90INS1_16FlashAttnFwdSm90INS1_25CollectiveMainloopFwdSm90ILi2EN4cute5tupleIJNS5_1CILi1EEES8_S8_EEENS6_IJNS7_ILi192EEENS7_ILi128EEENS7_ILi64EEEEEELi64ENS_6half_tEfNS_4arch4Sm90ELb1ELb0ELb0ELb1ELb0ELb0ELb0ELb1ELb1ELb1ELb0ELb0EEENS1_21CollectiveEpilogueFwdINS6_IJSA_SC_SB_EEES9_SE_SG_Li384ELb1ELb1ELb0ELb0EEENS1_36VarlenDynamicPersistentTileSchedulerILi192ELi128ELi384ELi128ELb0ELb1ELb1ELb1ELb1ELb1EEEEEEEEEvNT_6ParamsE)
	.align		4
        /*0044*/ 	.word	index@(__assertfail)
	.align		4
        /*0048*/ 	.word	index@(_ZN7cutlass13device_kernelIN5flash11enable_sm90INS1_16FlashAttnFwdSm90INS1_25CollectiveMainloopFwdSm90ILi2EN4cute5tupleIJNS5_1CILi1EEES8_S8_EEENS6_IJNS7_ILi192EEENS7_ILi128EEENS7_ILi64EEEEEELi64ENS_6half_tEfNS_4arch4Sm90ELb1ELb0ELb0ELb1ELb0ELb1ELb0ELb1ELb1ELb1ELb0ELb0EEENS1_21CollectiveEpilogueFwdINS6_IJSA_SC_SB_EEES9_SE_SG_Li384ELb1ELb1ELb0ELb0EEENS1_36VarlenDynamicPersistentTileSchedulerILi192ELi128ELi384ELi128ELb0ELb1ELb1ELb1ELb1ELb1EEEEEEEEEvNT_6ParamsE)
	.align		4
        /*004c*/ 	.word	index@(__assertfail)
	.align		4
        /*0050*/ 	.word	0x00000000
	.align		4
        /*0054*/ 	.word	0xfffffffe
	.align		4
        /*0058*/ 	.word	0x00000000
	.align		4
        /*005c*/ 	.word	0xfffffffd
	.align		4
        /*0060*/ 	.word	0x00000000
	.align		4
        /*0064*/ 	.word	0xfffffffc


//--------------------- .nv.constant4             --------------------------
	.section	.nv.constant4,"a",@progbits
	.align	8
	.align		8
.nv.constant4:
        /*0000*/ 	.dword	__assertfail
	.align		8
        /*0008*/ 	.dword	__unnamed_1
	.align		8
        /*0010*/ 	.dword	__unnamed_2
	.align		8
        /*0018*/ 	.dword	__unnamed_3
	.align		8
        /*0020*/ 	.dword	__unnamed_4
	.align		8
        /*0028*/ 	.dword	__unnamed_5
	.align		8
        /*0030*/ 	.dword	__unnamed_6
	.align		8
        /*0038*/ 	.dword	__unnamed_7
	.align		8
        /*0040*/ 	.dword	__unnamed_8
	.align		8
        /*0048*/ 	.dword	__unnamed_9
	.align		8
        /*0050*/ 	.dword	_ZN73_INTERNAL_77f89f8d_37_flash_fwd_hdim64_fp16_packgqa_sm90_cu_c0233546_34594cuda3std3__45__cpo5beginE
	.align		8
        /*0058*/ 	.dword	_ZN73_INTERNAL_77f89f8d_37_flash_fwd_hdim64_fp16_packgqa_sm90_cu_c0233546_34594cuda3std3__45__cpo3endE
	.align		8
        /*0060*/ 	.dword	_ZN73_INTERNAL_77f89f8d_37_flash_fwd_hdim64_fp16_packgqa_sm90_cu_c0233546_34594cuda3std3__45__cpo6cbeginE
	.align		8
        /*0068*/ 	.dword	_ZN73_INTERNAL_77f89f8d_37_flash_fwd_hdim64_fp16_packgqa_sm90_cu_c0233546_34594cuda3std3__45__cpo4cendE
	.align		8
        /*0070*/ 	.dword	_ZN73_INTERNAL_77f89f8d_37_flash_fwd_hdim64_fp16_packgqa_sm90_cu_c0233546_34594cuda3std3__475_GLOBAL__N__77f89f8d_37_flash_fwd_hdim64_fp16_packgqa_sm90_cu_c0233546_34596ignoreE
	.align		8
        /*0078*/ 	.dword	_ZN73_INTERNAL_77f89f8d_37_flash_fwd_hdim64_fp16_packgqa_sm90_cu_c0233546_34594cuda3std3__419piecewise_constructE
	.align		8
        /*0080*/ 	.dword	_ZN73_INTERNAL_77f89f8d_37_flash_fwd_hdim64_fp16_packgqa_sm90_cu_c0233546_34594cuda3std3__48in_placeE
	.align		8
        /*0088*/ 	.dword	_ZN73_INTERNAL_77f89f8d_37_flash_fwd_hdim64_fp16_packgqa_sm90_cu_c0233546_34594cuda3std6ranges3__45__cpo4swapE
	.align		8
        /*0090*/ 	.dword	_ZN73_INTERNAL_77f89f8d_37_flash_fwd_hdim64_fp16_packgqa_sm90_cu_c0233546_34594cuda3std6ranges3__45__cpo9iter_moveE
	.align		8
        /*0098*/ 	.dword	_ZN73_INTERNAL_77f89f8d_37_flash_fwd_hdim64_fp16_packgqa_sm90_cu_c0233546_34594cute7productE
	.align		8
        /*00a0*/ 	.dword	_ZN73_INTERNAL_77f89f8d_37_flash_fwd_hdim64_fp16_packgqa_sm90_cu_c0233546_34594cute1_E
	.align		8
        /*00a8*/ 	.dword	$str$20
	.align		8
        /*00b0*/ 	.dword	$str$21


//--------------------- .text._ZN7cutlass13device_kernelIN5flash11enable_sm90INS1_16FlashAttnFwdSm90INS1_25CollectiveMainloopFwdSm90ILi2EN4cute5tupleIJNS5_1CILi1EEES8_S8_EEENS6_IJNS7_ILi192EEESA_NS7_ILi64EEEEEELi64ENS_6half_tEfNS_4arch4Sm90ELb0ELb0ELb0ELb0ELb0ELb0ELb0ELb0ELb1ELb1ELb0ELb0EEENS1_21CollectiveEpilogueFwdINS6_IJSA_SB_SA_EEES9_SD_SF_Li384ELb0ELb1ELb0ELb0EEENS1_29StaticPersistentTileSchedulerILb0EEEEEEEEEvNT_6ParamsE --------------------------
	.section	.text._ZN7cutlass13device_kernelIN5flash11enable_sm90INS1_16FlashAttnFwdSm90INS1_25CollectiveMainloopFwdSm90ILi2EN4cute5tupleIJNS5_1CILi1EEES8_S8_EEENS6_IJNS7_ILi192EEESA_NS7_ILi64EEEEEELi64ENS_6half_tEfNS_4arch4Sm90ELb0ELb0ELb0ELb0ELb0ELb0ELb0ELb0ELb1ELb1ELb0ELb0EEENS1_21CollectiveEpilogueFwdINS6_IJSA_SB_SA_EEES9_SD_SF_Li384ELb0ELb1ELb0ELb0EEENS1_29StaticPersistentTileSchedulerILb0EEEEEEEEEvNT_6ParamsE,"ax",@progbits
	.align	128
.text._ZN7cutlass13device_kernelIN5flash11enable_sm90INS1_16FlashAttnFwdSm90INS1_25CollectiveMainloopFwdSm90ILi2EN4cute5tupleIJNS5_1CILi1EEES8_S8_EEENS6_IJNS7_ILi192EEESA_NS7_ILi64EEEEEELi64ENS_6half_tEfNS_4arch4Sm90ELb0ELb0ELb0ELb0ELb0ELb0ELb0ELb0ELb1ELb1ELb0ELb0EEENS1_21CollectiveEpilogueFwdINS6_IJSA_SB_SA_EEES9_SD_SF_Li384ELb0ELb1ELb0ELb0EEENS1_29StaticPersistentTileSchedulerILb0EEEEEEEEEvNT_6ParamsE:
        .type           _ZN7cutlass13device_kernelIN5flash11enable_sm90INS1_16FlashAttnFwdSm90INS1_25CollectiveMainloopFwdSm90ILi2EN4cute5tupleIJNS5_1CILi1EEES8_S8_EEENS6_IJNS7_ILi192EEESA_NS7_ILi64EEEEEELi64ENS_6half_tEfNS_4arch4Sm90ELb0ELb0ELb0ELb0ELb0ELb0ELb0ELb0ELb1ELb1ELb0ELb0EEENS1_21CollectiveEpilogueFwdINS6_IJSA_SB_SA_EEES9_SD_SF_Li384ELb0ELb1ELb0ELb0EEENS1_29StaticPersistentTileSchedulerILb0EEEEEEEEEvNT_6ParamsE,@function
        .size           _ZN7cutlass13device_kernelIN5flash11enable_sm90INS1_16FlashAttnFwdSm90INS1_25CollectiveMainloopFwdSm90ILi2EN4cute5tupleIJNS5_1CILi1EEES8_S8_EEENS6_IJNS7_ILi192EEESA_NS7_ILi64EEEEEELi64ENS_6half_tEfNS_4arch4Sm90ELb0ELb0ELb0ELb0ELb0ELb0ELb0ELb0ELb1ELb1ELb0ELb0EEENS1_21CollectiveEpilogueFwdINS6_IJSA_SB_SA_EEES9_SD_SF_Li384ELb0ELb1ELb0ELb0EEENS1_29StaticPersistentTileSchedulerILb0EEEEEEEEEvNT_6ParamsE,(.L_x_2641 - _ZN7cutlass13device_kernelIN5flash11enable_sm90INS1_16FlashAttnFwdSm90INS1_25CollectiveMainloopFwdSm90ILi2EN4cute5tupleIJNS5_1CILi1EEES8_S8_EEENS6_IJNS7_ILi192EEESA_NS7_ILi64EEEEEELi64ENS_6half_tEfNS_4arch4Sm90ELb0ELb0ELb0ELb0ELb0ELb0ELb0ELb0ELb1ELb1ELb0ELb0EEENS1_21CollectiveEpilogueFwdINS6_IJSA_SB_SA_EEES9_SD_SF_Li384ELb0ELb1ELb0ELb0EEENS1_29StaticPersistentTileSchedulerILb0EEEEEEEEEvNT_6ParamsE)
        .other          _ZN7cutlass13device_kernelIN5flash11enable_sm90INS1_16FlashAttnFwdSm90INS1_25CollectiveMainloopFwdSm90ILi2EN4cute5tupleIJNS5_1CILi1EEES8_S8_EEENS6_IJNS7_ILi192EEESA_NS7_ILi64EEEEEELi64ENS_6half_tEfNS_4arch4Sm90ELb0ELb0ELb0ELb0ELb0ELb0ELb0ELb0ELb1ELb1ELb0ELb0EEENS1_21CollectiveEpilogueFwdINS6_IJSA_SB_SA_EEES9_SD_SF_Li384ELb0ELb1ELb0ELb0EEENS1_29StaticPersistentTileSchedulerILb0EEEEEEEEEvNT_6ParamsE,@"STO_CUDA_ENTRY STV_DEFAULT"
_ZN7cutlass13device_kernelIN5flash11enable_sm90INS1_16FlashAttnFwdSm90INS1_25CollectiveMainloopFwdSm90ILi2EN4cute5tupleIJNS5_1CILi1EEES8_S8_EEENS6_IJNS7_ILi192EEESA_NS7_ILi64EEEEEELi64ENS_6half_tEfNS_4arch4Sm90ELb0ELb0ELb0ELb0ELb0ELb0ELb0ELb0ELb1ELb1ELb0ELb0EEENS1_21CollectiveEpilogueFwdINS6_IJSA_SB_SA_EEES9_SD_SF_Li384ELb0ELb1ELb0ELb0EEENS1_29StaticPersistentTileSchedulerILb0EEEEEEEEEvNT_6ParamsE:
[----:B------:R-:W0:Y:S02]  /*0000*/  LDC R1, c[0x0][0x28] ;  /* 0x00000a00ff017b82 */ /* 0x000e240000000800 */
[----:B0-----:R-:W-:Y:S01]  /*0010*/  VIADD R1, R1, 0xffffffd8 ;  /* 0xffffffd801017836 */ /* 0x001fe20000000000 */
[----:B------:R-:W0:Y:S01]  /*0020*/  S2R R3, SR_TID.X ;  /* 0x0000000000037919 */ /* 0x000e220000002100 */
[----:B------:R-:W-:Y:S01]  /*0030*/  ELECT P0, URZ, PT ;  /* 0x00000000003f782f */ /* 0x000fe20003800000 */
[----:B------:R-:W-:Y:S01]  /*0040*/  BSSY B0, `(.L_x_0) ;  /* 0x000000e000007945 */ /* 0x000fe20003800000 */
[--C-:B0-----:R-:W-:Y:S02]  /*0050*/  SHF.R.U32.HI R0, RZ, 0x5, R3.reuse ;  /* 0x00000005ff007819 */ /* 0x101fe40000011603 */
[----:B------:R-:W-:-:S03]  /*0060*/  SHF.R.U32.HI R3, RZ, 0x7, R3 ;  /* 0x00000007ff037819 */ /* 0x000fc60000011603 */
[----:B------:R-:W0:Y:S02]  /*0070*/  SHFL.IDX PT, R2, R0, RZ, 0x1f ;  /* 0x00001fff00027589 */ /* 0x000e2400000e0000 */
[----:B0-----:R-:W-:-:S13]  /*0080*/  ISETP.EQ.AND P0, PT, R2, RZ, P0 ;  /* 0x000000ff0200720c */ /* 0x001fda0000702270 */
[----:B------:R-:W-:Y:S05]  /*0090*/  @!P0 BRA `(.L_x_1) ;  /* 0x0000000000208947 */ /* 0x000fea0003800000 */
[----:B------:R-:W-:Y:S02]  /*00a0*/  ULDC.64 UR4, c[0x0][0x198] ;  /* 0x0000660000047ab9 */ /* 0x000fe40000000a00 */
[----:B------:R-:W-:Y:S02]  /*00b0*/  UIADD3 UR6, UP0, UR4, 0x370, URZ ;  /* 0x0000037004067890 */ /* 0x000fe4000ff1e03f */
[----:B------:R-:W-:Y:S02]  /*00c0*/  UIADD3 UR4, UP1, UR4, 0x470, URZ ;  /* 0x0000047004047890 */ /* 0x000fe4000ff3e03f */
[----:B------:R-:W-:Y:S02]  /*00d0*/  UIADD3.X UR7, URZ, UR5, URZ, UP0, !UPT ;  /* 0x000000053f077290 */ /* 0x000fe400087fe43f */
[----:B------:R-:W-:-:S07]  /*00e0*/  UIADD3.X UR5, URZ, UR5, URZ, UP1, !UPT ;  /* 0x000000053f057290 */ /* 0x000fce0008ffe43f */
[----:B------:R0:W-:Y:S02]  /*00f0*/  UTMACCTL.PF [UR6] ;  /* 0x00000000060079b9 */ /* 0x0001e40008040000 */
[----:B------:R0:W-:Y:S02]  /*0100*/  UTMACCTL.PF [UR4] ;  /* 0x00000000040079b9 */ /* 0x0001e40008040000 */
[----:B0-----:R-:W-:Y:S01]  /*0110*/  NOP ;  /* 0x0000000000007918 */ /* 0x001fe20000000000 */
.L_x_1:
[----:B------:R-:W-:Y:S05]  /*0120*/  BSYNC B0 ;  /* 0x0000000000007941 */ /* 0x000fea0003800000 */
.L_x_0:
[----:B------:R-:W-:Y:S01]  /*0130*/  VOTEU.ANY UP0, P0 ;  /* 0x00000000003f7886 */ /* 0x000fe20000000100 */
[----:B------:R-:W0:Y:S01]  /*0140*/  SHFL.IDX PT, R3, R3, RZ, 0x1f ;  /* 0x00001fff03037589 */ /* 0x000e2200000e0000 */
[----:B------:R-:W-:Y:S01]  /*0150*/  UMOV UR4, 0x80 ;  /* 0x0000008000047882 */ /* 0x000fe20000000000 */
[----:B------:R-:W-:Y:S01]  /*0160*/  UMOV UR7, 0x180 ;  /* 0x0000018000077882 */ /* 0x000fe20000000000 */
[----:B------:R-:W-:Y:S01]  /*0170*/  VOTEU.ANY UP1, P0 ;  /* 0x00000000003f7886 */ /* 0x000fe20000020100 */
[----:B------:R-:W1:Y:S01]  /*0180*/  @UP0 S2UR UR8, SR_CgaCtaId ;  /* 0x00000000000809c3 */ /* 0x000e620000008800 */
[----:B------:R-:W2:Y:S01]  /*0190*/  SHFL.IDX PT, R2, R0, RZ, 0x1f ;  /* 0x00001fff00027589 */ /* 0x000ea200000e0000 */
[----:B------:R-:W-:Y:S01]  /*01a0*/  @UP0 UMOV UR6, 0x400 ;  /* 0x0000040000060882 */ /* 0x000fe20000000000 */
[----:B------:R-:W-:-:S04]  /*01b0*/  @UP0 UIADD3 UR4, -UR4, 0x100000, URZ ;  /* 0x0010000004040890 */ /* 0x000fc8000fffe13f */
[----:B------:R-:W-:Y:S02]  /*01c0*/  @UP0 USHF.L.U32 UR5, UR4, 0xb, URZ ;  /* 0x0000000b04050899 */ /* 0x000fe4000800063f */
[----:B------:R-:W-:Y:S01]  /*01d0*/  @UP0 USHF.L.U32 UR4, UR4, 0x1, URZ ;  /* 0x0000000104040899 */ /* 0x000fe2000800063f */
[----:B------:R-:W-:Y:S01]  /*01e0*/  VOTEU.ANY UP2, P0 ;  /* 0x00000000003f7886 */ /* 0x000fe20000040100 */
[----:B0-----:R-:W-:Y:S01]  /*01f0*/  R2UR UR9, R3 ;  /* 0x00000000030972ca */ /* 0x001fe200000e0000 */
[----:B-1----:R-:W-:Y:S01]  /*0200*/  @UP0 ULEA UR8, UR8, UR6, 0x18 ;  /* 0x0000000608080291 */ /* 0x002fe2000f8ec03f */
[----:B--2---:R-:W-:Y:S01]  /*0210*/  ISETP.NE.AND P1, PT, R2, RZ, PT ;  /* 0x000000ff0200720c */ /* 0x004fe20003f25270 */
[----:B------:R-:W-:-:S04]  /*0220*/  @UP0 UIADD3 UR6, -UR7, 0x100000, URZ ;  /* 0x0010000007060890 */ /* 0x000fc8000fffe13f */
[----:B------:R-:W-:Y:S02]  /*0230*/  @UP0 USHF.L.U32 UR7, UR6, 0xb, URZ ;  /* 0x0000000b06070899 */ /* 0x000fe4000800063f */
[----:B------:R-:W-:-:S04]  /*0240*/  @UP0 USHF.L.U32 UR6, UR6, 0x1, URZ ;  /* 0x0000000106060899 */ /* 0x000fc8000800063f */
[----:B------:R-:W-:Y:S01]  /*0250*/  UISETP.NE.AND UP0, UPT, UR9, URZ, UPT ;  /* 0x0000003f0900728c */ /* 0x000fe2000bf05270 */
[----:B------:R-:W0:Y:S02]  /*0260*/  FENCE.VIEW.ASYNC.S ;  /* 0x00000000000073c6 */ /* 0x000e240000000000 */
[----:B0-----:R0:W1:Y:S05]  /*0270*/  @UP1 SYNCS.EXCH.64 URZ, [UR8+0x30800], UR4 ;  /* 0x03080004083f15b2 */ /* 0x00106a0008000100 */
[----:B------:R0:W2:Y:S01]  /*0280*/  @UP2 SYNCS.EXCH.64 URZ, [UR8+0x30820], UR6 ;  /* 0x03082006083f25b2 */ /* 0x0000a20008000100 */
[----:B------:R-:W-:Y:S05]  /*0290*/  @P1 BRA `(.L_x_2) ;  /* 0x0000000000481947 */ /* 0x000fea0003800000 */
[----:B0-----:R-:W0:Y:S01]  /*02a0*/  S2UR UR5, SR_CgaCtaId ;  /* 0x00000000000579c3 */ /* 0x001e220000008800 */
[----:B------:R-:W-:Y:S01]  /*02b0*/  UMOV UR4, 0x400 ;  /* 0x0000040000047882 */ /* 0x000fe20000000000 */
[----:B------:R-:W-:Y:S01]  /*02c0*/  UMOV UR6, 0x1 ;  /* 0x0000000100067882 */ /* 0x000fe20000000000 */
[----:B------:R-:W-:Y:S01]  /*02d0*/  UMOV UR7, 0x3 ;  /* 0x0000000300077882 */ /* 0x000fe20000000000 */
[----:B------:R-:W-:Y:S01]  /*02e0*/  ELECT P0, URZ, PT ;  /* 0x00000000003f782f */ /* 0x000fe20003800000 */
[----:B0-----:R-:W-:Y:S02]  /*02f0*/  ULEA UR8, UR5, UR4, 0x18 ;  /* 0x0000000405087291 */ /* 0x001fe4000f8ec03f */
[----:B------:R-:W-:-:S04]  /*0300*/  UIADD3 UR4, -UR6, 0x100000, URZ ;  /* 0x0010000006047890 */ /* 0x000fc8000fffe13f */
[----:B------:R-:W-:Y:S02]  /*0310*/  USHF.L.U32 UR5, UR4, 0xb, URZ ;  /* 0x0000000b04057899 */ /* 0x000fe4000800063f */
[----:B------:R-:W-:Y:S02]  /*0320*/  USHF.L.U32 UR4, UR4, 0x1, URZ ;  /* 0x0000000104047899 */ /* 0x000fe4000800063f */
[----:B------:R-:W-:-:S04]  /*0330*/  UIADD3 UR6, -UR7, 0x100000, URZ ;  /* 0x0010000007067890 */ /* 0x000fc8000fffe13f */
[----:B------:R-:W-:Y:S02]  /*0340*/  USHF.L.U32 UR7, UR6, 0xb, URZ ;  /* 0x0000000b06077899 */ /* 0x000fe4000800063f */
[----:B------:R-:W-:Y:S01]  /*0350*/  USHF.L.U32 UR6, UR6, 0x1, URZ ;  /* 0x0000000106067899 */ /* 0x000fe2000800063f */
[----:B------:R-:W0:Y:S03]  /*0360*/  FENCE.VIEW.ASYNC.S ;  /* 0x00000000000073c6 */ /* 0x000e260000000000 */
[----:B0-----:R3:W4:Y:S08]  /*0370*/  SYNCS.EXCH.64 URZ, [UR8+0x30830], UR4 ;  /* 0x03083004083f75b2 */ /* 0x0017300008000100 */
[----:B------:R3:W0:Y:S01]  /*0380*/  SYNCS.EXCH.64 URZ, [UR8+0x30840], UR6 ;  /* 0x03084006083f75b2 */ /* 0x0006220008000100 */
[----:B------:R3:W0:Y:S01]  /*0390*/  SYNCS.EXCH.64 URZ, [UR8+0x30838], UR4 ;  /* 0x03083804083f75b2 */ /* 0x0006220008000100 */
[----:B------:R3:W0:Y:S02]  /*03a0*/  SYNCS.EXCH.64 URZ, [UR8+0x30848], UR6 ;  /* 0x03084806083f75b2 */ /* 0x0006240008000100 */
[----:B---3--:R-:W-:Y:S01]  /*03b0*/  NOP ;  /* 0x0000000000007918 */ /* 0x008fe20000000000 */
.L_x_2:
[----:B------:R-:W3:Y:S01]  /*03c0*/  SHFL.IDX PT, R2, R0, RZ, 0x1f ;  /* 0x00001fff00027589 */ /* 0x000ee200000e0000 */
[----:B------:R-:W-:Y:S01]  /*03d0*/  NOP ;  /* 0x0000000000007918 */ /* 0x000fe20000000000 */
[----:B---3--:R-:W-:-:S13]  /*03e0*/  ISETP.NE.AND P0, PT, R2, RZ, PT ;  /* 0x000000ff0200720c */ /* 0x008fda0003f05270 */
        /* <DEDUP_REMOVED lines=14> */
[----:B0-----:R3:W0:Y:S08]  /*04d0*/  SYNCS.EXCH.64 URZ, [UR8+0x30850], UR4 ;  /* 0x03085004083f75b2 */ /* 0x0016300008000100 */
[----:B------:R3:W0:Y:S01]  /*04e0*/  SYNCS.EXCH.64 URZ, [UR8+0x30860], UR6 ;  /* 0x03086006083f75b2 */ /* 0x0006220008000100 */
[----:B------:R3:W0:Y:S01]  /*04f0*/  SYNCS.EXCH.64 URZ, [UR8+0x30858], UR4 ;  /* 0x03085804083f75b2 */ /* 0x0006220008000100 */
[----:B------:R3:W0:Y:S02]  /*0500*/  SYNCS.EXCH.64 URZ, [UR8+0x30868], UR6 ;  /* 0x03086806083f75b2 */ /* 0x0006240008000100 */
[----:B---3--:R-:W-:Y:S01]  /*0510*/  NOP ;  /* 0x0000000000007918 */ /* 0x008fe20000000000 */
.L_x_3:
[----:B------:R-:W3:Y:S01]  /*0520*/  SHFL.IDX PT, R2, R0, RZ, 0x1f ;  /* 0x00001fff00027589 */ /* 0x000ee200000e0000 */
[----:B------:R-:W-:Y:S01]  /*0530*/  NOP ;  /* 0x0000000000007918 */ /* 0x000fe20000000000 */
[----:B---3--:R-:W-:-:S13]  /*0540*/  ISETP.NE.AND P0, PT, R2, RZ, PT ;  /* 0x000000ff0200720c */ /* 0x008fda0003f05270 */
[----:B------:R-:W-:Y:S05]  /*0550*/  @P0 BRA `(.L_x_4) ;  /* 0x0000000000380947 */ /* 0x000fea0003800000 */
[----:B0-----:R-:W0:Y:S01]  /*0560*/  S2UR UR5, SR_CgaCtaId ;  /* 0x00000000000579c3 */ /* 0x001e220000008800 */
[----:B------:R-:W-:Y:S01]  /*0570*/  UMOV UR4, 0x400 ;  /* 0x0000040000047882 */ /* 0x000fe20000000000 */
[----:B------:R-:W-:Y:S01]  /*0580*/  UMOV UR7, 0x1 ;  /* 0x0000000100077882 */ /* 0x000fe20000000000 */
[----:B------:R-:W-:Y:S01]  /*0590*/  ELECT P0, URZ, PT ;  /* 0x00000000003f782f */ /* 0x000fe20003800000 */
[----:B0-----:R-:W-:Y:S02]  /*05a0*/  ULEA UR6, UR5, UR4, 0x18 ;  /* 0x0000000405067291 */ /* 0x001fe4000f8ec03f */
[----:B------:R-:W-:-:S04]  /*05b0*/  UIADD3 UR4, -UR7, 0x100000, URZ ;  /* 0x0010000007047890 */ /* 0x000fc8000fffe13f */
[----:B------:R-:W-:Y:S02]  /*05c0*/  USHF.L.U32 UR5, UR4, 0xb, URZ ;  /* 0x0000000b04057899 */ /* 0x000fe4000800063f */
[----:B------:R-:W-:Y:S01]  /*05d0*/  USHF.L.U32 UR4, UR4, 0x1, URZ ;  /* 0x0000000104047899 */ /* 0x000fe2000800063f */
[----:B------:R-:W0:Y:S11]  /*05e0*/  FENCE.VIEW.ASYNC.S ;  /* 0x00000000000073c6 */ /* 0x000e360000000000 */
[----:B0-----:R3:W0:Y:S01]  /*05f0*/  SYNCS.EXCH.64 URZ, [UR6+0x30870], UR4 ;  /* 0x03087004063f75b2 */ /* 0x0016220008000100 */
[----:B------:R3:W0:Y:S01]  /*0600*/  SYNCS.EXCH.64 URZ, [UR6+0x30880], UR4 ;  /* 0x03088004063f75b2 */ /* 0x0006220008000100 */
[----:B------:R3:W0:Y:S01]  /*0610*/  SYNCS.EXCH.64 URZ, [UR6+0x30878], UR4 ;  /* 0x03087804063f75b2 */ /* 0x0006220008000100 */
[----:B------:R3:W0:Y:S02]  /*0620*/  SYNCS.EXCH.64 URZ, [UR6+0x30888], UR4 ;  /* 0x03088804063f75b2 */ /* 0x0006240008000100 */
[----:B---3--:R-:W-:Y:S01]  /*0630*/  NOP ;  /* 0x0000000000007918 */ /* 0x008fe20000000000 */
.L_x_4:
        /* <DEDUP_REMOVED lines=22> */
.L_x_5:
        /* <DEDUP_REMOVED lines=22> */
.L_x_6:
[----:B------:R-:W-:Y:S01]  /*0900*/  PLOP3.LUT P0, PT, PT, PT, UP0, 0x80, 0x0 ;  /* 0x000000000000781c */ /* 0x000fe20003f0f008 */
[----:B------:R-:W-:Y:S01]  /*0910*/  UMOV UR36, 0x1 ;  /* 0x0000000100247882 */ /* 0x000fe20000000000 */
[----:B------:R-:W-:Y:S01]  /*0920*/  NOP ;  /* 0x0000000000007918 */ /* 0x000fe20000000000 */
[----:B------:R-:W-:Y:S01]  /*0930*/  USEL UR36, UR36, 0x2, !UP0 ;  /* 0x0000000224247887 */ /* 0x000fe2000c000000 */
[----:B------:R-:W-:Y:S01]  /*0940*/  ULDC.64 UR46, c[0x0][0x208] ;  /* 0x00008200002e7ab9 */ /* 0x000fe20000000a00 */
[----:B012-4-:R-:W-:Y:S08]  /*0950*/  BAR.SYNC.DEFER_BLOCKING 0x0 ;  /* 0x0000000000007b1d */ /* 0x017ff00000010000 */
[----:B------:R-:W-:Y:S05]  /*0960*/  @!P0 BRA `(.L_x_7) ;  /* 0x0000007800308947 */ /* 0x000fea0003800000 */
.L_x_8:
[----:B------:R-:W-:-:S08]  /*0970*/  NOP ;  /* 0x0000000000007918 */ /* 0x000fd00000000000 */
[----:B------:R-:W0:Y:S02]  /*0980*/  USETMAXREG.TRY_ALLOC.CTAPOOL UP0, 0xa0 ;  /* 0x000000a0000079c8 */ /* 0x000e240008000600 */
[----:B0-----:R-:W-:-:S13]  /*0990*/  PLOP3.LUT P0, PT, PT, PT, UP0, 0x80, 0x0 ;  /* 0x000000000000781c */ /* 0x001fda0003f0f008 */
[----:B------:R-:W-:Y:S05]  /*09a0*/  @!P0 BRA `(.L_x_8) ;  /* 0xfffffffc00f08947 */ /* 0x000fea000383ffff */
[----:B------:R-:W0:Y:S01]  /*09b0*/  S2R R2, SR_TID.X ;  /* 0x0000000000027919 */ /* 0x000e220000002100 */
[----:B------:R-:W1:Y:S08]  /*09c0*/  S2UR UR41, SR_CTAID.X ;  /* 0x00000000002979c3 */ /* 0x000e700000002500 */
[----:B------:R-:W-:Y:S06]  /*09d0*/  BAR.ARV 0x8, 0x200 ;  /* 0x0208000000007b1d */ /* 0x000fec0000002000 */
[----:B0-----:R-:W-:-:S04]  /*09e0*/  LOP3.LUT R0, R2, 0xffffff80, RZ, 0xc0, !PT ;  /* 0xffffff8002007812 */ /* 0x001fc800078ec0ff */
[----:B------:R-:W-:Y:S02]  /*09f0*/  ISETP.NE.AND P0, PT, R0, 0x80, PT ;  /* 0x000000800000780c */ /* 0x000fe40003f05270 */
[----:B------:R-:W1:Y:S11]  /*0a00*/  LDC R0, c[0x0][0xc34] ;  /* 0x00030d00ff007b82 */ /* 0x000e760000000800 */
[----:B------:R-:W-:Y:S06]  /*0a10*/  @!P0 BAR.ARV 0x9, 0x100 ;  /* 0x0244000000008b1d */ /* 0x000fec0000002000 */
[----:B-1----:R-:W-:-:S13]  /*0a20*/  ISETP.LE.AND P0, PT, R0, UR41, PT ;  /* 0x0000002900007c0c */ /* 0x002fda000bf03270 */
[----:B------:R-:W-:Y:S05]  /*0a30*/  @P0 EXIT ;  /* 0x000000000000094d */ /* 0x000fea0003800000 */
[----:B------:R-:W-:Y:S01]  /*0a40*/  VIADD R154, R2, 0xffffff80 ;  /* 0xffffff80029a7836 */ /* 0x000fe20000000000 */
[----:B------:R-:W0:Y:S01]  /*0a50*/  S2UR UR4, SR_CgaCtaId ;  /* 0x00000000000479c3 */ /* 0x000e220000008800 */
[----:B------:R-:W-:Y:S01]  /*0a60*/  UMOV UR40, 0x400 ;  /* 0x0000040000287882 */ /* 0x000fe20000000000 */
[----:B------:R-:W-:Y:S01]  /*0a70*/  IMAD.MOV.U32 R16, RZ, RZ, 0x40 ;  /* 0x00000040ff107424 */ /* 0x000fe200078e00ff */
[----:B------:R-:W-:Y:S01]  /*0a80*/  ULOP3.LUT UR42, UR36, 0x1, URZ, 0xfc, !UPT ;  /* 0x00000001242a7892 */ /* 0x000fe2000f8efc3f */
[----:B------:R-:W-:Y:S01]  /*0a90*/  SHF.R.S32.HI R3, RZ, 0x1f, R154 ;  /* 0x0000001fff037819 */ /* 0x000fe2000001149a */
[----:B------:R-:W-:Y:S01]  /*0aa0*/  UMOV UR37, URZ ;  /* 0x0000003f00257c82 */ /* 0x000fe20008000000 */
[----:B------:R-:W-:Y:S01]  /*0ab0*/  UMOV UR38, URZ ;  /* 0x0000003f00267c82 */ /* 0x000fe20008000000 */
[----:B------:R-:W-:Y:S01]  /*0ac0*/  UMOV UR39, URZ ;  /* 0x0000003f00277c82 */ /* 0x000fe20008000000 */
[CC--:B------:R-:W-:Y:S02]  /*0ad0*/  LEA.HI R0, R3.reuse, R154.reuse, RZ, 0x4 ;  /* 0x0000009a03007211 */ /* 0x0c0fe400078f20ff */
[----:B------:R-:W-:-:S02]  /*0ae0*/  LEA.HI R157, R3, R154, RZ, 0x7 ;  /* 0x0000009a039d7211 */ /* 0x000fc400078f38ff */
[----:B------:R-:W-:Y:S02]  /*0af0*/  SHF.R.S32.HI R7, RZ, 0x4, R0 ;  /* 0x00000004ff077819 */ /* 0x000fe40000011400 */
[C---:B------:R-:W-:Y:S02]  /*0b00*/  LOP3.LUT R5, R0.reuse, 0xfffffff0, RZ, 0xc0, !PT ;  /* 0xfffffff000057812 */ /* 0x040fe400078ec0ff */
[----:B------:R-:W-:Y:S02]  /*0b10*/  LEA.HI R2, R0, R7, RZ, 0x1 ;  /* 0x0000000700027211 */ /* 0x000fe400078f08ff */
[----:B------:R-:W-:Y:S01]  /*0b20*/  LOP3.LUT R9, R157, 0xffffff80, RZ, 0xc0, !PT ;  /* 0xffffff809d097812 */ /* 0x000fe200078ec0ff */
[----:B------:R-:W-:Y:S01]  /*0b30*/  IMAD.IADD R5, R154, 0x1, -R5 ;  /* 0x000000019a057824 */ /* 0x000fe200078e0a05 */
[----:B------:R-:W-:Y:S02]  /*0b40*/  LOP3.LUT R2, R2, 0x1ffffffe, RZ, 0xc0, !PT ;  /* 0x1ffffffe02027812 */ /* 0x000fe400078ec0ff */
[-C--:B------:R-:W-:Y:S01]  /*0b50*/  LEA.HI R8, R3, R154.reuse, RZ, 0x5 ;  /* 0x0000009a03087211 */ /* 0x080fe200078f28ff */
[----:B------:R-:W-:Y:S01]  /*0b60*/  IMAD.IADD R156, R154, 0x1, -R9 ;  /* 0x000000019a9c7824 */ /* 0x000fe200078e0a09 */
[----:B------:R-:W-:Y:S01]  /*0b70*/  SHF.R.S32.HI R0, RZ, 0x1f, R5 ;  /* 0x0000001fff007819 */ /* 0x000fe20000011405 */
[----:B------:R-:W-:Y:S01]  /*0b80*/  IMAD.IADD R7, R7, 0x1, -R2 ;  /* 0x0000000107077824 */ /* 0x000fe200078e0a02 */
[----:B------:R-:W-:Y:S01]  /*0b90*/  LEA.HI R2, R3, R154, RZ, 0x2 ;  /* 0x0000009a03027211 */ /* 0x000fe200078f10ff */
[----:B------:R-:W-:Y:S01]  /*0ba0*/  IMAD.SHL.U32 R8, R8, 0x20, RZ ;  /* 0x0000002008087824 */ /* 0x000fe200078e00ff */
[----:B------:R-:W-:Y:S01]  /*0bb0*/  LEA.HI R0, R0, R5, RZ, 0x3 ;  /* 0x0000000500007211 */ /* 0x000fe200078f18ff */
[----:B0-----:R-:W-:Y:S01]  /*0bc0*/  ULEA UR40, UR4, UR40, 0x18 ;  /* 0x0000002804287291 */ /* 0x001fe2000f8ec03f */
[----:B------:R-:W-:-:S02]  /*0bd0*/  LOP3.LUT R11, R2, 0xfffffffc, RZ, 0xc0, !PT ;  /* 0xfffffffc020b7812 */ /* 0x000fc400078ec0ff */
[C---:B------:R-:W-:Y:S01]  /*0be0*/  LOP3.LUT R2, R0.reuse, 0xfffffff8, RZ, 0xc0, !PT ;  /* 0xfffffff800027812 */ /* 0x040fe200078ec0ff */
[----:B------:R-:W-:Y:S01]  /*0bf0*/  IMAD.SHL.U32 R0, R0, 0x40, RZ ;  /* 0x0000004000007824 */ /* 0x000fe200078e00ff */
[----:B------:R-:W-:Y:S01]  /*0c00*/  SHF.R.S32.HI R9, RZ, 0x1f, R156 ;  /* 0x0000001fff097819 */ /* 0x000fe2000001149c */
[----:B------:R-:W-:Y:S01]  /*0c10*/  IMAD.IADD R12, R154, 0x1, -R11 ;  /* 0x000000019a0c7824 */ /* 0x000fe200078e0a0b */
[----:B------:R-:W-:Y:S01]  /*0c20*/  LEA.HI R155, R3, R154, RZ, 0x3 ;  /* 0x0000009a039b7211 */ /* 0x000fe200078f18ff */
[----:B------:R-:W-:Y:S01]  /*0c30*/  IMAD.IADD R2, R5, 0x1, -R2 ;  /* 0x0000000105027824 */ /* 0x000fe200078e0a02 */
[----:B------:R-:W-:Y:S02]  /*0c40*/  LEA.HI R10, R9, R156, RZ, 0x2 ;  /* 0x0000009c090a7211 */ /* 0x000fe400078f10ff */
[----:B------:R-:W-:Y:S01]  /*0c50*/  LEA.HI R4, R12, R12, RZ, 0x1 ;  /* 0x0000000c0c047211 */ /* 0x000fe200078f08ff */
[----:B------:R-:W-:Y:S01]  /*0c60*/  IMAD.SHL.U32 R3, R2, 0x40, RZ ;  /* 0x0000004002037824 */ /* 0x000fe200078e00ff */
[----:B------:R-:W-:-:S02]  /*0c70*/  SHF.R.S32.HI R11, RZ, 0x2, R10 ;  /* 0x00000002ff0b7819 */ /* 0x000fc4000001140a */
[----:B------:R-:W-:Y:S02]  /*0c80*/  SHF.R.S32.HI R6, RZ, 0x1f, R10 ;  /* 0x0000001fff067819 */ /* 0x000fe4000001140a */
[----:B------:R-:W-:Y:S01]  /*0c90*/  LOP3.LUT R13, R4, 0x1ffffffe, RZ, 0xc0, !PT ;  /* 0x1ffffffe040d7812 */ /* 0x000fe200078ec0ff */
[----:B------:R-:W-:Y:S01]  /*0ca0*/  IMAD.SHL.U32 R4, R7, 0x8, RZ ;  /* 0x0000000807047824 */ /* 0x000fe200078e00ff */
[----:B------:R-:W-:Y:S02]  /*0cb0*/  LEA.HI R6, R6, R11, RZ, 0x3 ;  /* 0x0000000b06067211 */ /* 0x000fe400078f18ff */
[----:B------:R-:W-:Y:S01]  /*0cc0*/  SHF.R.S32.HI R157, RZ, 0x7, R157 ;  /* 0x00000007ff9d7819 */ /* 0x000fe2000001149d */
[----:B------:R-:W-:Y:S01]  /*0cd0*/  IMAD.IADD R13, R12, 0x1, -R13 ;  /* 0x000000010c0d7824 */ /* 0x000fe200078e0a0d */
[----:B------:R-:W-:Y:S02]  /*0ce0*/  LOP3.LUT R3, R3, 0x1c0, RZ, 0xc0, !PT ;  /* 0x000001c003037812 */ /* 0x000fe400078ec0ff */
[----:B------:R-:W-:-:S02]  /*0cf0*/  LOP3.LUT R12, R6, 0xfffffff8, RZ, 0xc0, !PT ;  /* 0xfffffff8060c7812 */ /* 0x000fc400078ec0ff */
[----:B------:R-:W-:Y:S01]  /*0d00*/  R2P PR, R2, 0x6 ;  /* 0x0000000602007804 */ /* 0x000fe20000000000 */
[----:B------:R-:W-:Y:S01]  /*0d10*/  IMAD.HI R2, R157, 0x55555556, RZ ;  /* 0x555555569d027827 */ /* 0x000fe200078e02ff */
[----:B------:R-:W-:Y:S02]  /*0d20*/  LOP3.LUT R6, R3, 0x8, R4, 0xf8, !PT ;  /* 0x0000000803067812 */ /* 0x000fe400078ef804 */
[----:B------:R-:W-:Y:S01]  /*0d30*/  SHF.R.U32.HI R3, RZ, 0x3, R3 ;  /* 0x00000003ff037819 */ /* 0x000fe20000011603 */
[----:B------:R-:W-:Y:S01]  /*0d40*/  IMAD.IADD R12, R11, 0x1, -R12 ;  /* 0x000000010b0c7824 */ /* 0x000fe200078e0a0c */
[----:B------:R-:W-:Y:S02]  /*0d50*/  LEA.HI R9, R9, R156, RZ, 0x5 ;  /* 0x0000009c09097211 */ /* 0x000fe400078f28ff */
[----:B------:R-:W-:Y:S01]  /*0d60*/  LOP3.LUT R3, R6, R3, RZ, 0x3c, !PT ;  /* 0x0000000306037212 */ /* 0x000fe200078e3cff */
[----:B------:R-:W-:Y:S01]  /*0d70*/  IMAD.MOV.U32 R6, RZ, RZ, -0x2 ;  /* 0xfffffffeff067424 */ /* 0x000fe200078e00ff */
[----:B------:R-:W-:-:S02]  /*0d80*/  LOP3.LUT R8, R8, 0xfffffc00, RZ, 0xc0, !PT ;  /* 0xfffffc0008087812 */ /* 0x000fc400078ec0ff */
[----:B------:R-:W-:Y:S02]  /*0d90*/  LEA.HI R2, R2, R2, RZ, 0x1 ;  /* 0x0000000202027211 */ /* 0x000fe400078f08ff */
[----:B------:R-:W-:Y:S01]  /*0da0*/  LOP3.LUT R0, R0, 0x7ffffe00, RZ, 0xc0, !PT ;  /* 0x7ffffe0000007812 */ /* 0x000fe200078ec0ff */
[--C-:B------:R-:W-:Y:S01]  /*0db0*/  IMAD R5, R5, 0x40, R8.reuse ;  /* 0x0000004005057824 */ /* 0x100fe200078e0208 */
[----:B------:R-:W-:Y:S02]  /*0dc0*/  SHF.R.S32.HI R9, RZ, 0x5, R9 ;  /* 0x00000005ff097819 */ /* 0x000fe40000011409 */
[----:B------:R-:W-:Y:S01]  /*0dd0*/  LOP3.LUT R7, R10, 0x7ffffffc, RZ, 0xc0, !PT ;  /* 0x7ffffffc0a077812 */ /* 0x000fe200078ec0ff */
[----:B------:R-:W-:Y:S01]  /*0de0*/  IMAD.IADD R5, R4, 0x1, R5 ;  /* 0x0000000104057824 */ /* 0x000fe200078e0205 */
[----:B------:R-:W-:Y:S01]  /*0df0*/  IADD3 R0, R3, R0, R8 ;  /* 0x0000000003007210 */ /* 0x000fe20007ffe008 */
[----:B------:R-:W-:Y:S01]  /*0e00*/  IMAD R3, R2, -0x3, R157 ;  /* 0xfffffffd02037824 */ /* 0x000fe200078e029d */
[----:B------:R-:W-:Y:S01]  /*0e10*/  SEL R16, R16, 0xffffffc0, !P2 ;  /* 0xffffffc010107807 */ /* 0x000fe20005000000 */
[----:B------:R-:W-:Y:S01]  /*0e20*/  IMAD R12, R9, 0x10, R12 ;  /* 0x00000010090c7824 */ /* 0x000fe200078e020c */
[----:B------:R-:W-:Y:S01]  /*0e30*/  LEA R2, R0, UR40, 0x1 ;  /* 0x0000002800027c11 */ /* 0x000fe2000f8e08ff */
[----:B------:R-:W-:Y:S01]  /*0e40*/  IMAD.IADD R7, R156, 0x1, -R7 ;  /* 0x000000019c077824 */ /* 0x000fe200078e0a07 */
[----:B------:R0:W-:Y:S01]  /*0e50*/  STL [R1+0xc], R5 ;  /* 0x00000c0501007387 */ /* 0x0001e20000100800 */
[----:B------:R-:W-:Y:S01]  /*0e60*/  IMAD R3, R3, 0x40, R12 ;  /* 0x0000004003037824 */ /* 0x000fe200078e020c */
[----:B------:R-:W-:Y:S01]  /*0e70*/  LOP3.LUT R15, R155, 0xfffffff8, RZ, 0xc0, !PT ;  /* 0xfffffff89b0f7812 */ /* 0x000fe200078ec0ff */
[----:B------:R-:W-:Y:S01]  /*0e80*/  IMAD R4, R7, R6, 0xc0 ;  /* 0x000000c007047424 */ /* 0x000fe200078e0206 */
[----:B------:R-:W-:Y:S01]  /*0e90*/  SHF.R.S32.HI R155, RZ, 0x3, R155 ;  /* 0x00000003ff9b7819 */ /* 0x000fe2000001149b */
[----:B------:R-:W-:-:S02]  /*0ea0*/  IMAD R0, R13, 0x8, R3 ;  /* 0x000000080d007824 */ /* 0x000fc400078e0203 */
[C---:B------:R-:W-:Y:S01]  /*0eb0*/  VIADD R17, R2.reuse, 0x1e800 ;  /* 0x0001e80002117836 */ /* 0x040fe20000000000 */
[----:B------:R0:W-:Y:S01]  /*0ec0*/  STL [R1+0x10], R4 ;  /* 0x0000100401007387 */ /* 0x0001e20000100800 */
[----:B------:R-:W-:Y:S02]  /*0ed0*/  VIADD R22, R2, 0x1e820 ;  /* 0x0001e82002167836 */ /* 0x000fe40000000000 */
[C---:B------:R-:W-:Y:S01]  /*0ee0*/  @P1 VIADD R22, R17.reuse, 0xffffffe0 ;  /* 0xffffffe011161836 */ /* 0x040fe20000000000 */
[----:B------:R0:W-:Y:S01]  /*0ef0*/  STL [R1+0x4], R3 ;  /* 0x0000040301007387 */ /* 0x0001e20000100800 */
[----:B------:R-:W-:Y:S02]  /*0f00*/  IMAD.IADD R17, R17, 0x1, R16 ;  /* 0x0000000111117824 */ /* 0x000fe400078e0210 */
[----:B------:R-:W-:Y:S01]  /*0f10*/  IMAD.IADD R154, R154, 0x1, -R15 ;  /* 0x000000019a9a7824 */ /* 0x000fe200078e0a0f */
[----:B------:R0:W-:Y:S01]  /*0f20*/  STL [R1+0x8], R0 ;  /* 0x0000080001007387 */ /* 0x0001e20000100800 */
[----:B------:R-:W-:Y:S01]  /*0f30*/  IMAD.IADD R16, R16, 0x1, R22 ;  /* 0x0000000110107824 */ /* 0x000fe200078e0216 */
[C---:B------:R-:W-:Y:S01]  /*0f40*/  IADD3 R152, R22.reuse, 0xc000, RZ ;  /* 0x0000c00016987810 */ /* 0x040fe20007ffe0ff */
[----:B------:R-:W-:-:S07]  /*0f50*/  VIADD R153, R22, 0x6000 ;  /* 0x0000600016997836 */ /* 0x000fce0000000000 */
.L_x_29:
[----:B0-----:R-:W0:Y:S01]  /*0f60*/  SHFL.IDX PT, R0, R157, RZ, 0x1f ;  /* 0x00001fff9d007589 */ /* 0x001e2200000e0000 */
[----:B------:R-:W-:Y:S01]  /*0f70*/  ULDC.64 UR6, c[0x0][0x418] ;  /* 0x0001060000067ab9 */ /* 0x000fe20000000a00 */
[----:B------:R-:W-:Y:S01]  /*0f80*/  ULDC UR4, c[0x0][0xc38] ;  /* 0x00030e0000047ab9 */ /* 0x000fe20000000800 */
[----:B------:R-:W-:Y:S02]  /*0f90*/  UISETP.NE.U32.AND UP0, UPT, UR6, URZ, UPT ;  /* 0x0000003f0600728c */ /* 0x000fe4000bf05070 */
[----:B------:R-:W-:Y:S02]  /*0fa0*/  UISETP.NE.AND UP1, UPT, UR4, 0x1, UPT ;  /* 0x000000010400788c */ /* 0x000fe4000bf25270 */
[----:B------:R-:W-:Y:S01]  /*0fb0*/  UISETP.NE.AND.EX UP0, UPT, UR7, URZ, UPT, UP0 ;  /* 0x0000003f0700728c */ /* 0x000fe2000bf05300 */
[----:B------:R-:W-:Y:S01]  /*0fc0*/  ULDC UR49, c[0x0][0x424] ;  /* 0x0001090000317ab9 */ /* 0x000fe20000000800 */
[----:B------:R-:W-:Y:S02]  /*0fd0*/  UIADD3 UR12, UR40, 0x1e800, URZ ;  /* 0x0001e800280c7890 */ /* 0x000fe4000fffe03f */
[----:B------:R-:W-:Y:S01]  /*0fe0*/  USEL UR49, UR49, 0x1, UP0 ;  /* 0x0000000131317887 */ /* 0x000fe20008000000 */
[----:B------:R-:W-:Y:S01]  /*0ff0*/  ULDC UR4, c[0x0][0xc44] ;  /* 0x0003110000047ab9 */ /* 0x000fe20000000800 */
[----:B------:R-:W-:Y:S01]  /*1000*/  ULDC UR6, c[0x0][0x2f0] ;  /* 0x0000bc0000067ab9 */ /* 0x000fe20000000800 */
[----:B------:R-:W-:-:S02]  /*1010*/  ULOP3.LUT UP0, URZ, UR12, 0x3ff, URZ, 0xc0, !UPT ;  /* 0x000003ff0c3f7892 */ /* 0x000fc4000f80c03f */
[----:B------:R-:W-:Y:S02]  /*1020*/  UISETP.NE.AND UP2, UPT, UR4, 0x1, UPT ;  /* 0x000000010400788c */ /* 0x000fe4000bf45270 */
[----:B------:R-:W-:Y:S01]  /*1030*/  UIMAD UR49, UR49, UR6, URZ ;  /* 0x00000006313172a4 */ /* 0x000fe2000f8e023f */
[----:B------:R-:W-:Y:S01]  /*1040*/  @UP1 ULDC UR4, c[0x0][0xc3c] ;  /* 0x00030f0000041ab9 */ /* 0x000fe20000000800 */
[----:B------:R-:W-:Y:S01]  /*1050*/  PLOP3.LUT P0, PT, PT, PT, UP0, 0x80, 0x0 ;  /* 0x000000000000781c */ /* 0x000fe20003f0f008 */
[----:B------:R-:W-:Y:S01]  /*1060*/  UIMAD.WIDE.U32 UR4, UR41, UR4, URZ ;  /* 0x00000004290472a5 */ /* 0x000fe2000f8e003f */
[----:B0-----:R-:W-:Y:S01]  /*1070*/  R2UR UR44, R0 ;  /* 0x00000000002c72ca */ /* 0x001fe200000e0000 */
[----:B------:R-:W-:Y:S01]  /*1080*/  UIADD3 UR6, UR49, 0xbf, URZ ;  /* 0x000000bf31067890 */ /* 0x000fe2000fffe03f */
[----:B------:R-:W-:Y:S01]  /*1090*/  @UP1 ULDC UR7, c[0x0][0xc40] ;  /* 0x0003100000071ab9 */ /* 0x000fe20000000800 */
[----:B------:R-:W-:Y:S01]  /*10a0*/  UMOV UR43, UR41 ;  /* 0x00000029002b7c82 */ /* 0x000fe20008000000 */
[----:B------:R-:W-:-:S02]  /*10b0*/  @UP1 USHF.R.U32.HI UR43, URZ, UR7, UR5 ;  /* 0x000000073f2b1299 */ /* 0x000fc40008011605 */
[----:B------:R-:W-:Y:S01]  /*10c0*/  UIMAD.WIDE UR6, UR6, 0x2aaaaaab, URZ ;  /* 0x2aaaaaab060678a5 */ /* 0x000fe2000f8e023f */
[----:B------:R-:W-:Y:S02]  /*10d0*/  @UP2 ULDC.64 UR10, c[0x0][0xc48] ;  /* 0x00031200000a2ab9 */ /* 0x000fe40000000a00 */
[----:B------:R-:W-:-:S04]  /*10e0*/  UIMAD.WIDE.U32 UR4, UR43, UR10, URZ ;  /* 0x0000000a2b0472a5 */ /* 0x000fc8000f8e003f */
[----:B------:R-:W-:Y:S02]  /*10f0*/  UIMAD.WIDE UR8, UR44, 0x55555556, URZ ;  /* 0x555555562c0878a5 */ /* 0x000fe4000f8e023f */
[----:B------:R-:W-:Y:S02]  /*1100*/  USHF.R.U32.HI UR48, URZ, 0x1f, UR7 ;  /* 0x0000001f3f307899 */ /* 0x000fe40008011607 */
[----:B------:R-:W-:Y:S01]  /*1110*/  ULEA.HI UR9, UR9, UR9, URZ, 0x1 ;  /* 0x0000000909097291 */ /* 0x000fe2000f8f083f */
[----:B------:R-:W-:Y:S01]  /*1120*/  UMOV UR45, UR43 ;  /* 0x0000002b002d7c82 */ /* 0x000fe20008000000 */
[----:B------:R-:W-:Y:S02]  /*1130*/  @UP2 USHF.R.U32.HI UR45, URZ, UR11, UR5 ;  /* 0x0000000b3f2d2299 */ /* 0x000fe40008011605 */
[----:B------:R-:W-:Y:S02]  /*1140*/  UIMAD UR50, UR9, -0x3, UR44 ;  /* 0xfffffffd093278a4 */ /* 0x000fe4000f8e022c */
[----:B------:R-:W-:Y:S01]  /*1150*/  ULEA.HI.SX32 UR48, UR7, UR48, 0x1b ;  /* 0x0000003007307291 */ /* 0x000fe2000f8fda3f */
[----:B-1----:R-:W-:Y:S11]  /*1160*/  @!P0 BRA `(.L_x_9) ;  /* 0x0000000000408947 */ /* 0x002ff60003800000 */
[----:B------:R-:W-:Y:S01]  /*1170*/  MOV R0, 0x0 ;  /* 0x0000000000007802 */ /* 0x000fe20000000f00 */
[----:B------:R-:W-:Y:S01]  /*1180*/  ULDC.64 UR4, c[0x4][0xa8] ;  /* 0x01002a0000047ab9 */ /* 0x000fe20000000a00 */
[----:B------:R-:W-:Y:S01]  /*1190*/  ULDC.64 UR6, c[0x4][0x48] ;  /* 0x0100120000067ab9 */ /* 0x000fe20000000a00 */
[----:B------:R-:W-:Y:S01]  /*11a0*/  IMAD.U32 R4, RZ, RZ, UR4 ;  /* 0x00000004ff047e24 */ /* 0x000fe2000f8e00ff */
[----:B------:R0:W1:Y:S01]  /*11b0*/  LDC.64 R14, c[0x4][R0] ;  /* 0x01000000000e7b82 */ /* 0x0000620000000a00 */
[----:B------:R-:W-:Y:S01]  /*11c0*/  IMAD.U32 R5, RZ, RZ, UR5 ;  /* 0x00000005ff057e24 */ /* 0x000fe2000f8e00ff */
[----:B------:R-:W-:Y:S01]  /*11d0*/  ULDC.64 UR4, c[0x4][0xb0] ;  /* 0x01002c0000047ab9 */ /* 0x000fe20000000a00 */
[----:B------:R-:W-:Y:S02]  /*11e0*/  IMAD.U32 R10, RZ, RZ, UR6 ;  /* 0x00000006ff0a7e24 */ /* 0x000fe4000f8e00ff */
[----:B------:R-:W-:Y:S02]  /*11f0*/  IMAD.U32 R6, RZ, RZ, UR4 ;  /* 0x00000004ff067e24 */ /* 0x000fe4000f8e00ff */
[----:B------:R-:W-:-:S02]  /*1200*/  IMAD.U32 R7, RZ, RZ, UR5 ;  /* 0x00000005ff077e24 */ /* 0x000fc4000f8e00ff */
[----:B------:R-:W-:Y:S02]  /*1210*/  IMAD.U32 R11, RZ, RZ, UR7 ;  /* 0x00000007ff0b7e24 */ /* 0x000fe4000f8e00ff */
[----:B------:R-:W-:Y:S02]  /*1220*/  IMAD.MOV.U32 R8, RZ, RZ, 0x70 ;  /* 0x00000070ff087424 */ /* 0x000fe400078e00ff */
[----:B------:R-:W-:Y:S02]  /*1230*/  IMAD.MOV.U32 R12, RZ, RZ, 0x1 ;  /* 0x00000001ff0c7424 */ /* 0x000fe400078e00ff */
[----:B0-----:R-:W-:-:S07]  /*1240*/  IMAD.MOV.U32 R13, RZ, RZ, RZ ;  /* 0x000000ffff0d7224 */ /* 0x001fce00078e00ff */
[----:B------:R-:W-:-:S07]  /*1250*/  LEPC R20, `(.L_x_9) ;  /* 0x000000001014794e */ /* 0x000fce0000000000 */
[----:B-1----:R-:W-:Y:S05]  /*1260*/  CALL.ABS.NOINC R14 ;  /* 0x000000000e007343 */ /* 0x002fea0003c00000 */
.L_x_9:
[----:B------:R-:W-:Y:S01]  /*1270*/  ULOP3.LUT UR4, UR37, 0x1, URZ, 0xc0, !UPT ;  /* 0x0000000125047892 */ /* 0x000fe2000f8ec03f */
[----:B------:R-:W-:-:S05]  /*1280*/  IMAD.U32 R3, RZ, RZ, UR42 ;  /* 0x0000002aff037e24 */ /* 0x000fca000f8e00ff */
[----:B------:R-:W-:Y:S01]  /*1290*/  IMAD.U32 R0, RZ, RZ, UR4 ;  /* 0x00000004ff007e24 */ /* 0x000fe2000f8e00ff */
[----:B------:R-:W-:-:S04]  /*12a0*/  ISETP.NE.AND P0, PT, R3, 0x3, PT ;  /* 0x000000030300780c */ /* 0x000fc80003f05270 */
[----:B------:R-:W-:-:S04]  /*12b0*/  SHF.L.U32 R0, R0, 0x1f, RZ ;  /* 0x0000001f00007819 */ /* 0x000fc800000006ff */
[----:B------:R-:W0:Y:S02]  /*12c0*/  SYNCS.PHASECHK.TRANS64.TRYWAIT P1, [UR40+0x30800], R0 ;  /* 0x03080000ff0075a7 */ /* 0x000e240008020168 */
[----:B0-----:R-:W-:Y:S05]  /*12d0*/  @!P1 BRA `(.L_x_10) ;  /* 0x000000a400a89947 */ /* 0x001fea0003800000 */
.L_x_107:
[----:B------:R-:W-:Y:S05]  /*12e0*/  @!P0 BRA `(.L_x_11) ;  /* 0x0000000000048947 */ /* 0x000fea0003800000 */
[----:B------:R-:W-:Y:S01]  /*12f0*/  BPT.TRAP 0x1 ;  /* 0x000000040000795c */ /* 0x000fe20000300000 */
.L_x_11:
[----:B------:R-:W-:Y:S02]  /*1300*/  IMAD.U32 R4, RZ, RZ, UR39 ;  /* 0x00000027ff047e24 */ /* 0x000fe4000f8e00ff */
[----:B0-----:R-:W-:-:S03]  /*1310*/  IMAD.U32 R3, RZ, RZ, UR38 ;  /* 0x00000026ff037e24 */ /* 0x001fc6000f8e00ff */
[----:B------:R-:W-:Y:S02]  /*1320*/  LEA R4, R4, UR40, 0x3 ;  /* 0x0000002804047c11 */ /* 0x000fe4000f8e18ff */
[----:B------:R-:W-:-:S04]  /*1330*/  SHF.L.U32 R3, R3, 0x1f, RZ ;  /* 0x0000001f03037819 */ /* 0x000fc800000006ff */
[----:B------:R0:W1:Y:S01]  /*1340*/  SYNCS.PHASECHK.TRANS64.TRYWAIT P2, [R4+URZ+0x30830], R3 ;  /* 0x03083003040075a7 */ /* 0x000062000804017f */
[----:B------:R-:W-:Y:S05]  /*1350*/  @!P0 BRA `(.L_x_12) ;  /* 0x0000000000048947 */ /* 0x000fea0003800000 */
[----:B------:R-:W-:Y:S01]  /*1360*/  BPT.TRAP 0x1 ;  /* 0x000000040000795c */ /* 0x000fe20000300000 */
.L_x_12:
[----:B------:R-:W2:Y:S01]  /*1370*/  S2R R5, SR_TID.X ;  /* 0x0000000000057919 */ /* 0x000ea20000002100 */
[----:B------:R-:W-:-:S05]  /*1380*/  IMAD.U32 R15, RZ, RZ, UR50 ;  /* 0x00000032ff0f7e24 */ /* 0x000fca000f8e00ff */
[----:B------:R-:W-:-:S05]  /*1390*/  LEA R15, R15, UR40, 0xd ;  /* 0x000000280f0f7c11 */ /* 0x000fca000f8e68ff */
[----:B------:R-:W-:-:S05]  /*13a0*/  VIADD R0, R15, 0xc400 ;  /* 0x0000c4000f007836 */ /* 0x000fca0000000000 */
[----:B------:R-:W-:-:S04]  /*13b0*/  SHF.R.U32.HI R0, RZ, 0x4, R0 ;  /* 0x00000004ff007819 */ /* 0x000fc80000011600 */
[----:B------:R-:W-:Y:S02]  /*13c0*/  LOP3.LUT R0, R0, 0x3fff, RZ, 0xc0, !PT ;  /* 0x00003fff00007812 */ /* 0x000fe400078ec0ff */
[----:B--2---:R-:W-:Y:S01]  /*13d0*/  LOP3.LUT P1, RZ, R5, 0x7f, RZ, 0xc0, !PT ;  /* 0x0000007f05ff7812 */ /* 0x004fe2000782c0ff */
[----:B-1----:R-:W-:-:S12]  /*13e0*/  @P2 BRA `(.L_x_13) ;  /* 0x0000000000082947 */ /* 0x002fd80003800000 */
[----:B------:R-:W1:Y:S02]  /*13f0*/  SYNCS.PHASECHK.TRANS64.TRYWAIT P2, [R4+URZ+0x30830], R3 ;  /* 0x03083003040075a7 */ /* 0x000e64000804017f */
[----:B-1----:R-:W-:Y:S05]  /*1400*/  @!P2 BRA `(.L_x_14) ;  /* 0x000000a40074a947 */ /* 0x002fea0003800000 */
.L_x_13:
[----:B------:R-:W-:Y:S05]  /*1410*/  WARPSYNC.ALL ;  /* 0x0000000000007948 */ /* 0x000fea0003800000 */
[----:B------:R-:W-:Y:S01]  /*1420*/  IMAD.MOV.U32 R151, RZ, RZ, RZ ;  /* 0x000000ffff977224 */ /* 0x000fe200078e00ff */
[----:B------:R-:W-:Y:S01]  /*1430*/  LOP3.LUT R18, R0, 0x10000, RZ, 0xfc, !PT ;  /* 0x0001000000127812 */ /* 0x000fe200078efcff */
[----:B------:R-:W-:Y:S01]  /*1440*/  IMAD.MOV.U32 R19, RZ, RZ, 0x40000040 ;  /* 0x40000040ff137424 */ /* 0x000fe200078e00ff */
[----:B------:R-:W-:-:S04]  /*1450*/  UIADD3 UR4, UR40, 0x12400, URZ ;  /* 0x0001240028047890 */ /* 0x000fc8000fffe03f */
[----:B------:R-:W-:Y:S01]  /*1460*/  R2UR UR5, R19 ;  /* 0x00000000130572ca */ /* 0x000fe200000e0000 */
[----:B------:R-:W-:Y:S01]  /*1470*/  WARPGROUP.ARRIVE ;  /* 0x00000000000079c5 */ /* 0x000fe20000000000 */
[----:B------:R-:W-:Y:S01]  /*1480*/  UMOV UR7, 0x40000040 ;  /* 0x4000004000077882 */ /* 0x000fe20000000000 */
[----:B------:R-:W-:Y:S01]  /*1490*/  USHF.R.U32.HI UR4, URZ, 0x4, UR4 ;  /* 0x000000043f047899 */ /* 0x000fe20008011604 */
[C---:B------:R-:W-:Y:S01]  /*14a0*/  R2UR UR13, R18.reuse ;  /* 0x00000000120d72ca */ /* 0x040fe200000e0000 */
[----:B------:R-:W0:Y:S01]  /*14b0*/  LDL R7, [R1+0x10] ;  /* 0x0000100001077983 */ /* 0x000e220000100800 */
[----:B------:R-:W-:Y:S01]  /*14c0*/  UMOV UR9, 0x40000040 ;  /* 0x4000004000097882 */ /* 0x000fe20000000000 */
[----:B------:R-:W-:Y:S01]  /*14d0*/  ULOP3.LUT UR20, UR4, 0x3fff, URZ, 0xc0, !UPT ;  /* 0x00003fff04147892 */ /* 0x000fe2000f8ec03f */
[----:B------:R-:W-:Y:S01]  /*14e0*/  IMAD.U32 R0, RZ, RZ, UR48 ;  /* 0x00000030ff007e24 */ /* 0x000fe2000f8e00ff */
[----:B------:R-:W-:Y:S01]  /*14f0*/  UMOV UR11, 0x40000040 ;  /* 0x40000040000b7882 */ /* 0x000fe20000000000 */
[----:B------:R-:W-:Y:S01]  /*1500*/  R2UR UR4, R18 ;  /* 0x00000000120472ca */ /* 0x000fe200000e0000 */
[----:B------:R-:W-:Y:S01]  /*1510*/  ULOP3.LUT UR20, UR20, 0x10000, URZ, 0xfc, !UPT ;  /* 0x0001000014147892 */ /* 0x000fe2000f8efc3f */
[----:B------:R-:W-:Y:S01]  /*1520*/  P2R R6, PR, RZ, 0x2 ;  /* 0x00000002ff067803 */ /* 0x000fe20000000000 */
[----:B------:R-:W-:Y:S01]  /*1530*/  UMOV UR15, 0x40000040 ;  /* 0x40000040000f7882 */ /* 0x000fe20000000000 */
[----:B------:R-:W-:Y:S01]  /*1540*/  P2R R5, PR, RZ, 0x1 ;  /* 0x00000001ff057803 */ /* 0x000fe20000000000 */
[----:B------:R-:W-:Y:S01]  /*1550*/  UIMAD UR12, UR39, 0x600, UR20 ;  /* 0x00000600270c78a4 */ /* 0x000fe2000f8e0214 */
[--C-:B------:R-:W-:Y:S01]  /*1560*/  IMAD.MOV.U32 R150, RZ, RZ, R151.reuse ;  /* 0x000000ffff967224 */ /* 0x100fe200078e0097 */
[----:B------:R-:W-:Y:S01]  /*1570*/  UIADD3 UR8, UR13, 0x4, URZ ;  /* 0x000000040d087890 */ /* 0x000fe2000fffe03f */
[--C-:B------:R-:W-:Y:S01]  /*1580*/  IMAD.MOV.U32 R149, RZ, RZ, R151.reuse ;  /* 0x000000ffff957224 */ /* 0x100fe200078e0097 */
[----:B------:R-:W-:Y:S01]  /*1590*/  UIADD3 UR10, UR12, 0x4, URZ ;  /* 0x000000040c0a7890 */ /* 0x000fe2000fffe03f */
[--C-:B------:R-:W-:Y:S01]  /*15a0*/  IMAD.MOV.U32 R148, RZ, RZ, R151.reuse ;  /* 0x000000ffff947224 */ /* 0x100fe200078e0097 */
[----:B------:R-:W-:Y:S01]  /*15b0*/  UIADD3 UR14, UR12, 0x6, URZ ;  /* 0x000000060c0e7890 */ /* 0x000fe2000fffe03f */
[--C-:B------:R-:W-:Y:S01]  /*15c0*/  IMAD.MOV.U32 R147, RZ, RZ, R151.reuse ;  /* 0x000000ffff937224 */ /* 0x100fe200078e0097 */
[----:B------:R-:W-:Y:S01]  /*15d0*/  UMOV UR6, UR12 ;  /* 0x0000000c00067c82 */ /* 0x000fe20008000000 */
[----:B------:R-:W-:Y:S01]  /*15e0*/  ULDC UR21, c[0x0][0x988] ;  /* 0x0002620000157ab9 */ /* 0x000fe20000000800 */
[----:B------:R-:W-:Y:S01]  /*15f0*/  HGMMA.64x192x16.F32 R24, gdesc[UR4], RZ, !UPT, gsb0 ;  /* 0x02e00000041879f0 */ /* 0x000fe2000c0008ff */
[----:B------:R-:W-:Y:S01]  /*1600*/  UIADD3 UR4, UR13, 0x2, URZ ;  /* 0x000000020d047890 */ /* 0x000fe2000fffe03f */
[--C-:B------:R-:W-:Y:S01]  /*1610*/  IMAD.MOV.U32 R146, RZ, RZ, R151.reuse ;  /* 0x000000ffff927224 */ /* 0x100fe200078e0097 */
[----:B------:R-:W-:Y:S01]  /*1620*/  UIADD3 UR6, UR12, 0x2, URZ ;  /* 0x000000020c067890 */ /* 0x000fe2000fffe03f */
[--C-:B------:R-:W-:Y:S01]  /*1630*/  IMAD.MOV.U32 R145, RZ, RZ, R151.reuse ;  /* 0x000000ffff917224 */ /* 0x100fe200078e0097 */
[----:B------:R-:W-:Y:S01]  /*1640*/  UMOV UR5, 0x40000040 ;  /* 0x4000004000057882 */ /* 0x000fe20000000000 */
[----:B------:R-:W-:Y:S01]  /*1650*/  UMOV UR7, 0x40000040 ;  /* 0x4000004000077882 */ /* 0x000fe20000000000 */
[----:B------:R-:W-:Y:S01]  /*1660*/  UISETP.GE.AND UP0, UPT, UR49, 0xc1, UPT ;  /* 0x000000c13100788c */ /* 0x000fe2000bf06270 */
[----:B------:R-:W-:Y:S01]  /*1670*/  MOV R144, R151 ;  /* 0x0000009700907202 */ /* 0x000fe20000000f00 */
[----:B------:R-:W-:-:S02]  /*1680*/  IMAD.MOV.U32 R143, RZ, RZ, R151 ;  /* 0x000000ffff8f7224 */ /* 0x000fc400078e0097 */
[--C-:B------:R-:W-:Y:S02]  /*1690*/  IMAD.MOV.U32 R142, RZ, RZ, R151.reuse ;  /* 0x000000ffff8e7224 */ /* 0x100fe400078e0097 */
[--C-:B------:R-:W-:Y:S02]  /*16a0*/  IMAD.MOV.U32 R141, RZ, RZ, R151.reuse ;  /* 0x000000ffff8d7224 */ /* 0x100fe400078e0097 */
[--C-:B------:R-:W-:Y:S02]  /*16b0*/  IMAD.MOV.U32 R140, RZ, RZ, R151.reuse ;  /* 0x000000ffff8c7224 */ /* 0x100fe400078e0097 */
[--C-:B------:R-:W-:Y:S02]  /*16c0*/  IMAD.MOV.U32 R139, RZ, RZ, R151.reuse ;  /* 0x000000ffff8b7224 */ /* 0x100fe400078e0097 */
[--C-:B------:R-:W-:Y:S02]  /*16d0*/  IMAD.MOV.U32 R138, RZ, RZ, R151.reuse ;  /* 0x000000ffff8a7224 */ /* 0x100fe400078e0097 */
        /* <DEDUP_REMOVED lines=15> */
[----:B------:R-:W-:Y:S01]  /*17d0*/  IMAD.MOV.U32 R122, RZ, RZ, R151 ;  /* 0x000000ffff7a7224 */ /* 0x000fe200078e0097 */
[----:B------:R-:W-:Y:S02]  /*17e0*/  WARPGROUP.DEPBAR.LE gsb0, 0x0 ;  /* 0x00008000000079c5 */ /* 0x000fe40000010000 */
[----:B------:R-:W-:-:S06]  /*17f0*/  WARPGROUP.ARRIVE ;  /* 0x00000000000079c5 */ /* 0x000fcc0000000000 */
[----:B------:R-:W-:Y:S01]  /*1800*/  HGMMA.64x192x16.F32 R24, gdesc[UR4], R24, gsb0 ;  /* 0x02e00000041879f0 */ /* 0x000fe20008000818 */
[----:B------:R-:W-:-:S03]  /*1810*/  UIADD3 UR6, UR13, 0x6, URZ ;  /* 0x000000060d067890 */ /* 0x000fc6000fffe03f */
[----:B------:R-:W-:-:S04]  /*1820*/  UMOV UR13, 0x40000040 ;  /* 0x40000040000d7882 */ /* 0x000fc80000000000 */
[----:B------:R-:W-:Y:S01]  /*1830*/  UMOV UR12, UR6 ;  /* 0x00000006000c7c82 */ /* 0x000fe20008000000 */
[----:B01----:R-:W-:-:S04]  /*1840*/  VIADD R3, R7, UR49 ;  /* 0x0000003107037c36 */ /* 0x003fc80008000000 */
[----:B------:R-:W-:-:S05]  /*1850*/  IMAD R3, R0, -0xc0, R3 ;  /* 0xffffff4000037824 */ /* 0x000fca00078e0203 */
[C---:B------:R-:W-:Y:S02]  /*1860*/  ISETP.GT.AND P5, PT, R3.reuse, RZ, PT ;  /* 0x000000ff0300720c */ /* 0x040fe40003fa4270 */
[C---:B------:R-:W-:Y:S02]  /*1870*/  ISETP.GT.AND P4, PT, R3.reuse, 0x1, PT ;  /* 0x000000010300780c */ /* 0x040fe40003f84270 */
[C---:B------:R-:W-:Y:S02]  /*1880*/  ISETP.GT.AND P3, PT, R3.reuse, 0x8, PT ;  /* 0x000000080300780c */ /* 0x040fe40003f64270 */
[C---:B------:R-:W-:Y:S02]  /*1890*/  ISETP.GT.AND P2, PT, R3.reuse, 0x9, PT ;  /* 0x000000090300780c */ /* 0x040fe40003f44270 */
[C---:B------:R-:W-:Y:S02]  /*18a0*/  ISETP.GT.AND P6, PT, R3.reuse, 0x10, PT ;  /* 0x000000100300780c */ /* 0x040fe40003fc4270 */
[----:B------:R-:W-:-:S02]  /*18b0*/  ISETP.GT.AND P1, PT, R3, 0x99, PT ;  /* 0x000000990300780c */ /* 0x000fc40003f24270 */
[----:B------:R-:W-:Y:S01]  /*18c0*/  ISETP.GT.AND P0, PT, R3, 0xa0, PT ;  /* 0x000000a00300780c */ /* 0x000fe20003f04270 */
[----:B------:R-:W-:Y:S02]  /*18d0*/  WARPGROUP.DEPBAR.LE gsb0, 0x0 ;  /* 0x00008000000079c5 */ /* 0x000fe40000010000 */
[----:B------:R-:W-:-:S06]  /*18e0*/  WARPGROUP.ARRIVE ;  /* 0x00000000000079c5 */ /* 0x000fcc0000000000 */
[----:B------:R-:W-:Y:S03]  /*18f0*/  HGMMA.64x192x16.F32 R24, gdesc[UR8], R24, gsb0 ;  /* 0x02e00000081879f0 */ /* 0x000fe60008000818 */
[----:B------:R-:W-:Y:S02]  /*1900*/  WARPGROUP.DEPBAR.LE gsb0, 0x0 ;  /* 0x00008000000079c5 */ /* 0x000fe40000010000 */
[----:B------:R-:W-:-:S15]  /*1910*/  WARPGROUP.ARRIVE ;  /* 0x00000000000079c5 */ /* 0x000fde0000000000 */
[----:B------:R-:W-:Y:S03]  /*1920*/  HGMMA.64x192x16.F32 R24, gdesc[UR12], R24, gsb0 ;  /* 0x02e000000c1879f0 */ /* 0x000fe60008000818 */
[----:B------:R-:W-:Y:S02]  /*1930*/  WARPGROUP.DEPBAR.LE gsb0, 0x0 ;  /* 0x00008000000079c5 */ /* 0x000fe40000010000 */
[----:B------:R-:W-:Y:S02]  /*1940*/  FSEL R24, R24, -INF , P5 ;  /* 0xff80000018187808 */ /* 0x000fe40002800000 */
[----:B------:R-:W-:Y:S02]  /*1950*/  FSEL R25, R25, -INF , P4 ;  /* 0xff80000019197808 */ /* 0x000fe40002000000 */
[----:B------:R-:W-:Y:S02]  /*1960*/  FSEL R28, R28, -INF , P3 ;  /* 0xff8000001c1c7808 */ /* 0x000fe40001800000 */
[----:B------:R-:W-:-:S02]  /*1970*/  FMNMX.FTZ R7, R24, R25, !PT ;  /* 0x0000001918077209 */ /* 0x000fc40007810000 */
[----:B------:R-:W-:Y:S02]  /*1980*/  FSEL R29, R29, -INF , P2 ;  /* 0xff8000001d1d7808 */ /* 0x000fe40001000000 */
[----:B------:R-:W-:Y:S02]  /*1990*/  FMNMX.FTZ R0, R28, R7, !PT ;  /* 0x000000071c007209 */ /* 0x000fe40007810000 */
[----:B------:R-:W-:Y:S02]  /*19a0*/  FSEL R26, R26, -INF , P5 ;  /* 0xff8000001a1a7808 */ /* 0x000fe40002800000 */
[----:B------:R-:W-:Y:S02]  /*19b0*/  ISETP.GT.AND P5, PT, R3, 0x11, PT ;  /* 0x000000110300780c */ /* 0x000fe40003fa4270 */
[----:B------:R-:W-:Y:S02]  /*19c0*/  FSEL R32, R32, -INF , P6 ;  /* 0xff80000020207808 */ /* 0x000fe40003000000 */
[----:B------:R-:W-:-:S02]  /*19d0*/  FMNMX.FTZ R7, R29, R0, !PT ;  /* 0x000000001d077209 */ /* 0x000fc40007810000 */
[----:B------:R-:W-:Y:S02]  /*19e0*/  FSEL R27, R27, -INF , P4 ;  /* 0xff8000001b1b7808 */ /* 0x000fe40002000000 */
[----:B------:R-:W-:Y:S02]  /*19f0*/  ISETP.GT.AND P4, PT, R3, 0x18, PT ;  /* 0x000000180300780c */ /* 0x000fe40003f84270 */
[----:B------:R-:W-:Y:S02]  /*1a00*/  FSEL R33, R33, -INF , P5 ;  /* 0xff80000021217808 */ /* 0x000fe40002800000 */
[----:B------:R-:W-:Y:S02]  /*1a10*/  FMNMX.FTZ R0, R32, R7, !PT ;  /* 0x0000000720007209 */ /* 0x000fe40007810000 */
[----:B------:R-:W-:Y:S02]  /*1a20*/  FSEL R30, R30, -INF , P3 ;  /* 0xff8000001e1e7808 */ /* 0x000fe40001800000 */
[----:B------:R-:W-:-:S02]  /*1a30*/  ISETP.GT.AND P3, PT, R3, 0x19, PT ;  /* 0x000000190300780c */ /* 0x000fc40003f64270 */
        /* <DEDUP_REMOVED lines=75> */
[----:B------:R-:W-:Y:S02]  /*1ef0*/  FSEL R70, R70, -INF , P3 ;  /* 0xff80000046467808 */ /* 0x000fe40001800000 */
[----:B------:R-:W-:Y:S02]  /*1f00*/  FSEL R71, R71, -INF , P2 ;  /* 0xff80000047477808 */ /* 0x000fe40001000000 */
[----:B------:R-:W-:-:S02]  /*1f10*/  ISETP.GT.AND P4, PT, R3, 0x68, PT ;  /* 0x000000680300780c */ /* 0x000fc40003f84270 */
[C---:B------:R-:W-:Y:S02]  /*1f20*/  ISETP.GT.AND P3, PT, R3.reuse, 0x69, PT ;  /* 0x000000690300780c */ /* 0x040fe40003f64270 */
[----:B------:R-:W-:Y:S02]  /*1f30*/  ISETP.GT.AND P2, PT, R3, 0x70, PT ;  /* 0x000000700300780c */ /* 0x000fe40003f44270 */
[----:B------:R-:W-:Y:S02]  /*1f40*/  FSEL R73, R73, -INF , P5 ;  /* 0xff80000049497808 */ /* 0x000fe40002800000 */
[----:B------:R-:W-:Y:S02]  /*1f50*/  FMNMX.FTZ R0, R72, R7, !PT ;  /* 0x0000000748007209 */ /* 0x000fe40007810000 */
[----:B------:R-:W-:Y:S02]  /*1f60*/  FSEL R76, R76, -INF , P4 ;  /* 0xff8000004c4c7808 */ /* 0x000fe40002000000 */
[----:B------:R-:W-:-:S02]  /*1f70*/  FSEL R77, R77, -INF , P3 ;  /* 0xff8000004d4d7808 */ /* 0x000fc40001800000 */
[----:B------:R-:W-:Y:S02]  /*1f80*/  FSEL R74, R74, -INF , P6 ;  /* 0xff8000004a4a7808 */ /* 0x000fe40003000000 */
[----:B------:R-:W-:Y:S02]  /*1f90*/  FSEL R80, R80, -INF , P2 ;  /* 0xff80000050507808 */ /* 0x000fe40001000000 */
[----:B------:R-:W-:Y:S02]  /*1fa0*/  FSEL R75, R75, -INF , P5 ;  /* 0xff8000004b4b7808 */ /* 0x000fe40002800000 */
[----:B------:R-:W-:Y:S02]  /*1fb0*/  FSEL R78, R78, -INF , P4 ;  /* 0xff8000004e4e7808 */ /* 0x000fe40002000000 */
[----:B------:R-:W-:Y:S02]  /*1fc0*/  FSEL R79, R79, -INF , P3 ;  /* 0xff8000004f4f7808 */ /* 0x000fe40001800000 */
[----:B------:R-:W-:-:S02]  /*1fd0*/  FSEL R82, R82, -INF , P2 ;  /* 0xff80000052527808 */ /* 0x000fc40001000000 */
[C---:B------:R-:W-:Y:S02]  /*1fe0*/  ISETP.GT.AND P6, PT, R3.reuse, 0x71, PT ;  /* 0x000000710300780c */ /* 0x040fe40003fc4270 */
[C---:B------:R-:W-:Y:S02]  /*1ff0*/  ISETP.GT.AND P5, PT, R3.reuse, 0x78, PT ;  /* 0x000000780300780c */ /* 0x040fe40003fa4270 */
[C---:B------:R-:W-:Y:S02]  /*2000*/  ISETP.GT.AND P4, PT, R3.reuse, 0x79, PT ;  /* 0x000000790300780c */ /* 0x040fe40003f84270 */
[C---:B------:R-:W-:Y:S02]  /*2010*/  ISETP.GT.AND P3, PT, R3.reuse, 0x80, PT ;  /* 0x000000800300780c */ /* 0x040fe40003f64270 */
[----:B------:R-:W-:Y:S02]  /*2020*/  ISETP.GT.AND P2, PT, R3, 0x81, PT ;  /* 0x000000810300780c */ /* 0x000fe40003f44270 */
[----:B------:R-:W-:-:S02]  /*2030*/  FMNMX.FTZ R7, R73, R0, !PT ;  /* 0x0000000049077209 */ /* 0x000fc40007810000 */
[----:B------:R-:W-:Y:S02]  /*2040*/  FSEL R101, R101, -INF , P1 ;  /* 0xff80000065657808 */ /* 0x000fe40000800000 */
[----:B------:R-:W-:Y:S02]  /*2050*/  FSEL R81, R81, -INF , P6 ;  /* 0xff80000051517808 */ /* 0x000fe40003000000 */
[----:B------:R-:W-:Y:S02]  /*2060*/  FSEL R84, R84, -INF , P5 ;  /* 0xff80000054547808 */ /* 0x000fe40002800000 */
[----:B------:R-:W-:Y:S02]  /*2070*/  FSEL R85, R85, -INF , P4 ;  /* 0xff80000055557808 */ /* 0x000fe40002000000 */
[----:B------:R-:W-:Y:S02]  /*2080*/  FSEL R88, R88, -INF , P3 ;  /* 0xff80000058587808 */ /* 0x000fe40001800000 */
[----:B------:R-:W-:-:S02]  /*2090*/  FSEL R83, R83, -INF , P6 ;  /* 0xff80000053537808 */ /* 0x000fc40003000000 */
[----:B------:R-:W-:Y:S02]  /*20a0*/  FSEL R89, R89, -INF , P2 ;  /* 0xff80000059597808 */ /* 0x000fe40001000000 */
[----:B------:R-:W-:Y:S02]  /*20b0*/  FSEL R86, R86, -INF , P5 ;  /* 0xff80000056567808 */ /* 0x000fe40002800000 */
[----:B------:R-:W-:Y:S02]  /*20c0*/  FSEL R87, R87, -INF , P4 ;  /* 0xff80000057577808 */ /* 0x000fe40002000000 */
[----:B------:R-:W-:Y:S02]  /*20d0*/  FSEL R90, R90, -INF , P3 ;  /* 0xff8000005a5a7808 */ /* 0x000fe40001800000 */
[----:B------:R-:W-:Y:S02]  /*20e0*/  FSEL R91, R91, -INF , P2 ;  /* 0xff8000005b5b7808 */ /* 0x000fe40001000000 */
[----:B------:R-:W-:-:S02]  /*20f0*/  ISETP.GT.AND P1, PT, R3, 0xa1, PT ;  /* 0x000000a10300780c */ /* 0x000fc40003f24270 */
[----:B------:R-:W-:Y:S02]  /*2100*/  FSEL R104, R104, -INF , P0 ;  /* 0xff80000068687808 */ /* 0x000fe40000000000 */
[----:B------:R-:W-:Y:S02]  /*2110*/  FMNMX.FTZ R0, R76, R7, !PT ;  /* 0x000000074c007209 */ /* 0x000fe40007810000 */
[C---:B------:R-:W-:Y:S02]  /*2120*/  ISETP.GT.AND P6, PT, R3.reuse, 0x88, PT ;  /* 0x000000880300780c */ /* 0x040fe40003fc4270 */
[C---:B------:R-:W-:Y:S02]  /*2130*/  ISETP.GT.AND P5, PT, R3.reuse, 0x89, PT ;  /* 0x000000890300780c */ /* 0x040fe40003fa4270 */
[C---:B------:R-:W-:Y:S02]  /*2140*/  ISETP.GT.AND P4, PT, R3.reuse, 0x90, PT ;  /* 0x000000900300780c */ /* 0x040fe40003f84270 */
[----:B------:R-:W-:-:S02]  /*2150*/  ISETP.GT.AND P3, PT, R3, 0x91, PT ;  /* 0x000000910300780c */ /* 0x000fc40003f64270 */
[C---:B------:R-:W-:Y:S02]  /*2160*/  ISETP.GT.AND P2, PT, R3.reuse, 0x98, PT ;  /* 0x000000980300780c */ /* 0x040fe40003f44270 */
[----:B------:R-:W-:Y:S02]  /*2170*/  ISETP.GT.AND P0, PT, R3, 0xa8, PT ;  /* 0x000000a80300780c */ /* 0x000fe40003f04270 */
[----:B------:R-:W-:Y:S02]  /*2180*/  FSEL R105, R105, -INF , P1 ;  /* 0xff80000069697808 */ /* 0x000fe40000800000 */
[----:B------:R-:W-:Y:S02]  /*2190*/  P2R R12, PR, RZ, 0x2 ;  /* 0x00000002ff0c7803 */ /* 0x000fe40000000000 */
[----:B------:R-:W-:Y:S02]  /*21a0*/  FMNMX.FTZ R7, R77, R0, !PT ;  /* 0x000000004d077209 */ /* 0x000fe40007810000 */
[----:B------:R-:W-:-:S02]  /*21b0*/  FSEL R92, R92, -INF , P6 ;  /* 0xff8000005c5c7808 */ /* 0x000fc40003000000 */
        /* <DEDUP_REMOVED lines=10> */
[----:B------:R-:W-:Y:S02]  /*2260*/  P2R R11, PR, RZ, 0x1 ;  /* 0x00000001ff0b7803 */ /* 0x000fe40000000000 */
[----:B------:R-:W-:-:S02]  /*2270*/  ISETP.GT.AND P1, PT, R3, 0xa0, PT ;  /* 0x000000a00300780c */ /* 0x000fc40003f24270 */
[C---:B------:R-:W-:Y:S02]  /*2280*/  ISETP.GT.AND P2, PT, R3.reuse, 0xa9, PT ;  /* 0x000000a90300780c */ /* 0x040fe40003f44270 */
[C---:B------:R-:W-:Y:S02]  /*2290*/  ISETP.GT.AND P3, PT, R3.reuse, 0xb0, PT ;  /* 0x000000b00300780c */ /* 0x040fe40003f64270 */
[C---:B------:R-:W-:Y:S02]  /*22a0*/  ISETP.GT.AND P4, PT, R3.reuse, 0xb1, PT ;  /* 0x000000b10300780c */ /* 0x040fe40003f84270 */
[C---:B------:R-:W-:Y:S02]  /*22b0*/  ISETP.GT.AND P5, PT, R3.reuse, 0xb8, PT ;  /* 0x000000b80300780c */ /* 0x040fe40003fa4270 */
[C---:B------:R-:W-:Y:S02]  /*22c0*/  ISETP.GT.AND P6, PT, R3.reuse, 0xb9, PT ;  /* 0x000000b90300780c */ /* 0x040fe40003fc4270 */
[----:B------:R-:W-:-:S02]  /*22d0*/  ISETP.GT.AND P0, PT, R3, 0x99, PT ;  /* 0x000000990300780c */ /* 0x000fc40003f04270 */
[----:B------:R-:W-:Y:S02]  /*22e0*/  FMNMX.FTZ R3, R26, R27, !PT ;  /* 0x0000001b1a037209 */ /* 0x000fe40007810000 */
[----:B------:R-:W-:Y:S02]  /*22f0*/  FMNMX.FTZ R0, R80, R7, !PT ;  /* 0x0000000750007209 */ /* 0x000fe40007810000 */
[----:B------:R-:W-:Y:S02]  /*2300*/  FSEL R106, R106, -INF , P1 ;  /* 0xff8000006a6a7808 */ /* 0x000fe40000800000 */
[----:B------:R-:W-:Y:S02]  /*2310*/  ISETP.NE.AND P1, PT, R12, RZ, PT ;  /* 0x000000ff0c00720c */ /* 0x000fe40003f25270 */
[----:B------:R-:W-:Y:S02]  /*2320*/  FMNMX.FTZ R12, R30, R3, !PT ;  /* 0x000000031e0c7209 */ /* 0x000fe40007810000 */
[----:B------:R-:W-:-:S02]  /*2330*/  FMNMX.FTZ R7, R81, R0, !PT ;  /* 0x0000000051077209 */ /* 0x000fc40007810000 */
[----:B------:R-:W-:Y:S02]  /*2340*/  FMNMX.FTZ R3, R31, R12, !PT ;  /* 0x0000000c1f037209 */ /* 0x000fe40007810000 */
[----:B------:R-:W-:Y:S02]  /*2350*/  FMNMX.FTZ R0, R84, R7, !PT ;  /* 0x0000000754007209 */ /* 0x000fe40007810000 */
[----:B------:R-:W-:Y:S02]  /*2360*/  FMNMX.FTZ R12, R34, R3, !PT ;  /* 0x00000003220c7209 */ /* 0x000fe40007810000 */
[----:B------:R-:W-:Y:S02]  /*2370*/  FMNMX.FTZ R7, R85, R0, !PT ;  /* 0x0000000055077209 */ /* 0x000fe40007810000 */
        /* <DEDUP_REMOVED lines=21> */
[----:B------:R-:W-:Y:S02]  /*24d0*/  FSEL R109, R109, -INF , P2 ;  /* 0xff8000006d6d7808 */ /* 0x000fe40001000000 */
[----:B------:R-:W-:Y:S02]  /*24e0*/  FMNMX.FTZ R0, R108, R7, !PT ;  /* 0x000000076c007209 */ /* 0x000fe40007810000 */
[----:B------:R-:W-:Y:S02]  /*24f0*/  FMNMX.FTZ R12, R58, R3, !PT ;  /* 0x000000033a0c7209 */ /* 0x000fe40007810000 */
[----:B------:R-:W-:Y:S02]  /*2500*/  FSEL R112, R112, -INF , P3 ;  /* 0xff80000070707808 */ /* 0x000fe40001800000 */
        /* <DEDUP_REMOVED lines=11> */
[----:B------:R-:W-:Y:S02]  /*25c0*/  FMNMX.FTZ R8, R117, R0, !PT ;  /* 0x0000000075087209 */ /* 0x000fe40007810000 */
[----:B------:R-:W-:-:S02]  /*25d0*/  FMNMX.FTZ R3, R67, R12, !PT ;  /* 0x0000000c43037209 */ /* 0x000fc40007810000 */
[----:B------:R-:W-:Y:S01]  /*25e0*/  P2R R10, PR, RZ, 0x4 ;  /* 0x00000004ff0a7803 */ /* 0x000fe20000000000 */
[----:B------:R-:W0:Y:S01]  /*25f0*/  SHFL.BFLY PT, R7, R8, 0x2, 0x1f ;  /* 0x0c401f0008077f89 */ /* 0x000e2200000e0000 */
[----:B------:R-:W-:Y:S02]  /*2600*/  FMNMX.FTZ R12, R70, R3, !PT ;  /* 0x00000003460c7209 */ /* 0x000fe40007810000 */
[----:B------:R-:W-:Y:S02]  /*2610*/  FSEL R103, R103, -INF , P0 ;  /* 0xff80000067677808 */ /* 0x000fe40000000000 */
[----:B------:R-:W-:Y:S02]  /*2620*/  FMNMX.FTZ R3, R71, R12, !PT ;  /* 0x0000000c47037209 */ /* 0x000fe40007810000 */
[----:B------:R-:W-:Y:S02]  /*2630*/  ISETP.NE.AND P0, PT, R11, RZ, PT ;  /* 0x000000ff0b00720c */ /* 0x000fe40003f05270 */
[----:B------:R-:W-:-:S02]  /*2640*/  FMNMX.FTZ R12, R74, R3, !PT ;  /* 0x000000034a0c7209 */ /* 0x000fc40007810000 */
[----:B------:R-:W-:Y:S02]  /*2650*/  FSEL R107, R107, -INF , P1 ;  /* 0xff8000006b6b7808 */ /* 0x000fe40000800000 */
[----:B------:R-:W-:Y:S02]  /*2660*/  FMNMX.FTZ R3, R75, R12, !PT ;  /* 0x0000000c4b037209 */ /* 0x000fe40007810000 */
[----:B------:R-:W-:Y:S02]  /*2670*/  FSEL R110, R110, -INF , P0 ;  /* 0xff8000006e6e7808 */ /* 0x000fe40000000000 */
[----:B------:R-:W-:Y:S02]  /*2680*/  FMNMX.FTZ R12, R78, R3, !PT ;  /* 0x000000034e0c7209 */ /* 0x000fe40007810000 */
[----:B------:R-:W-:Y:S02]  /*2690*/  FSEL R114, R114, -INF , P3 ;  /* 0xff80000072727808 */ /* 0x000fe40001800000 */
[----:B------:R-:W-:-:S02]  /*26a0*/  FMNMX.FTZ R3, R79, R12, !PT ;  /* 0x0000000c4f037209 */ /* 0x000fc40007810000 */
[----:B------:R-:W-:Y:S02]  /*26b0*/  FSEL R115, R115, -INF , P4 ;  /* 0xff80000073737808 */ /* 0x000fe40002000000 */
[----:B0-----:R-:W-:Y:S02]  /*26c0*/  FMNMX.FTZ R9, R8, R7, !PT ;  /* 0x0000000708097209 */ /* 0x001fe40007810000 */
[----:B------:R-:W-:Y:S02]  /*26d0*/  FMNMX.FTZ R12, R82, R3, !PT ;  /* 0x00000003520c7209 */ /* 0x000fe40007810000 */
[----:B------:R-:W-:Y:S01]  /*26e0*/  FSEL R118, R118, -INF , P5 ;  /* 0xff80000076767808 */ /* 0x000fe20002800000 */
[----:B------:R-:W0:Y:S01]  /*26f0*/  SHFL.BFLY PT, R0, R9, 0x1, 0x1f ;  /* 0x0c201f0009007f89 */ /* 0x000e2200000e0000 */
[----:B------:R-:W-:Y:S02]  /*2700*/  FMNMX.FTZ R3, R83, R12, !PT ;  /* 0x0000000c53037209 */ /* 0x000fe40007810000 */
[----:B------:R-:W-:-:S02]  /*2710*/  FSEL R119, R119, -INF , P6 ;  /* 0xff80000077777808 */ /* 0x000fc40003000000 */
[----:B------:R-:W-:Y:S02]  /*2720*/  FMNMX.FTZ R12, R86, R3, !PT ;  /* 0x00000003560c7209 */ /* 0x000fe40007810000 */
[----:B------:R-:W-:Y:S02]  /*2730*/  ISETP.NE.AND P0, PT, R5, RZ, PT ;  /* 0x000000ff0500720c */ /* 0x000fe40003f05270 */
[----:B------:R-:W-:Y:S02]  /*2740*/  FMNMX.FTZ R3, R87, R12, !PT ;  /* 0x0000000c57037209 */ /* 0x000fe40007810000 */
[----:B------:R-:W-:Y:S02]  /*2750*/  ISETP.NE.AND P1, PT, R6, RZ, PT ;  /* 0x000000ff0600720c */ /* 0x000fe40003f25270 */
[----:B------:R-:W-:-:S04]  /*2760*/  FMNMX.FTZ R12, R90, R3, !PT ;  /* 0x000000035a0c7209 */ /* 0x000fc80007810000 */
[----:B------:R-:W-:-:S04]  /*2770*/  FMNMX.FTZ R3, R91, R12, !PT ;  /* 0x0000000c5b037209 */ /* 0x000fc80007810000 */
[----:B------:R-:W-:Y:S02]  /*2780*/  FMNMX.FTZ R12, R94, R3, !PT ;  /* 0x000000035e0c7209 */ /* 0x000fe40007810000 */
[----:B0-----:R-:W-:Y:S01]  /*2790*/  FMNMX.FTZ R0, R9, R0, !PT ;  /* 0x0000000009007209 */ /* 0x001fe20007810000 */
[----:B------:R-:W-:Y:S01]  /*27a0*/  @!P1 VIADD R4, R4, 0x30840 ;  /* 0x0003084004049836 */ /* 0x000fe20000000000 */
[----:B------:R-:W-:Y:S02]  /*27b0*/  FMNMX.FTZ R3, R95, R12, !PT ;  /* 0x0000000c5f037209 */ /* 0x000fe40007810000 */
[C---:B------:R-:W-:Y:S01]  /*27c0*/  FSETP.NEU.FTZ.AND P2, PT, R0.reuse, -INF , PT ;  /* 0xff8000000000780b */ /* 0x040fe20003f5d000 */
[----:B------:R-:W-:Y:S01]  /*27d0*/  FMUL.FTZ R7, R0, UR21 ;  /* 0x0000001500077c20 */ /* 0x000fe20008410000 */
[----:B------:R-:W-:Y:S02]  /*27e0*/  FMNMX.FTZ R20, R98, R3, !PT ;  /* 0x0000000362147209 */ /* 0x000fe40007810000 */
[----:B------:R-:W-:-:S02]  /*27f0*/  @!P1 PRMT R4, RZ, 0x654, R4 ;  /* 0x00000654ff049816 */ /* 0x000fc40000000004 */
[----:B------:R-:W-:Y:S02]  /*2800*/  FMNMX.FTZ R3, R99, R20, !PT ;  /* 0x0000001463037209 */ /* 0x000fe40007810000 */
[----:B------:R-:W-:Y:S01]  /*2810*/  FSEL R7, R7, RZ, P2 ;  /* 0x000000ff07077208 */ /* 0x000fe20001000000 */
[----:B------:R0:W-:Y:S01]  /*2820*/  @!P1 SYNCS.ARRIVE.TRANS64.RED.A1T0 RZ, [R4+URZ], RZ ;  /* 0x000000ff04ff99a7 */ /* 0x0001e2000810043f */
[----:B------:R-:W-:Y:S02]  /*2830*/  FMNMX.FTZ R20, R102, R3, !PT ;  /* 0x0000000366147209 */ /* 0x000fe40007810000 */
[----:B------:R-:W-:Y:S01]  /*2840*/  ISETP.NE.AND P2, PT, R10, RZ, PT ;  /* 0x000000ff0a00720c */ /* 0x000fe20003f45270 */
[--C-:B------:R-:W-:Y:S01]  /*2850*/  FFMA.FTZ R8, R28, UR21, -R7.reuse ;  /* 0x000000151c087c23 */ /* 0x100fe20008010807 */
[--C-:B------:R-:W-:Y:S01]  /*2860*/  FFMA.FTZ R28, R45, UR21, -R7.reuse ;  /* 0x000000152d1c7c23 */ /* 0x100fe20008010807 */
[----:B------:R-:W-:Y:S01]  /*2870*/  FMNMX.FTZ R3, R103, R20, !PT ;  /* 0x0000001467037209 */ /* 0x000fe20007810000 */
[--C-:B------:R-:W-:Y:S01]  /*2880*/  FFMA.FTZ R45, R52, UR21, -R7.reuse ;  /* 0x00000015342d7c23 */ /* 0x100fe20008010807 */
[--C-:B------:R-:W-:Y:S01]  /*2890*/  FFMA.FTZ R52, R56, UR21, -R7.reuse ;  /* 0x0000001538347c23 */ /* 0x100fe20008010807 */
[--C-:B------:R-:W-:Y:S01]  /*28a0*/  FFMA.FTZ R56, R60, UR21, -R7.reuse ;  /* 0x000000153c387c23 */ /* 0x100fe20008010807 */
[----:B------:R-:W-:Y:S01]  /*28b0*/  FMNMX.FTZ R60, R106, R3, !PT ;  /* 0x000000036a3c7209 */ /* 0x000fe20007810000 */
[--C-:B------:R-:W-:Y:S01]  /*28c0*/  FFMA.FTZ R13, R64, UR21, -R7.reuse ;  /* 0x00000015400d7c23 */ /* 0x100fe20008010807 */
[----:B------:R-:W-:Y:S01]  /*28d0*/  FSEL R111, R111, -INF , P2 ;  /* 0xff8000006f6f7808 */ /* 0x000fe20001000000 */
[--C-:B------:R-:W-:Y:S01]  /*28e0*/  FFMA.FTZ R5, R24, UR21, -R7.reuse ;  /* 0x0000001518057c23 */ /* 0x100fe20008010807 */
[----:B------:R-:W-:Y:S01]  /*28f0*/  FMNMX.FTZ R3, R107, R60, !PT ;  /* 0x0000003c6b037209 */ /* 0x000fe20007810000 */
[--C-:B------:R-:W-:Y:S01]  /*2900*/  FFMA.FTZ R24, R40, UR21, -R7.reuse ;  /* 0x0000001528187c23 */ /* 0x100fe20008010807 */
        /* <DEDUP_REMOVED lines=26> */
[--C-:B------:R-:W-:Y:S01]  /*2ab0*/  FFMA.FTZ R33, R69, UR21, -R7.reuse ;  /* 0x0000001545217c23 */ /* 0x100fe20008010807 */
[----:B------:R-:W1:Y:S01]  /*2ac0*/  SHFL.BFLY PT, R76, R3, 0x2, 0x1f ;  /* 0x0c401f00034c7f89 */ /* 0x000e6200000e0000 */
[--C-:B------:R-:W-:Y:S01]  /*2ad0*/  FFMA.FTZ R36, R72, UR21, -R7.reuse ;  /* 0x0000001548247c23 */ /* 0x100fe20008010807 */
[--C-:B------:R-:W-:Y:S01]  /*2ae0*/  FFMA.FTZ R41, R73, UR21, -R7.reuse ;  /* 0x0000001549297c23 */ /* 0x100fe20008010807 */
[--C-:B------:R-:W-:Y:S01]  /*2af0*/  FFMA.FTZ R49, R77, UR21, -R7.reuse ;  /* 0x000000154d317c23 */ /* 0x100fe20008010807 */
[----:B------:R2:W-:Y:S01]  /*2b00*/  MUFU.EX2 R12, R80 ;  /* 0x00000050000c7308 */ /* 0x0005e20000000800 */
[--C-:B------:R-:W-:Y:S01]  /*2b10*/  FFMA.FTZ R21, R81, UR21, -R7.reuse ;  /* 0x0000001551157c23 */ /* 0x100fe20008010807 */
[--C-:B------:R-:W-:Y:S01]  /*2b20*/  FFMA.FTZ R57, R57, UR21, -R7.reuse ;  /* 0x0000001539397c23 */ /* 0x100fe20008010807 */
[--C-:B------:R-:W-:Y:S01]  /*2b30*/  FFMA.FTZ R61, R61, UR21, -R7.reuse ;  /* 0x000000153d3d7c23 */ /* 0x100fe20008010807 */
[--C-:B------:R-:W-:Y:S01]  /*2b40*/  FFMA.FTZ R68, R93, UR21, -R7.reuse ;  /* 0x000000155d447c23 */ /* 0x100fe20008010807 */
[--C-:B------:R-:W-:Y:S01]  /*2b50*/  FFMA.FTZ R64, R96, UR21, -R7.reuse ;  /* 0x0000001560407c23 */ /* 0x100fe20008010807 */
[--C-:B------:R-:W-:Y:S01]  /*2b60*/  FFMA.FTZ R69, R97, UR21, -R7.reuse ;  /* 0x0000001561457c23 */ /* 0x100fe20008010807 */
[--C-:B------:R-:W-:Y:S01]  /*2b70*/  FFMA.FTZ R72, R100, UR21, -R7.reuse ;  /* 0x0000001564487c23 */ /* 0x100fe20008010807 */
[----:B------:R3:W-:Y:S01]  /*2b80*/  MUFU.EX2 R20, R84 ;  /* 0x0000005400147308 */ /* 0x0007e20000000800 */
[--C-:B------:R-:W-:Y:S01]  /*2b90*/  FFMA.FTZ R73, R101, UR21, -R7.reuse ;  /* 0x0000001565497c23 */ /* 0x100fe20008010807 */
[--C-:B------:R-:W-:Y:S01]  /*2ba0*/  FFMA.FTZ R77, R105, UR21, -R7.reuse ;  /* 0x00000015694d7c23 */ /* 0x100fe20008010807 */
[--C-:B--2---:R-:W-:Y:S01]  /*2bb0*/  FFMA.FTZ R80, R108, UR21, -R7.reuse ;  /* 0x000000156c507c23 */ /* 0x104fe20008010807 */
[--C-:B------:R-:W-:Y:S01]  /*2bc0*/  FFMA.FTZ R81, R109, UR21, -R7.reuse ;  /* 0x000000156d517c23 */ /* 0x100fe20008010807 */
[----:B------:R-:W-:-:S03]  /*2bd0*/  FFMA.FTZ R113, R113, UR21, -R7 ;  /* 0x0000001571717c23 */ /* 0x000fc60008010807 */
[----:B------:R2:W-:Y:S01]  /*2be0*/  MUFU.EX2 R60, R89 ;  /* 0x00000059003c7308 */ /* 0x0005e20000000800 */
[--C-:B---3--:R-:W-:Y:S01]  /*2bf0*/  FFMA.FTZ R84, R112, UR21, -R7.reuse ;  /* 0x0000001570547c23 */ /* 0x108fe20008010807 */
[----:B-1----:R-:W-:Y:S01]  /*2c00*/  FMNMX.FTZ R85, R3, R76, !PT ;  /* 0x0000004c03557209 */ /* 0x002fe20007810000 */
[----:B------:R-:W-:-:S05]  /*2c10*/  FFMA.FTZ R76, R104, UR21, -R7 ;  /* 0x00000015684c7c23 */ /* 0x000fca0008010807 */
[----:B------:R-:W-:Y:S01]  /*2c20*/  MUFU.EX2 R5, R5 ;  /* 0x0000000500057308 */ /* 0x000fe20000000800 */
[----:B------:R-:W1:Y:S01]  /*2c30*/  SHFL.BFLY PT, R88, R85, 0x1, 0x1f ;  /* 0x0c201f0055587f89 */ /* 0x000e6200000e0000 */
[----:B--2---:R-:W-:-:S06]  /*2c40*/  FFMA.FTZ R89, R117, UR21, -R7 ;  /* 0x0000001575597c23 */ /* 0x004fcc0008010807 */
[----:B------:R-:W0:Y:S08]  /*2c50*/  MUFU.EX2 R6, R6 ;  /* 0x0000000600067308 */ /* 0x000e300000000800 */
[----:B------:R-:W2:Y:S08]  /*2c60*/  MUFU.EX2 R8, R8 ;  /* 0x0000000800087308 */ /* 0x000eb00000000800 */
[----:B------:R-:W3:Y:S01]  /*2c70*/  MUFU.EX2 R9, R9 ;  /* 0x0000000900097308 */ /* 0x000ee20000000800 */
[----:B-1----:R-:W-:Y:S01]  /*2c80*/  FMNMX.FTZ R3, R85, R88, !PT ;  /* 0x0000005855037209 */ /* 0x002fe20007810000 */
[----:B------:R-:W-:Y:S01]  /*2c90*/  FFMA.FTZ R88, R116, UR21, -R7 ;  /* 0x0000001574587c23 */ /* 0x000fe20008010807 */
[----:B0-----:R-:W-:-:S02]  /*2ca0*/  F2FP.F16.F32.PACK_AB R4, R6, R5 ;  /* 0x000000050604723e */ /* 0x001fc400000000ff */
[C---:B------:R-:W-:Y:S01]  /*2cb0*/  FSETP.NEU.FTZ.AND P2, PT, R3.reuse, -INF , PT ;  /* 0xff8000000300780b */ /* 0x040fe20003f5d000 */
[----:B------:R-:W-:Y:S02]  /*2cc0*/  FMUL.FTZ R92, R3, UR21 ;  /* 0x00000015035c7c20 */ /* 0x000fe40008410000 */
[----:B------:R-:W0:Y:S03]  /*2cd0*/  MUFU.EX2 R10, R10 ;  /* 0x0000000a000a7308 */ /* 0x000e260000000800 */
[----:B------:R-:W-:Y:S02]  /*2ce0*/  FSEL R92, R92, RZ, P2 ;  /* 0x000000ff5c5c7208 */ /* 0x000fe40001000000 */
[----:B------:R-:W-:-:S03]  /*2cf0*/  PLOP3.LUT P2, PT, PT, PT, UP0, 0x80, 0x0 ;  /* 0x000000000000781c */ /* 0x000fc60003f4f008 */
[--C-:B------:R-:W-:Y:S01]  /*2d00*/  FFMA.FTZ R7, R26, UR21, -R92.reuse ;  /* 0x000000151a077c23 */ /* 0x100fe2000801085c */
[--C-:B------:R-:W-:Y:S01]  /*2d10*/  FFMA.FTZ R26, R27, UR21, -R92.reuse ;  /* 0x000000151b1a7c23 */ /* 0x100fe2000801085c */
[--C-:B------:R-:W-:Y:S01]  /*2d20*/  FFMA.FTZ R30, R30, UR21, -R92.reuse ;  /* 0x000000151e1e7c23 */ /* 0x100fe2000801085c */
[--C-:B------:R-:W-:Y:S01]  /*2d30*/  FFMA.FTZ R93, R31, UR21, -R92.reuse ;  /* 0x000000151f5d7c23 */ /* 0x100fe2000801085c */
[--C-:B------:R-:W-:Y:S01]  /*2d40*/  FFMA.FTZ R97, R34, UR21, -R92.reuse ;  /* 0x0000001522617c23 */ /* 0x100fe2000801085c */
[----:B------:R-:W1:Y:S01]  /*2d50*/  MUFU.EX2 R11, R11 ;  /* 0x0000000b000b7308 */ /* 0x000e620000000800 */
[--C-:B------:R-:W-:Y:S01]  /*2d60*/  FFMA.FTZ R100, R35, UR21, -R92.reuse ;  /* 0x0000001523647c23 */ /* 0x100fe2000801085c */
[----:B------:R-:W-:Y:S01]  /*2d70*/  FFMA.FTZ R96, R63, UR21, -R92 ;  /* 0x000000153f607c23 */ /* 0x000fe2000801085c */
[----:B------:R-:W-:Y:S01]  /*2d80*/  FADD.FTZ R63, R5, R6 ;  /* 0x00000006053f7221 */ /* 0x000fe20000010000 */
[--C-:B------:R-:W-:Y:S01]  /*2d90*/  FFMA.FTZ R101, R38, UR21, -R92.reuse ;  /* 0x0000001526657c23 */ /* 0x100fe2000801085c */
[--C-:B------:R-:W-:Y:S01]  /*2da0*/  FFMA.FTZ R35, R66, UR21, -R92.reuse ;  /* 0x0000001542237c23 */ /* 0x100fe2000801085c */
[--C-:B------:R-:W-:Y:S01]  /*2db0*/  FFMA.FTZ R31, R46, UR21, -R92.reuse ;  /* 0x000000152e1f7c23 */ /* 0x100fe2000801085c */
[----:B--2---:R-:W-:Y:S01]  /*2dc0*/  FADD.FTZ R66, R8, R63 ;  /* 0x0000003f08427221 */ /* 0x004fe20000010000 */
[----:B------:R-:W-:Y:S01]  /*2dd0*/  MUFU.EX2 R7, R7 ;  /* 0x0000000700077308 */ /* 0x000fe20000000800 */
[--C-:B------:R-:W-:Y:S01]  /*2de0*/  FFMA.FTZ R38, R47, UR21, -R92.reuse ;  /* 0x000000152f267c23 */ /* 0x100fe2000801085c */
[--C-:B------:R-:W-:Y:S01]  /*2df0*/  FFMA.FTZ R46, R67, UR21, -R92.reuse ;  /* 0x00000015432e7c23 */ /* 0x100fe2000801085c */
[--C-:B------:R-:W-:Y:S01]  /*2e00*/  FFMA.FTZ R47, R54, UR21, -R92.reuse ;  /* 0x00000015362f7c23 */ /* 0x100fe2000801085c */
[--C-:B------:R-:W-:Y:S01]  /*2e10*/  FFMA.FTZ R104, R39, UR21, -R92.reuse ;  /* 0x0000001527687c23 */ /* 0x100fe2000801085c */
[----:B------:R-:W-:Y:S01]  /*2e20*/  FFMA.FTZ R54, R71, UR21, -R92 ;  /* 0x0000001547367c23 */ /* 0x000fe2000801085c */
[----:B---3--:R-:W-:Y:S01]  /*2e30*/  FADD.FTZ R71, R9, R66 ;  /* 0x0000004209477221 */ /* 0x008fe20000010000 */
[--C-:B------:R-:W-:Y:S01]  /*2e40*/  FFMA.FTZ R27, R42, UR21, -R92.reuse ;  /* 0x000000152a1b7c23 */ /* 0x100fe2000801085c */
[----:B------:R-:W2:Y:S01]  /*2e50*/  MUFU.EX2 R26, R26 ;  /* 0x0000001a001a7308 */ /* 0x000ea20000000800 */
[--C-:B------:R-:W-:Y:S01]  /*2e60*/  FFMA.FTZ R42, R51, UR21, -R92.reuse ;  /* 0x00000015332a7c23 */ /* 0x100fe2000801085c */
[--C-:B------:R-:W-:Y:S01]  /*2e70*/  FFMA.FTZ R51, R74, UR21, -R92.reuse ;  /* 0x000000154a337c23 */ /* 0x100fe2000801085c */
[----:B0-----:R-:W-:Y:S01]  /*2e80*/  FADD.FTZ R74, R10, R71 ;  /* 0x000000470a4a7221 */ /* 0x001fe20000010000 */
[--C-:B------:R-:W-:Y:S01]  /*2e90*/  FFMA.FTZ R34, R43, UR21, -R92.reuse ;  /* 0x000000152b227c23 */ /* 0x100fe2000801085c */
[--C-:B------:R-:W-:Y:S01]  /*2ea0*/  FFMA.FTZ R39, R50, UR21, -R92.reuse ;  /* 0x0000001532277c23 */ /* 0x100fe2000801085c */
[--C-:B------:R-:W-:Y:S01]  /*2eb0*/  FFMA.FTZ R50, R55, UR21, -R92.reuse ;  /* 0x0000001537327c23 */ /* 0x100fe2000801085c */
[--C-:B------:R-:W-:Y:S01]  /*2ec0*/  FFMA.FTZ R63, R78, UR21, -R92.reuse ;  /* 0x000000154e3f7c23 */ /* 0x100fe2000801085c */
[----:B------:R-:W0:Y:S01]  /*2ed0*/  MUFU.EX2 R30, R30 ;  /* 0x0000001e001e7308 */ /* 0x000e220000000800 */
[--C-:B------:R-:W-:Y:S01]  /*2ee0*/  FFMA.FTZ R55, R58, UR21, -R92.reuse ;  /* 0x000000153a377c23 */ /* 0x100fe2000801085c */
[--C-:B------:R-:W-:Y:S01]  /*2ef0*/  FFMA.FTZ R58, R59, UR21, -R92.reuse ;  /* 0x000000153b3a7c23 */ /* 0x100fe2000801085c */
[--C-:B------:R-:W-:Y:S01]  /*2f00*/  FFMA.FTZ R59, R62, UR21, -R92.reuse ;  /* 0x000000153e3b7c23 */ /* 0x100fe2000801085c */
[--C-:B------:R-:W-:Y:S01]  /*2f10*/  FFMA.FTZ R62, R75, UR21, -R92.reuse ;  /* 0x000000154b3e7c23 */ /* 0x100fe2000801085c */
[----:B------:R-:W-:Y:S01]  /*2f20*/  F2FP.F16.F32.PACK_AB R6, R9, R8 ;  /* 0x000000080906723e */ /* 0x000fe200000000ff */
[----:B------:R-:W-:Y:S01]  /*2f30*/  FFMA.FTZ R43, R70, UR21, -R92 ;  /* 0x00000015462b7c23 */ /* 0x000fe2000801085c */
[----:B-1----:R-:W-:Y:S01]  /*2f40*/  F2FP.F16.F32.PACK_AB R8, R11, R10 ;  /* 0x0000000a0b08723e */ /* 0x002fe200000000ff */
[----:B------:R-:W1:Y:S01]  /*2f50*/  MUFU.EX2 R93, R93 ;  /* 0x0000005d005d7308 */ /* 0x000e620000000800 */
[----:B--2---:R-:W-:Y:S01]  /*2f60*/  FADD.FTZ R67, R7, R26 ;  /* 0x0000001a07437221 */ /* 0x004fe20000010000 */
[--C-:B------:R-:W-:Y:S01]  /*2f70*/  FFMA.FTZ R70, R79, UR21, -R92.reuse ;  /* 0x000000154f467c23 */ /* 0x100fe2000801085c */
[--C-:B------:R-:W-:Y:S01]  /*2f80*/  FFMA.FTZ R71, R86, UR21, -R92.reuse ;  /* 0x0000001556477c23 */ /* 0x100fe2000801085c */
[--C-:B------:R-:W-:Y:S01]  /*2f90*/  FFMA.FTZ R79, R94, UR21, -R92.reuse ;  /* 0x000000155e4f7c23 */ /* 0x100fe2000801085c */
[--C-:B------:R-:W-:Y:S01]  /*2fa0*/  FFMA.FTZ R98, R98, UR21, -R92.reuse ;  /* 0x0000001562627c23 */ /* 0x100fe2000801085c */
[--C-:B------:R-:W-:Y:S01]  /*2fb0*/  FFMA.FTZ R99, R99, UR21, -R92.reuse ;  /* 0x0000001563637c23 */ /* 0x100fe2000801085c */
[----:B------:R-:W-:Y:S01]  /*2fc0*/  FFMA.FTZ R102, R102, UR21, -R92 ;  /* 0x0000001566667c23 */ /* 0x000fe2000801085c */
[----:B------:R-:W2:Y:S01]  /*2fd0*/  MUFU.EX2 R97, R97 ;  /* 0x0000006100617308 */ /* 0x000ea20000000800 */
[----:B0-----:R-:W-:Y:S01]  /*2fe0*/  FADD.FTZ R66, R30, R67 ;  /* 0x000000431e427221 */ /* 0x001fe20000010000 */
[----:B------:R-:W-:Y:S01]  /*2ff0*/  FADD.FTZ R67, R11, R74 ;  /* 0x0000004a0b437221 */ /* 0x000fe20000010000 */
[--C-:B------:R-:W-:Y:S01]  /*3000*/  FFMA.FTZ R103, R103, UR21, -R92.reuse ;  /* 0x0000001567677c23 */ /* 0x100fe2000801085c */
[--C-:B------:R-:W-:Y:S01]  /*3010*/  FFMA.FTZ R106, R106, UR21, -R92.reuse ;  /* 0x000000156a6a7c23 */ /* 0x100fe2000801085c */
[--C-:B------:R-:W-:Y:S01]  /*3020*/  FFMA.FTZ R107, R107, UR21, -R92.reuse ;  /* 0x000000156b6b7c23 */ /* 0x100fe2000801085c */
[--C-:B------:R-:W-:Y:S01]  /*3030*/  FFMA.FTZ R110, R110, UR21, -R92.reuse ;  /* 0x000000156e6e7c23 */ /* 0x100fe2000801085c */
[----:B------:R-:W-:Y:S01]  /*3040*/  FFMA.FTZ R111, R111, UR21, -R92 ;  /* 0x000000156f6f7c23 */ /* 0x000fe2000801085c */
[----:B------:R-:W0:Y:S01]  /*3050*/  MUFU.EX2 R120, R120 ;  /* 0x0000007800787308 */ /* 0x000e220000000800 */
[----:B-1----:R-:W-:Y:S01]  /*3060*/  FADD.FTZ R66, R93, R66 ;  /* 0x000000425d427221 */ /* 0x002fe20000010000 */
[--C-:B------:R-:W-:Y:S01]  /*3070*/  FFMA.FTZ R114, R114, UR21, -R92.reuse ;  /* 0x0000001572727c23 */ /* 0x100fe2000801085c */
[--C-:B------:R-:W-:Y:S01]  /*3080*/  FFMA.FTZ R115, R115, UR21, -R92.reuse ;  /* 0x0000001573737c23 */ /* 0x100fe2000801085c */
[----:B------:R-:W-:-:S04]  /*3090*/  FFMA.FTZ R118, R118, UR21, -R92 ;  /* 0x0000001576767c23 */ /* 0x000fc8000801085c */
[----:B------:R-:W1:Y:S01]  /*30a0*/  MUFU.EX2 R100, R100 ;  /* 0x0000006400647308 */ /* 0x000e620000000800 */
[----:B--2---:R-:W-:Y:S01]  /*30b0*/  FADD.FTZ R5, R97, R66 ;  /* 0x0000004261057221 */ /* 0x004fe20000010000 */
[--C-:B------:R-:W-:Y:S01]  /*30c0*/  FFMA.FTZ R66, R82, UR21, -R92.reuse ;  /* 0x0000001552427c23 */ /* 0x100fe2000801085c */
[----:B------:R-:W-:-:S05]  /*30d0*/  FFMA.FTZ R82, R95, UR21, -R92 ;  /* 0x000000155f527c23 */ /* 0x000fca000801085c */
[----:B------:R-:W2:Y:S01]  /*30e0*/  MUFU.EX2 R121, R121 ;  /* 0x0000007900797308 */ /* 0x000ea20000000800 */
[----:B0-----:R-:W-:Y:S01]  /*30f0*/  FADD.FTZ R78, R120, R67 ;  /* 0x00000043784e7221 */ /* 0x001fe20000010000 */
[----:B------:R-:W-:-:S06]  /*3100*/  FFMA.FTZ R67, R83, UR21, -R92 ;  /* 0x0000001553437c23 */ /* 0x000fcc000801085c */
[----:B------:R-:W0:Y:S01]  /*3110*/  MUFU.EX2 R101, R101 ;  /* 0x0000006500657308 */ /* 0x000e220000000800 */
[----:B-1----:R-:W-:Y:S01]  /*3120*/  FADD.FTZ R74, R100, R5 ;  /* 0x00000005644a7221 */ /* 0x002fe20000010000 */
[----:B------:R-:W-:Y:S02]  /*3130*/  F2FP.F16.F32.PACK_AB R5, R26, R7 ;  /* 0x000000071a05723e */ /* 0x000fe400000000ff */
[----:B------:R-:W-:Y:S02]  /*3140*/  F2FP.F16.F32.PACK_AB R7, R93, R30 ;  /* 0x0000001e5d07723e */ /* 0x000fe400000000ff */
[----:B------:R-:W-:Y:S02]  /*3150*/  F2FP.F16.F32.PACK_AB R9, R100, R97 ;  /* 0x000000616409723e */ /* 0x000fe400000000ff */
[----:B------:R-:W1:Y:S01]  /*3160*/  MUFU.EX2 R24, R24 ;  /* 0x0000001800187308 */ /* 0x000e620000000800 */
[C---:B--2---:R-:W-:Y:S01]  /*3170*/  FADD.FTZ R75, R121.reuse, R78 ;  /* 0x0000004e794b7221 */ /* 0x044fe20000010000 */
[----:B------:R-:W-:Y:S01]  /*3180*/  F2FP.F16.F32.PACK_AB R10, R121, R120 ;  /* 0x00000078790a723e */ /* 0x000fe200000000ff */
[----:B------:R2:W-:Y:S01]  /*3190*/  STSM.16.M88.4 [R2+0x1e800], R4 ;  /* 0x01e8000402007844 */ /* 0x0005e20000000200 */
[----:B------:R-:W-:Y:S01]  /*31a0*/  FFMA.FTZ R78, R91, UR21, -R92 ;  /* 0x000000155b4e7c23 */ /* 0x000fe2000801085c */
[----:B------:R-:W-:-:S02]  /*31b0*/  IMAD.MOV.U32 R121, RZ, RZ, R151 ;  /* 0x000000ffff797224 */ /* 0x000fc400078e0097 */
[----:B------:R-:W-:Y:S01]  /*31c0*/  IMAD.MOV.U32 R120, RZ, RZ, R151 ;  /* 0x000000ffff787224 */ /* 0x000fe200078e0097 */
[----:B------:R-:W3:Y:S01]  /*31d0*/  MUFU.EX2 R104, R104 ;  /* 0x0000006800687308 */ /* 0x000ee20000000800 */
[----:B0-----:R-:W-:Y:S01]  /*31e0*/  FADD.FTZ R11, R101, R74 ;  /* 0x0000004a650b7221 */ /* 0x001fe20000010000 */
[----:B------:R-:W-:-:S06]  /*31f0*/  FFMA.FTZ R74, R87, UR21, -R92 ;  /* 0x00000015574a7c23 */ /* 0x000fcc000801085c */
[----:B------:R-:W0:Y:S01]  /*3200*/  MUFU.EX2 R23, R23 ;  /* 0x0000001700177308 */ /* 0x000e220000000800 */
[----:B-1----:R-:W-:Y:S01]  /*3210*/  FADD.FTZ R30, R24, R75 ;  /* 0x0000004b181e7221 */ /* 0x002fe20000010000 */
[--C-:B------:R-:W-:Y:S01]  /*3220*/  FFMA.FTZ R75, R90, UR21, -R92.reuse ;  /* 0x000000155a4b7c23 */ /* 0x100fe2000801085c */
[----:B------:R-:W-:-:S05]  /*3230*/  FFMA.FTZ R92, R119, UR21, -R92 ;  /* 0x00000015775c7c23 */ /* 0x000fca000801085c */
[----:B------:R-:W1:Y:S01]  /*3240*/  MUFU.EX2 R27, R27 ;  /* 0x0000001b001b7308 */ /* 0x000e620000000800 */
[C---:B---3--:R-:W-:Y:S01]  /*3250*/  FADD.FTZ R26, R104.reuse, R11 ;  /* 0x0000000b681a7221 */ /* 0x048fe20000010000 */
[----:B------:R-:W-:-:S05]  /*3260*/  F2FP.F16.F32.PACK_AB R11, R104, R101 ;  /* 0x00000065680b723e */ /* 0x000fca00000000ff */
[----:B------:R3:W-:Y:S01]  /*3270*/  STSM.16.M88.4 [R22], R8 ;  /* 0x0000000816007844 */ /* 0x0007e20000000200 */
[----:B------:R-:W4:Y:S01]  /*3280*/  MUFU.EX2 R25, R25 ;  /* 0x0000001900197308 */ /* 0x000f220000000800 */
[C---:B0-----:R-:W-:Y:S01]  /*3290*/  FADD.FTZ R30, R23.reuse, R30 ;  /* 0x0000001e171e7221 */ /* 0x041fe20000010000 */
[----:B------:R-:W-:-:S06]  /*32a0*/  F2FP.F16.F32.PACK_AB R24, R23, R24 ;  /* 0x000000181718723e */ /* 0x000fcc00000000ff */
[----:B------:R-:W0:Y:S01]  /*32b0*/  MUFU.EX2 R34, R34 ;  /* 0x0000002200227308 */ /* 0x000e220000000800 */
[----:B-1----:R-:W-:-:S07]  /*32c0*/  FADD.FTZ R83, R27, R26 ;  /* 0x0000001a1b537221 */ /* 0x002fce0000010000 */
[----:B------:R-:W1:Y:S01]  /*32d0*/  MUFU.EX2 R28, R28 ;  /* 0x0000001c001c7308 */ /* 0x000e620000000800 */
[----:B----4-:R-:W-:-:S07]  /*32e0*/  FADD.FTZ R87, R25, R30 ;  /* 0x0000001e19577221 */ /* 0x010fce0000010000 */
[----:B------:R-:W4:Y:S01]  /*32f0*/  MUFU.EX2 R31, R31 ;  /* 0x0000001f001f7308 */ /* 0x000f220000000800 */
[----:B0-----:R-:W-:-:S07]  /*3300*/  FADD.FTZ R26, R34, R83 ;  /* 0x00000053221a7221 */ /* 0x001fce0000010000 */
        /* <DEDUP_REMOVED lines=25> */
[C---:B-1----:R-:W-:Y:S01]  /*34a0*/  FADD.FTZ R87, R57.reuse, R30 ;  /* 0x0000001e39577221 */ /* 0x042fe20000010000 */
[----:B--2---:R-:W-:-:S06]  /*34b0*/  F2FP.F16.F32.PACK_AB R4, R57, R52 ;  /* 0x000000343904723e */ /* 0x004fcc00000000ff */
[----:B------:R-:W1:Y:S01]  /*34c0*/  MUFU.EX2 R58, R58 ;  /* 0x0000003a003a7308 */ /* 0x000e620000000800 */
[----:B----4-:R-:W-:-:S07]  /*34d0*/  FADD.FTZ R83, R55, R26 ;  /* 0x0000001a37537221 */ /* 0x010fce0000010000 */
[----:B------:R-:W2:Y:S01]  /*34e0*/  MUFU.EX2 R61, R61 ;  /* 0x0000003d003d7308 */ /* 0x000ea20000000800 */
[----:B0-----:R-:W-:-:S07]  /*34f0*/  FADD.FTZ R30, R56, R87 ;  /* 0x00000057381e7221 */ /* 0x001fce0000010000 */
[----:B------:R-:W0:Y:S01]  /*3500*/  MUFU.EX2 R59, R59 ;  /* 0x0000003b003b7308 */ /* 0x000e220000000800 */
[----:B-1----:R-:W-:-:S07]  /*3510*/  FADD.FTZ R26, R58, R83 ;  /* 0x000000533a1a7221 */ /* 0x002fce0000010000 */
[----:B------:R-:W1:Y:S01]  /*3520*/  MUFU.EX2 R13, R13 ;  /* 0x0000000d000d7308 */ /* 0x000e620000000800 */
[C---:B--2---:R-:W-:Y:S01]  /*3530*/  FADD.FTZ R30, R61.reuse, R30 ;  /* 0x0000001e3d1e7221 */ /* 0x044fe20000010000 */
[----:B------:R-:W-:-:S06]  /*3540*/  F2FP.F16.F32.PACK_AB R6, R61, R56 ;  /* 0x000000383d06723e */ /* 0x000fcc00000000ff */
[----:B------:R-:W2:Y:S01]  /*3550*/  MUFU.EX2 R96, R96 ;  /* 0x0000006000607308 */ /* 0x000ea20000000800 */
[----:B0-----:R-:W-:Y:S01]  /*3560*/  FADD.FTZ R23, R59, R26 ;  /* 0x0000001a3b177221 */ /* 0x001fe20000010000 */
[----:B------:R-:W-:Y:S02]  /*3570*/  F2FP.F16.F32.PACK_AB R26, R28, R25 ;  /* 0x000000191c1a723e */ /* 0x000fe400000000ff */
[----:B------:R-:W-:Y:S02]  /*3580*/  F2FP.F16.F32.PACK_AB R28, R44, R29 ;  /* 0x0000001d2c1c723e */ /* 0x000fe400000000ff */
[----:B------:R-:W-:Y:S02]  /*3590*/  F2FP.F16.F32.PACK_AB R25, R34, R27 ;  /* 0x0000001b2219723e */ /* 0x000fe400000000ff */
[----:B------:R-:W0:Y:S01]  /*35a0*/  MUFU.EX2 R14, R14 ;  /* 0x0000000e000e7308 */ /* 0x000e220000000800 */
[----:B-1----:R-:W-:Y:S01]  /*35b0*/  FADD.FTZ R83, R13, R30 ;  /* 0x0000001e0d537221 */ /* 0x002fe20000010000 */
[----:B------:R-:W-:-:S02]  /*35c0*/  F2FP.F16.F32.PACK_AB R27, R38, R31 ;  /* 0x0000001f261b723e */ /* 0x000fc400000000ff */
[----:B------:R-:W-:Y:S02]  /*35d0*/  F2FP.F16.F32.PACK_AB R30, R48, R45 ;  /* 0x0000002d301e723e */ /* 0x000fe400000000ff */
[----:B------:R-:W-:Y:S01]  /*35e0*/  F2FP.F16.F32.PACK_AB R29, R42, R39 ;  /* 0x000000272a1d723e */ /* 0x000fe200000000ff */
[----:B------:R1:W-:Y:S01]  /*35f0*/  STSM.16.M88.4 [R17], R24 ;  /* 0x0000001811007844 */ /* 0x0003e20000000200 */
[----:B------:R-:W4:Y:S01]  /*3600*/  MUFU.EX2 R35, R35 ;  /* 0x0000002300237308 */ /* 0x000f220000000800 */
[----:B--2---:R-:W-:Y:S01]  /*3610*/  FADD.FTZ R44, R96, R23 ;  /* 0x00000017602c7221 */ /* 0x004fe20000010000 */
[----:B------:R-:W-:-:S05]  /*3620*/  F2FP.F16.F32.PACK_AB R31, R50, R47 ;  /* 0x0000002f321f723e */ /* 0x000fca00000000ff */
[----:B------:R-:W-:Y:S01]  /*3630*/  STSM.16.M88.4 [R16], R28 ;  /* 0x0000001c10007844 */ /* 0x000fe20000000200 */
[----:B------:R-:W3:Y:S01]  /*3640*/  MUFU.EX2 R32, R32 ;  /* 0x0000002000207308 */ /* 0x000ee20000000800 */
[----:B0-----:R-:W-:-:S07]  /*3650*/  FADD.FTZ R83, R14, R83 ;  /* 0x000000530e537221 */ /* 0x001fce0000010000 */
[----:B------:R-:W0:Y:S01]  /*3660*/  MUFU.EX2 R46, R46 ;  /* 0x0000002e002e7308 */ /* 0x000e220000000800 */
[----:B----4-:R-:W-:-:S07]  /*3670*/  FADD.FTZ R5, R35, R44 ;  /* 0x0000002c23057221 */ /* 0x010fce0000010000 */
[----:B------:R-:W2:Y:S01]  /*3680*/  MUFU.EX2 R33, R33 ;  /* 0x0000002100217308 */ /* 0x000ea20000000800 */
[----:B---3--:R-:W-:-:S07]  /*3690*/  FADD.FTZ R10, R32, R83 ;  /* 0x00000053200a7221 */ /* 0x008fce0000010000 */
[----:B------:R-:W3:Y:S01]  /*36a0*/  MUFU.EX2 R43, R43 ;  /* 0x0000002b002b7308 */ /* 0x000ee20000000800 */
[----:B0-----:R-:W-:-:S07]  /*36b0*/  FADD.FTZ R8, R46, R5 ;  /* 0x000000052e087221 */ /* 0x001fce0000010000 */
[----:B------:R-:W0:Y:S01]  /*36c0*/  MUFU.EX2 R36, R36 ;  /* 0x0000002400247308 */ /* 0x000e220000000800 */
[----:B--2---:R-:W-:-:S07]  /*36d0*/  FADD.FTZ R7, R33, R10 ;  /* 0x0000000a21077221 */ /* 0x004fce0000010000 */
[----:B------:R-:W2:Y:S01]  /*36e0*/  MUFU.EX2 R54, R54 ;  /* 0x0000003600367308 */ /* 0x000ea20000000800 */
[----:B---3--:R-:W-:-:S07]  /*36f0*/  FADD.FTZ R5, R43, R8 ;  /* 0x000000082b057221 */ /* 0x008fce0000010000 */
[----:B------:R-:W3:Y:S01]  /*3700*/  MUFU.EX2 R41, R41 ;  /* 0x0000002900297308 */ /* 0x000ee20000000800 */
[----:B0-----:R-:W-:Y:S01]  /*3710*/  FADD.FTZ R10, R36, R7 ;  /* 0x00000007240a7221 */ /* 0x001fe20000010000 */
[----:B------:R-:W-:-:S06]  /*3720*/  F2FP.F16.F32.PACK_AB R7, R96, R59 ;  /* 0x0000003b6007723e */ /* 0x000fcc00000000ff */
[----:B------:R-:W0:Y:S01]  /*3730*/  MUFU.EX2 R51, R51 ;  /* 0x0000003300337308 */ /* 0x000e220000000800 */
[----:B--2---:R-:W-:-:S07]  /*3740*/  FADD.FTZ R8, R54, R5 ;  /* 0x0000000536087221 */ /* 0x004fce0000010000 */
[----:B------:R-:W2:Y:S01]  /*3750*/  MUFU.EX2 R40, R40 ;  /* 0x0000002800287308 */ /* 0x000ea20000000800 */
[C---:B---3--:R-:W-:Y:S01]  /*3760*/  FADD.FTZ R5, R41.reuse, R10 ;  /* 0x0000000a29057221 */ /* 0x048fe20000010000 */
[----:B-1----:R-:W-:-:S06]  /*3770*/  F2FP.F16.F32.PACK_AB R24, R41, R36 ;  /* 0x000000242918723e */ /* 0x002fcc00000000ff */
[----:B------:R-:W1:Y:S01]  /*3780*/  MUFU.EX2 R62, R62 ;  /* 0x0000003e003e7308 */ /* 0x000e620000000800 */
[----:B0-----:R-:W-:-:S07]  /*3790*/  FADD.FTZ R9, R51, R8 ;  /* 0x0000000833097221 */ /* 0x001fce0000010000 */
[----:B------:R-:W0:Y:S01]  /*37a0*/  MUFU.EX2 R49, R49 ;  /* 0x0000003100317308 */ /* 0x000e220000000800 */
[----:B--2---:R-:W-:Y:S01]  /*37b0*/  FADD.FTZ R10, R40, R5 ;  /* 0x00000005280a7221 */ /* 0x004fe20000010000 */
[----:B------:R-:W-:-:S05]  /*37c0*/  F2FP.F16.F32.PACK_AB R5, R58, R55 ;  /* 0x000000373a05723e */ /* 0x000fca00000000ff */
[----:B------:R2:W-:Y:S01]  /*37d0*/  STSM.16.M88.4 [R2+0x24800], R4 ;  /* 0x0248000402007844 */ /* 0x0005e20000000200 */
[----:B------:R-:W3:Y:S01]  /*37e0*/  MUFU.EX2 R63, R63 ;  /* 0x0000003f003f7308 */ /* 0x000ee20000000800 */
[C---:B-1----:R-:W-:Y:S01]  /*37f0*/  FADD.FTZ R8, R62.reuse, R9 ;  /* 0x000000093e087221 */ /* 0x042fe20000010000 */
[----:B------:R-:W-:-:S06]  /*3800*/  F2FP.F16.F32.PACK_AB R25, R62, R51 ;  /* 0x000000333e19723e */ /* 0x000fcc00000000ff */
[----:B------:R-:W1:Y:S01]  /*3810*/  MUFU.EX2 R70, R70 ;  /* 0x0000004600467308 */ /* 0x000e620000000800 */
[----:B0-----:R-:W-:Y:S01]  /*3820*/  FADD.FTZ R11, R49, R10 ;  /* 0x0000000a310b7221 */ /* 0x001fe20000010000 */
[----:B------:R-:W-:Y:S02]  /*3830*/  F2FP.F16.F32.PACK_AB R10, R33, R32 ;  /* 0x00000020210a723e */ /* 0x000fe400000000ff */
[----:B------:R-:W-:-:S04]  /*3840*/  F2FP.F16.F32.PACK_AB R26, R49, R40 ;  /* 0x00000028311a723e */ /* 0x000fc800000000ff */
[----:B------:R-:W0:Y:S01]  /*3850*/  MUFU.EX2 R21, R21 ;  /* 0x0000001500157308 */ /* 0x000e220000000800 */
[----:B---3--:R-:W-:Y:S01]  /*3860*/  FADD.FTZ R9, R63, R8 ;  /* 0x000000083f097221 */ /* 0x008fe20000010000 */
[----:B------:R-:W-:-:S06]  /*3870*/  FADD.FTZ R8, R12, R11 ;  /* 0x0000000b0c087221 */ /* 0x000fcc0000010000 */
[----:B------:R-:W3:Y:S01]  /*3880*/  MUFU.EX2 R66, R66 ;  /* 0x0000004200427308 */ /* 0x000ee20000000800 */
[C---:B-1----:R-:W-:Y:S01]  /*3890*/  FADD.FTZ R9, R70.reuse, R9 ;  /* 0x0000000946097221 */ /* 0x042fe20000010000 */
[----:B------:R-:W-:-:S06]  /*38a0*/  F2FP.F16.F32.PACK_AB R27, R70, R63 ;  /* 0x0000003f461b723e */ /* 0x000fcc00000000ff */
[----:B------:R-:W1:Y:S01]  /*38b0*/  MUFU.EX2 R67, R67 ;  /* 0x0000004300437308 */ /* 0x000e620000000800 */
[----:B0-----:R-:W-:Y:S01]  /*38c0*/  FADD.FTZ R11, R21, R8 ;  /* 0x00000008150b7221 */ /* 0x001fe20000010000 */
[----:B------:R-:W-:-:S03]  /*38d0*/  F2FP.F16.F32.PACK_AB R8, R14, R13 ;  /* 0x0000000d0e08723e */ /* 0x000fc600000000ff */
[----:B------:R-:W-:Y:S01]  /*38e0*/  FADD.FTZ R34, R20, R11 ;  /* 0x0000000b14227221 */ /* 0x000fe20000010000 */
[----:B------:R-:W-:Y:S02]  /*38f0*/  F2FP.F16.F32.PACK_AB R11, R54, R43 ;  /* 0x0000002b360b723e */ /* 0x000fe400000000ff */
[----:B------:R-:W0:Y:S01]  /*3900*/  MUFU.EX2 R37, R37 ;  /* 0x0000002500257308 */ /* 0x000e220000000800 */
[----:B---3--:R-:W-:Y:S01]  /*3910*/  FADD.FTZ R14, R66, R9 ;  /* 0x00000009420e7221 */ /* 0x008fe20000010000 */
[----:B------:R-:W-:-:S05]  /*3920*/  F2FP.F16.F32.PACK_AB R9, R46, R35 ;  /* 0x000000232e09723e */ /* 0x000fca00000000ff */
[----:B------:R3:W-:Y:S01]  /*3930*/  STSM.16.M88.4 [R153], R8 ;  /* 0x0000000899007844 */ /* 0x0007e20000000200 */
[----:B------:R-:W2:Y:S01]  /*3940*/  MUFU.EX2 R71, R71 ;  /* 0x0000004700477308 */ /* 0x000ea20000000800 */
[----:B-1----:R-:W-:Y:S02]  /*3950*/  FADD.FTZ R14, R67, R14 ;  /* 0x0000000e430e7221 */ /* 0x002fe40000010000 */
[----:B------:R-:W-:Y:S05]  /*3960*/  STSM.16.M88.4 [R17+0x6000], R24 ;  /* 0x0060001811007844 */ /* 0x000fea0000000200 */
[----:B------:R-:W1:Y:S01]  /*3970*/  MUFU.EX2 R53, R53 ;  /* 0x0000003500357308 */ /* 0x000e620000000800 */
[----:B0-----:R-:W-:-:S07]  /*3980*/  FADD.FTZ R34, R37, R34 ;  /* 0x0000002225227221 */ /* 0x001fce0000010000 */
[----:B------:R-:W0:Y:S01]  /*3990*/  MUFU.EX2 R74, R74 ;  /* 0x0000004a004a7308 */ /* 0x000e220000000800 */
[----:B--2---:R-:W-:-:S07]  /*39a0*/  FADD.FTZ R5, R71, R14 ;  /* 0x0000000e47057221 */ /* 0x004fce0000010000 */
[----:B------:R-:W2:Y:S01]  /*39b0*/  MUFU.EX2 R75, R75 ;  /* 0x0000004b004b7308 */ /* 0x000ea20000000800 */
[----:B-1----:R-:W-:-:S04]  /*39c0*/  FADD.FTZ R7, R53, R34 ;  /* 0x0000002235077221 */ /* 0x002fc80000010000 */
[C---:B------:R-:W-:Y:S01]  /*39d0*/  FADD.FTZ R6, R60.reuse, R7 ;  /* 0x000000073c067221 */ /* 0x040fe20000010000 */
[----:B------:R-:W-:Y:S02]  /*39e0*/  F2FP.F16.F32.PACK_AB R60, R60, R53 ;  /* 0x000000353c3c723e */ /* 0x000fe400000000ff */
[----:B------:R-:W1:Y:S01]  /*39f0*/  MUFU.EX2 R65, R65 ;  /* 0x0000004100417308 */ /* 0x000e620000000800 */
[----:B0-----:R-:W-:-:S07]  /*3a00*/  FADD.FTZ R4, R74, R5 ;  /* 0x000000054a047221 */ /* 0x001fce0000010000 */
[----:B------:R-:W0:Y:S01]  /*3a10*/  MUFU.EX2 R78, R78 ;  /* 0x0000004e004e7308 */ /* 0x000e220000000800 */
[----:B--2---:R-:W-:-:S07]  /*3a20*/  FADD.FTZ R5, R75, R4 ;  /* 0x000000044b057221 */ /* 0x004fce0000010000 */
[----:B------:R-:W2:Y:S01]  /*3a30*/  MUFU.EX2 R68, R68 ;  /* 0x0000004400447308 */ /* 0x000ea20000000800 */
[----:B-1----:R-:W-:Y:S01]  /*3a40*/  FADD.FTZ R7, R65, R6 ;  /* 0x0000000641077221 */ /* 0x002fe20000010000 */
[----:B------:R-:W-:-:S06]  /*3a50*/  F2FP.F16.F32.PACK_AB R6, R37, R20 ;  /* 0x000000142506723e */ /* 0x000fcc00000000ff */
[----:B------:R-:W1:Y:S01]  /*3a60*/  MUFU.EX2 R79, R79 ;  /* 0x0000004f004f7308 */ /* 0x000e620000000800 */
[C---:B0-----:R-:W-:Y:S01]  /*3a70*/  FADD.FTZ R4, R78.reuse, R5 ;  /* 0x000000054e047221 */ /* 0x041fe20000010000 */
[----:B------:R-:W-:-:S06]  /*3a80*/  F2FP.F16.F32.PACK_AB R61, R78, R75 ;  /* 0x0000004b4e3d723e */ /* 0x000fcc00000000ff */
[----:B------:R-:W0:Y:S01]  /*3a90*/  MUFU.EX2 R64, R64 ;  /* 0x0000004000407308 */ /* 0x000e220000000800 */
[C---:B--2---:R-:W-:Y:S01]  /*3aa0*/  FADD.FTZ R7, R68.reuse, R7 ;  /* 0x0000000744077221 */ /* 0x044fe20000010000 */
[----:B------:R-:W-:-:S06]  /*3ab0*/  F2FP.F16.F32.PACK_AB R62, R68, R65 ;  /* 0x00000041443e723e */ /* 0x000fcc00000000ff */
[----:B------:R-:W2:Y:S01]  /*3ac0*/  MUFU.EX2 R82, R82 ;  /* 0x0000005200527308 */ /* 0x000ea20000000800 */
[----:B-1----:R-:W-:Y:S01]  /*3ad0*/  FADD.FTZ R5, R79, R4 ;  /* 0x000000044f057221 */ /* 0x002fe20000010000 */
[----:B------:R-:W-:-:S06]  /*3ae0*/  F2FP.F16.F32.PACK_AB R4, R21, R12 ;  /* 0x0000000c1504723e */ /* 0x000fcc00000000ff */
[----:B------:R-:W1:Y:S01]  /*3af0*/  MUFU.EX2 R69, R69 ;  /* 0x0000004500457308 */ /* 0x000e620000000800 */
[----:B0-----:R-:W-:-:S07]  /*3b00*/  FADD.FTZ R14, R64, R7 ;  /* 0x00000007400e7221 */ /* 0x001fce0000010000 */
[----:B------:R-:W0:Y:S01]  /*3b10*/  MUFU.EX2 R23, R98 ;  /* 0x0000006200177308 */ /* 0x000e220000000800 */
[C---:B--2---:R-:W-:Y:S01]  /*3b20*/  FADD.FTZ R12, R82.reuse, R5 ;  /* 0x00000005520c7221 */ /* 0x044fe20000010000 */
[----:B------:R-:W-:-:S06]  /*3b30*/  F2FP.F16.F32.PACK_AB R63, R82, R79 ;  /* 0x0000004f523f723e */ /* 0x000fcc00000000ff */
[----:B------:R-:W3:Y:S01]  /*3b40*/  MUFU.EX2 R72, R72 ;  /* 0x0000004800487308 */ /* 0x000ee20000000800 */
[C---:B-1----:R-:W-:Y:S01]  /*3b50*/  FADD.FTZ R5, R69.reuse, R14 ;  /* 0x0000000e45057221 */ /* 0x042fe20000010000 */
[----:B------:R-:W-:-:S06]  /*3b60*/  F2FP.F16.F32.PACK_AB R64, R69, R64 ;  /* 0x000000404540723e */ /* 0x000fcc00000000ff */
[----:B------:R-:W1:Y:S01]  /*3b70*/  MUFU.EX2 R44, R99 ;  /* 0x00000063002c7308 */ /* 0x000e620000000800 */
[----:B0-----:R-:W-:-:S07]  /*3b80*/  FADD.FTZ R7, R23, R12 ;  /* 0x0000000c17077221 */ /* 0x001fce0000010000 */
[----:B------:R-:W0:Y:S01]  /*3b90*/  MUFU.EX2 R73, R73 ;  /* 0x0000004900497308 */ /* 0x000e220000000800 */
[----:B---3--:R-:W-:Y:S01]  /*3ba0*/  FADD.FTZ R8, R72, R5 ;  /* 0x0000000548087221 */ /* 0x008fe20000010000 */
[----:B------:R-:W-:-:S06]  /*3bb0*/  F2FP.F16.F32.PACK_AB R5, R67, R66 ;  /* 0x000000424305723e */ /* 0x000fcc00000000ff */
[----:B------:R-:W2:Y:S01]  /*3bc0*/  MUFU.EX2 R102, R102 ;  /* 0x0000006600667308 */ /* 0x000ea20000000800 */
[----:B-1----:R-:W-:Y:S01]  /*3bd0*/  FADD.FTZ R9, R44, R7 ;  /* 0x000000072c097221 */ /* 0x002fe20000010000 */
[----:B------:R-:W-:Y:S02]  /*3be0*/  F2FP.F16.F32.PACK_AB R7, R74, R71 ;  /* 0x000000474a07723e */ /* 0x000fe400000000ff */
[----:B------:R-:W-:-:S03]  /*3bf0*/  F2FP.F16.F32.PACK_AB R65, R44, R23 ;  /* 0x000000172c41723e */ /* 0x000fc600000000ff */
[----:B------:R1:W-:Y:S01]  /*3c00*/  STSM.16.M88.4 [R16+0x6000], R4 ;  /* 0x0060000410007844 */ /* 0x0003e20000000200 */
[----:B------:R-:W3:Y:S01]  /*3c10*/  MUFU.EX2 R103, R103 ;  /* 0x0000006700677308 */ /* 0x000ee20000000800 */
[C---:B0-----:R-:W-:Y:S01]  /*3c20*/  FADD.FTZ R11, R73.reuse, R8 ;  /* 0x00000008490b7221 */ /* 0x041fe20000010000 */
[----:B------:R-:W-:Y:S01]  /*3c30*/  F2FP.F16.F32.PACK_AB R66, R73, R72 ;  /* 0x000000484942723e */ /* 0x000fe200000000ff */
[----:B------:R0:W-:Y:S05]  /*3c40*/  STSM.16.M88.4 [R2+0x2a800], R60 ;  /* 0x02a8003c02007844 */ /* 0x0001ea0000000200 */
[----:B------:R-:W4:Y:S01]  /*3c50*/  MUFU.EX2 R76, R76 ;  /* 0x0000004c004c7308 */ /* 0x000f220000000800 */
[----:B--2---:R-:W-:-:S07]  /*3c60*/  FADD.FTZ R8, R102, R9 ;  /* 0x0000000966087221 */ /* 0x004fce0000010000 */
[----:B------:R-:W2:Y:S01]  /*3c70*/  MUFU.EX2 R106, R106 ;  /* 0x0000006a006a7308 */ /* 0x000ea20000000800 */
[C---:B---3--:R-:W-:Y:S01]  /*3c80*/  FADD.FTZ R9, R103.reuse, R8 ;  /* 0x0000000867097221 */ /* 0x048fe20000010000 */
[----:B------:R-:W-:-:S05]  /*3c90*/  F2FP.F16.F32.PACK_AB R67, R103, R102 ;  /* 0x000000666743723e */ /* 0x000fca00000000ff */
[----:B------:R0:W-:Y:S01]  /*3ca0*/  STSM.16.M88.4 [R152], R64 ;  /* 0x0000004098007844 */ /* 0x0001e20000000200 */
[----:B------:R-:W3:Y:S01]  /*3cb0*/  MUFU.EX2 R77, R77 ;  /* 0x0000004d004d7308 */ /* 0x000ee20000000800 */
[----:B----4-:R-:W-:-:S07]  /*3cc0*/  FADD.FTZ R10, R76, R11 ;  /* 0x0000000b4c0a7221 */ /* 0x010fce0000010000 */
[----:B------:R-:W4:Y:S01]  /*3cd0*/  MUFU.EX2 R80, R80 ;  /* 0x0000005000507308 */ /* 0x000f220000000800 */
[----:B--2---:R-:W-:-:S07]  /*3ce0*/  FADD.FTZ R8, R106, R9 ;  /* 0x000000096a087221 */ /* 0x004fce0000010000 */
[----:B------:R-:W2:Y:S01]  /*3cf0*/  MUFU.EX2 R81, R81 ;  /* 0x0000005100517308 */ /* 0x000ea20000000800 */
[C---:B---3--:R-:W-:Y:S01]  /*3d00*/  FADD.FTZ R11, R77.reuse, R10 ;  /* 0x0000000a4d0b7221 */ /* 0x048fe20000010000 */
[----:B------:R-:W-:-:S06]  /*3d10*/  F2FP.F16.F32.PACK_AB R76, R77, R76 ;  /* 0x0000004c4d4c723e */ /* 0x000fcc00000000ff */
[----:B------:R-:W3:Y:S01]  /*3d20*/  MUFU.EX2 R84, R84 ;  /* 0x0000005400547308 */ /* 0x000ee20000000800 */
[----:B----4-:R-:W-:-:S07]  /*3d30*/  FADD.FTZ R10, R80, R11 ;  /* 0x0000000b500a7221 */ /* 0x010fce0000010000 */
[----:B------:R-:W1:Y:S01]  /*3d40*/  MUFU.EX2 R85, R113 ;  /* 0x0000007100557308 */ /* 0x000e620000000800 */
[C---:B--2---:R-:W-:Y:S01]  /*3d50*/  FADD.FTZ R13, R81.reuse, R10 ;  /* 0x0000000a510d7221 */ /* 0x044fe20000010000 */
[----:B------:R-:W-:-:S06]  /*3d60*/  F2FP.F16.F32.PACK_AB R78, R81, R80 ;  /* 0x00000050514e723e */ /* 0x000fcc00000000ff */
[----:B------:R-:W2:Y:S01]  /*3d70*/  MUFU.EX2 R107, R107 ;  /* 0x0000006b006b7308 */ /* 0x000ea20000000800 */
[----:B---3--:R-:W-:-:S07]  /*3d80*/  FADD.FTZ R10, R84, R13 ;  /* 0x0000000d540a7221 */ /* 0x008fce0000010000 */
[----:B------:R-:W3:Y:S01]  /*3d90*/  MUFU.EX2 R110, R110 ;  /* 0x0000006e006e7308 */ /* 0x000ee20000000800 */
[C---:B-1----:R-:W-:Y:S01]  /*3da0*/  FADD.FTZ R7, R85.reuse, R10 ;  /* 0x0000000a55077221 */ /* 0x042fe20000010000 */
[----:B------:R-:W-:-:S06]  /*3db0*/  F2FP.F16.F32.PACK_AB R84, R85, R84 ;  /* 0x000000545554723e */ /* 0x000fcc00000000ff */
[----:B------:R-:W1:Y:S01]  /*3dc0*/  MUFU.EX2 R111, R111 ;  /* 0x0000006f006f7308 */ /* 0x000e620000000800 */
[C---:B--2---:R-:W-:Y:S01]  /*3dd0*/  F2FP.F16.F32.PACK_AB R77, R107.reuse, R106 ;  /* 0x0000006a6b4d723e */ /* 0x044fe200000000ff */
[----:B------:R-:W-:-:S06]  /*3de0*/  FADD.FTZ R11, R107, R8 ;  /* 0x000000086b0b7221 */ /* 0x000fcc0000010000 */
[----:B------:R-:W2:Y:S01]  /*3df0*/  MUFU.EX2 R88, R88 ;  /* 0x0000005800587308 */ /* 0x000ea20000000800 */
[----:B---3--:R-:W-:-:S07]  /*3e00*/  FADD.FTZ R8, R110, R11 ;  /* 0x0000000b6e087221 */ /* 0x008fce0000010000 */
[----:B------:R-:W3:Y:S01]  /*3e10*/  MUFU.EX2 R89, R89 ;  /* 0x0000005900597308 */ /* 0x000ee20000000800 */
[C---:B-1----:R-:W-:Y:S01]  /*3e20*/  F2FP.F16.F32.PACK_AB R79, R111.reuse, R110 ;  /* 0x0000006e6f4f723e */ /* 0x042fe200000000ff */
[----:B------:R-:W-:-:S04]  /*3e30*/  FADD.FTZ R5, R111, R8 ;  /* 0x000000086f057221 */ /* 0x000fc80000010000 */
[----:B------:R0:W-:Y:S02]  /*3e40*/  STSM.16.M88.4 [R17+0xc000], R76 ;  /* 0x00c0004c11007844 */ /* 0x0001e40000000200 */
[----:B------:R-:W1:Y:S01]  /*3e50*/  MUFU.EX2 R114, R114 ;  /* 0x0000007200727308 */ /* 0x000e620000000800 */
[----:B--2---:R-:W-:-:S07]  /*3e60*/  FADD.FTZ R6, R88, R7 ;  /* 0x0000000758067221 */ /* 0x004fce0000010000 */
[----:B------:R-:W2:Y:S01]  /*3e70*/  MUFU.EX2 R115, R115 ;  /* 0x0000007300737308 */ /* 0x000ea20000000800 */
[C---:B---3--:R-:W-:Y:S01]  /*3e80*/  F2FP.F16.F32.PACK_AB R86, R89.reuse, R88 ;  /* 0x000000585956723e */ /* 0x048fe200000000ff */
[----:B------:R-:W-:-:S06]  /*3e90*/  FADD.FTZ R6, R89, R6 ;  /* 0x0000000659067221 */ /* 0x000fcc0000010000 */
[----:B------:R-:W-:Y:S01]  /*3ea0*/  MUFU.EX2 R118, R118 ;  /* 0x0000007600767308 */ /* 0x000fe20000000800 */
[----:B-1----:R-:W-:-:S07]  /*3eb0*/  FADD.FTZ R4, R114, R5 ;  /* 0x0000000572047221 */ /* 0x002fce0000010000 */
[----:B------:R-:W1:Y:S01]  /*3ec0*/  MUFU.EX2 R9, R92 ;  /* 0x0000005c00097308 */ /* 0x000e620000000800 */
[C---:B--2---:R-:W-:Y:S01]  /*3ed0*/  F2FP.F16.F32.PACK_AB R85, R115.reuse, R114 ;  /* 0x000000727355723e */ /* 0x044fe200000000ff */
[----:B------:R-:W-:Y:S01]  /*3ee0*/  FADD.FTZ R5, R115, R4 ;  /* 0x0000000473057221 */ /* 0x000fe20000010000 */
[----:B-1----:R-:W-:-:S03]  /*3ef0*/  F2FP.F16.F32.PACK_AB R87, R9, R118 ;  /* 0x000000760957723e */ /* 0x002fc600000000ff */
[----:B------:R-:W-:Y:S02]  /*3f00*/  FADD.FTZ R118, R118, R5 ;  /* 0x0000000576767221 */ /* 0x000fe40000010000 */
[----:B------:R0:W-:Y:S02]  /*3f10*/  STSM.16.M88.4 [R16+0xc000], R84 ;  /* 0x00c0005410007844 */ /* 0x0001e40000000200 */
[----:B------:R-:W-:Y:S01]  /*3f20*/  FADD.FTZ R7, R9, R118 ;  /* 0x0000007609077221 */ /* 0x000fe20000010000 */
[----:B------:R1:W-:Y:S06]  /*3f30*/  MEMBAR.ALL.CTA ;  /* 0x0000000000007992 */ /* 0x0003ec0000008000 */
[----:B-1----:R-:W1:Y:S02]  /*3f40*/  FENCE.VIEW.ASYNC.S ;  /* 0x00000000000073c6 */ /* 0x002e640000000000 */
[----:B-1----:R-:W-:Y:S01]  /*3f50*/  NOP ;  /* 0x0000000000007918 */ /* 0x002fe20000000000 */
[----:B------:R-:W-:Y:S05]  /*3f60*/  @!P2 BRA `(.L_x_15) ;  /* 0x0000002800c8a947 */ /* 0x000fea0003800000 */
[----:B------:R-:W-:Y:S01]  /*3f70*/  IMAD.MOV.U32 R4, RZ, RZ, R3 ;  /* 0x000000ffff047224 */ /* 0x000fe200078e0003 */
[----:B------:R-:W-:Y:S01]  /*3f80*/  CS2R R150, SRZ ;  /* 0x0000000000967805 */ /* 0x000fe2000001ff00 */
[----:B------:R-:W-:Y:S01]  /*3f90*/  IMAD.MOV.U32 R9, RZ, RZ, R0 ;  /* 0x000000ffff097224 */ /* 0x000fe200078e0000 */
[----:B------:R-:W-:Y:S02]  /*3fa0*/  CS2R R148, SRZ ;  /* 0x0000000000947805 */ /* 0x000fe4000001ff00 */
[----:B------:R-:W-:Y:S02]  /*3fb0*/  CS2R R146, SRZ ;  /* 0x0000000000927805 */ /* 0x000fe4000001ff00 */
[----:B------:R-:W-:Y:S02]  /*3fc0*/  CS2R R144, SRZ ;  /* 0x0000000000907805 */ /* 0x000fe4000001ff00 */
[----:B------:R-:W-:Y:S02]  /*3fd0*/  CS2R R142, SRZ ;  /* 0x00000000008e7805 */ /* 0x000fe4000001ff00 */
[----:B------:R-:W-:-:S02]  /*3fe0*/  CS2R R140, SRZ ;  /* 0x00000000008c7805 */ /* 0x000fc4000001ff00 */
[----:B------:R-:W-:Y:S02]  /*3ff0*/  CS2R R138, SRZ ;  /* 0x00000000008a7805 */ /* 0x000fe4000001ff00 */
        /* <DEDUP_REMOVED lines=8> */
[----:B------:R-:W-:Y:S01]  /*4080*/  CS2R R120, SRZ ;  /* 0x0000000000787805 */ /* 0x000fe2000001ff00 */
[----:B------:R-:W-:Y:S01]  /*4090*/  UIADD3 UR23, UR48, -0x2, URZ ;  /* 0xfffffffe30177890 */ /* 0x000fe2000fffe03f */
[----:B------:R-:W-:Y:S01]  /*40a0*/  UMOV UR24, UR38 ;  /* 0x0000002600187c82 */ /* 0x000fe20008000000 */
[----:B------:R-:W-:Y:S01]  /*40b0*/  UMOV UR22, UR39 ;  /* 0x0000002700167c82 */ /* 0x000fe20008000000 */
[----:B------:R-:W-:-:S09]  /*40c0*/  ULDC UR21, c[0x0][0x988] ;  /* 0x0002620000157ab9 */ /* 0x000fd20000000800 */
.L_x_24:
[----:B------:R-:W-:Y:S01]  /*40d0*/  UIADD3 UR39, UR22, 0x1, URZ ;  /* 0x0000000116277890 */ /* 0x000fe2000fffe03f */
[----:B------:R-:W-:-:S03]  /*40e0*/  ISETP.NE.AND P3, PT, RZ, UR44, PT ;  /* 0x0000002cff007c0c */ /* 0x000fc6000bf65270 */
[----:B------:R-:W-:-:S04]  /*40f0*/  UISETP.NE.AND UP0, UPT, UR39, 0x2, UPT ;  /* 0x000000022700788c */ /* 0x000fc8000bf05270 */
[----:B------:R-:W-:Y:S02]  /*4100*/  USEL UR38, URZ, 0x1, UP0 ;  /* 0x000000013f267887 */ /* 0x000fe40008000000 */
[----:B------:R-:W-:Y:S02]  /*4110*/  USEL UR39, UR39, URZ, UP0 ;  /* 0x0000003f27277287 */ /* 0x000fe40008000000 */
[----:B------:R-:W-:Y:S02]  /*4120*/  ULOP3.LUT UR38, UR24, UR38, URZ, 0x3c, !UPT ;  /* 0x0000002618267292 */ /* 0x000fe4000f8e3c3f */
[----:B---3--:R-:W-:Y:S10]  /*4130*/  @P3 BRA `(.L_x_16) ;  /* 0x00000000002c3947 */ /* 0x008ff40003800000 */
[----:B------:R-:W-:Y:S05]  /*4140*/  @!P0 BRA `(.L_x_17) ;  /* 0x0000000000048947 */ /* 0x000fea0003800000 */
[----:B------:R-:W-:Y:S01]  /*4150*/  BPT.TRAP 0x1 ;  /* 0x000000040000795c */ /* 0x000fe20000300000 */
.L_x_17:
[----:B------:R-:W-:Y:S01]  /*4160*/  ULEA UR6, UR39, UR40, 0x3 ;  /* 0x0000002827067291 */ /* 0x000fe2000f8e183f */
[----:B------:R-:W-:-:S04]  /*4170*/  MOV R0, UR38 ;  /* 0x0000002600007c02 */ /* 0x000fc80008000f00 */
[----:B------:R-:W-:-:S04]  /*4180*/  SHF.L.U32 R0, R0, 0x1f, RZ ;  /* 0x0000001f00007819 */ /* 0x000fc800000006ff */
[----:B------:R1:W2:Y:S01]  /*4190*/  SYNCS.PHASECHK.TRANS64.TRYWAIT P2, [UR6+0x30830], R0 ;  /* 0x03083000ff0075a7 */ /* 0x0002a20008040146 */
[----:B------:R-:W-:Y:S05]  /*41a0*/  @!P0 BRA `(.L_x_18) ;  /* 0x0000000000048947 */ /* 0x000fea0003800000 */
[----:B------:R-:W-:Y:S01]  /*41b0*/  BPT.TRAP 0x1 ;  /* 0x000000040000795c */ /* 0x000fe20000300000 */
.L_x_18:
[----:B--2---:R-:W-:Y:S05]  /*41c0*/  @P2 BRA `(.L_x_16) ;  /* 0x0000000000082947 */ /* 0x004fea0003800000 */
[----:B------:R-:W2:Y:S02]  /*41d0*/  SYNCS.PHASECHK.TRANS64.TRYWAIT P2, [UR6+0x30830], R0 ;  /* 0x03083000ff0075a7 */ /* 0x000ea40008040146 */
[----:B--2---:R-:W-:Y:S05]  /*41e0*/  @!P2 BRA `(.L_x_19) ;  /* 0x000000780010a947 */ /* 0x004fea0003800000 */
.L_x_16:
[----:B--2---:R-:W2:Y:S01]  /*41f0*/  S2R R3, SR_TID.X ;  /* 0x0000000000037919 */ /* 0x004ea20000002100 */
[----:B------:R-:W-:Y:S01]  /*4200*/  R2UR UR16, R18 ;  /* 0x00000000121072ca */ /* 0x000fe200000e0000 */
[----:B------:R-:W-:Y:S01]  /*4210*/  UIMAD UR18, UR39, 0x600, UR20 ;  /* 0x00000600271278a4 */ /* 0x000fe2000f8e0214 */
[----:B------:R-:W-:Y:S01]  /*4220*/  R2UR UR17, R19 ;  /* 0x00000000131172ca */ /* 0x000fe200000e0000 */
[----:B------:R-:W-:Y:S01]  /*4230*/  UMOV UR19, 0x40000040 ;  /* 0x4000004000137882 */ /* 0x000fe20000000000 */
[----:B------:R-:W-:Y:S01]  /*4240*/  UMOV UR7, 0x40000040 ;  /* 0x4000004000077882 */ /* 0x000fe20000000000 */
[----:B------:R-:W-:Y:S02]  /*4250*/  UIADD3 UR6, UR18, 0x2, URZ ;  /* 0x0000000212067890 */ /* 0x000fe4000fffe03f */
[----:B------:R-:W-:Y:S01]  /*4260*/  UIADD3 UR10, UR18, 0x4, URZ ;  /* 0x00000004120a7890 */ /* 0x000fe2000fffe03f */
[----:B------:R-:W-:Y:S01]  /*4270*/  UMOV UR11, 0x40000040 ;  /* 0x40000040000b7882 */ /* 0x000fe20000000000 */
[----:B------:R-:W-:Y:S01]  /*4280*/  UIADD3 UR14, UR18, 0x6, URZ ;  /* 0x00000006120e7890 */ /* 0x000fe2000fffe03f */
[----:B------:R-:W-:Y:S01]  /*4290*/  UMOV UR15, 0x40000040 ;  /* 0x40000040000f7882 */ /* 0x000fe20000000000 */
[----:B--2---:R-:W-:-:S05]  /*42a0*/  SHF.R.U32.HI R3, RZ, 0x7, R3 ;  /* 0x00000007ff037819 */ /* 0x004fca0000011603 */
[----:B-1----:R-:W-:-:S05]  /*42b0*/  VIADD R0, R3, 0x8 ;  /* 0x0000000803007836 */ /* 0x002fca0000000000 */
[----:B------:R1:W-:Y:S06]  /*42c0*/  BAR.SYNC.DEFER_BLOCKING R0, 0x100 ;  /* 0x000400000000751d */ /* 0x0003ec0000010000 */
[----:B0-----:R-:W-:-:S06]  /*42d0*/  WARPGROUP.ARRIVE ;  /* 0x00000000000079c5 */ /* 0x001fcc0000000000 */
[----:B------:R-:W-:Y:S03]  /*42e0*/  HGMMA.64x192x16.F32 R24, gdesc[UR16], RZ, !UPT, gsb0 ;  /* 0x02e00000101879f0 */ /* 0x000fe6000c0008ff */
[----:B------:R-:W-:Y:S02]  /*42f0*/  WARPGROUP.DEPBAR.LE gsb0, 0x0 ;  /* 0x00008000000079c5 */ /* 0x000fe40000010000 */
[----:B------:R-:W-:-:S15]  /*4300*/  WARPGROUP.ARRIVE ;  /* 0x00000000000079c5 */ /* 0x000fde0000000000 */
[----:B------:R-:W-:Y:S03]  /*4310*/  HGMMA.64x192x16.F32 R24, gdesc[UR4], R24, gsb0 ;  /* 0x02e00000041879f0 */ /* 0x000fe60008000818 */
[----:B------:R-:W-:Y:S02]  /*4320*/  WARPGROUP.DEPBAR.LE gsb0, 0x0 ;  /* 0x00008000000079c5 */ /* 0x000fe40000010000 */
[----:B------:R-:W-:-:S15]  /*4330*/  WARPGROUP.ARRIVE ;  /* 0x00000000000079c5 */ /* 0x000fde0000000000 */
[----:B------:R-:W-:Y:S03]  /*4340*/  HGMMA.64x192x16.F32 R24, gdesc[UR8], R24, gsb0 ;  /* 0x02e00000081879f0 */ /* 0x000fe60008000818 */
[----:B------:R-:W-:Y:S02]  /*4350*/  WARPGROUP.DEPBAR.LE gsb0, 0x0 ;  /* 0x00008000000079c5 */ /* 0x000fe40000010000 */
[----:B------:R-:W-:-:S15]  /*4360*/  WARPGROUP.ARRIVE ;  /* 0x00000000000079c5 */ /* 0x000fde0000000000 */
[----:B------:R-:W-:Y:S03]  /*4370*/  HGMMA.64x192x16.F32 R24, gdesc[UR12], R24, gsb0 ;  /* 0x02e000000c1879f0 */ /* 0x000fe60008000818 */
[----:B------:R-:W-:Y:S02]  /*4380*/  WARPGROUP.DEPBAR.LE gsb0, 0x0 ;  /* 0x00008000000079c5 */ /* 0x000fe40000010000 */
[----:B-1----:R-:W-:Y:S05]  /*4390*/  @P3 BRA `(.L_x_20) ;  /* 0x00000000002c3947 */ /* 0x002fea0003800000 */
[----:B------:R-:W-:Y:S05]  /*43a0*/  @!P0 BRA `(.L_x_21) ;  /* 0x0000000000048947 */ /* 0x000fea0003800000 */
[----:B------:R-:W-:Y:S01]  /*43b0*/  BPT.TRAP 0x1 ;  /* 0x000000040000795c */ /* 0x000fe20000300000 */
.L_x_21:
[----:B------:R-:W-:Y:S01]  /*43c0*/  ULEA UR6, UR22, UR40, 0x3 ;  /* 0x0000002816067291 */ /* 0x000fe2000f8e183f */
[----:B------:R-:W-:-:S05]  /*43d0*/  IMAD.U32 R0, RZ, RZ, UR24 ;  /* 0x00000018ff007e24 */ /* 0x000fca000f8e00ff */
[----:B------:R-:W-:-:S04]  /*43e0*/  SHF.L.U32 R0, R0, 0x1f, RZ ;  /* 0x0000001f00007819 */ /* 0x000fc800000006ff */
[----:B------:R0:W1:Y:S01]  /*43f0*/  SYNCS.PHASECHK.TRANS64.TRYWAIT P2, [UR6+0x30850], R0 ;  /* 0x03085000ff0075a7 */ /* 0x0000620008040146 */
[----:B------:R-:W-:Y:S05]  /*4400*/  @!P0 BRA `(.L_x_22) ;  /* 0x0000000000048947 */ /* 0x000fea0003800000 */
[----:B------:R-:W-:Y:S01]  /*4410*/  BPT.TRAP 0x1 ;  /* 0x000000040000795c */ /* 0x000fe20000300000 */
.L_x_22:
[----:B-1----:R-:W-:Y:S05]  /*4420*/  @P2 BRA `(.L_x_20) ;  /* 0x0000000000082947 */ /* 0x002fea0003800000 */
[----:B------:R-:W1:Y:S02]  /*4430*/  SYNCS.PHASECHK.TRANS64.TRYWAIT P2, [UR6+0x30850], R0 ;  /* 0x03085000ff0075a7 */ /* 0x000e640008040146 */
[----:B-1----:R-:W-:Y:S05]  /*4440*/  @!P2 BRA `(.L_x_23) ;  /* 0x000000740090a947 */ /* 0x002fea0003800000 */
.L_x_20:
[----:B------:R-:W-:Y:S01]  /*4450*/  R2UR UR7, R15 ;  /* 0x000000000f0772ca */ /* 0x000fe200000e0000 */
[----:B------:R-:W-:Y:S01]  /*4460*/  UIADD3 UR6, UR40, 0x400, URZ ;  /* 0x0000040028067890 */ /* 0x000fe2000fffe03f */
[----:B------:R-:W-:Y:S01]  /*4470*/  WARPGROUP.ARRIVE ;  /* 0x00000000000079c5 */ /* 0x000fe20000000000 */
[----:B------:R-:W-:Y:S01]  /*4480*/  UMOV UR19, 0x40000040 ;  /* 0x4000004000137882 */ /* 0x000fe20000000000 */
[----:B------:R-:W-:Y:S01]  /*4490*/  UMOV UR17, 0x40000040 ;  /* 0x4000004000117882 */ /* 0x000fe20000000000 */
[----:B------:R-:W-:-:S03]  /*44a0*/  USHF.R.U32.HI UR6, URZ, 0x4, UR6 ;  /* 0x000000043f067899 */ /* 0x000fc60008011606 */
[----:B------:R-:W1:Y:S01]  /*44b0*/  S2R R5, SR_TID.X ;  /* 0x0000000000057919 */ /* 0x000e620000002100 */
[----:B------:R-:W-:Y:S01]  /*44c0*/  FMNMX.FTZ R8, R24, R9, !PT ;  /* 0x0000000918087209 */ /* 0x000fe20007810000 */
[----:B------:R-:W-:Y:S01]  /*44d0*/  IMAD.U32 R10, RZ, RZ, UR22 ;  /* 0x00000016ff0a7e24 */ /* 0x000fe2000f8e00ff */
[----:B------:R-:W-:Y:S01]  /*44e0*/  ULOP3.LUT UR6, UR6, 0x3fff, URZ, 0xc0, !UPT ;  /* 0x00003fff06067892 */ /* 0x000fe2000f8ec03f */
[----:B------:R-:W-:Y:S01]  /*44f0*/  UMOV UR24, UR38 ;  /* 0x0000002600187c82 */ /* 0x000fe20008000000 */
[----:B------:R-:W-:Y:S02]  /*4500*/  UIADD3 UR7, UR7, 0x1e800, URZ ;  /* 0x0001e80007077890 */ /* 0x000fe4000fffe03f */
[----:B------:R-:W-:Y:S02]  /*4510*/  @!P1 LEA R10, R10, UR40, 0x3 ;  /* 0x000000280a0a9c11 */ /* 0x000fe4000f8e18ff */
[----:B------:R-:W-:-:S03]  /*4520*/  USHF.R.U32.HI UR7, URZ, 0x4, UR7 ;  /* 0x000000043f077899 */ /* 0x000fc60008011607 */
[----:B------:R-:W-:Y:S01]  /*4530*/  @!P1 VIADD R10, R10, 0x30860 ;  /* 0x000308600a0a9836 */ /* 0x000fe20000000000 */
[----:B------:R-:W-:Y:S02]  /*4540*/  ULOP3.LUT UR10, UR7, 0x3fff, URZ, 0xc0, !UPT ;  /* 0x00003fff070a7892 */ /* 0x000fe4000f8ec03f */
[----:B------:R-:W-:Y:S02]  /*4550*/  UIMAD UR7, UR22, 0x600, UR6 ;  /* 0x00000600160778a4 */ /* 0x000fe4000f8e0206 */
[----:B------:R-:W-:Y:S01]  /*4560*/  @!P1 PRMT R10, RZ, 0x654, R10 ;  /* 0x00000654ff0a9816 */ /* 0x000fe2000000000a */
[----:B------:R-:W-:Y:S01]  /*4570*/  ULOP3.LUT UR6, UR10, 0x10000, URZ, 0xfc, !UPT ;  /* 0x000100000a067892 */ /* 0x000fe2000f8efc3f */
[----:B------:R-:W-:-:S03]  /*4580*/  UMOV UR22, UR39 ;  /* 0x0000002700167c82 */ /* 0x000fc60008000000 */
[----:B------:R-:W-:-:S03]  /*4590*/  UMOV UR18, UR7 ;  /* 0x0000000700127c82 */ /* 0x000fc60008000000 */
[----:B------:R-:W-:Y:S02]  /*45a0*/  UMOV UR16, UR6 ;  /* 0x0000000600107c82 */ /* 0x000fe40008000000 */
[----:B------:R-:W-:Y:S01]  /*45b0*/  HGMMA.64x64x16.F32 R120, gdesc[UR16].tnspB, R120, gsb0 ;  /* 0x40e00000107879f0 */ /* 0x000fe20008000878 */
[----:B------:R-:W-:Y:S02]  /*45c0*/  UIADD3 UR18, UR7, 0x80, URZ ;  /* 0x0000008007127890 */ /* 0x000fe4000fffe03f */
[----:B------:R-:W-:Y:S01]  /*45d0*/  UIADD3 UR16, UR6, 0x2, URZ ;  /* 0x0000000206107890 */ /* 0x000fe2000fffe03f */
[----:B-1----:R-:W-:Y:S01]  /*45e0*/  SHF.R.U32.HI R3, RZ, 0x7, R5 ;  /* 0x00000007ff037819 */ /* 0x002fe20000011605 */
[----:B------:R-:W-:Y:S01]  /*45f0*/  UMOV UR19, 0x40000040 ;  /* 0x4000004000137882 */ /* 0x000fe20000000000 */
[----:B------:R-:W-:Y:S01]  /*4600*/  UMOV UR17, 0x40000040 ;  /* 0x4000004000117882 */ /* 0x000fe20000000000 */
[----:B------:R-:W-:Y:S01]  /*4610*/  ISETP.GE.U32.AND P2, PT, R5, 0x180, PT ;  /* 0x000001800500780c */ /* 0x000fe20003f46070 */
[----:B------:R-:W-:-:S02]  /*4620*/  IMAD.U32 R5, RZ, RZ, UR39 ;  /* 0x00000027ff057e24 */ /* 0x000fc4000f8e00ff */
[----:B0-----:R-:W-:Y:S01]  /*4630*/  VIADD R0, R3, 0x9 ;  /* 0x0000000903007836 */ /* 0x001fe20000000000 */
[----:B------:R-:W-:Y:S02]  /*4640*/  FMNMX.FTZ R3, R25, R8, !PT ;  /* 0x0000000819037209 */ /* 0x000fe40007810000 */
[----:B------:R-:W-:Y:S02]  /*4650*/  @!P1 LEA R5, R5, UR40, 0x3 ;  /* 0x0000002805059c11 */ /* 0x000fe4000f8e18ff */
[----:B------:R-:W-:Y:S02]  /*4660*/  FMNMX.FTZ R8, R28, R3, !PT ;  /* 0x000000031c087209 */ /* 0x000fe40007810000 */
[----:B------:R-:W-:Y:S01]  /*4670*/  SEL R0, R0, 0x9, !P2 ;  /* 0x0000000900007807 */ /* 0x000fe20005000000 */
[----:B------:R-:W-:Y:S01]  /*4680*/  @!P1 VIADD R3, R5, 0x30840 ;  /* 0x0003084005039836 */ /* 0x000fe20000000000 */
[----:B------:R-:W-:Y:S02]  /*4690*/  FMNMX.FTZ R5, R29, R8, !PT ;  /* 0x000000081d057209 */ /* 0x000fe40007810000 */
[----:B------:R-:W-:-:S02]  /*46a0*/  ISETP.LT.AND P2, PT, RZ, UR23, PT ;  /* 0x00000017ff007c0c */ /* 0x000fc4000bf41270 */
[----:B------:R-:W-:Y:S02]  /*46b0*/  @!P1 PRMT R3, RZ, 0x654, R3 ;  /* 0x00000654ff039816 */ /* 0x000fe40000000003 */
[----:B------:R-:W-:Y:S01]  /*46c0*/  FMNMX.FTZ R8, R32, R5, !PT ;  /* 0x0000000520087209 */ /* 0x000fe20007810000 */
[----:B------:R-:W-:Y:S02]  /*46d0*/  WARPGROUP.DEPBAR.LE gsb0, 0x0 ;  /* 0x00008000000079c5 */ /* 0x000fe40000010000 */
[----:B------:R-:W-:-:S06]  /*46e0*/  WARPGROUP.ARRIVE ;  /* 0x00000000000079c5 */ /* 0x000fcc0000000000 */
[----:B------:R-:W-:Y:S01]  /*46f0*/  HGMMA.64x64x16.F32 R120, gdesc[UR16].tnspB, R120, gsb0 ;  /* 0x40e00000107879f0 */ /* 0x000fe20008000878 */
[----:B------:R-:W-:Y:S02]  /*4700*/  UIADD3 UR18, UR7, 0x100, URZ ;  /* 0x0000010007127890 */ /* 0x000fe4000fffe03f */
[----:B------:R-:W-:Y:S01]  /*4710*/  UIADD3 UR16, UR6, 0x4, URZ ;  /* 0x0000000406107890 */ /* 0x000fe2000fffe03f */
[----:B------:R-:W-:Y:S01]  /*4720*/  UMOV UR19, 0x40000040 ;  /* 0x4000004000137882 */ /* 0x000fe20000000000 */
[----:B------:R-:W-:Y:S01]  /*4730*/  UMOV UR17, 0x40000040 ;  /* 0x4000004000117882 */ /* 0x000fe20000000000 */
        /* <DEDUP_REMOVED lines=63> */
[----:B------:R-:W-:-:S07]  /*4b30*/  UIADD3 UR6, UR23, -0x1, URZ ;  /* 0xffffffff17067890 */ /* 0x000fce000fffe03f */
[----:B------:R-:W-:Y:S01]  /*4b40*/  UMOV UR23, UR6 ;  /* 0x0000000600177c82 */ /* 0x000fe20008000000 */
[----:B------:R-:W-:Y:S02]  /*4b50*/  WARPGROUP.DEPBAR.LE gsb0, 0x0 ;  /* 0x00008000000079c5 */ /* 0x000fe40000010000 */
[----:B------:R-:W-:-:S06]  /*4b60*/  WARPGROUP.ARRIVE ;  /* 0x00000000000079c5 */ /* 0x000fcc0000000000 */
[----:B------:R-:W-:Y:S03]  /*4b70*/  HGMMA.64x64x16.F32 R120, gdesc[UR16].tnspB, R120, gsb0 ;  /* 0x40e00000107879f0 */ /* 0x000fe60008000878 */
[----:B------:R-:W-:Y:S02]  /*4b80*/  WARPGROUP.DEPBAR.LE gsb0, 0x0 ;  /* 0x00008000000079c5 */ /* 0x000fe40000010000 */
[----:B------:R0:W-:Y:S06]  /*4b90*/  BAR.ARV R0, 0x100 ;  /* 0x000400000000751d */ /* 0x0001ec0000002000 */
[----:B------:R1:W-:Y:S01]  /*4ba0*/  @!P1 SYNCS.ARRIVE.TRANS64.RED.A1T0 RZ, [R3+URZ], RZ ;  /* 0x000000ff03ff99a7 */ /* 0x0003e2000810043f */
[----:B0-----:R-:W-:-:S02]  /*4bb0*/  FMNMX.FTZ R0, R26, R4, !PT ;  /* 0x000000041a007209 */ /* 0x001fc40007810000 */
[----:B-1----:R-:W-:Y:S01]  /*4bc0*/  FMNMX.FTZ R3, R33, R8, !PT ;  /* 0x0000000821037209 */ /* 0x002fe20007810000 */
[----:B------:R0:W-:Y:S03]  /*4bd0*/  @!P1 SYNCS.ARRIVE.TRANS64.RED.A1T0 RZ, [R10+URZ], RZ ;  /* 0x000000ff0aff99a7 */ /* 0x0001e6000810043f */
        /* <DEDUP_REMOVED lines=83> */
[----:B------:R-:W-:-:S03]  /*5110*/  FMNMX.FTZ R8, R110, R5, !PT ;  /* 0x000000056e087209 */ /* 0x000fc60007810000 */
[----:B------:R-:W1:Y:S01]  /*5120*/  SHFL.BFLY PT, R0, R3, 0x2, 0x1f ;  /* 0x0c401f0003007f89 */ /* 0x000e6200000e0000 */
[----:B------:R-:W-:-:S04]  /*5130*/  FMNMX.FTZ R5, R111, R8, !PT ;  /* 0x000000086f057209 */ /* 0x000fc80007810000 */
[----:B------:R-:W-:-:S04]  /*5140*/  FMNMX.FTZ R8, R114, R5, !PT ;  /* 0x0000000572087209 */ /* 0x000fc80007810000 */
[----:B------:R-:W-:-:S04]  /*5150*/  FMNMX.FTZ R5, R115, R8, !PT ;  /* 0x0000000873057209 */ /* 0x000fc80007810000 */
[----:B------:R-:W-:-:S04]  /*5160*/  FMNMX.FTZ R8, R118, R5, !PT ;  /* 0x0000000576087209 */ /* 0x000fc80007810000 */
[----:B0-----:R-:W-:-:S05]  /*5170*/  FMNMX.FTZ R10, R119, R8, !PT ;  /* 0x00000008770a7209 */ /* 0x001fca0007810000 */
[----:B------:R-:W0:Y:S01]  /*5180*/  SHFL.BFLY PT, R5, R10, 0x2, 0x1f ;  /* 0x0c401f000a057f89 */ /* 0x000e2200000e0000 */
[----:B-1----:R-:W-:-:S05]  /*5190*/  FMNMX.FTZ R11, R3, R0, !PT ;  /* 0x00000000030b7209 */ /* 0x002fca0007810000 */
[----:B------:R-:W1:Y:S01]  /*51a0*/  SHFL.BFLY PT, R0, R11, 0x1, 0x1f ;  /* 0x0c201f000b007f89 */ /* 0x000e6200000e0000 */
[----:B0-----:R-:W-:-:S05]  /*51b0*/  FMNMX.FTZ R12, R10, R5, !PT ;  /* 0x000000050a0c7209 */ /* 0x001fca0007810000 */
[----:B------:R-:W0:Y:S01]  /*51c0*/  SHFL.BFLY PT, R3, R12, 0x1, 0x1f ;  /* 0x0c201f000c037f89 */ /* 0x000e2200000e0000 */
[----:B-1----:R-:W-:-:S05]  /*51d0*/  FMNMX.FTZ R0, R11, R0, !PT ;  /* 0x000000000b007209 */ /* 0x002fca0007810000 */
[C---:B------:R-:W-:Y:S01]  /*51e0*/  FMUL.FTZ R5, R0.reuse, UR21 ;  /* 0x0000001500057c20 */ /* 0x040fe20008410000 */
[----:B------:R-:W-:-:S03]  /*51f0*/  FADD.FTZ R8, -R0, R9 ;  /* 0x0000000900087221 */ /* 0x000fc60000010100 */
[--C-:B------:R-:W-:Y:S01]  /*5200*/  FFMA.FTZ R24, R24, UR21, -R5.reuse ;  /* 0x0000001518187c23 */ /* 0x100fe20008010805 */
        /* <DEDUP_REMOVED lines=12> */
[----:B0-----:R-:W-:Y:S01]  /*52d0*/  FMNMX.FTZ R3, R12, R3, !PT ;  /* 0x000000030c037209 */ /* 0x001fe20007810000 */
[--C-:B------:R-:W-:Y:S01]  /*52e0*/  FFMA.FTZ R49, R49, UR21, -R5.reuse ;  /* 0x0000001531317c23 */ /* 0x100fe20008010805 */
[--C-:B------:R-:W-:Y:S01]  /*52f0*/  FFMA.FTZ R52, R52, UR21, -R5.reuse ;  /* 0x0000001534347c23 */ /* 0x100fe20008010805 */
[--C-:B------:R-:W-:Y:S01]  /*5300*/  FFMA.FTZ R53, R53, UR21, -R5.reuse ;  /* 0x0000001535357c23 */ /* 0x100fe20008010805 */
[--C-:B------:R-:W-:Y:S01]  /*5310*/  FFMA.FTZ R56, R56, UR21, -R5.reuse ;  /* 0x0000001538387c23 */ /* 0x100fe20008010805 */
[C---:B------:R-:W-:Y:S01]  /*5320*/  FMUL.FTZ R10, R3.reuse, UR21 ;  /* 0x00000015030a7c20 */ /* 0x040fe20008410000 */
[----:B------:R-:W-:Y:S01]  /*5330*/  FADD.FTZ R4, -R3, R4 ;  /* 0x0000000403047221 */ /* 0x000fe20000010100 */
        /* <DEDUP_REMOVED lines=30> */
[----:B------:R-:W-:Y:S01]  /*5520*/  FFMA.FTZ R117, R117, UR21, -R5 ;  /* 0x0000001575757c23 */ /* 0x000fe20008010805 */
[--C-:B------:R-:W-:Y:S01]  /*5530*/  FFMA.FTZ R5, R26, UR21, -R10.reuse ;  /* 0x000000151a057c23 */ /* 0x100fe2000801080a */
[----:B------:R-:W-:Y:S01]  /*5540*/  FMUL.FTZ R4, R4, UR21 ;  /* 0x0000001504047c20 */ /* 0x000fe20008410000 */
[--C-:B------:R-:W-:Y:S01]  /*5550*/  FFMA.FTZ R20, R27, UR21, -R10.reuse ;  /* 0x000000151b147c23 */ /* 0x100fe2000801080a */
[----:B------:R-:W-:Y:S01]  /*5560*/  FMUL.FTZ R8, R8, UR21 ;  /* 0x0000001508087c20 */ /* 0x000fe20008410000 */
[--C-:B------:R-:W-:Y:S01]  /*5570*/  FFMA.FTZ R11, R30, UR21, -R10.reuse ;  /* 0x000000151e0b7c23 */ /* 0x100fe2000801080a */
[----:B------:R-:W-:Y:S01]  /*5580*/  MUFU.EX2 R9, R4 ;  /* 0x0000000400097308 */ /* 0x000fe20000000800 */
[--C-:B------:R-:W-:Y:S01]  /*5590*/  FFMA.FTZ R12, R31, UR21, -R10.reuse ;  /* 0x000000151f0c7c23 */ /* 0x100fe2000801080a */
[--C-:B------:R-:W-:Y:S01]  /*55a0*/  FFMA.FTZ R21, R35, UR21, -R10.reuse ;  /* 0x0000001523157c23 */ /* 0x100fe2000801080a */
[--C-:B------:R-:W-:Y:S01]  /*55b0*/  FFMA.FTZ R35, R38, UR21, -R10.reuse ;  /* 0x0000001526237c23 */ /* 0x100fe2000801080a */
        /* <DEDUP_REMOVED lines=9> */
[--C-:B------:R-:W-:Y:S01]  /*5650*/  FFMA.FTZ R67, R70, UR21, -R10.reuse ;  /* 0x0000001546437c23 */ /* 0x100fe2000801080a */
[--C-:B------:R-:W-:Y:S01]  /*5660*/  FFMA.FTZ R39, R71, UR21, -R10.reuse ;  /* 0x0000001547277c23 */ /* 0x100fe2000801080a */
[--C-:B------:R-:W-:Y:S01]  /*5670*/  FFMA.FTZ R74, R74, UR21, -R10.reuse ;  /* 0x000000154a4a7c23 */ /* 0x100fe2000801080a */
[----:B------:R-:W1:Y:S01]  /*5680*/  MUFU.EX2 R20, R20 ;  /* 0x0000001400147308 */ /* 0x000e620000000800 */
[--C-:B------:R-:W-:Y:S01]  /*5690*/  FFMA.FTZ R90, R90, UR21, -R10.reuse ;  /* 0x000000155a5a7c23 */ /* 0x100fe2000801080a */
[--C-:B------:R-:W-:Y:S01]  /*56a0*/  FFMA.FTZ R95, R95, UR21, -R10.reuse ;  /* 0x000000155f5f7c23 */ /* 0x100fe2000801080a */
[--C-:B------:R-:W-:Y:S01]  /*56b0*/  FFMA.FTZ R98, R98, UR21, -R10.reuse ;  /* 0x0000001562627c23 */ /* 0x100fe2000801080a */
[--C-:B------:R-:W-:Y:S01]  /*56c0*/  FFMA.FTZ R99, R99, UR21, -R10.reuse ;  /* 0x0000001563637c23 */ /* 0x100fe2000801080a */
[--C-:B------:R-:W-:Y:S01]  /*56d0*/  FFMA.FTZ R102, R102, UR21, -R10.reuse ;  /* 0x0000001566667c23 */ /* 0x100fe2000801080a */
[--C-:B------:R-:W-:Y:S01]  /*56e0*/  FFMA.FTZ R103, R103, UR21, -R10.reuse ;  /* 0x0000001567677c23 */ /* 0x100fe2000801080a */
[--C-:B------:R-:W-:Y:S01]  /*56f0*/  FFMA.FTZ R106, R106, UR21, -R10.reuse ;  /* 0x000000156a6a7c23 */ /* 0x100fe2000801080a */
[----:B------:R-:W-:Y:S01]  /*5700*/  MUFU.EX2 R8, R8 ;  /* 0x0000000800087308 */ /* 0x000fe20000000800 */
[----:B0-----:R-:W-:Y:S01]  /*5710*/  FFMA.FTZ R7, R9, R7, R5 ;  /* 0x0000000709077223 */ /* 0x001fe20000010005 */
[--C-:B------:R-:W-:Y:S01]  /*5720*/  FFMA.FTZ R107, R107, UR21, -R10.reuse ;  /* 0x000000156b6b7c23 */ /* 0x100fe2000801080a */
[--C-:B------:R-:W-:Y:S01]  /*5730*/  FFMA.FTZ R110, R110, UR21, -R10.reuse ;  /* 0x000000156e6e7c23 */ /* 0x100fe2000801080a */
[--C-:B------:R-:W-:Y:S01]  /*5740*/  FFMA.FTZ R111, R111, UR21, -R10.reuse ;  /* 0x000000156f6f7c23 */ /* 0x100fe2000801080a */
[--C-:B------:R-:W-:Y:S01]  /*5750*/  FFMA.FTZ R114, R114, UR21, -R10.reuse ;  /* 0x0000001572727c23 */ /* 0x100fe2000801080a */
[--C-:B------:R-:W-:Y:S01]  /*5760*/  FFMA.FTZ R115, R115, UR21, -R10.reuse ;  /* 0x0000001573737c23 */ /* 0x100fe2000801080a */
[--C-:B------:R-:W-:Y:S01]  /*5770*/  FFMA.FTZ R118, R118, UR21, -R10.reuse ;  /* 0x0000001576767c23 */ /* 0x100fe2000801080a */
[----:B------:R-:W0:Y:S01]  /*5780*/  MUFU.EX2 R24, R24 ;  /* 0x0000001800187308 */ /* 0x000e220000000800 */
[C---:B-1----:R-:W-:Y:S01]  /*5790*/  FADD.FTZ R14, R20.reuse, R7 ;  /* 0x00000007140e7221 */ /* 0x042fe20000010000 */
[----:B------:R-:W-:Y:S01]  /*57a0*/  F2FP.F16.F32.PACK_AB R5, R20, R5 ;  /* 0x000000051405723e */ /* 0x000fe200000000ff */
[----:B------:R-:W-:Y:S01]  /*57b0*/  FFMA.FTZ R20, R34, UR21, -R10 ;  /* 0x0000001522147c23 */ /* 0x000fe2000801080a */
[-C--:B------:R-:W-:Y:S01]  /*57c0*/  FMUL.FTZ R122, R122, R9.reuse ;  /* 0x000000097a7a7220 */ /* 0x080fe20000410000 */
[-C--:B------:R-:W-:Y:S01]  /*57d0*/  FMUL.FTZ R123, R123, R9.reuse ;  /* 0x000000097b7b7220 */ /* 0x080fe20000410000 */
[-C--:B------:R-:W-:Y:S01]  /*57e0*/  FMUL.FTZ R126, R126, R9.reuse ;  /* 0x000000097e7e7220 */ /* 0x080fe20000410000 */
[-C--:B------:R-:W-:Y:S01]  /*57f0*/  FMUL.FTZ R127, R127, R9.reuse ;  /* 0x000000097f7f7220 */ /* 0x080fe20000410000 */
[----:B------:R-:W1:Y:S01]  /*5800*/  MUFU.EX2 R25, R25 ;  /* 0x0000001900197308 */ /* 0x000e620000000800 */
[-C--:B------:R-:W-:Y:S01]  /*5810*/  FMUL.FTZ R130, R130, R9.reuse ;  /* 0x0000000982827220 */ /* 0x080fe20000410000 */
[-C--:B------:R-:W-:Y:S01]  /*5820*/  FMUL.FTZ R131, R131, R9.reuse ;  /* 0x0000000983837220 */ /* 0x080fe20000410000 */
[-C--:B------:R-:W-:Y:S01]  /*5830*/  FMUL.FTZ R134, R134, R9.reuse ;  /* 0x0000000986867220 */ /* 0x080fe20000410000 */
[-C--:B------:R-:W-:Y:S01]  /*5840*/  FMUL.FTZ R135, R135, R9.reuse ;  /* 0x0000000987877220 */ /* 0x080fe20000410000 */
[-C--:B------:R-:W-:Y:S01]  /*5850*/  FMUL.FTZ R138, R138, R9.reuse ;  /* 0x000000098a8a7220 */ /* 0x080fe20000410000 */
[-C--:B------:R-:W-:Y:S01]  /*5860*/  FMUL.FTZ R139, R139, R9.reuse ;  /* 0x000000098b8b7220 */ /* 0x080fe20000410000 */
[-C--:B------:R-:W-:Y:S01]  /*5870*/  FMUL.FTZ R142, R142, R9.reuse ;  /* 0x000000098e8e7220 */ /* 0x080fe20000410000 */
[----:B------:R-:W2:Y:S01]  /*5880*/  MUFU.EX2 R28, R28 ;  /* 0x0000001c001c7308 */ /* 0x000ea20000000800 */
[----:B0-----:R-:W-:Y:S01]  /*5890*/  FFMA.FTZ R6, R8, R6, R24 ;  /* 0x0000000608067223 */ /* 0x001fe20000010018 */
[-C--:B------:R-:W-:Y:S01]  /*58a0*/  FMUL.FTZ R143, R143, R9.reuse ;  /* 0x000000098f8f7220 */ /* 0x080fe20000410000 */
[-C--:B------:R-:W-:Y:S01]  /*58b0*/  FMUL.FTZ R146, R146, R9.reuse ;  /* 0x0000000992927220 */ /* 0x080fe20000410000 */
[-C--:B------:R-:W-:Y:S01]  /*58c0*/  FMUL.FTZ R147, R147, R9.reuse ;  /* 0x0000000993937220 */ /* 0x080fe20000410000 */
[-C--:B------:R-:W-:Y:S01]  /*58d0*/  FMUL.FTZ R150, R150, R9.reuse ;  /* 0x0000000996967220 */ /* 0x080fe20000410000 */
[----:B------:R-:W-:Y:S01]  /*58e0*/  FMUL.FTZ R151, R151, R9 ;  /* 0x0000000997977220 */ /* 0x000fe20000410000 */
[----:B------:R-:W-:Y:S01]  /*58f0*/  FMUL.FTZ R120, R120, R8 ;  /* 0x0000000878787220 */ /* 0x000fe20000410000 */
[----:B------:R-:W0:Y:S01]  /*5900*/  MUFU.EX2 R29, R29 ;  /* 0x0000001d001d7308 */ /* 0x000e220000000800 */
[C---:B-1----:R-:W-:Y:S01]  /*5910*/  FADD.FTZ R13, R25.reuse, R6 ;  /* 0x00000006190d7221 */ /* 0x042fe20000010000 */
[----:B------:R-:W-:Y:S01]  /*5920*/  F2FP.F16.F32.PACK_AB R4, R25, R24 ;  /* 0x000000181904723e */ /* 0x000fe200000000ff */
[--C-:B------:R-:W-:Y:S01]  /*5930*/  FFMA.FTZ R24, R43, UR21, -R10.reuse ;  /* 0x000000152b187c23 */ /* 0x100fe2000801080a */
[--C-:B------:R-:W-:Y:S01]  /*5940*/  FFMA.FTZ R43, R46, UR21, -R10.reuse ;  /* 0x000000152e2b7c23 */ /* 0x100fe2000801080a */
[--C-:B------:R-:W-:Y:S01]  /*5950*/  FFMA.FTZ R25, R47, UR21, -R10.reuse ;  /* 0x000000152f197c23 */ /* 0x100fe2000801080a */
[--C-:B------:R-:W-:Y:S01]  /*5960*/  FFMA.FTZ R47, R83, UR21, -R10.reuse ;  /* 0x00000015532f7c23 */ /* 0x100fe2000801080a */
[--C-:B------:R-:W-:Y:S01]  /*5970*/  FFMA.FTZ R83, R86, UR21, -R10.reuse ;  /* 0x0000001556537c23 */ /* 0x100fe2000801080a */
[----:B------:R-:W1:Y:S01]  /*5980*/  MUFU.EX2 R11, R11 ;  /* 0x0000000b000b7308 */ /* 0x000e620000000800 */
[----:B--2---:R-:W-:Y:S01]  /*5990*/  FADD.FTZ R34, R28, R13 ;  /* 0x0000000d1c227221 */ /* 0x004fe20000010000 */
[--C-:B------:R-:W-:Y:S01]  /*59a0*/  FFMA.FTZ R13, R75, UR21, -R10.reuse ;  /* 0x000000154b0d7c23 */ /* 0x100fe2000801080a */
[--C-:B------:R-:W-:Y:S01]  /*59b0*/  FFMA.FTZ R75, R78, UR21, -R10.reuse ;  /* 0x000000154e4b7c23 */ /* 0x100fe2000801080a */
[----:B------:R-:W-:Y:S01]  /*59c0*/  FFMA.FTZ R46, R87, UR21, -R10 ;  /* 0x00000015572e7c23 */ /* 0x000fe2000801080a */
[-C--:B------:R-:W-:Y:S01]  /*59d0*/  FMUL.FTZ R121, R121, R8.reuse ;  /* 0x0000000879797220 */ /* 0x080fe20000410000 */
[-C--:B------:R-:W-:Y:S01]  /*59e0*/  FMUL.FTZ R124, R124, R8.reuse ;  /* 0x000000087c7c7220 */ /* 0x080fe20000410000 */
[----:B------:R-:W-:Y:S01]  /*59f0*/  FMUL.FTZ R125, R125, R8 ;  /* 0x000000087d7d7220 */ /* 0x000fe20000410000 */
[----:B------:R-:W2:Y:S01]  /*5a00*/  MUFU.EX2 R12, R12 ;  /* 0x0000000c000c7308 */ /* 0x000ea20000000800 */
[C---:B0-----:R-:W-:Y:S01]  /*5a10*/  F2FP.F16.F32.PACK_AB R6, R29.reuse, R28 ;  /* 0x0000001c1d06723e */ /* 0x041fe200000000ff */
[----:B------:R-:W-:Y:S01]  /*5a20*/  FADD.FTZ R34, R29, R34 ;  /* 0x000000221d227221 */ /* 0x000fe20000010000 */
[----:B------:R-:W-:Y:S01]  /*5a30*/  FFMA.FTZ R29, R82, UR21, -R10 ;  /* 0x00000015521d7c23 */ /* 0x000fe2000801080a */
[-C--:B------:R-:W-:Y:S01]  /*5a40*/  FMUL.FTZ R128, R128, R8.reuse ;  /* 0x0000000880807220 */ /* 0x080fe20000410000 */
[-C--:B------:R-:W-:Y:S01]  /*5a50*/  FMUL.FTZ R129, R129, R8.reuse ;  /* 0x0000000881817220 */ /* 0x080fe20000410000 */
[-C--:B------:R-:W-:Y:S01]  /*5a60*/  FMUL.FTZ R132, R132, R8.reuse ;  /* 0x0000000884847220 */ /* 0x080fe20000410000 */
[-C--:B------:R-:W-:Y:S01]  /*5a70*/  FMUL.FTZ R133, R133, R8.reuse ;  /* 0x0000000885857220 */ /* 0x080fe20000410000 */
[----:B------:R-:W0:Y:S01]  /*5a80*/  MUFU.EX2 R32, R32 ;  /* 0x0000002000207308 */ /* 0x000e220000000800 */
[----:B-1----:R-:W-:Y:S01]  /*5a90*/  FADD.FTZ R28, R11, R14 ;  /* 0x0000000e0b1c7221 */ /* 0x002fe20000010000 */
[----:B------:R-:W-:Y:S01]  /*5aa0*/  FFMA.FTZ R14, R79, UR21, -R10 ;  /* 0x000000154f0e7c23 */ /* 0x000fe2000801080a */
[-C--:B------:R-:W-:Y:S01]  /*5ab0*/  FMUL.FTZ R136, R136, R8.reuse ;  /* 0x0000000888887220 */ /* 0x080fe20000410000 */
[-C--:B------:R-:W-:Y:S01]  /*5ac0*/  FMUL.FTZ R137, R137, R8.reuse ;  /* 0x0000000889897220 */ /* 0x080fe20000410000 */
[-C--:B------:R-:W-:Y:S01]  /*5ad0*/  FMUL.FTZ R140, R140, R8.reuse ;  /* 0x000000088c8c7220 */ /* 0x080fe20000410000 */
[-C--:B------:R-:W-:Y:S01]  /*5ae0*/  FMUL.FTZ R141, R141, R8.reuse ;  /* 0x000000088d8d7220 */ /* 0x080fe20000410000 */
[-C--:B------:R-:W-:Y:S01]  /*5af0*/  FMUL.FTZ R144, R144, R8.reuse ;  /* 0x0000000890907220 */ /* 0x080fe20000410000 */
[----:B------:R-:W1:Y:S01]  /*5b00*/  MUFU.EX2 R20, R20 ;  /* 0x0000001400147308 */ /* 0x000e620000000800 */
[C---:B--2---:R-:W-:Y:S01]  /*5b10*/  F2FP.F16.F32.PACK_AB R7, R12.reuse, R11 ;  /* 0x0000000b0c07723e */ /* 0x044fe200000000ff */
[----:B------:R-:W-:Y:S01]  /*5b20*/  FADD.FTZ R55, R12, R28 ;  /* 0x0000001c0c377221 */ /* 0x000fe20000010000 */
[-C--:B------:R-:W-:Y:S01]  /*5b30*/  FMUL.FTZ R145, R145, R8.reuse ;  /* 0x0000000891917220 */ /* 0x080fe20000410000 */
[-C--:B------:R-:W-:Y:S01]  /*5b40*/  FMUL.FTZ R148, R148, R8.reuse ;  /* 0x0000000894947220 */ /* 0x080fe20000410000 */
[----:B------:R-:W-:Y:S01]  /*5b50*/  FMUL.FTZ R149, R149, R8 ;  /* 0x0000000895957220 */ /* 0x000fe20000410000 */
[----:B------:R2:W-:Y:S01]  /*5b60*/  STSM.16.M88.4 [R2+0x1e800], R4 ;  /* 0x01e8000402007844 */ /* 0x0005e20000000200 */
[----:B------:R-:W-:Y:S01]  /*5b70*/  IMAD.MOV.U32 R9, RZ, RZ, R0 ;  /* 0x000000ffff097224 */ /* 0x000fe200078e0000 */
[----:B------:R-:W3:Y:S01]  /*5b80*/  MUFU.EX2 R33, R33 ;  /* 0x0000002100217308 */ /* 0x000ee20000000800 */
[----:B0-----:R-:W-:-:S07]  /*5b90*/  FADD.FTZ R34, R32, R34 ;  /* 0x0000002220227221 */ /* 0x001fce0000010000 */
[----:B------:R-:W0:Y:S01]  /*5ba0*/  MUFU.EX2 R21, R21 ;  /* 0x0000001500157308 */ /* 0x000e220000000800 */
[----:B-1----:R-:W-:Y:S01]  /*5bb0*/  FADD.FTZ R12, R20, R55 ;  /* 0x00000037140c7221 */ /* 0x002fe20000010000 */
[--C-:B--2---:R-:W-:Y:S01]  /*5bc0*/  FFMA.FTZ R7, R42, UR21, -R10.reuse ;  /* 0x000000152a077c23 */ /* 0x104fe2000801080a */
[----:B------:R-:W-:-:S05]  /*5bd0*/  FFMA.FTZ R6, R50, UR21, -R10 ;  /* 0x0000001532067c23 */ /* 0x000fca000801080a */
[----:B------:R-:W1:Y:S01]  /*5be0*/  MUFU.EX2 R36, R36 ;  /* 0x0000002400247308 */ /* 0x000e620000000800 */
[C---:B---3--:R-:W-:Y:S01]  /*5bf0*/  FADD.FTZ R55, R33.reuse, R34 ;  /* 0x0000002221377221 */ /* 0x048fe20000010000 */
[----:B------:R-:W-:Y:S01]  /*5c00*/  F2FP.F16.F32.PACK_AB R32, R33, R32 ;  /* 0x000000202120723e */ /* 0x000fe200000000ff */
[--C-:B------:R-:W-:Y:S01]  /*5c10*/  FFMA.FTZ R5, R58, UR21, -R10.reuse ;  /* 0x000000153a057c23 */ /* 0x100fe2000801080a */
[--C-:B------:R-:W-:Y:S01]  /*5c20*/  FFMA.FTZ R4, R66, UR21, -R10.reuse ;  /* 0x0000001542047c23 */ /* 0x100fe2000801080a */
[--C-:B------:R-:W-:Y:S01]  /*5c30*/  FFMA.FTZ R42, R91, UR21, -R10.reuse ;  /* 0x000000155b2a7c23 */ /* 0x100fe2000801080a */
[--C-:B------:R-:W-:Y:S01]  /*5c40*/  FFMA.FTZ R91, R94, UR21, -R10.reuse ;  /* 0x000000155e5b7c23 */ /* 0x100fe2000801080a */
[----:B------:R-:W-:Y:S01]  /*5c50*/  FFMA.FTZ R10, R119, UR21, -R10 ;  /* 0x00000015770a7c23 */ /* 0x000fe2000801080a */
[----:B------:R-:W2:Y:S01]  /*5c60*/  MUFU.EX2 R35, R35 ;  /* 0x0000002300237308 */ /* 0x000ea20000000800 */
[----:B0-----:R-:W-:-:S07]  /*5c70*/  FADD.FTZ R12, R21, R12 ;  /* 0x0000000c150c7221 */ /* 0x001fce0000010000 */
[----:B------:R-:W0:Y:S01]  /*5c80*/  MUFU.EX2 R37, R37 ;  /* 0x0000002500257308 */ /* 0x000e220000000800 */
[----:B-1----:R-:W-:-:S07]  /*5c90*/  FADD.FTZ R28, R36, R55 ;  /* 0x00000037241c7221 */ /* 0x002fce0000010000 */
[----:B------:R-:W1:Y:S01]  /*5ca0*/  MUFU.EX2 R23, R23 ;  /* 0x0000001700177308 */ /* 0x000e620000000800 */
[----:B--2---:R-:W-:-:S07]  /*5cb0*/  FADD.FTZ R12, R35, R12 ;  /* 0x0000000c230c7221 */ /* 0x004fce0000010000 */
[----:B------:R-:W2:Y:S01]  /*5cc0*/  MUFU.EX2 R40, R40 ;  /* 0x0000002800287308 */ /* 0x000ea20000000800 */
[----:B0-----:R-:W-:-:S07]  /*5cd0*/  FADD.FTZ R33, R37, R28 ;  /* 0x0000001c25217221 */ /* 0x001fce0000010000 */
[----:B------:R-:W0:Y:S01]  /*5ce0*/  MUFU.EX2 R7, R7 ;  /* 0x0000000700077308 */ /* 0x000e220000000800 */
[C---:B-1----:R-:W-:Y:S01]  /*5cf0*/  FADD.FTZ R12, R23.reuse, R12 ;  /* 0x0000000c170c7221 */ /* 0x042fe20000010000 */
[----:B------:R-:W-:-:S06]  /*5d00*/  F2FP.F16.F32.PACK_AB R35, R23, R35 ;  /* 0x000000231723723e */ /* 0x000fcc00000000ff */
        /* <DEDUP_REMOVED lines=8> */
[C---:B--2---:R-:W-:Y:S01]  /*5d90*/  FADD.FTZ R12, R24.reuse, R33 ;  /* 0x00000021180c7221 */ /* 0x044fe20000010000 */
[----:B------:R-:W-:-:S06]  /*5da0*/  F2FP.F16.F32.PACK_AB R41, R24, R7 ;  /* 0x000000071829723e */ /* 0x000fcc00000000ff */
[----:B------:R-:W2:Y:S01]  /*5db0*/  MUFU.EX2 R45, R45 ;  /* 0x0000002d002d7308 */ /* 0x000ea20000000800 */
[----:B0-----:R-:W-:-:S07]  /*5dc0*/  FADD.FTZ R28, R44, R55 ;  /* 0x000000372c1c7221 */ /* 0x001fce0000010000 */
[----:B------:R-:W0:Y:S01]  /*5dd0*/  MUFU.EX2 R25, R25 ;  /* 0x0000001900197308 */ /* 0x000e220000000800 */
[----:B-1----:R-:W-:-:S07]  /*5de0*/  FADD.FTZ R12, R43, R12 ;  /* 0x0000000c2b0c7221 */ /* 0x002fce0000010000 */
[----:B------:R-:W1:Y:S01]  /*5df0*/  MUFU.EX2 R48, R48 ;  /* 0x0000003000307308 */ /* 0x000e620000000800 */
[----:B--2---:R-:W-:-:S07]  /*5e00*/  FADD.FTZ R33, R45, R28 ;  /* 0x0000001c2d217221 */ /* 0x004fce0000010000 */
[----:B------:R-:W2:Y:S01]  /*5e10*/  MUFU.EX2 R6, R6 ;  /* 0x0000000600067308 */ /* 0x000ea20000000800 */
[C---:B0-----:R-:W-:Y:S01]  /*5e20*/  FADD.FTZ R55, R25.reuse, R12 ;  /* 0x0000000c19377221 */ /* 0x041fe20000010000 */
[----:B------:R-:W-:-:S06]  /*5e30*/  F2FP.F16.F32.PACK_AB R43, R25, R43 ;  /* 0x0000002b192b723e */ /* 0x000fcc00000000ff */
        /* <DEDUP_REMOVED lines=8> */
[C---:B-1----:R-:W-:Y:S01]  /*5ec0*/  FADD.FTZ R34, R26.reuse, R55 ;  /* 0x000000371a227221 */ /* 0x042fe20000010000 */
[----:B------:R-:W-:-:S06]  /*5ed0*/  F2FP.F16.F32.PACK_AB R49, R26, R6 ;  /* 0x000000061a31723e */ /* 0x000fcc00000000ff */
[----:B------:R-:W1:Y:S01]  /*5ee0*/  MUFU.EX2 R53, R53 ;  /* 0x0000003500357308 */ /* 0x000e620000000800 */
[----:B--2---:R-:W-:Y:S01]  /*5ef0*/  FADD.FTZ R50, R52, R33 ;  /* 0x0000002134327221 */ /* 0x004fe20000010000 */
[----:B------:R-:W-:-:S06]  /*5f00*/  F2FP.F16.F32.PACK_AB R33, R21, R20 ;  /* 0x000000141521723e */ /* 0x000fcc00000000ff */
[----:B------:R-:W2:Y:S01]  /*5f10*/  MUFU.EX2 R27, R27 ;  /* 0x0000001b001b7308 */ /* 0x000ea20000000800 */
[----:B0-----:R-:W-:Y:S01]  /*5f20*/  FADD.FTZ R54, R51, R34 ;  /* 0x0000002233367221 */ /* 0x001fe20000010000 */
[----:B------:R-:W-:-:S05]  /*5f30*/  F2FP.F16.F32.PACK_AB R34, R37, R36 ;  /* 0x000000242522723e */ /* 0x000fca00000000ff */
[----:B------:R3:W-:Y:S01]  /*5f40*/  STSM.16.M88.4 [R22], R32 ;  /* 0x0000002016007844 */ /* 0x0007e20000000200 */
        /* <DEDUP_REMOVED lines=88> */
[----:B------:R2:W4:Y:S01]  /*64d0*/  MUFU.EX2 R28, R42 ;  /* 0x0000002a001c7308 */ /* 0x0005220000000800 */
[----:B0-----:R-:W-:-:S07]  /*64e0*/  FADD.FTZ R5, R12, R5 ;  /* 0x000000050c057221 */ /* 0x001fce0000010000 */
[----:B------:R-:W0:Y:S01]  /*64f0*/  MUFU.EX2 R92, R92 ;  /* 0x0000005c005c7308 */ /* 0x000e220000000800 */
[----:B-1----:R-:W-:Y:S01]  /*6500*/  FADD.FTZ R7, R89, R4 ;  /* 0x0000000459077221 */ /* 0x002fe20000010000 */
[----:B--2---:R-:W-:Y:S02]  /*6510*/  F2FP.F16.F32.PACK_AB R42, R45, R44 ;  /* 0x0000002c2d2a723e */ /* 0x004fe400000000ff */
[----:B------:R-:W-:-:S03]  /*6520*/  F2FP.F16.F32.PACK_AB R88, R89, R88 ;  /* 0x000000585958723e */ /* 0x000fc600000000ff */
[----:B------:R3:W-:Y:S01]  /*6530*/  STSM.16.M88.4 [R17], R40 ;  /* 0x0000002811007844 */ /* 0x0007e20000000200 */
[----:B------:R-:W1:Y:S01]  /*6540*/  MUFU.EX2 R91, R91 ;  /* 0x0000005b005b7308 */ /* 0x000e620000000800 */
[C---:B----4-:R-:W-:Y:S01]  /*6550*/  FADD.FTZ R4, R28.reuse, R5 ;  /* 0x000000051c047221 */ /* 0x050fe20000010000 */
[----:B------:R-:W-:Y:S01]  /*6560*/  F2FP.F16.F32.PACK_AB R89, R28, R12 ;  /* 0x0000000c1c59723e */ /* 0x000fe200000000ff */
[----:B------:R3:W-:Y:S04]  /*6570*/  STSM.16.M88.4 [R16], R48 ;  /* 0x0000003010007844 */ /* 0x0007e80000000200 */
[----:B------:R3:W-:Y:S01]  /*6580*/  STSM.16.M88.4 [R2+0x24800], R56 ;  /* 0x0248003802007844 */ /* 0x0007e20000000200 */
[----:B------:R-:W2:Y:S01]  /*6590*/  MUFU.EX2 R93, R93 ;  /* 0x0000005d005d7308 */ /* 0x000ea20000000800 */
[----:B0-----:R-:W-:-:S02]  /*65a0*/  FADD.FTZ R6, R92, R7 ;  /* 0x000000075c067221 */ /* 0x001fc40000010000 */
[----:B------:R3:W-:Y:S04]  /*65b0*/  STSM.16.M88.4 [R153], R64 ;  /* 0x0000004099007844 */ /* 0x0007e80000000200 */
[----:B------:R3:W-:Y:S01]  /*65c0*/  STSM.16.M88.4 [R17+0x6000], R72 ;  /* 0x0060004811007844 */ /* 0x0007e20000000200 */
[----:B------:R-:W0:Y:S01]  /*65d0*/  MUFU.EX2 R95, R95 ;  /* 0x0000005f005f7308 */ /* 0x000e220000000800 */
[----:B-1----:R-:W-:Y:S02]  /*65e0*/  FADD.FTZ R4, R91, R4 ;  /* 0x000000045b047221 */ /* 0x002fe40000010000 */
[----:B------:R3:W-:Y:S05]  /*65f0*/  STSM.16.M88.4 [R16+0x6000], R80 ;  /* 0x0060005010007844 */ /* 0x0007ea0000000200 */
[----:B------:R-:W1:Y:S01]  /*6600*/  MUFU.EX2 R96, R96 ;  /* 0x0000006000607308 */ /* 0x000e620000000800 */
[C---:B--2---:R-:W-:Y:S01]  /*6610*/  FADD.FTZ R5, R93.reuse, R6 ;  /* 0x000000065d057221 */ /* 0x044fe20000010000 */
[----:B------:R-:W-:-:S06]  /*6620*/  F2FP.F16.F32.PACK_AB R90, R93, R92 ;  /* 0x0000005c5d5a723e */ /* 0x000fcc00000000ff */
[----:B------:R-:W2:Y:S01]  /*6630*/  MUFU.EX2 R98, R98 ;  /* 0x0000006200627308 */ /* 0x000ea20000000800 */
[C---:B0-----:R-:W-:Y:S01]  /*6640*/  FADD.FTZ R7, R95.reuse, R4 ;  /* 0x000000045f077221 */ /* 0x041fe20000010000 */
[----:B------:R-:W-:-:S05]  /*6650*/  F2FP.F16.F32.PACK_AB R91, R95, R91 ;  /* 0x0000005b5f5b723e */ /* 0x000fca00000000ff */
[----:B------:R3:W-:Y:S01]  /*6660*/  STSM.16.M88.4 [R2+0x2a800], R88 ;  /* 0x02a8005802007844 */ /* 0x0007e20000000200 */
        /* <DEDUP_REMOVED lines=19> */
[----:B------:R-:W-:-:S05]  /*67a0*/  F2FP.F16.F32.PACK_AB R99, R103, R102 ;  /* 0x000000666763723e */ /* 0x000fca00000000ff */
[----:B------:R3:W-:Y:S01]  /*67b0*/  STSM.16.M88.4 [R152], R96 ;  /* 0x0000006098007844 */ /* 0x0007e20000000200 */
        /* <DEDUP_REMOVED lines=19> */
[----:B------:R-:W-:-:S05]  /*68f0*/  F2FP.F16.F32.PACK_AB R107, R111, R11 ;  /* 0x0000000b6f6b723e */ /* 0x000fca00000000ff */
[----:B------:R3:W-:Y:S01]  /*6900*/  STSM.16.M88.4 [R17+0xc000], R104 ;  /* 0x00c0006811007844 */ /* 0x0007e20000000200 */
[----:B------:R-:W1:Y:S01]  /*6910*/  MUFU.EX2 R113, R113 ;  /* 0x0000007100717308 */ /* 0x000e620000000800 */
[----:B--2---:R-:W-:-:S07]  /*6920*/  FADD.FTZ R4, R112, R5 ;  /* 0x0000000570047221 */ /* 0x004fce0000010000 */
[----:B------:R-:W2:Y:S01]  /*6930*/  MUFU.EX2 R115, R115 ;  /* 0x0000007300737308 */ /* 0x000ea20000000800 */
[----:B0-----:R-:W-:-:S07]  /*6940*/  FADD.FTZ R6, R13, R6 ;  /* 0x000000060d067221 */ /* 0x001fce0000010000 */
[----:B------:R-:W-:Y:S01]  /*6950*/  MUFU.EX2 R116, R116 ;  /* 0x0000007400747308 */ /* 0x000fe20000000800 */
[C---:B-1----:R-:W-:Y:S01]  /*6960*/  FADD.FTZ R5, R113.reuse, R4 ;  /* 0x0000000471057221 */ /* 0x042fe20000010000 */
[----:B------:R-:W-:Y:S01]  /*6970*/  F2FP.F16.F32.PACK_AB R112, R113, R112 ;  /* 0x000000707170723e */ /* 0x000fe200000000ff */
[----:B------:R-:W-:-:S05]  /*6980*/  IMAD.MOV.U32 R4, RZ, RZ, R3 ;  /* 0x000000ffff047224 */ /* 0x000fca00078e0003 */
[----:B------:R-:W0:Y:S01]  /*6990*/  MUFU.EX2 R117, R117 ;  /* 0x0000007500757308 */ /* 0x000e220000000800 */
[C---:B--2---:R-:W-:Y:S01]  /*69a0*/  FADD.FTZ R6, R115.reuse, R6 ;  /* 0x0000000673067221 */ /* 0x044fe20000010000 */
[----:B------:R-:W-:-:S06]  /*69b0*/  F2FP.F16.F32.PACK_AB R113, R115, R13 ;  /* 0x0000000d7371723e */ /* 0x000fcc00000000ff */
[----:B------:R-:W1:Y:S08]  /*69c0*/  MUFU.EX2 R21, R118 ;  /* 0x0000007600157308 */ /* 0x000e700000000800 */
[----:B------:R-:W2:Y:S01]  /*69d0*/  MUFU.EX2 R10, R10 ;  /* 0x0000000a000a7308 */ /* 0x000ea20000000800 */
[----:B0-----:R-:W-:Y:S01]  /*69e0*/  F2FP.F16.F32.PACK_AB R114, R117, R116 ;  /* 0x000000747572723e */ /* 0x001fe200000000ff */
[----:B------:R-:W-:Y:S01]  /*69f0*/  FADD.FTZ R116, R116, R5 ;  /* 0x0000000574747221 */ /* 0x000fe20000010000 */
[----:B-1----:R-:W-:-:S03]  /*6a00*/  FADD.FTZ R7, R21, R6 ;  /* 0x0000000615077221 */ /* 0x002fc60000010000 */
[----:B------:R-:W-:Y:S01]  /*6a10*/  FADD.FTZ R6, R117, R116 ;  /* 0x0000007475067221 */ /* 0x000fe20000010000 */
[C---:B--2---:R-:W-:Y:S01]  /*6a20*/  F2FP.F16.F32.PACK_AB R115, R10.reuse, R21 ;  /* 0x000000150a73723e */ /* 0x044fe200000000ff */
[----:B------:R-:W-:-:S04]  /*6a30*/  FADD.FTZ R7, R10, R7 ;  /* 0x000000070a077221 */ /* 0x000fc80000010000 */
[----:B------:R3:W-:Y:S01]  /*6a40*/  STSM.16.M88.4 [R16+0xc000], R112 ;  /* 0x00c0007010007844 */ /* 0x0007e20000000200 */
[----:B------:R0:W-:Y:S06]  /*6a50*/  MEMBAR.ALL.CTA ;  /* 0x0000000000007992 */ /* 0x0001ec0000008000 */
[----:B0-----:R-:W0:Y:S02]  /*6a60*/  FENCE.VIEW.ASYNC.S ;  /* 0x00000000000073c6 */ /* 0x001e240000000000 */
[----:B0-----:R-:W-:Y:S01]  /*6a70*/  NOP ;  /* 0x0000000000007918 */ /* 0x001fe20000000000 */
[----:B------:R-:W-:Y:S05]  /*6a80*/  @P2 BRA `(.L_x_24) ;  /* 0xffffffd400902947 */ /* 0x000fea000383ffff */
.L_x_15:
[----:B------:R-:W-:Y:S06]  /*6a90*/  BAR.ARV 0x8, 0x200 ;  /* 0x0208000000007b1d */ /* 0x000fec0000002000 */
[----:B------:R-:W-:Y:S05]  /*6aa0*/  @!P0 BRA `(.L_x_25) ;  /* 0x0000000000048947 */ /* 0x000fea0003800000 */
[----:B------:R-:W-:Y:S01]  /*6ab0*/  BPT.TRAP 0x1 ;  /* 0x000000040000795c */ /* 0x000fe20000300000 */
.L_x_25:
[----:B------:R-:W-:Y:S01]  /*6ac0*/  ULEA UR12, UR39, UR40, 0x3 ;  /* 0x00000028270c7291 */ /* 0x000fe2000f8e183f */
[----:B------:R-:W-:-:S05]  /*6ad0*/  IMAD.U32 R4, RZ, RZ, UR38 ;  /* 0x00000026ff047e24 */ /* 0x000fca000f8e00ff */
[----:B------:R-:W-:-:S04]  /*6ae0*/  SHF.L.U32 R4, R4, 0x1f, RZ ;  /* 0x0000001f04047819 */ /* 0x000fc800000006ff */
[----:B------:R1:W2:Y:S01]  /*6af0*/  SYNCS.PHASECHK.TRANS64.TRYWAIT P2, [UR12+0x30850], R4 ;  /* 0x03085004ff0075a7 */ /* 0x0002a2000804014c */
[----:B------:R-:W-:Y:S05]  /*6b00*/  @!P0 BRA `(.L_x_26) ;  /* 0x0000000000048947 */ /* 0x000fea0003800000 */
[----:B------:R-:W-:Y:S01]  /*6b10*/  BPT.TRAP 0x1 ;  /* 0x000000040000795c */ /* 0x000fe20000300000 */
.L_x_26:
[----:B--2---:R-:W-:Y:S05]  /*6b20*/  @P2 BRA `(.L_x_27) ;  /* 0x0000000000082947 */ /* 0x004fea0003800000 */
[----:B------:R-:W2:Y:S02]  /*6b30*/  SYNCS.PHASECHK.TRANS64.TRYWAIT P0, [UR12+0x30850], R4 ;  /* 0x03085004ff0075a7 */ /* 0x000ea4000800014c */
[----:B--2---:R-:W-:Y:S05]  /*6b40*/  @!P0 BRA `(.L_x_28) ;  /* 0x0000004c00e88947 */ /* 0x004fea0003800000 */
.L_x_27:
[----:B------:R-:W-:Y:S01]  /*6b50*/  R2UR UR4, R15 ;  /* 0x000000000f0472ca */ /* 0x000fe200000e0000 */
[----:B------:R-:W-:Y:S01]  /*6b60*/  UIADD3 UR5, UR40, 0x400, URZ ;  /* 0x0000040028057890 */ /* 0x000fe2000fffe03f */
[----:B------:R-:W-:Y:S01]  /*6b70*/  WARPGROUP.ARRIVE ;  /* 0x00000000000079c5 */ /* 0x000fe20000000000 */
[----:B------:R-:W-:Y:S01]  /*6b80*/  UMOV UR7, 0x40000040 ;  /* 0x4000004000077882 */ /* 0x000fe20000000000 */
[----:B------:R-:W-:Y:S01]  /*6b90*/  UMOV UR11, 0x40000040 ;  /* 0x40000040000b7882 */ /* 0x000fe20000000000 */
[----:B------:R-:W-:Y:S01]  /*6ba0*/  USHF.R.U32.HI UR5, URZ, 0x4, UR5 ;  /* 0x000000043f057899 */ /* 0x000fe20008011605 */
[----:B------:R-:W4:Y:S01]  /*6bb0*/  LDL R13, [R1+0xc] ;  /* 0x00000c00010d7983 */ /* 0x000f220000100800 */
[----:B------:R-:W-:Y:S01]  /*6bc0*/  UMOV UR9, 0x40000040 ;  /* 0x4000004000097882 */ /* 0x000fe20000000000 */
[----:B------:R-:W5:Y:S01]  /*6bd0*/  LDC R19, c[0x0][0xbe8] ;  /* 0x0002fa00ff137b82 */ /* 0x000f620000000800 */
[----:B------:R-:W-:Y:S01]  /*6be0*/  ULOP3.LUT UR5, UR5, 0x3fff, URZ, 0xc0, !UPT ;  /* 0x00003fff05057892 */ /* 0x000fe2000f8ec03f */
[----:B---3--:R-:W3:Y:S01]  /*6bf0*/  LDL R32, [R1+0x8] ;  /* 0x0000080001207983 */ /* 0x008ee20000100800 */
[----:B------:R-:W-:Y:S01]  /*6c00*/  IMAD.MOV.U32 R20, RZ, RZ, -0x800000 ;  /* 0xff800000ff147424 */ /* 0x000fe200078e00ff */
[----:B------:R-:W-:Y:S01]  /*6c10*/  CS2R R10, SRZ ;  /* 0x00000000000a7805 */ /* 0x000fe2000001ff00 */
[----:B------:R-:W-:Y:S01]  /*6c20*/  UIADD3 UR4, UR4, 0x1e800, URZ ;  /* 0x0001e80004047890 */ /* 0x000fe2000fffe03f */
[----:B------:R-:W3:Y:S01]  /*6c30*/  LDL R40, [R1+0x4] ;  /* 0x0000040001287983 */ /* 0x000ee20000100800 */
[----:B------:R-:W-:Y:S01]  /*6c40*/  UIMAD UR6, UR39, 0x600, UR5 ;  /* 0x00000600270678a4 */ /* 0x000fe2000f8e0205 */
[----:B------:R-:W-:Y:S01]  /*6c50*/  IMAD.MOV.U32 R21, RZ, RZ, -0x800000 ;  /* 0xff800000ff157424 */ /* 0x000fe200078e00ff */
[----:B------:R-:W-:Y:S01]  /*6c60*/  USHF.R.U32.HI UR4, URZ, 0x4, UR4 ;  /* 0x000000043f047899 */ /* 0x000fe20008011604 */
[----:B--2---:R-:W2:Y:S01]  /*6c70*/  SHFL.BFLY PT, R5, R6, 0x2, 0x1f ;  /* 0x0c401f0006057f89 */ /* 0x004ea200000e0000 */
[----:B------:R-:W-:Y:S01]  /*6c80*/  UMOV UR5, 0x40000040 ;  /* 0x4000004000057882 */ /* 0x000fe20000000000 */
[----:B------:R-:W-:Y:S01]  /*6c90*/  UIADD3 UR10, UR6, 0x80, URZ ;  /* 0x00000080060a7890 */ /* 0x000fe2000fffe03f */
[----:B------:R-:W0:Y:S01]  /*6ca0*/  LDC.64 R36, c[0x0][0xb98] ;  /* 0x0002e600ff247b82 */ /* 0x000e220000000a00 */
[----:B------:R-:W-:Y:S01]  /*6cb0*/  ULOP3.LUT UR4, UR4, 0x3fff, URZ, 0xc0, !UPT ;  /* 0x00003fff04047892 */ /* 0x000fe2000f8ec03f */
[----:B------:R-:W1:Y:S03]  /*6cc0*/  SHFL.BFLY PT, R8, R7, 0x2, 0x1f ;  /* 0x0c401f0007087f89 */ /* 0x000e6600000e0000 */
[----:B------:R-:W-:-:S04]  /*6cd0*/  ULOP3.LUT UR4, UR4, 0x10000, URZ, 0xfc, !UPT ;  /* 0x0001000004047892 */ /* 0x000fc8000f8efc3f */
[----:B------:R-:W-:-:S05]  /*6ce0*/  UIADD3 UR8, UR4, 0x2, URZ ;  /* 0x0000000204087890 */ /* 0x000fca000fffe03f */
[----:B------:R-:W-:Y:S03]  /*6cf0*/  HGMMA.64x64x16.F32 R120, gdesc[UR4].tnspB, R120, gsb0 ;  /* 0x40e00000047879f0 */ /* 0x000fe60008000878 */
[----:B------:R-:W5:Y:S01]  /*6d00*/  S2UR UR5, SR_SWINHI ;  /* 0x00000000000579c3 */ /* 0x000f620000002f00 */
[----:B------:R-:W-:Y:S01]  /*6d10*/  UIADD3 UR7, -UR45, URZ, URZ ;  /* 0x0000003f2d077290 */ /* 0x000fe2000fffe13f */
[----:B--2---:R-:W-:-:S05]  /*6d20*/  FADD.FTZ R5, R5, R6 ;  /* 0x0000000605057221 */ /* 0x004fca0000010000 */
[----:B-1----:R-:W1:Y:S01]  /*6d30*/  SHFL.BFLY PT, R4, R5, 0x1, 0x1f ;  /* 0x0c201f0005047f89 */ /* 0x002e6200000e0000 */
[----:B------:R-:W-:Y:S02]  /*6d40*/  FADD.FTZ R8, R8, R7 ;  /* 0x0000000708087221 */ /* 0x000fe40000010000 */
[----:B------:R-:W2:Y:S03]  /*6d50*/  LDC R7, c[0x0][0xc38] ;  /* 0x00030e00ff077b82 */ /* 0x000ea60000000800 */
[----:B------:R-:W5:Y:S01]  /*6d60*/  SHFL.BFLY PT, R9, R8, 0x1, 0x1f ;  /* 0x0c201f0008097f89 */ /* 0x000f6200000e0000 */
[----:B-1----:R-:W-:Y:S01]  /*6d70*/  FADD.FTZ R12, R5, R4 ;  /* 0x00000004050c7221 */ /* 0x002fe20000010000 */
[----:B------:R-:W-:-:S04]  /*6d80*/  IMAD.U32 R5, RZ, RZ, UR21 ;  /* 0x00000015ff057e24 */ /* 0x000fc8000f8e00ff */
[----:B------:R-:W-:Y:S01]  /*6d90*/  FSETP.NE.FTZ.AND P0, PT, R12, RZ, PT ;  /* 0x000000ff0c00720b */ /* 0x000fe20003f15000 */
[----:B-----5:R-:W-:-:S05]  /*6da0*/  FADD.FTZ R9, R8, R9 ;  /* 0x0000000908097221 */ /* 0x020fca0000010000 */
[----:B------:R-:W-:-:S07]  /*6db0*/  FSETP.NE.FTZ.AND P2, PT, R9, RZ, PT ;  /* 0x000000ff0900720b */ /* 0x000fce0003f55000 */
[----:B------:R-:W1:Y:S01]  /*6dc0*/  @P0 MUFU.LG2 R4, R12 ;  /* 0x0000000c00040308 */ /* 0x000e620000000c00 */
[----:B------:R-:W-:-:S07]  /*6dd0*/  @P0 FMUL.FTZ R5, R5, 0.69314718246459960938 ;  /* 0x3f31721805050820 */ /* 0x000fce0000410000 */
[----:B------:R-:W5:Y:S08]  /*6de0*/  @P2 MUFU.LG2 R6, R9 ;  /* 0x0000000900062308 */ /* 0x000f700000000c00 */
[----:B------:R0:W-:Y:S01]  /*6df0*/  @P2 MUFU.RCP R10, R9 ;  /* 0x00000009000a2308 */ /* 0x0001e20000001000 */
[----:B-1----:R-:W-:-:S04]  /*6e00*/  @P0 FMUL.FTZ R4, R4, 0.69314718246459960938 ;  /* 0x3f31721804040820 */ /* 0x002fc80000410000 */
[----:B------:R-:W-:Y:S01]  /*6e10*/  @P0 FFMA.FTZ R20, R5, R0, R4 ;  /* 0x0000000005140223 */ /* 0x000fe20000010004 */
[----:B------:R-:W-:Y:S02]  /*6e20*/  WARPGROUP.DEPBAR.LE gsb0, 0x0 ;  /* 0x00008000000079c5 */ /* 0x000fe40000010000 */
[----:B------:R-:W-:Y:S01]  /*6e30*/  WARPGROUP.ARRIVE ;  /* 0x00000000000079c5 */ /* 0x000fe20000000000 */
[----:B------:R-:W-:Y:S02]  /*6e40*/  IMAD.U32 R5, RZ, RZ, UR21 ;  /* 0x00000015ff057e24 */ /* 0x000fe4000f8e00ff */
[----:B-----5:R-:W-:Y:S01]  /*6e50*/  @P2 FMUL.FTZ R6, R6, 0.69314718246459960938 ;  /* 0x3f31721806062820 */ /* 0x020fe20000410000 */
[----:B------:R-:W-:Y:S01]  /*6e60*/  IMAD.SHL.U32 R0, R154, 0x8, RZ ;  /* 0x000000089a007824 */ /* 0x000fe200078e00ff */
[----:B------:R1:W5:Y:S01]  /*6e70*/  @P0 MUFU.RCP R11, R12 ;  /* 0x0000000c000b0308 */ /* 0x0003620000001000 */
[----:B------:R-:W-:Y:S01]  /*6e80*/  @P2 FMUL.FTZ R5, R5, 0.69314718246459960938 ;  /* 0x3f31721805052820 */ /* 0x000fe20000410000 */
[----:B------:R-:W-:Y:S01]  /*6e90*/  HGMMA.64x64x16.F32 R120, gdesc[UR8].tnspB, R120, gsb0 ;  /* 0x40e00000087879f0 */ /* 0x000fe20008000878 */
[----:B------:R-:W-:Y:S01]  /*6ea0*/  UIADD3 UR10, UR6, 0x100, URZ ;  /* 0x00000100060a7890 */ /* 0x000fe2000fffe03f */
[----:B------:R-:W-:Y:S01]  /*6eb0*/  IMAD R15, R155, 0x40, R0 ;  /* 0x000000409b0f7824 */ /* 0x000fe200078e0200 */
[----:B------:R-:W-:Y:S01]  /*6ec0*/  UIADD3 UR8, UR4, 0x4, URZ ;  /* 0x0000000404087890 */ /* 0x000fe2000fffe03f */
[----:B------:R-:W-:Y:S01]  /*6ed0*/  @P2 FFMA.FTZ R21, R5, R3, R6 ;  /* 0x0000000305152223 */ /* 0x000fe20000010006 */
[----:B------:R-:W-:Y:S01]  /*6ee0*/  UMOV UR11, 0x40000040 ;  /* 0x40000040000b7882 */ /* 0x000fe20000000000 */
[----:B------:R-:W-:Y:S01]  /*6ef0*/  UMOV UR9, 0x40000040 ;  /* 0x4000004000097882 */ /* 0x000fe20000000000 */
[----:B------:R-:W-:-:S02]  /*6f00*/  WARPGROUP.DEPBAR.LE gsb0, 0x0 ;  /* 0x00008000000079c5 */ /* 0x000fc40000010000 */
        /* <DEDUP_REMOVED lines=60> */
[----:B------:R-:W-:Y:S01]  /*72d0*/  ULDC UR10, c[0x0][0xc44] ;  /* 0x00031100000a7ab9 */ /* 0x000fe20000000800 */
[----:B------:R-:W-:Y:S01]  /*72e0*/  UMOV UR8, UR40 ;  /* 0x0000002800087c82 */ /* 0x000fe20008000000 */
[----:B------:R-:W-:Y:S01]  /*72f0*/  UMOV UR9, UR5 ;  /* 0x0000000500097c82 */ /* 0x000fe20008000000 */
[----:B------:R-:W-:Y:S01]  /*7300*/  UIMAD UR10, UR10, UR7, UR43 ;  /* 0x000000070a0a72a4 */ /* 0x000fe2000f8e022b */
[----:B------:R-:W-:Y:S01]  /*7310*/  IMAD.U32 R28, RZ, RZ, UR8 ;  /* 0x00000008ff1c7e24 */ /* 0x000fe2000f8e00ff */
[----:B------:R-:W-:Y:S01]  /*7320*/  UMOV UR5, 0x40000040 ;  /* 0x4000004000057882 */ /* 0x000fe20000000000 */
[----:B------:R-:W-:Y:S01]  /*7330*/  UMOV UR7, 0x40000040 ;  /* 0x4000004000077882 */ /* 0x000fe20000000000 */
[----:B------:R-:W-:Y:S01]  /*7340*/  IMAD.U32 R29, RZ, RZ, UR9 ;  /* 0x00000009ff1d7e24 */ /* 0x000fe2000f8e00ff */
[----:B------:R-:W-:Y:S01]  /*7350*/  ISETP.NE.AND P2, PT, R19, 0x1, PT ;  /* 0x000000011300780c */ /* 0x000fe20003f45270 */
[----:B------:R-:W-:Y:S01]  /*7360*/  USHF.R.S32.HI UR11, URZ, 0x1f, UR10 ;  /* 0x0000001f3f0b7899 */ /* 0x000fe2000801140a */
[----:B------:R-:W-:Y:S01]  /*7370*/  IMAD.WIDE R14, R15, 0x2, R28 ;  /* 0x000000020f0e7825 */ /* 0x000fe200078e021c */
[----:B------:R-:W-:-:S03]  /*7380*/  ULDC.64 UR8, c[0x0][0xb90] ;  /* 0x0002e40000087ab9 */ /* 0x000fc60000000a00 */
[----:B----4-:R-:W-:-:S03]  /*7390*/  IMAD.WIDE R28, R13, 0x2, R28 ;  /* 0x000000020d1c7825 */ /* 0x010fc600078e021c */
[----:B------:R-:W-:-:S04]  /*73a0*/  LOP3.LUT R3, R28, 0x380, RZ, 0xc0, !PT ;  /* 0x000003801c037812 */ /* 0x000fc800078ec0ff */
[----:B------:R-:W4:Y:S01]  /*73b0*/  @P2 LDC R23, c[0x0][0xbec] ;  /* 0x0002fb00ff172b82 */ /* 0x000f220000000800 */
[C---:B------:R-:W-:Y:S02]  /*73c0*/  IADD3 R8, P0, R28.reuse, 0x60, RZ ;  /* 0x000000601c087810 */ /* 0x040fe40007f1e0ff */
[----:B------:R-:W-:Y:S02]  /*73d0*/  SHF.R.U64 R3, R3, 0x3, RZ ;  /* 0x0000000303037819 */ /* 0x000fe400000012ff */
[C---:B------:R-:W-:Y:S02]  /*73e0*/  IADD3 R6, P3, R28.reuse, 0x40, RZ ;  /* 0x000000401c067810 */ /* 0x040fe40007f7e0ff */
[----:B------:R-:W-:Y:S01]  /*73f0*/  IADD3 R4, P4, R28, 0x20, RZ ;  /* 0x000000201c047810 */ /* 0x000fe20007f9e0ff */
[----:B------:R-:W5:Y:S01]  /*7400*/  @P2 LDC R33, c[0x0][0xbf0] ;  /* 0x0002fc00ff212b82 */ /* 0x000f620000000800 */
[----:B------:R-:W-:Y:S01]  /*7410*/  LOP3.LUT R28, R3, R28, RZ, 0x3c, !PT ;  /* 0x0000001c031c7212 */ /* 0x000fe200078e3cff */
[----:B------:R-:W-:-:S02]  /*7420*/  WARPGROUP.DEPBAR.LE gsb0, 0x0 ;  /* 0x00008000000079c5 */ /* 0x000fc40000010000 */
[----:B------:R-:W-:-:S06]  /*7430*/  WARPGROUP.ARRIVE ;  /* 0x00000000000079c5 */ /* 0x000fcc0000000000 */
[----:B------:R-:W-:Y:S01]  /*7440*/  HGMMA.64x64x16.F32 R120, gdesc[UR4].tnspB, R120, gsb0 ;  /* 0x40e00000047879f0 */ /* 0x000fe20008000878 */
[----:B------:R-:W-:Y:S01]  /*7450*/  LOP3.LUT R3, R8, 0x380, RZ, 0xc0, !PT ;  /* 0x0000038008037812 */ /* 0x000fe200078ec0ff */
[----:B------:R-:W-:-:S03]  /*7460*/  IMAD R18, RZ, RZ, -UR43 ;  /* 0x8000002bff127e24 */ /* 0x000fc6000f8e02ff */
[----:B------:R-:W-:Y:S01]  /*7470*/  SHF.R.U64 R3, R3, 0x3, RZ ;  /* 0x0000000303037819 */ /* 0x000fe200000012ff */
[----:B------:R-:W-:Y:S01]  /*7480*/  UIMAD UR4, UR11, UR8, URZ ;  /* 0x000000080b0472a4 */ /* 0x000fe2000f8e023f */
[----:B--2---:R-:W-:Y:S02]  /*7490*/  IMAD R18, R7, R18, UR41 ;  /* 0x0000002907127e24 */ /* 0x004fe4000f8e0212 */
[----:B------:R-:W-:Y:S02]  /*74a0*/  LOP3.LUT R26, R3, R8, RZ, 0x3c, !PT ;  /* 0x00000008031a7212 */ /* 0x000fe400078e3cff */
[----:B------:R-:W-:Y:S01]  /*74b0*/  LOP3.LUT R3, R4, 0x380, RZ, 0xc0, !PT ;  /* 0x0000038004037812 */ /* 0x000fe200078ec0ff */
[----:B------:R-:W-:Y:S01]  /*74c0*/  UIMAD.WIDE.U32 UR6, UR10, UR8, URZ ;  /* 0x000000080a0672a5 */ /* 0x000fe2000f8e003f */
[----:B---3--:R-:W-:Y:S01]  /*74d0*/  IMAD R38, R18, 0xc0, R32 ;  /* 0x000000c012267824 */ /* 0x008fe200078e0220 */
[----:B------:R-:W-:Y:S01]  /*74e0*/  UIMAD UR4, UR10, UR9, UR4 ;  /* 0x000000090a0472a4 */ /* 0x000fe2000f8e0204 */
[----:B------:R-:W-:Y:S01]  /*74f0*/  SHF.R.U64 R3, R3, 0x3, RZ ;  /* 0x0000000303037819 */ /* 0x000fe200000012ff */
[----:B------:R-:W-:Y:S01]  /*7500*/  IMAD.X R27, RZ, RZ, R29, P0 ;  /* 0x000000ffff1b7224 */ /* 0x000fe200000e061d */
[----:B------:R-:W-:Y:S01]  /*7510*/  IADD3 R13, P0, R14, 0x1800, RZ ;  /* 0x000018000e0d7810 */ /* 0x000fe20007f1e0ff */
[----:B------:R-:W-:Y:S01]  /*7520*/  UIADD3 UR4, UR7, UR4, URZ ;  /* 0x0000000407047290 */ /* 0x000fe2000fffe03f */
[----:B------:R-:W-:Y:S01]  /*7530*/  LOP3.LUT R8, R3, R4, RZ, 0x3c, !PT ;  /* 0x0000000403087212 */ /* 0x000fe200078e3cff */
[----:B----4-:R-:W-:-:S04]  /*7540*/  @P2 IMAD.HI.U32 R4, R38, R23, RZ ;  /* 0x0000001726042227 */ /* 0x010fc800078e00ff */
[--C-:B0-----:R-:W-:Y:S01]  /*7550*/  IMAD.X R9, RZ, RZ, R29.reuse, P4 ;  /* 0x000000ffff097224 */ /* 0x101fe200020e061d */
[----:B------:R-:W-:Y:S01]  /*7560*/  IADD3 R23, P4, R14, 0x4800, RZ ;  /* 0x000048000e177810 */ /* 0x000fe20007f9e0ff */
[----:B------:R-:W-:Y:S01]  /*7570*/  IMAD.MOV.U32 R3, RZ, RZ, R38 ;  /* 0x000000ffff037224 */ /* 0x000fe200078e0026 */
[----:B-1----:R-:W-:Y:S01]  /*7580*/  LOP3.LUT R12, R13, 0x380, RZ, 0xc0, !PT ;  /* 0x000003800d0c7812 */ /* 0x002fe200078ec0ff */
[----:B------:R-:W-:Y:S01]  /*7590*/  IMAD.U32 R31, RZ, RZ, UR7 ;  /* 0x00000007ff1f7e24 */ /* 0x000fe2000f8e00ff */
[----:B-----5:R-:W-:Y:S01]  /*75a0*/  @P2 SHF.R.U32.HI R3, RZ, R33, R4 ;  /* 0x00000021ff032219 */ /* 0x020fe20000011604 */
[----:B------:R-:W-:Y:S01]  /*75b0*/  IMAD.U32 R30, RZ, RZ, UR6 ;  /* 0x00000006ff1e7e24 */ /* 0x000fe2000f8e00ff */
[----:B------:R-:W-:Y:S01]  /*75c0*/  LOP3.LUT R4, R23, 0x380, RZ, 0xc0, !PT ;  /* 0x0000038017047812 */ /* 0x000fe200078ec0ff */
[----:B------:R-:W-:Y:S01]  /*75d0*/  IMAD.U32 R31, RZ, RZ, UR4 ;  /* 0x00000004ff1f7e24 */ /* 0x000fe2000f8e00ff */
[----:B------:R-:W-:Y:S01]  /*75e0*/  SHF.R.U64 R12, R12, 0x3, RZ ;  /* 0x000000030c0c7819 */ /* 0x000fe200000012ff */
[----:B------:R-:W-:Y:S01]  /*75f0*/  IMAD.X R25, RZ, RZ, R29, P3 ;  /* 0x000000ffff197224 */ /* 0x000fe200018e061d */
[----:B------:R-:W-:Y:S01]  /*7600*/  USHF.R.S32.HI UR7, URZ, 0x1f, UR45 ;  /* 0x0000001f3f077899 */ /* 0x000fe2000801142d */
[----:B------:R-:W-:Y:S01]  /*7610*/  MOV R59, R28 ;  /* 0x0000001c003b7202 */ /* 0x000fe20000000f00 */
[----:B------:R-:W-:Y:S01]  /*7620*/  IMAD.WIDE.U32 R28, R36, UR45, R30 ;  /* 0x0000002d241c7c25 */ /* 0x000fe2000f8e001e */
[----:B------:R-:W-:Y:S01]  /*7630*/  SHF.R.U64 R4, R4, 0x3, RZ ;  /* 0x0000000304047819 */ /* 0x000fe200000012ff */
[----:B------:R-:W-:Y:S01]  /*7640*/  ULDC.64 UR4, c[0x0][0xb88] ;  /* 0x0002e20000047ab9 */ /* 0x000fe20000000a00 */
[----:B------:R-:W-:Y:S01]  /*7650*/  LOP3.LUT R5, R6, 0x380, RZ, 0xc0, !PT ;  /* 0x0000038006057812 */ /* 0x000fe200078ec0ff */
[--C-:B------:R-:W-:Y:S01]  /*7660*/  IMAD.MOV R34, RZ, RZ, -R3.reuse ;  /* 0x000000ffff227224 */ /* 0x100fe200078e0a03 */
[----:B------:R-:W-:Y:S01]  /*7670*/  LOP3.LUT R12, R12, R13, RZ, 0x3c, !PT ;  /* 0x0000000d0c0c7212 */ /* 0x000fe200078e3cff */
[----:B------:R-:W-:Y:S01]  /*7680*/  IMAD.U32 R33, RZ, RZ, UR12 ;  /* 0x0000000cff217e24 */ /* 0x000fe2000f8e00ff */
[----:B------:R-:W-:Y:S01]  /*7690*/  IADD3.X R13, RZ, R15, RZ, P0, !PT ;  /* 0x0000000fff0d7210 */ /* 0x000fe200007fe4ff */
[----:B------:R-:W-:Y:S01]  /*76a0*/  IMAD R32, R36, UR7, RZ ;  /* 0x0000000724207c24 */ /* 0x000fe2000f8e02ff */
[----:B------:R-:W-:Y:S01]  /*76b0*/  LOP3.LUT R4, R4, R23, RZ, 0x3c, !PT ;  /* 0x0000001704047212 */ /* 0x000fe200078e3cff */
[----:B------:R-:W-:Y:S01]  /*76c0*/  IMAD R23, R19, R34, R38 ;  /* 0x0000002213177224 */ /* 0x000fe200078e0226 */
[----:B------:R-:W-:Y:S01]  /*76d0*/  SHF.R.S32.HI R31, RZ, 0x1f, R3 ;  /* 0x0000001fff1f7819 */ /* 0x000fe20000011403 */
[----:B------:R-:W-:Y:S01]  /*76e0*/  IMAD R54, R18, 0xc0, R40 ;  /* 0x000000c012367824 */ /* 0x000fe200078e0228 */
[----:B------:R-:W-:Y:S01]  /*76f0*/  IADD3 R28, P0, R3, R28, RZ ;  /* 0x0000001c031c7210 */ /* 0x000fe20007f1e0ff */
[----:B------:R-:W-:Y:S01]  /*7700*/  @!P1 VIADD R3, R33, 0x30860 ;  /* 0x0003086021039836 */ /* 0x000fe20000000000 */
[----:B------:R-:W-:Y:S01]  /*7710*/  SHF.R.U64 R5, R5, 0x3, RZ ;  /* 0x0000000305057819 */ /* 0x000fe200000012ff */
[----:B------:R-:W-:Y:S01]  /*7720*/  IMAD R32, R37, UR45, R32 ;  /* 0x0000002d25207c24 */ /* 0x000fe2000f8e0220 */
[----:B------:R-:W-:Y:S01]  /*7730*/  SHF.R.S32.HI R30, RZ, 0x1f, R23 ;  /* 0x0000001fff1e7819 */ /* 0x000fe20000011417 */
[----:B------:R-:W-:Y:S01]  /*7740*/  ULDC.64 UR8, c[0x0][0xae8] ;  /* 0x0002ba0000087ab9 */ /* 0x000fe20000000a00 */
[----:B------:R-:W-:-:S02]  /*7750*/  @!P1 PRMT R3, RZ, 0x654, R3 ;  /* 0x00000654ff039816 */ /* 0x000fc40000000003 */
[----:B------:R-:W-:Y:S01]  /*7760*/  LOP3.LUT R24, R5, R6, RZ, 0x3c, !PT ;  /* 0x0000000605187212 */ /* 0x000fe200078e3cff */
[----:B------:R-:W-:Y:S01]  /*7770*/  IMAD R30, R30, UR4, RZ ;  /* 0x000000041e1e7c24 */ /* 0x000fe2000f8e02ff */
[----:B------:R-:W-:Y:S02]  /*7780*/  IADD3.X R29, R31, R29, R32, P0, !PT ;  /* 0x0000001d1f1d7210 */ /* 0x000fe400007fe420 */
[----:B------:R-:W-:Y:S01]  /*7790*/  MOV R56, R26 ;  /* 0x0000001a00387202 */ /* 0x000fe20000000f00 */
[C---:B------:R-:W-:Y:S01]  /*77a0*/  IMAD R27, R23.reuse, UR5, R30 ;  /* 0x00000005171b7c24 */ /* 0x040fe2000f8e021e */
[----:B------:R-:W-:Y:S01]  /*77b0*/  MOV R57, R24 ;  /* 0x0000001800397202 */ /* 0x000fe20000000f00 */
[----:B------:R-:W-:Y:S01]  /*77c0*/  IMAD.WIDE.U32 R24, R23, UR4, R28 ;  /* 0x0000000417187c25 */ /* 0x000fe2000f8e001c */
[----:B------:R-:W-:Y:S01]  /*77d0*/  ULDC.64 UR4, c[0x0][0xb50] ;  /* 0x0002d40000047ab9 */ /* 0x000fe20000000a00 */
[----:B------:R-:W-:Y:S02]  /*77e0*/  WARPGROUP.DEPBAR.LE gsb0, 0x0 ;  /* 0x00008000000079c5 */ /* 0x000fe40000010000 */
[----:B------:R0:W-:Y:S01]  /*77f0*/  @!P1 SYNCS.ARRIVE.TRANS64.RED.A1T0 RZ, [R3+URZ], RZ ;  /* 0x000000ff03ff99a7 */ /* 0x0001e2000810043f */
[----:B------:R-:W-:Y:S01]  /*7800*/  LEA R47, P0, R24, UR4, 0x2 ;  /* 0x00000004182f7c11 */ /* 0x000fe2000f8010ff */
[----:B------:R-:W-:Y:S01]  /*7810*/  FMUL.FTZ R23, R125, R11 ;  /* 0x0000000b7d177220 */ /* 0x000fe20000410000 */
[----:B------:R-:W-:Y:S01]  /*7820*/  MOV R58, R8 ;  /* 0x00000008003a7202 */ /* 0x000fe20000000f00 */
[----:B0-----:R-:W-:-:S02]  /*7830*/  IMAD.IADD R3, R25, 0x1, R27 ;  /* 0x0000000119037824 */ /* 0x001fc400078e021b */
[-C--:B------:R-:W-:Y:S01]  /*7840*/  FMUL.FTZ R8, R121, R11.reuse ;  /* 0x0000000b79087220 */ /* 0x080fe20000410000 */
        /* <DEDUP_REMOVED lines=13> */
[----:B------:R-:W-:Y:S01]  /*7920*/  FMUL.FTZ R45, R148, R11 ;  /* 0x0000000b942d7220 */ /* 0x000fe20000410000 */
[----:B------:R-:W-:Y:S01]  /*7930*/  LEA.HI.X R60, R24, UR5, R3, 0x2, P0 ;  /* 0x00000005183c7c11 */ /* 0x000fe200080f1403 */
        /* <DEDUP_REMOVED lines=16> */
[----:B------:R-:W-:Y:S01]  /*7a40*/  F2FP.F16.F32.PACK_AB R8, R8, R9 ;  /* 0x000000090808723e */ /* 0x000fe200000000ff */
[----:B------:R-:W-:Y:S01]  /*7a50*/  ULDC UR4, c[0x0][0xa88] ;  /* 0x0002a20000047ab9 */ /* 0x000fe20000000800 */
[----:B------:R-:W-:-:S02]  /*7a60*/  F2FP.F16.F32.PACK_AB R9, R11, R24 ;  /* 0x000000180b09723e */ /* 0x000fc400000000ff */
[----:B------:R-:W-:Y:S02]  /*7a70*/  F2FP.F16.F32.PACK_AB R10, R23, R26 ;  /* 0x0000001a170a723e */ /* 0x000fe400000000ff */
[----:B------:R-:W-:Y:S01]  /*7a80*/  F2FP.F16.F32.PACK_AB R11, R25, R28 ;  /* 0x0000001c190b723e */ /* 0x000fe200000000ff */
[----:B------:R-:W-:Y:S01]  /*7a90*/  BAR.SYNC.DEFER_BLOCKING 0x1, 0x180 ;  /* 0x0046000000007b1d */ /* 0x000fe20000010000 */
[----:B------:R-:W-:Y:S01]  /*7aa0*/  F2FP.F16.F32.PACK_AB R24, R27, R30 ;  /* 0x0000001e1b18723e */ /* 0x000fe200000000ff */
[----:B------:R-:W-:Y:S01]  /*7ab0*/  IMAD R3, R19, UR4, RZ ;  /* 0x0000000413037c24 */ /* 0x000fe2000f8e02ff */
[----:B------:R-:W-:Y:S02]  /*7ac0*/  F2FP.F16.F32.PACK_AB R25, R29, R32 ;  /* 0x000000201d19723e */ /* 0x000fe400000000ff */
[----:B------:R-:W-:Y:S02]  /*7ad0*/  F2FP.F16.F32.PACK_AB R26, R31, R34 ;  /* 0x000000221f1a723e */ /* 0x000fe400000000ff */
[----:B------:R-:W-:Y:S01]  /*7ae0*/  F2FP.F16.F32.PACK_AB R27, R33, R36 ;  /* 0x00000024211b723e */ /* 0x000fe200000000ff */
[----:B------:R-:W-:Y:S01]  /*7af0*/  VIADD R52, R54, 0x8 ;  /* 0x0000000836347836 */ /* 0x000fe20000000000 */
[----:B------:R-:W-:-:S02]  /*7b00*/  F2FP.F16.F32.PACK_AB R28, R35, R38 ;  /* 0x00000026231c723e */ /* 0x000fc400000000ff */
[----:B------:R-:W-:Y:S02]  /*7b10*/  F2FP.F16.F32.PACK_AB R29, R37, R40 ;  /* 0x00000028251d723e */ /* 0x000fe400000000ff */
[----:B------:R-:W-:Y:S02]  /*7b20*/  F2FP.F16.F32.PACK_AB R30, R39, R42 ;  /* 0x0000002a271e723e */ /* 0x000fe400000000ff */
[----:B------:R-:W-:Y:S02]  /*7b30*/  F2FP.F16.F32.PACK_AB R31, R41, R44 ;  /* 0x0000002c291f723e */ /* 0x000fe400000000ff */
[----:B------:R-:W-:Y:S02]  /*7b40*/  LOP3.LUT P0, RZ, R156, 0x3, RZ, 0xc0, !PT ;  /* 0x000000039cff7812 */ /* 0x000fe4000780c0ff */
[----:B------:R-:W-:Y:S02]  /*7b50*/  F2FP.F16.F32.PACK_AB R48, R48, R43 ;  /* 0x0000002b3030723e */ /* 0x000fe400000000ff */
[----:B------:R-:W-:-:S02]  /*7b60*/  F2FP.F16.F32.PACK_AB R49, R49, R46 ;  /* 0x0000002e3131723e */ /* 0x000fc400000000ff */
[----:B------:R-:W-:Y:S02]  /*7b70*/  F2FP.F16.F32.PACK_AB R50, R50, R45 ;  /* 0x0000002d3232723e */ /* 0x000fe400000000ff */
[----:B------:R-:W-:Y:S01]  /*7b80*/  F2FP.F16.F32.PACK_AB R51, R51, R150 ;  /* 0x000000963333723e */ /* 0x000fe200000000ff */
[----:B------:R0:W-:Y:S01]  /*7b90*/  STSM.16.M88.4 [R59], R8 ;  /* 0x000000083b007844 */ /* 0x0001e20000000200 */
[----:B------:R-:W-:-:S03]  /*7ba0*/  ISETP.GE.OR P1, PT, R54, R3, P0 ;  /* 0x000000033600720c */ /* 0x000fc60000726670 */
[----:B------:R1:W-:Y:S01]  /*7bb0*/  STSM.16.M88.4 [R58], R24 ;  /* 0x000000183a007844 */ /* 0x0003e20000000200 */
[----:B------:R-:W-:-:S03]  /*7bc0*/  ISETP.GE.OR P0, PT, R52, R3, P0 ;  /* 0x000000033400720c */ /* 0x000fc60000706670 */
[----:B------:R-:W-:Y:S04]  /*7bd0*/  STSM.16.M88.4 [R57], R28 ;  /* 0x0000001c39007844 */ /* 0x000fe80000000200 */
[----:B------:R-:W-:Y:S04]  /*7be0*/  STSM.16.M88.4 [R56], R48 ;  /* 0x0000003038007844 */ /* 0x000fe80000000200 */
[----:B------:R-:W-:Y:S01]  /*7bf0*/  SHFL.IDX PT, R52, R47, RZ, 0x1c1f ;  /* 0x001c1fff2f347589 */ /* 0x000fe200000e0000 */
[C---:B------:R-:W-:Y:S01]  /*7c00*/  IADD3 R7, P3, R14.reuse, 0x3000, RZ ;  /* 0x000030000e077810 */ /* 0x040fe20007f7e0ff */
[----:B0-----:R-:W0:Y:S02]  /*7c10*/  @P2 LDC R8, c[0x0][0xbec] ;  /* 0x0002fb00ff082b82 */ /* 0x001e240000000800 */
[----:B------:R-:W2:Y:S06]  /*7c20*/  SHFL.IDX PT, R53, R60, RZ, 0x1c1f ;  /* 0x001c1fff3c357589 */ /* 0x000eac00000e0000 */
[----:B------:R-:W-:Y:S06]  /*7c30*/  BAR.SYNC.DEFER_BLOCKING 0x1, 0x180 ;  /* 0x0046000000007b1d */ /* 0x000fec0000010000 */
[----:B------:R-:W-:Y:S01]  /*7c40*/  SHFL.IDX PT, R55, R60, 0x1, 0x1c1f ;  /* 0x003c1f003c377f89 */ /* 0x000fe200000e0000 */
[----:B------:R-:W-:Y:S01]  /*7c50*/  LOP3.LUT R5, R14, 0x380, RZ, 0xc0, !PT ;  /* 0x000003800e057812 */ /* 0x000fe200078ec0ff */
[----:B-1----:R-:W1:Y:S02]  /*7c60*/  @P2 LDC R24, c[0x0][0xbf0] ;  /* 0x0002fc00ff182b82 */ /* 0x002e640000000800 */
[----:B------:R-:W3:Y:S01]  /*7c70*/  SHFL.IDX PT, R54, R47, 0x1, 0x1c1f ;  /* 0x003c1f002f367f89 */ /* 0x000ee200000e0000 */
[----:B------:R-:W-:-:S02]  /*7c80*/  LOP3.LUT R6, R7, 0x380, RZ, 0xc0, !PT ;  /* 0x0000038007067812 */ /* 0x000fc400078ec0ff */
[----:B------:R-:W-:Y:S02]  /*7c90*/  SHF.R.U64 R5, R5, 0x3, RZ ;  /* 0x0000000305057819 */ /* 0x000fe400000012ff */
[----:B------:R-:W-:Y:S01]  /*7ca0*/  SHF.R.U64 R6, R6, 0x3, RZ ;  /* 0x0000000306067819 */ /* 0x000fe200000012ff */
[----:B------:R-:W4:Y:S01]  /*7cb0*/  LDC.64 R10, c[0x0][0xae0] ;  /* 0x0002b800ff0a7b82 */ /* 0x000f220000000a00 */
[----:B------:R-:W-:Y:S02]  /*7cc0*/  LOP3.LUT R14, R5, R14, RZ, 0x3c, !PT ;  /* 0x0000000e050e7212 */ /* 0x000fe400078e3cff */
[----:B------:R-:W-:Y:S01]  /*7cd0*/  LOP3.LUT R6, R6, R7, RZ, 0x3c, !PT ;  /* 0x0000000706067212 */ /* 0x000fe200078e3cff */
[--C-:B------:R-:W-:Y:S02]  /*7ce0*/  IMAD.X R7, RZ, RZ, R15.reuse, P3 ;  /* 0x000000ffff077224 */ /* 0x100fe400018e060f */
[----:B------:R-:W-:Y:S01]  /*7cf0*/  IMAD.X R5, RZ, RZ, R15, P4 ;  /* 0x000000ffff057224 */ /* 0x000fe200020e060f */
[----:B--2---:R2:W-:Y:S04]  /*7d00*/  @!P1 ST.E desc[UR46][R52.64], R20 ;  /* 0x0000001434009985 */ /* 0x0045e8000c10192e */
[----:B---3--:R-:W-:Y:S04]  /*7d10*/  @!P0 ST.E desc[UR46][R54.64], R21 ;  /* 0x0000001536008985 */ /* 0x008fe8000c10192e */
[----:B------:R-:W3:Y:S04]  /*7d20*/  LD.E.128 R32, desc[UR46][R14.64] ;  /* 0x0000002e0e207980 */ /* 0x000ee8000c101d00 */
[----:B------:R-:W5:Y:S04]  /*7d30*/  LD.E.128 R36, desc[UR46][R12.64] ;  /* 0x0000002e0c247980 */ /* 0x000f68000c101d00 */
[----:B------:R-:W5:Y:S04]  /*7d40*/  LD.E.128 R40, desc[UR46][R6.64] ;  /* 0x0000002e06287980 */ /* 0x000f68000c101d00 */
[----:B------:R0:W5:Y:S01]  /*7d50*/  LD.E.128 R44, desc[UR46][R4.64] ;  /* 0x0000002e042c7980 */ /* 0x000162000c101d00 */
[----:B------:R-:W-:Y:S01]  /*7d60*/  IMAD R9, R154, 0x30, R155 ;  /* 0x000000309a097824 */ /* 0x000fe200078e029b */
[----:B------:R-:W-:-:S02]  /*7d70*/  UIMAD UR6, UR11, UR8, URZ ;  /* 0x000000080b0672a4 */ /* 0x000fc4000f8e023f */
[----:B------:R-:W-:Y:S01]  /*7d80*/  UIMAD.WIDE.U32 UR4, UR10, UR8, URZ ;  /* 0x000000080a0472a5 */ /* 0x000fe2000f8e003f */
[C---:B------:R-:W-:Y:S01]  /*7d90*/  IMAD R9, R18.reuse, 0xc0, R9 ;  /* 0x000000c012097824 */ /* 0x040fe200078e0209 */
[----:B------:R-:W-:Y:S01]  /*7da0*/  UIMAD UR6, UR10, UR9, UR6 ;  /* 0x000000090a0672a4 */ /* 0x000fe2000f8e0206 */
[----:B--2---:R-:W-:Y:S01]  /*7db0*/  IMAD R20, R18, 0xc0, R155 ;  /* 0x000000c012147824 */ /* 0x004fe200078e029b */
[----:B------:R-:W-:Y:S01]  /*7dc0*/  @!PT LDS RZ, [RZ] ;  /* 0x00000000fffff984 */ /* 0x000fe20000000800 */
[----:B------:R-:W-:Y:S01]  /*7dd0*/  @!PT LDS RZ, [RZ] ;  /* 0x00000000fffff984 */ /* 0x000fe20000000800 */
[----:B------:R-:W-:Y:S01]  /*7de0*/  @!PT LDS RZ, [RZ] ;  /* 0x00000000fffff984 */ /* 0x000fe20000000800 */
[----:B------:R-:W-:Y:S01]  /*7df0*/  @!PT LDS RZ, [RZ] ;  /* 0x00000000fffff984 */ /* 0x000fe20000000800 */
[----:B------:R2:W-:Y:S06]  /*7e00*/  MEMBAR.ALL.CTA ;  /* 0x0000000000007992 */ /* 0x0005ec0000008000 */
[----:B--2---:R-:W2:Y:S01]  /*7e10*/  FENCE.VIEW.ASYNC.S ;  /* 0x00000000000073c6 */ /* 0x004ea20000000000 */
[----:B------:R-:W-:Y:S01]  /*7e20*/  ULDC.64 UR8, c[0x0][0xaf0] ;  /* 0x0002bc0000087ab9 */ /* 0x000fe20000000a00 */
[----:B0-----:R-:W-:Y:S01]  /*7e30*/  @P2 IMAD.HI.U32 R5, R9, R8, RZ ;  /* 0x0000000809052227 */ /* 0x001fe200078e00ff */
[----:B------:R-:W-:-:S03]  /*7e40*/  UIADD3 UR5, UR5, UR6, URZ ;  /* 0x0000000605057290 */ /* 0x000fc6000fffe03f */
[----:B------:R-:W-:Y:S01]  /*7e50*/  IMAD.MOV.U32 R4, RZ, RZ, R9 ;  /* 0x000000ffff047224 */ /* 0x000fe200078e0009 */
[----:B-1----:R-:W-:Y:S01]  /*7e60*/  @P2 SHF.R.U32.HI R4, RZ, R24, R5 ;  /* 0x00000018ff042219 */ /* 0x002fe20000011605 */
[----:B------:R-:W-:Y:S02]  /*7e70*/  UIMAD UR6, UR7, UR8, URZ ;  /* 0x00000008070672a4 */ /* 0x000fe4000f8e023f */
[----:B------:R-:W-:Y:S01]  /*7e80*/  UIMAD.WIDE.U32 UR4, UR45, UR8, UR4 ;  /* 0x000000082d0472a5 */ /* 0x000fe2000f8e0004 */
[--C-:B------:R-:W-:Y:S01]  /*7e90*/  SHF.R.S32.HI R5, RZ, 0x1f, R4.reuse ;  /* 0x0000001fff057819 */ /* 0x100fe20000011404 */
[----:B------:R-:W-:Y:S01]  /*7ea0*/  UIMAD UR6, UR45, UR9, UR6 ;  /* 0x000000092d0672a4 */ /* 0x000fe2000f8e0206 */
[----:B------:R-:W-:-:S03]  /*7eb0*/  IMAD.MOV R6, RZ, RZ, -R4 ;  /* 0x000000ffff067224 */ /* 0x000fc600078e0a04 */
[----:B------:R-:W-:Y:S01]  /*7ec0*/  UIADD3 UR5, UR5, UR6, URZ ;  /* 0x0000000605057290 */ /* 0x000fe2000fffe03f */
[----:B------:R-:W-:Y:S02]  /*7ed0*/  IMAD R19, R19, R6, R9 ;  /* 0x0000000613137224 */ /* 0x000fe400078e0209 */
[----:B----4-:R-:W-:-:S03]  /*7ee0*/  IMAD R5, R5, R10, RZ ;  /* 0x0000000a05057224 */ /* 0x010fc600078e02ff */
[----:B------:R-:W-:Y:S01]  /*7ef0*/  SHF.R.S32.HI R6, RZ, 0x1f, R19 ;  /* 0x0000001fff067819 */ /* 0x000fe20000011413 */
[C---:B------:R-:W-:Y:S02]  /*7f00*/  IMAD R7, R4.reuse, R11, R5 ;  /* 0x0000000b04077224 */ /* 0x040fe400078e0205 */
[----:B------:R-:W-:Y:S01]  /*7f10*/  IMAD.WIDE.U32 R4, R4, R10, UR4 ;  /* 0x0000000404047e25 */ /* 0x000fe2000f8e000a */
[----:B------:R-:W-:-:S03]  /*7f20*/  ULDC.64 UR4, c[0x0][0xad8] ;  /* 0x0002b60000047ab9 */ /* 0x000fc60000000a00 */
[----:B------:R-:W-:Y:S02]  /*7f30*/  IMAD.IADD R5, R5, 0x1, R7 ;  /* 0x0000000105057824 */ /* 0x000fe400078e0207 */
[----:B------:R-:W-:Y:S02]  /*7f40*/  IMAD R6, R6, UR4, RZ ;  /* 0x0000000406067c24 */ /* 0x000fe4000f8e02ff */
[----:B------:R-:W-:-:S04]  /*7f50*/  IMAD.WIDE.U32 R4, R19, UR4, R4 ;  /* 0x0000000413047c25 */ /* 0x000fc8000f8e0004 */
[----:B------:R-:W-:Y:S01]  /*7f60*/  IMAD R7, R19, UR5, R6 ;  /* 0x0000000513077c24 */ /* 0x000fe2000f8e0206 */
[----:B------:R-:W-:Y:S02]  /*7f70*/  ULDC.64 UR4, c[0x0][0xa80] ;  /* 0x0002a00000047ab9 */ /* 0x000fe40000000a00 */
[----:B------:R-:W-:Y:S01]  /*7f80*/  LEA R13, P0, R4, UR4, 0x1 ;  /* 0x00000004040d7c11 */ /* 0x000fe2000f8008ff */
[----:B------:R-:W-:Y:S01]  /*7f90*/  IMAD.IADD R5, R5, 0x1, R7 ;  /* 0x0000000105057824 */ /* 0x000fe200078e0207 */
[----:B------:R-:W-:-:S04]  /*7fa0*/  ULDC UR4, c[0x0][0xac8] ;  /* 0x0002b20000047ab9 */ /* 0x000fc80000000800 */
[----:B------:R-:W-:Y:S01]  /*7fb0*/  LEA.HI.X R15, R4, UR5, R5, 0x1, P0 ;  /* 0x00000005040f7c11 */ /* 0x000fe200080f0c05 */
[----:B--2---:R-:W-:Y:S01]  /*7fc0*/  SHFL.IDX PT, R6, R13, 0x1, 0x181f ;  /* 0x00381f000d067f89 */ /* 0x004fe200000e0000 */
[----:B------:R-:W-:-:S03]  /*7fd0*/  VIADD R12, R20, 0x30 ;  /* 0x00000030140c7836 */ /* 0x000fc60000000000 */
[----:B------:R-:W-:Y:S01]  /*7fe0*/  SHFL.IDX PT, R4, R13, RZ, 0x181f ;  /* 0x00181fff0d047589 */ /* 0x000fe200000e0000 */
[----:B------:R-:W-:-:S03]  /*7ff0*/  VIADD R14, R20, 0x60 ;  /* 0x00000060140e7836 */ /* 0x000fc60000000000 */
[----:B------:R-:W0:Y:S01]  /*8000*/  SHFL.IDX PT, R5, R15, RZ, 0x181f ;  /* 0x00181fff0f057589 */ /* 0x000e2200000e0000 */
[----:B------:R-:W-:Y:S01]  /*8010*/  ISETP.GE.AND P0, PT, R0, UR4, PT ;  /* 0x0000000400007c0c */ /* 0x000fe2000bf06270 */
[C---:B------:R-:W-:Y:S02]  /*8020*/  VIADD R18, R20.reuse, 0x90 ;  /* 0x0000009014127836 */ /* 0x040fe40000000000 */
[----:B------:R-:W1:Y:S04]  /*8030*/  SHFL.IDX PT, R7, R15, 0x1, 0x181f ;  /* 0x00381f000f077f89 */ /* 0x000e6800000e0000 */
[----:B------:R-:W-:Y:S04]  /*8040*/  SHFL.IDX PT, R8, R13, 0x2, 0x181f ;  /* 0x00581f000d087f89 */ /* 0x000fe800000e0000 */
[----:B------:R-:W2:Y:S04]  /*8050*/  SHFL.IDX PT, R9, R15, 0x2, 0x181f ;  /* 0x00581f000f097f89 */ /* 0x000ea800000e0000 */
[----:B------:R-:W-:Y:S04]  /*8060*/  SHFL.IDX PT, R10, R13, 0x3, 0x181f ;  /* 0x00781f000d0a7f89 */ /* 0x000fe800000e0000 */
[----:B------:R-:W4:Y:S01]  /*8070*/  SHFL.IDX PT, R11, R15, 0x3, 0x181f ;  /* 0x00781f000f0b7f89 */ /* 0x000f2200000e0000 */
[----:B------:R-:W-:-:S02]  /*8080*/  ISETP.GE.OR P1, PT, R20, R3, P0 ;  /* 0x000000031400720c */ /* 0x000fc40000726670 */
[-C--:B------:R-:W-:Y:S02]  /*8090*/  ISETP.GE.OR P2, PT, R12, R3.reuse, P0 ;  /* 0x000000030c00720c */ /* 0x080fe40000746670 */
[-C--:B------:R-:W-:Y:S02]  /*80a0*/  ISETP.GE.OR P3, PT, R14, R3.reuse, P0 ;  /* 0x000000030e00720c */ /* 0x080fe40000766670 */
[----:B------:R-:W-:Y:S02]  /*80b0*/  ISETP.GE.OR P0, PT, R18, R3, P0 ;  /* 0x000000031200720c */ /* 0x000fe40000706670 */
[----:B------:R-:W5:Y:S01]  /*80c0*/  LDC R3, c[0x0][0xc34] ;  /* 0x00030d00ff037b82 */ /* 0x000f620000000800 */
[----:B------:R-:W-:-:S04]  /*80d0*/  UIADD3 UR4, UR40, 0x30820, URZ ;  /* 0x0003082028047890 */ /* 0x000fc8000fffe03f */
[----:B------:R-:W-:Y:S01]  /*80e0*/  UPRMT UR4, URZ, 0x654, UR4 ;  /* 0x000006543f047896 */ /* 0x000fe20008000004 */
[----:B0-----:R-:W-:-:S04]  /*80f0*/  @!P1 IMAD.WIDE R4, R0, 0x2, R4 ;  /* 0x0000000200049825 */ /* 0x001fc800078e0204 */
[----:B-1----:R-:W-:-:S04]  /*8100*/  @!P2 IMAD.WIDE R6, R0, 0x2, R6 ;  /* 0x000000020006a825 */ /* 0x002fc800078e0206 */
[----:B------:R-:W-:Y:S01]  /*8110*/  SYNCS.ARRIVE.TRANS64.RED.A1T0 RZ, [UR4], RZ ;  /* 0x000000ffffff79a7 */ /* 0x000fe20008100404 */
[----:B------:R-:W-:Y:S01]  /*8120*/  ULDC UR4, c[0x0][0xc] ;  /* 0x0000030000047ab9 */ /* 0x000fe20000000800 */
[----:B--2---:R-:W-:Y:S01]  /*8130*/  @!P3 IMAD.WIDE R8, R0, 0x2, R8 ;  /* 0x000000020008b825 */ /* 0x004fe200078e0208 */
[----:B------:R-:W-:-:S03]  /*8140*/  UIADD3 UR41, UR4, UR41, URZ ;  /* 0x0000002904297290 */ /* 0x000fc6000fffe03f */
[----:B----4-:R-:W-:Y:S01]  /*8150*/  @!P0 IMAD.WIDE R10, R0, 0x2, R10 ;  /* 0x00000002000a8825 */ /* 0x010fe200078e020a */
[----:B------:R-:W-:-:S04]  /*8160*/  UIADD3 UR39, UR39, 0x1, URZ ;  /* 0x0000000127277890 */ /* 0x000fc8000fffe03f */
[----:B------:R-:W-:-:S04]  /*8170*/  UISETP.NE.AND UP0, UPT, UR39, 0x2, UPT ;  /* 0x000000022700788c */ /* 0x000fc8000bf05270 */
[----:B------:R-:W-:Y:S02]  /*8180*/  USEL UR4, URZ, 0x1, UP0 ;  /* 0x000000013f047887 */ /* 0x000fe40008000000 */
[----:B------:R-:W-:Y:S02]  /*8190*/  UIADD3 UR37, UR37, 0x1, URZ ;  /* 0x0000000125257890 */ /* 0x000fe4000fffe03f */
[----:B------:R-:W-:Y:S02]  /*81a0*/  ULOP3.LUT UR38, UR38, UR4, URZ, 0x3c, !UPT ;  /* 0x0000000426267292 */ /* 0x000fe4000f8e3c3f */
[----:B------:R-:W-:Y:S01]  /*81b0*/  USEL UR39, UR39, URZ, UP0 ;  /* 0x0000003f27277287 */ /* 0x000fe20008000000 */
[----:B---3--:R1:W-:Y:S04]  /*81c0*/  @!P1 ST.E.128 desc[UR46][R4.64], R32 ;  /* 0x0000002004009985 */ /* 0x0083e8000c101d2e */
[----:B-----5:R1:W-:Y:S04]  /*81d0*/  @!P2 ST.E.128 desc[UR46][R6.64], R36 ;  /* 0x000000240600a985 */ /* 0x0203e8000c101d2e */
[----:B------:R1:W-:Y:S04]  /*81e0*/  @!P3 ST.E.128 desc[UR46][R8.64], R40 ;  /* 0x000000280800b985 */ /* 0x0003e8000c101d2e */
[----:B------:R1:W-:Y:S01]  /*81f0*/  @!P0 ST.E.128 desc[UR46][R10.64], R44 ;  /* 0x0000002c0a008985 */ /* 0x0003e2000c101d2e */
[----:B------:R-:W-:-:S13]  /*8200*/  ISETP.LE.AND P0, PT, R3, UR41, PT ;  /* 0x0000002903007c0c */ /* 0x000fda000bf03270 */
[----:B------:R-:W-:Y:S05]  /*8210*/  @!P0 BRA `(.L_x_29) ;  /* 0xffffff8c00508947 */ /* 0x000fea000383ffff */
[----:B------:R-:W-:Y:S05]  /*8220*/  EXIT ;  /* 0x000000000000794d */ /* 0x000fea0003800000 */
.L_x_7:
[----:B------:R-:W-:-:S08]  /*8230*/  NOP ;  /* 0x0000000000007918 */ /* 0x000fd00000000000 */
[----:B------:R-:W0:-:S00]  /*8240*/  USETMAXREG.DEALLOC.CTAPOOL 0x20 ;  /* 0x00000020000079c8 */ /* 0x000e0000080e0500 */
[----:B------:R-:W1:Y:S01]  /*8250*/  S2UR UR5, SR_CTAID.X ;  /* 0x00000000000579c3 */ /* 0x000e620000002500 */
[----:B0-----:R-:W-:Y:S02]  /*8260*/  IMAD.MOV.U32 R0, RZ, RZ, 0x1 ;  /* 0x00000001ff007424 */ /* 0x001fe400078e00ff */
[----:B------:R-:W-:Y:S02]  /*8270*/  IMAD.MOV.U32 R16, RZ, RZ, RZ ;  /* 0x000000ffff107224 */ /* 0x000fe400078e00ff */
[----:B------:R-:W-:-:S03]  /*8280*/  IMAD.MOV.U32 R23, RZ, RZ, 0x1 ;  /* 0x00000001ff177424 */ /* 0x000fc600078e00ff */
[----:B------:R-:W1:Y:S02]  /*8290*/  LDC R2, c[0x0][0xc34] ;  /* 0x00030d00ff027b82 */ /* 0x000e640000000800 */
[----:B-1----:R-:W-:-:S13]  /*82a0*/  ISETP.LE.AND P0, PT, R2, UR5, PT ;  /* 0x0000000502007c0c */ /* 0x002fda000bf03270 */
[----:B------:R-:W-:Y:S05]  /*82b0*/  @P0 BRA `(.L_x_30) ;  /* 0x0000003000dc0947 */ /* 0x000fea0003800000 */
[----:B------:R-:W0:Y:S01]  /*82c0*/  S2R R5, SR_TID.X ;  /* 0x0000000000057919 */ /* 0x000e220000002100 */
[----:B------:R-:W1:Y:S01]  /*82d0*/  S2UR UR4, SR_CgaCtaId ;  /* 0x00000000000479c3 */ /* 0x000e620000008800 */
[----:B------:R-:W-:Y:S01]  /*82e0*/  UMOV UR37, 0x400 ;  /* 0x0000040000257882 */ /* 0x000fe20000000000 */
[----:B------:R-:W-:Y:S01]  /*82f0*/  IMAD.MOV.U32 R23, RZ, RZ, 0x1 ;  /* 0x00000001ff177424 */ /* 0x000fe200078e00ff */
[----:B------:R-:W-:Y:S01]  /*8300*/  ULDC.64 UR40, c[0x0][0x198] ;  /* 0x0000660000287ab9 */ /* 0x000fe20000000a00 */
[----:B------:R-:W-:Y:S01]  /*8310*/  IMAD.MOV.U32 R16, RZ, RZ, RZ ;  /* 0x000000ffff107224 */ /* 0x000fe200078e00ff */
[----:B------:R-:W-:Y:S01]  /*8320*/  ULDC UR38, c[0x0][0xc] ;  /* 0x0000030000267ab9 */ /* 0x000fe20000000800 */
[----:B-1----:R-:W-:Y:S01]  /*8330*/  ULEA UR37, UR4, UR37, 0x18 ;  /* 0x0000002504257291 */ /* 0x002fe2000f8ec03f */
[C---:B0-----:R-:W-:Y:S01]  /*8340*/  IMAD.SHL.U32 R0, R5.reuse, 0x8, RZ ;  /* 0x0000000805007824 */ /* 0x041fe200078e00ff */
[----:B------:R-:W-:-:S04]  /*8350*/  LOP3.LUT R4, R5, 0x7f, RZ, 0xc0, !PT ;  /* 0x0000007f05047812 */ /* 0x000fc800078ec0ff */
[----:B------:R-:W-:Y:S01]  /*8360*/  LOP3.LUT R2, R0, 0x1f8, RZ, 0xc0, !PT ;  /* 0x000001f800027812 */ /* 0x000fe200078ec0ff */
[----:B------:R-:W-:Y:S02]  /*8370*/  IMAD.U32 R0, RZ, RZ, UR5 ;  /* 0x00000005ff007e24 */ /* 0x000fe4000f8e00ff */
[----:B------:R-:W-:Y:S01]  /*8380*/  IMAD.SHL.U32 R3, R4, 0x8, RZ ;  /* 0x0000000804037824 */ /* 0x000fe200078e00ff */
[----:B------:R-:W-:Y:S02]  /*8390*/  LOP3.LUT R2, R2, 0x38, R5, 0x78, !PT ;  /* 0x0000003802027812 */ /* 0x000fe400078e7805 */
[----:B------:R0:W-:Y:S01]  /*83a0*/  STL [R1+0x4], R0 ;  /* 0x0000040001007387 */ /* 0x0001e20000100800 */
[----:B------:R-:W-:Y:S02]  /*83b0*/  SHF.R.U32.HI R4, RZ, 0x3, R4 ;  /* 0x00000003ff047819 */ /* 0x000fe40000011604 */
[----:B------:R-:W-:Y:S01]  /*83c0*/  LOP3.LUT R2, R2, 0x200, R3, 0xf8, !PT ;  /* 0x0000020002027812 */ /* 0x000fe200078ef803 */
[----:B------:R1:W-:Y:S01]  /*83d0*/  STL [R1+0x18], RZ ;  /* 0x000018ff01007387 */ /* 0x0003e20000100800 */
[----:B------:R-:W-:-:S02]  /*83e0*/  IMAD.SHL.U32 R3, R5, 0x10, RZ ;  /* 0x0000001005037824 */ /* 0x000fc400078e00ff */
[----:B------:R-:W-:-:S03]  /*83f0*/  LEA R26, R2, UR37, 0x1 ;  /* 0x00000025021a7c11 */ /* 0x000fc6000f8e08ff */
[----:B0-----:R-:W-:-:S07]  /*8400*/  LOP3.LUT R0, R4, 0x70, R3, 0xf8, !PT ;  /* 0x0000007004007812 */ /* 0x001fce00078ef803 */
.L_x_94:
[----:B------:R-:W2:Y:S01]  /*8410*/  LDL R4, [R1+0x4] ;  /* 0x0000040001047983 */ /* 0x000ea20000100800 */
[----:B------:R-:W0:Y:S01]  /*8420*/  LDC R0, c[0x0][0xc38] ;  /* 0x00030e00ff007b82 */ /* 0x000e220000000800 */
[----:B------:R-:W-:Y:S05]  /*8430*/  YIELD ;  /* 0x0000000000007946 */ /* 0x000fea0003800000 */
[----:B------:R-:W-:Y:S02]  /*8440*/  ULDC.64 UR4, c[0x0][0x418] ;  /* 0x0001060000047ab9 */ /* 0x000fe40000000a00 */
[----:B------:R-:W3:Y:S01]  /*8450*/  LDC R17, c[0x0][0xc44] ;  /* 0x00031100ff117b82 */ /* 0x000ee20000000800 */
[----:B------:R-:W-:-:S03]  /*8460*/  UISETP.NE.U32.AND UP0, UPT, UR4, URZ, UPT ;  /* 0x0000003f0400728c */ /* 0x000fc6000bf05070 */
[----:B------:R-:W-:Y:S01]  /*8470*/  ULDC UR4, c[0x0][0x424] ;  /* 0x0001090000047ab9 */ /* 0x000fe20000000800 */
[----:B------:R-:W-:-:S04]  /*8480*/  UISETP.NE.AND.EX UP0, UPT, UR5, URZ, UPT, UP0 ;  /* 0x0000003f0500728c */ /* 0x000fc8000bf05300 */
[----:B------:R-:W-:Y:S01]  /*8490*/  USEL UR4, UR4, 0x1, UP0 ;  /* 0x0000000104047887 */ /* 0x000fe20008000000 */
[----:B0-----:R-:W-:Y:S02]  /*84a0*/  ISETP.NE.AND P0, PT, R0, 0x1, PT ;  /* 0x000000010000780c */ /* 0x001fe40003f05270 */
[----:B---3--:R-:W-:-:S11]  /*84b0*/  ISETP.NE.AND P1, PT, R17, 0x1, PT ;  /* 0x000000011100780c */ /* 0x008fd60003f25270 */
[----:B------:R-:W2:Y:S08]  /*84c0*/  @P0 LDC R0, c[0x0][0xc3c] ;  /* 0x00030f00ff000b82 */ /* 0x000eb00000000800 */
[----:B------:R-:W0:Y:S08]  /*84d0*/  @P0 LDC R5, c[0x0][0xc40] ;  /* 0x00031000ff050b82 */ /* 0x000e300000000800 */
[----:B------:R-:W3:Y:S01]  /*84e0*/  @P1 LDC.64 R2, c[0x0][0xc48] ;  /* 0x00031200ff021b82 */ /* 0x000ee20000000a00 */
[----:B--2---:R-:W-:-:S04]  /*84f0*/  @P0 IMAD.HI.U32 R0, R4, R0, RZ ;  /* 0x0000000004000227 */ /* 0x004fc800078e00ff */
[----:B------:R-:W-:Y:S01]  /*8500*/  IMAD.MOV.U32 R29, RZ, RZ, R4 ;  /* 0x000000ffff1d7224 */ /* 0x000fe200078e0004 */
[----:B0-----:R-:W-:Y:S02]  /*8510*/  @P0 SHF.R.U32.HI R29, RZ, R5, R0 ;  /* 0x00000005ff1d0219 */ /* 0x001fe40000011600 */
[----:B------:R-:W0:Y:S03]  /*8520*/  LDC R0, c[0x0][0x2f0] ;  /* 0x0000bc00ff007b82 */ /* 0x000e260000000800 */
[----:B---3--:R-:W-:-:S04]  /*8530*/  @P1 IMAD.HI.U32 R2, R29, R2, RZ ;  /* 0x000000021d021227 */ /* 0x008fc800078e00ff */
[--C-:B------:R-:W-:Y:S01]  /*8540*/  IMAD.MOV.U32 R27, RZ, RZ, R29.reuse ;  /* 0x000000ffff1b7224 */ /* 0x100fe200078e001d */
[----:B------:R-:W-:Y:S01]  /*8550*/  @P1 SHF.R.U32.HI R27, RZ, R3, R2 ;  /* 0x00000003ff1b1219 */ /* 0x000fe20000011602 */
[----:B0-----:R-:W-:Y:S01]  /*8560*/  IMAD R4, R0, UR4, RZ ;  /* 0x0000000400047c24 */ /* 0x001fe2000f8e02ff */
[----:B------:R-:W-:Y:S02]  /*8570*/  UIADD3 UR4, UR37, 0x12400, URZ ;  /* 0x0001240025047890 */ /* 0x000fe4000fffe03f */
[----:B------:R-:W-:Y:S01]  /*8580*/  IADD3 R0, -R27, RZ, RZ ;  /* 0x000000ff1b007210 */ /* 0x000fe20007ffe1ff */
[----:B------:R-:W-:Y:S01]  /*8590*/  VIADD R2, R4, 0xbf ;  /* 0x000000bf04027836 */ /* 0x000fe20000000000 */
[----:B------:R0:W-:Y:S01]  /*85a0*/  STL [R1+0xc], R4 ;  /* 0x00000c0401007387 */ /* 0x0001e20000100800 */
[----:B------:R-:W-:Y:S02]  /*85b0*/  ULOP3.LUT UP0, URZ, UR4, 0x3ff, URZ, 0xc0, !UPT ;  /* 0x000003ff043f7892 */ /* 0x000fe4000f80c03f */
[----:B------:R-:W-:-:S02]  /*85c0*/  IMAD R17, R17, R0, R29 ;  /* 0x0000000011117224 */ /* 0x000fc400078e021d */
[----:B------:R-:W-:Y:S02]  /*85d0*/  IMAD.HI R2, R2, 0x2aaaaaab, RZ ;  /* 0x2aaaaaab02027827 */ /* 0x000fe400078e02ff */
[----:B------:R-:W-:-:S03]  /*85e0*/  PLOP3.LUT P0, PT, PT, PT, UP0, 0x80, 0x0 ;  /* 0x000000000000781c */ /* 0x000fc60003f0f008 */
[----:B------:R-:W-:-:S04]  /*85f0*/  SHF.R.U32.HI R3, RZ, 0x1f, R2 ;  /* 0x0000001fff037819 */ /* 0x000fc80000011602 */
[----:B------:R-:W-:-:S05]  /*8600*/  LEA.HI.SX32 R25, R2, R3, 0x1b ;  /* 0x0000000302197211 */ /* 0x000fca00078fdaff */
[----:B------:R0:W-:Y:S01]  /*8610*/  STL [R1], R25 ;  /* 0x0000001901007387 */ /* 0x0001e20000100800 */
[----:B------:R-:W-:Y:S05]  /*8620*/  @!P0 BRA `(.L_x_31) ;  /* 0x0000000000408947 */ /* 0x000fea0003800000 */
[----:B------:R-:W-:Y:S01]  /*8630*/  MOV R2, 0x0 ;  /* 0x0000000000027802 */ /* 0x000fe20000000f00 */
[----:B------:R-:W-:Y:S01]  /*8640*/  ULDC.64 UR6, c[0x4][0xa8] ;  /* 0x01002a0000067ab9 */ /* 0x000fe20000000a00 */
[----:B------:R-:W-:Y:S01]  /*8650*/  ULDC.64 UR8, c[0x4][0xb0] ;  /* 0x01002c0000087ab9 */ /* 0x000fe20000000a00 */
[----:B------:R-:W-:Y:S01]  /*8660*/  ULDC.64 UR4, c[0x4][0x30] ;  /* 0x01000c0000047ab9 */ /* 0x000fe20000000a00 */
[----:B0-----:R-:W-:Y:S02]  /*8670*/  IMAD.U32 R4, RZ, RZ, UR6 ;  /* 0x00000006ff047e24 */ /* 0x001fe4000f8e00ff */
[----:B------:R-:W0:Y:S01]  /*8680*/  LDC.64 R2, c[0x4][R2] ;  /* 0x0100000002027b82 */ /* 0x000e220000000a00 */
[----:B------:R-:W-:Y:S02]  /*8690*/  IMAD.U32 R5, RZ, RZ, UR7 ;  /* 0x00000007ff057e24 */ /* 0x000fe4000f8e00ff */
[----:B------:R-:W-:Y:S02]  /*86a0*/  IMAD.U32 R6, RZ, RZ, UR8 ;  /* 0x00000008ff067e24 */ /* 0x000fe4000f8e00ff */
[----:B------:R-:W-:-:S02]  /*86b0*/  IMAD.U32 R7, RZ, RZ, UR9 ;  /* 0x00000009ff077e24 */ /* 0x000fc4000f8e00ff */
[----:B------:R-:W-:Y:S02]  /*86c0*/  IMAD.U32 R10, RZ, RZ, UR4 ;  /* 0x00000004ff0a7e24 */ /* 0x000fe4000f8e00ff */
[----:B------:R-:W-:Y:S02]  /*86d0*/  IMAD.U32 R11, RZ, RZ, UR5 ;  /* 0x00000005ff0b7e24 */ /* 0x000fe4000f8e00ff */
[----:B------:R-:W-:Y:S02]  /*86e0*/  IMAD.MOV.U32 R8, RZ, RZ, 0x70 ;  /* 0x00000070ff087424 */ /* 0x000fe400078e00ff */
[----:B------:R-:W-:Y:S02]  /*86f0*/  IMAD.MOV.U32 R12, RZ, RZ, 0x1 ;  /* 0x00000001ff0c7424 */ /* 0x000fe400078e00ff */
[----:B------:R-:W-:-:S07]  /*8700*/  IMAD.MOV.U32 R13, RZ, RZ, RZ ;  /* 0x000000ffff0d7224 */ /* 0x000fce00078e00ff */
[----:B------:R-:W-:-:S07]  /*8710*/  LEPC R20, `(.L_x_31) ;  /* 0x000000001014794e */ /* 0x000fce0000000000 */
[----:B01----:R-:W-:Y:S05]  /*8720*/  CALL.ABS.NOINC R2 ;  /* 0x0000000002007343 */ /* 0x003fea0003c00000 */
.L_x_31:
[----:B------:R-:W-:-:S04]  /*8730*/  UIADD3 UR4, UR37, 0x400, URZ ;  /* 0x0000040025047890 */ /* 0x000fc8000fffe03f */
[----:B------:R-:W-:-:S06]  /*8740*/  ULOP3.LUT UP0, URZ, UR4, 0x3ff, URZ, 0xc0, !UPT ;  /* 0x000003ff043f7892 */ /* 0x000fcc000f80c03f */
[----:B------:R-:W-:-:S13]  /*8750*/  PLOP3.LUT P0, PT, PT, PT, UP0, 0x80, 0x0 ;  /* 0x000000000000781c */ /* 0x000fda0003f0f008 */
[----:B------:R-:W-:Y:S05]  /*8760*/  @!P0 BRA `(.L_x_32) ;  /* 0x00000000007c8947 */ /* 0x000fea0003800000 */
[----:B------:R-:W-:Y:S01]  /*8770*/  MOV R18, 0x0 ;  /* 0x0000000000127802 */ /* 0x000fe20000000f00 */
[----:B------:R-:W-:Y:S01]  /*8780*/  ULDC.64 UR6, c[0x4][0xa8] ;  /* 0x01002a0000067ab9 */ /* 0x000fe20000000a00 */
[----:B------:R-:W-:Y:S01]  /*8790*/  ULDC.64 UR8, c[0x4][0xb0] ;  /* 0x01002c0000087ab9 */ /* 0x000fe20000000a00 */
[----:B------:R-:W-:Y:S01]  /*87a0*/  ULDC.64 UR4, c[0x4][0x38] ;  /* 0x01000e0000047ab9 */ /* 0x000fe20000000a00 */
[----:B------:R2:W3:Y:S01]  /*87b0*/  LDC.64 R2, c[0x4][R18] ;  /* 0x0100000012027b82 */ /* 0x0004e20000000a00 */
[----:B0-----:R-:W-:Y:S02]  /*87c0*/  IMAD.U32 R4, RZ, RZ, UR6 ;  /* 0x00000006ff047e24 */ /* 0x001fe4000f8e00ff */
[----:B------:R-:W-:Y:S02]  /*87d0*/  IMAD.U32 R5, RZ, RZ, UR7 ;  /* 0x00000007ff057e24 */ /* 0x000fe4000f8e00ff */
[----:B------:R-:W-:Y:S02]  /*87e0*/  IMAD.U32 R6, RZ, RZ, UR8 ;  /* 0x00000008ff067e24 */ /* 0x000fe4000f8e00ff */
[----:B------:R-:W-:-:S02]  /*87f0*/  IMAD.U32 R7, RZ, RZ, UR9 ;  /* 0x00000009ff077e24 */ /* 0x000fc4000f8e00ff */
[----:B------:R-:W-:Y:S02]  /*8800*/  IMAD.U32 R10, RZ, RZ, UR4 ;  /* 0x00000004ff0a7e24 */ /* 0x000fe4000f8e00ff */
[----:B------:R-:W-:Y:S02]  /*8810*/  IMAD.U32 R11, RZ, RZ, UR5 ;  /* 0x00000005ff0b7e24 */ /* 0x000fe4000f8e00ff */
[----:B------:R-:W-:Y:S02]  /*8820*/  IMAD.MOV.U32 R8, RZ, RZ, 0x70 ;  /* 0x00000070ff087424 */ /* 0x000fe400078e00ff */
[----:B------:R-:W-:Y:S02]  /*8830*/  IMAD.MOV.U32 R12, RZ, RZ, 0x1 ;  /* 0x00000001ff0c7424 */ /* 0x000fe400078e00ff */
[----:B--2---:R-:W-:-:S07]  /*8840*/  IMAD.MOV.U32 R13, RZ, RZ, RZ ;  /* 0x000000ffff0d7224 */ /* 0x004fce00078e00ff */
[----:B------:R-:W-:-:S07]  /*8850*/  LEPC R20, `(.L_x_33) ;  /* 0x000000001014794e */ /* 0x000fce0000000000 */
[----:B-1-3--:R-:W-:Y:S05]  /*8860*/  CALL.ABS.NOINC R2 ;  /* 0x0000000002007343 */ /* 0x00afea0003c00000 */
.L_x_33:
[----:B------:R0:W1:Y:S01]  /*8870*/  LDC.64 R2, c[0x4][R18] ;  /* 0x0100000012027b82 */ /* 0x0000620000000a00 */
[----:B------:R-:W-:Y:S01]  /*8880*/  ULDC.64 UR6, c[0x4][0xa8] ;  /* 0x01002a0000067ab9 */ /* 0x000fe20000000a00 */
[----:B------:R-:W-:Y:S01]  /*8890*/  ULDC.64 UR8, c[0x4][0xb0] ;  /* 0x01002c0000087ab9 */ /* 0x000fe20000000a00 */
[----:B------:R-:W-:Y:S01]  /*88a0*/  ULDC.64 UR4, c[0x4][0x40] ;  /* 0x0100100000047ab9 */ /* 0x000fe20000000a00 */
[----:B------:R-:W-:Y:S01]  /*88b0*/  IMAD.U32 R4, RZ, RZ, UR6 ;  /* 0x00000006ff047e24 */ /* 0x000fe2000f8e00ff */
[----:B------:R-:W-:Y:S01]  /*88c0*/  MOV R13, RZ ;  /* 0x000000ff000d7202 */ /* 0x000fe20000000f00 */
[----:B------:R-:W-:Y:S02]  /*88d0*/  IMAD.U32 R5, RZ, RZ, UR7 ;  /* 0x00000007ff057e24 */ /* 0x000fe4000f8e00ff */
[----:B------:R-:W-:Y:S02]  /*88e0*/  IMAD.U32 R6, RZ, RZ, UR8 ;  /* 0x00000008ff067e24 */ /* 0x000fe4000f8e00ff */
[----:B------:R-:W-:-:S02]  /*88f0*/  IMAD.U32 R7, RZ, RZ, UR9 ;  /* 0x00000009ff077e24 */ /* 0x000fc4000f8e00ff */
[----:B------:R-:W-:Y:S02]  /*8900*/  IMAD.U32 R10, RZ, RZ, UR4 ;  /* 0x00000004ff0a7e24 */ /* 0x000fe4000f8e00ff */
[----:B------:R-:W-:Y:S02]  /*8910*/  IMAD.U32 R11, RZ, RZ, UR5 ;  /* 0x00000005ff0b7e24 */ /* 0x000fe4000f8e00ff */
[----:B------:R-:W-:Y:S02]  /*8920*/  IMAD.MOV.U32 R8, RZ, RZ, 0x70 ;  /* 0x00000070ff087424 */ /* 0x000fe400078e00ff */
[----:B0-----:R-:W-:-:S07]  /*8930*/  IMAD.MOV.U32 R12, RZ, RZ, 0x1 ;  /* 0x00000001ff0c7424 */ /* 0x001fce00078e00ff */
[----:B------:R-:W-:-:S07]  /*8940*/  LEPC R20, `(.L_x_32) ;  /* 0x000000001014794e */ /* 0x000fce0000000000 */
[----:B-1----:R-:W-:Y:S05]  /*8950*/  CALL.ABS.NOINC R2 ;  /* 0x0000000002007343 */ /* 0x002fea0003c00000 */
.L_x_32:
[----:B------:R-:W-:Y:S01]  /*8960*/  ULDC.64 UR4, c[0x0][0x9f8] ;  /* 0x00027e0000047ab9 */ /* 0x000fe20000000a00 */
[----:B------:R-:W-:Y:S01]  /*8970*/  IMAD.MOV.U32 R22, RZ, RZ, R27 ;  /* 0x000000ffff167224 */ /* 0x000fe200078e001b */
[----:B------:R-:W-:-:S04]  /*8980*/  ISETP.NE.U32.AND P0, PT, RZ, UR4, PT ;  /* 0x00000004ff007c0c */ /* 0x000fc8000bf05070 */
[----:B------:R-:W-:-:S13]  /*8990*/  ISETP.NE.AND.EX P0, PT, RZ, UR5, PT, P0 ;  /* 0x00000005ff007c0c */ /* 0x000fda000bf05300 */
[----:B------:R-:W2:Y:S02]  /*89a0*/  @P0 LDC.64 R2, c[0x0][0x9f8] ;  /* 0x00027e00ff020b82 */ /* 0x000ea40000000a00 */
[----:B--2---:R-:W-:-:S05]  /*89b0*/  @P0 IMAD.WIDE R2, R27, 0x4, R2 ;  /* 0x000000041b020825 */ /* 0x004fca00078e0202 */
[----:B------:R2:W0:Y:S01]  /*89c0*/  @P0 LDG.E R22, desc[UR46][R2.64] ;  /* 0x0000002e02160981 */ /* 0x000422000c1e1900 */
[----:B------:R-:W-:Y:S01]  /*89d0*/  UMOV UR4, 0xffffffff ;  /* 0xffffffff00047882 */ /* 0x000fe20000000000 */
[----:B------:R-:W-:Y:S01]  /*89e0*/  LOP3.LUT R19, R19, 0xfffffffe, RZ, 0xc0, !PT ;  /* 0xfffffffe13137812 */ /* 0x000fe200078ec0ff */
[----:B------:R-:W-:Y:S01]  /*89f0*/  VIADD R28, R25, 0xffffffff ;  /* 0xffffffff191c7836 */ /* 0x000fe20000000000 */
[----:B--2---:R-:W2:Y:S02]  /*8a00*/  LDC.64 R2, c[0x0][0x418] ;  /* 0x00010600ff027b82 */ /* 0x004ea40000000a00 */
[----:B--2---:R-:W-:-:S04]  /*8a10*/  ISETP.NE.U32.AND P0, PT, R2, RZ, PT ;  /* 0x000000ff0200720c */ /* 0x004fc80003f05070 */
[----:B------:R-:W-:-:S13]  /*8a20*/  ISETP.NE.AND.EX P1, PT, R3, RZ, PT, P0 ;  /* 0x000000ff0300720c */ /* 0x000fda0003f25300 */
[----:B------:R-:W-:Y:S02]  /*8a30*/  @P1 LOP3.LUT R19, R19, 0x1, RZ, 0xfc, !PT ;  /* 0x0000000113131812 */ /* 0x000fe400078efcff */
[----:B0-----:R-:W-:Y:S02]  /*8a40*/  SHF.R.S32.HI R25, RZ, 0x1f, R22 ;  /* 0x0000001fff197819 */ /* 0x001fe40000011416 */
[----:B------:R-:W-:Y:S01]  /*8a50*/  SEL R18, R22, RZ, !P1 ;  /* 0x000000ff16127207 */ /* 0x000fe20004800000 */
[----:B------:R-:W-:Y:S06]  /*8a60*/  BRA.DIV UR4, `(.L_x_34) ;  /* 0x0000003204387947 */ /* 0x000fec000b800000 */
[----:B------:R-:W0:Y:S02]  /*8a70*/  S2R R0, SR_TID.X ;  /* 0x0000000000007919 */ /* 0x000e240000002100 */
[----:B0-----:R-:W-:-:S04]  /*8a80*/  SHF.R.U32.HI R0, RZ, 0x5, R0 ;  /* 0x00000005ff007819 */ /* 0x001fc80000011600 */
[----:B------:R-:W-:-:S05]  /*8a90*/  LOP3.LUT R0, R0, 0x3, RZ, 0xc0, !PT ;  /* 0x0000000300007812 */ /* 0x000fca00078ec0ff */
[----:B------:R0:W2:Y:S02]  /*8aa0*/  SHFL.IDX PT, R14, R0, RZ, 0x1f ;  /* 0x00001fff000e7589 */ /* 0x0000a400000e0000 */
.L_x_110:
[----:B--2---:R-:W-:Y:S02]  /*8ab0*/  ISETP.NE.AND P0, PT, R14, RZ, PT ;  /* 0x000000ff0e00720c */ /* 0x004fe40003f05270 */
[----:B------:R-:W-:Y:S02]  /*8ac0*/  PLOP3.LUT P2, PT, PT, PT, PT, 0x8, 0x0 ;  /* 0x000000000000781c */ /* 0x000fe40003f4e170 */
[----:B------:R-:W-:-:S11]  /*8ad0*/  LOP3.LUT R19, R19, 0xfffffffd, RZ, 0xc0, !PT ;  /* 0xfffffffd13137812 */ /* 0x000fd600078ec0ff */
[----:B------:R-:W-:Y:S01]  /*8ae0*/  @P2 LOP3.LUT R19, R19, 0x2, RZ, 0xfc, !PT ;  /* 0x0000000213132812 */ /* 0x000fe200078efcff */
[----:B------:R-:W-:Y:S06]  /*8af0*/  @P0 BRA `(.L_x_35) ;  /* 0x0000000000ec0947 */ /* 0x000fec0003800000 */
[----:B------:R-:W-:-:S03]  /*8b00*/  UMOV UR4, 0xffffffff ;  /* 0xffffffff00047882 */ /* 0x000fc60000000000 */
[----:B------:R-:W-:Y:S05]  /*8b10*/  BRA.DIV UR4, `(.L_x_36) ;  /* 0x0000003204407947 */ /* 0x000fea000b800000 */
[----:B------:R-:W-:-:S13]  /*8b20*/  ELECT P6, URZ, PT ;  /* 0x00000000003f782f */ /* 0x000fda00038c0000 */
.L_x_113:
[----:B------:R-:W-:Y:S05]  /*8b30*/  @!P6 BRA `(.L_x_35) ;  /* 0x0000000000dce947 */ /* 0x000fea0003800000 */
[----:B------:R-:W-:Y:S02]  /*8b40*/  IMAD.MOV.U32 R24, RZ, RZ, R28 ;  /* 0x000000ffff187224 */ /* 0x000fe400078e001c */
[----:B------:R-:W-:Y:S01]  /*8b50*/  IMAD.MOV.U32 R18, RZ, RZ, R22 ;  /* 0x000000ffff127224 */ /* 0x000fe200078e0016 */
[----:B------:R-:W-:Y:S06]  /*8b60*/  @!P1 BRA `(.L_x_37) ;  /* 0x0000000000489947 */ /* 0x000fec0003800000 */
[----:B------:R-:W2:Y:S01]  /*8b70*/  LDC R24, c[0x0][0x43c] ;  /* 0x00010f00ff187b82 */ /* 0x000ea20000000800 */
[----:B0-----:R-:W-:Y:S01]  /*8b80*/  IMAD.MOV.U32 R0, RZ, RZ, R28 ;  /* 0x000000ffff007224 */ /* 0x001fe200078e001c */
[----:B------:R-:W-:Y:S02]  /*8b90*/  ULDC.64 UR4, c[0x0][0x428] ;  /* 0x00010a0000047ab9 */ /* 0x000fe40000000a00 */
[----:B------:R-:W-:-:S04]  /*8ba0*/  IMAD R7, R25, UR4, RZ ;  /* 0x0000000419077c24 */ /* 0x000fc8000f8e02ff */
[----:B------:R-:W-:Y:S01]  /*8bb0*/  IMAD R7, R22, UR5, R7 ;  /* 0x0000000516077c24 */ /* 0x000fe2000f8e0207 */
[----:B--2---:R-:W-:-:S13]  /*8bc0*/  ISETP.NE.AND P0, PT, R24, 0x1, PT ;  /* 0x000000011800780c */ /* 0x004fda0003f05270 */
[----:B------:R-:W0:Y:S02]  /*8bd0*/  @P0 LDC.64 R4, c[0x0][0x440] ;  /* 0x00011000ff040b82 */ /* 0x000e240000000a00 */
[----:B0-----:R-:W-:-:S05]  /*8be0*/  @P0 IMAD.HI.U32 R4, R28, R4, RZ ;  /* 0x000000041c040227 */ /* 0x001fca00078e00ff */
[----:B------:R-:W-:-:S04]  /*8bf0*/  @P0 SHF.R.U32.HI R0, RZ, R5, R4 ;  /* 0x00000005ff000219 */ /* 0x000fc80000011604 */
[--C-:B------:R-:W-:Y:S01]  /*8c00*/  SHF.R.S32.HI R5, RZ, 0x1f, R0.reuse ;  /* 0x0000001fff057819 */ /* 0x100fe20000011400 */
[----:B------:R-:W-:-:S04]  /*8c10*/  IMAD.MOV.U32 R4, RZ, RZ, R0 ;  /* 0x000000ffff047224 */ /* 0x000fc800078e0000 */
[----:B------:R-:W-:-:S04]  /*8c20*/  IMAD.WIDE.U32 R4, R22, UR4, R4 ;  /* 0x0000000416047c25 */ /* 0x000fc8000f8e0004 */
[----:B------:R-:W-:Y:S01]  /*8c30*/  IMAD.IADD R5, R5, 0x1, R7 ;  /* 0x0000000105057824 */ /* 0x000fe200078e0207 */
[----:B------:R-:W-:-:S04]  /*8c40*/  LEA R2, P0, R4, R2, 0x2 ;  /* 0x0000000204027211 */ /* 0x000fc800078010ff */
[----:B------:R-:W-:-:S05]  /*8c50*/  LEA.HI.X R3, R4, R3, R5, 0x2, P0 ;  /* 0x0000000304037211 */ /* 0x000fca00000f1405 */
[----:B------:R2:W5:Y:S01]  /*8c60*/  LDG.E R18, desc[UR46][R2.64] ;  /* 0x0000002e02127981 */ /* 0x000562000c1e1900 */
[----:B------:R-:W-:-:S04]  /*8c70*/  IMAD.MOV R5, RZ, RZ, -R0 ;  /* 0x000000ffff057224 */ /* 0x000fc800078e0a00 */
[----:B------:R-:W-:-:S07]  /*8c80*/  IMAD R24, R24, R5, R28 ;  /* 0x0000000518187224 */ /* 0x000fce00078e021c */
.L_x_37:
[----:B0-----:R-:W0:Y:S01]  /*8c90*/  S2R R0, SR_TID.X ;  /* 0x0000000000007919 */ /* 0x001e220000002100 */
[----:B--2---:R-:W-:Y:S02]  /*8ca0*/  LEA R3, R16, UR37, 0x3 ;  /* 0x0000002510037c11 */ /* 0x004fe4000f8e18ff */
[----:B0-----:R-:W-:Y:S02]  /*8cb0*/  LOP3.LUT R2, R0, 0x7f, RZ, 0xc0, !PT ;  /* 0x0000007f00027812 */ /* 0x001fe400078ec0ff */
[----:B------:R-:W-:Y:S02]  /*8cc0*/  SHF.L.U32 R0, R23, 0x1f, RZ ;  /* 0x0000001f17007819 */ /* 0x000fe400000006ff */
[----:B------:R-:W-:Y:S02]  /*8cd0*/  ISETP.NE.AND P1, PT, R2, RZ, PT ;  /* 0x000000ff0200720c */ /* 0x000fe40003f25270 */
[----:B------:R-:W0:Y:S02]  /*8ce0*/  SYNCS.PHASECHK.TRANS64.TRYWAIT P0, [R3+URZ+0x30840], R0 ;  /* 0x03084000030075a7 */ /* 0x000e24000800017f */
[----:B0-----:R-:W-:Y:S09]  /*8cf0*/  @!P0 BRA `(.L_x_38) ;  /* 0x0000002c00e88947 */ /* 0x001ff20003800000 */
.L_x_114:
[----:B------:R-:W-:Y:S05]  /*8d00*/  @P1 BRA `(.L_x_39) ;  /* 0x00000000001c1947 */ /* 0x000fea0003800000 */
[----:B------:R-:W2:Y:S01]  /*8d10*/  S2R R2, SR_TID.X ;  /* 0x0000000000027919 */ /* 0x000ea20000002100 */
[----:B0-----:R-:W-:-:S04]  /*8d20*/  IMAD.MOV.U32 R0, RZ, RZ, 0x6000 ;  /* 0x00006000ff007424 */ /* 0x001fc800078e00ff */
[----:B------:R3:W-:Y:S01]  /*8d30*/  SYNCS.ARRIVE.TRANS64 RZ, [R3+URZ+0x30830], R0 ;  /* 0x0308300003ff79a7 */ /* 0x0007e2000800003f */
[----:B--2---:R-:W-:-:S04]  /*8d40*/  LOP3.LUT R2, R2, 0x1f, RZ, 0xc0, !PT ;  /* 0x0000001f02027812 */ /* 0x004fc800078ec0ff */
[----:B------:R-:W-:-:S13]  /*8d50*/  ISETP.NE.AND P0, PT, R2, RZ, PT ;  /* 0x000000ff0200720c */ /* 0x000fda0003f05270 */
[----:B---3--:R-:W-:Y:S05]  /*8d60*/  @!P0 BRA `(.L_x_39) ;  /* 0x0000000000048947 */ /* 0x008fea0003800000 */
[----:B------:R-:W-:Y:S01]  /*8d70*/  BPT.TRAP 0x1 ;  /* 0x000000040000795c */ /* 0x000fe20000300000 */
.L_x_39:
[----:B------:R-:W-:Y:S01]  /*8d80*/  R2UR UR8, R16 ;  /* 0x00000000100872ca */ /* 0x000fe200000e0000 */
[----:B------:R-:W-:Y:S01]  /*8d90*/  UIADD3 UR4, UP0, UR40, 0x370, URZ ;  /* 0x0000037028047890 */ /* 0x000fe2000ff1e03f */
[----:B------:R-:W-:Y:S01]  /*8da0*/  R2UR UR9, R3 ;  /* 0x00000000030972ca */ /* 0x000fe200000e0000 */
[----:B------:R-:W-:Y:S01]  /*8db0*/  UMOV UR6, 0x0 ;  /* 0x0000000000067882 */ /* 0x000fe20000000000 */
[----:B------:R-:W-:Y:S01]  /*8dc0*/  R2UR UR11, R24 ;  /* 0x00000000180b72ca */ /* 0x000fe200000e0000 */
[----:B------:R-:W-:Y:S01]  /*8dd0*/  UIADD3.X UR5, URZ, UR41, URZ, UP0, !UPT ;  /* 0x000000293f057290 */ /* 0x000fe200087fe43f */
[----:B------:R-:W-:Y:S01]  /*8de0*/  R2UR UR12, R17 ;  /* 0x00000000110c72ca */ /* 0x000fe200000e0000 */
[----:B------:R-:W-:Y:S01]  /*8df0*/  UMOV UR7, 0x14f00000 ;  /* 0x14f0000000077882 */ /* 0x000fe20000000000 */
[----:B-----5:R-:W-:Y:S01]  /*8e00*/  R2UR UR13, R18 ;  /* 0x00000000120d72ca */ /* 0x020fe200000e0000 */
[----:B------:R-:W-:Y:S01]  /*8e10*/  UMOV UR10, URZ ;  /* 0x0000003f000a7c82 */ /* 0x000fe20008000000 */
[----:B------:R-:W-:-:S02]  /*8e20*/  PLOP3.LUT P0, PT, PT, PT, PT, 0x80, 0x0 ;  /* 0x000000000000781c */ /* 0x000fc40003f0f070 */
[----:B------:R-:W-:Y:S01]  /*8e30*/  LOP3.LUT R19, R19, 0xfffffffd, RZ, 0xc0, !PT ;  /* 0xfffffffd13137812 */ /* 0x000fe200078ec0ff */
[----:B------:R-:W-:Y:S02]  /*8e40*/  UIMAD UR8, UR8, 0x6000, UR37 ;  /* 0x00006000080878a4 */ /* 0x000fe4000f8e0225 */
[----:B------:R-:W-:Y:S02]  /*8e50*/  UIADD3 UR9, UR9, 0x30830, URZ ;  /* 0x0003083009097890 */ /* 0x000fe4000fffe03f */
[----:B------:R-:W-:Y:S02]  /*8e60*/  UIMAD UR11, UR11, 0xc0, URZ ;  /* 0x000000c00b0b78a4 */ /* 0x000fe4000f8e023f */
[----:B------:R-:W-:-:S04]  /*8e70*/  UIADD3 UR8, UR8, 0x12400, URZ ;  /* 0x0001240008087890 */ /* 0x000fc8000fffe03f */
[----:B------:R-:W-:-:S05]  /*8e80*/  @P0 LOP3.LUT R19, R19, 0x2, RZ, 0xfc, !PT ;  /* 0x0000000213130812 */ /* 0x000fca00078efcff */
[----:B------:R2:W-:Y:S02]  /*8e90*/  UTMALDG.4D [UR8], [UR4], desc[UR6] ;  /* 0x00000608040075b4 */ /* 0x0005e40008019000 */
[----:B--2---:R-:W-:Y:S01]  /*8ea0*/  NOP ;  /* 0x0000000000007918 */ /* 0x004fe20000000000 */
.L_x_35:
[----:B------:R-:W-:Y:S05]  /*8eb0*/  WARPSYNC.ALL ;  /* 0x0000000000007948 */ /* 0x000fea0003800000 */
[----:B------:R-:W-:Y:S01]  /*8ec0*/  UIADD3 UR4, UR37, 0xc400, URZ ;  /* 0x0000c40025047890 */ /* 0x000fe2000fffe03f */
[----:B0-----:R-:W-:Y:S01]  /*8ed0*/  SHF.R.S32.HI R0, RZ, 0x1f, R17 ;  /* 0x0000001fff007819 */ /* 0x001fe20000011411 */
[----:B------:R-:W-:Y:S02]  /*8ee0*/  BAR.SYNC.DEFER_BLOCKING 0x8, 0x200 ;  /* 0x0208000000007b1d */ /* 0x000fe40000010000 */
[----:B------:R-:W-:-:S04]  /*8ef0*/  ULOP3.LUT UP0, URZ, UR4, 0x3ff, URZ, 0xc0, !UPT ;  /* 0x000003ff043f7892 */ /* 0x000fc8000f80c03f */
[----:B------:R-:W-:Y:S02]  /*8f00*/  ULDC.64 UR4, c[0x0][0x2d8] ;  /* 0x0000b60000047ab9 */ /* 0x000fe40000000a00 */
[----:B------:R-:W-:Y:S01]  /*8f10*/  IMAD R0, R0, UR4, RZ ;  /* 0x0000000400007c24 */ /* 0x000fe2000f8e02ff */
[----:B------:R-:W-:Y:S01]  /*8f20*/  PLOP3.LUT P0, PT, PT, PT, UP0, 0x80, 0x0 ;  /* 0x000000000000781c */ /* 0x000fe20003f0f008 */
[----:B------:R-:W-:-:S04]  /*8f30*/  IMAD.WIDE.U32 R2, R17, UR4, RZ ;  /* 0x0000000411027c25 */ /* 0x000fc8000f8e00ff */
[----:B------:R-:W-:Y:S01]  /*8f40*/  IMAD R0, R17, UR5, R0 ;  /* 0x0000000511007c24 */ /* 0x000fe2000f8e0200 */
[----:B------:R0:W-:Y:S03]  /*8f50*/  STL.64 [R1+0x10], R2 ;  /* 0x0000100201007387 */ /* 0x0001e60000100a00 */
[----:B0-----:R-:W-:Y:S01]  /*8f60*/  IMAD.IADD R2, R3, 0x1, R0 ;  /* 0x0000000103027824 */ /* 0x001fe200078e0200 */
[----:B------:R-:W-:-:S05]  /*8f70*/  SHF.R.S32.HI R0, RZ, 0x1f, R27 ;  /* 0x0000001fff007819 */ /* 0x000fca000001141b */
[----:B------:R0:W-:Y:S04]  /*8f80*/  STL [R1+0x20], R0 ;  /* 0x0000200001007387 */ /* 0x0001e80000100800 */
[----:B------:R0:W-:Y:S01]  /*8f90*/  STL [R1+0x1c], R2 ;  /* 0x00001c0201007387 */ /* 0x0001e20000100800 */
[----:B------:R-:W-:Y:S05]  /*8fa0*/  @!P0 BRA `(.L_x_40) ;  /* 0x0000000000408947 */ /* 0x000fea0003800000 */
[----:B0-----:R-:W-:Y:S01]  /*8fb0*/  MOV R2, 0x0 ;  /* 0x0000000000027802 */ /* 0x001fe20000000f00 */
[----:B------:R-:W-:Y:S01]  /*8fc0*/  ULDC.64 UR6, c[0x4][0xa8] ;  /* 0x01002a0000067ab9 */ /* 0x000fe20000000a00 */
[----:B------:R-:W-:Y:S01]  /*8fd0*/  ULDC.64 UR8, c[0x4][0xb0] ;  /* 0x01002c0000087ab9 */ /* 0x000fe20000000a00 */
[----:B------:R-:W-:Y:S01]  /*8fe0*/  ULDC.64 UR4, c[0x4][0x20] ;  /* 0x0100080000047ab9 */ /* 0x000fe20000000a00 */
[----:B------:R-:W-:Y:S02]  /*8ff0*/  IMAD.U32 R4, RZ, RZ, UR6 ;  /* 0x00000006ff047e24 */ /* 0x000fe4000f8e00ff */
        /* <DEDUP_REMOVED lines=11> */
.L_x_40:
[----:B------:R-:W2:Y:S01]  /*90b0*/  LDL.LU R20, [R1+0x1c] ;  /* 0x00001c0001147983 */ /* 0x000ea20000300800 */
[----:B------:R-:W3:Y:S01]  /*90c0*/  LDC R9, c[0x0][0x448] ;  /* 0x00011200ff097b82 */ /* 0x000ee20000000800 */
[----:B------:R-:W-:Y:S01]  /*90d0*/  ULDC.64 UR4, c[0x0][0x2e0] ;  /* 0x0000b80000047ab9 */ /* 0x000fe20000000a00 */
[----:B------:R-:W-:Y:S01]  /*90e0*/  ULDC.64 UR6, c[0x0][0x2c8] ;  /* 0x0000b20000067ab9 */ /* 0x000fe20000000a00 */
[----:B0-----:R-:W2:Y:S01]  /*90f0*/  LDL.LU.64 R2, [R1+0x10] ;  /* 0x0000100001027983 */ /* 0x001ea20000300a00 */
[----:B------:R-:W-:-:S03]  /*9100*/  ULDC.64 UR8, c[0x0][0x280] ;  /* 0x0000a00000087ab9 */ /* 0x000fc60000000a00 */
[----:B------:R-:W4:Y:S04]  /*9110*/  LDL.LU R0, [R1+0x20] ;  /* 0x0000200001007983 */ /* 0x000f280000300800 */
[----:B------:R-:W5:Y:S01]  /*9120*/  LDL R21, [R1+0x4] ;  /* 0x0000040001157983 */ /* 0x000f620000100800 */
[----:B------:R-:W0:Y:S01]  /*9130*/  S2R R12, SR_TID.X ;  /* 0x00000000000c7919 */ /* 0x000e220000002100 */
[----:B---3--:R-:W-:-:S13]  /*9140*/  ISETP.NE.AND P0, PT, R9, 0x1, PT ;  /* 0x000000010900780c */ /* 0x008fda0003f05270 */
[----:B------:R-:W3:Y:S08]  /*9150*/  @P0 LDC R4, c[0x0][0x450] ;  /* 0x00011400ff040b82 */ /* 0x000ef00000000800 */
[----:B------:R-:W1:Y:S01]  /*9160*/  @P0 LDC R10, c[0x0][0x44c] ;  /* 0x00011300ff0a0b82 */ /* 0x000e620000000800 */
[----:B--2---:R-:W-:Y:S02]  /*9170*/  IMAD.MOV.U32 R3, RZ, RZ, R20 ;  /* 0x000000ffff037224 */ /* 0x004fe400078e0014 */
[----:B------:R-:W2:Y:S01]  /*9180*/  S2R R20, SR_TID.X ;  /* 0x0000000000147919 */ /* 0x000ea20000002100 */
[----:B----4-:R-:W-:-:S02]  /*9190*/  IMAD R0, R0, UR4, RZ ;  /* 0x0000000400007c24 */ /* 0x010fc4000f8e02ff */
[----:B------:R-:W-:Y:S01]  /*91a0*/  IMAD.WIDE.U32 R2, R27, UR4, R2 ;  /* 0x000000041b027c25 */ /* 0x000fe2000f8e0002 */
[----:B------:R-:W-:-:S03]  /*91b0*/  ULDC UR4, c[0x0][0xc38] ;  /* 0x00030e0000047ab9 */ /* 0x000fc60000000800 */
[----:B------:R-:W-:Y:S02]  /*91c0*/  IMAD R5, R27, UR5, R0 ;  /* 0x000000051b057c24 */ /* 0x000fe4000f8e0200 */
[----:B------:R-:W4:Y:S02]  /*91d0*/  @P0 LDC R0, c[0x0][0x44c] ;  /* 0x00011300ff000b82 */ /* 0x000f240000000800 */
[----:B------:R-:W-:Y:S01]  /*91e0*/  IMAD.IADD R3, R3, 0x1, R5 ;  /* 0x0000000103037824 */ /* 0x000fe200078e0205 */
[C---:B--2---:R-:W-:Y:S01]  /*91f0*/  LOP3.LUT R6, R20.reuse, 0x7f, RZ, 0xc0, !PT ;  /* 0x0000007f14067812 */ /* 0x044fe200078ec0ff */
[----:B------:R-:W-:-:S03]  /*9200*/  IMAD.SHL.U32 R20, R20, 0x10, RZ ;  /* 0x0000001014147824 */ /* 0x000fc600078e00ff */
[----:B------:R-:W-:Y:S01]  /*9210*/  SHF.R.U32.HI R7, RZ, 0x3, R6 ;  /* 0x00000003ff077819 */ /* 0x000fe20000011606 */
[----:B------:R-:W-:-:S03]  /*9220*/  IMAD.MOV R6, RZ, RZ, -R29 ;  /* 0x000000ffff067224 */ /* 0x000fc600078e0a1d */
[----:B------:R-:W-:Y:S01]  /*9230*/  LOP3.LUT R20, R7, 0x70, R20, 0xf8, !PT ;  /* 0x0000007007147812 */ /* 0x000fe200078ef814 */
[----:B-----5:R-:W-:Y:S01]  /*9240*/  IMAD R6, R6, UR4, R21 ;  /* 0x0000000406067c24 */ /* 0x020fe2000f8e0215 */
[----:B------:R-:W-:Y:S01]  /*9250*/  ULDC.64 UR4, c[0x0][0x2d0] ;  /* 0x0000b40000047ab9 */ /* 0x000fe20000000a00 */
[----:B0-----:R-:W-:Y:S02]  /*9260*/  LOP3.LUT R21, R12, 0x7f, RZ, 0xc0, !PT ;  /* 0x0000007f0c157812 */ /* 0x001fe400078ec0ff */
[----:B------:R-:W-:Y:S02]  /*9270*/  IMAD R7, R6, 0xc0, R20 ;  /* 0x000000c006077824 */ /* 0x000fe400078e0214 */
[----:B------:R-:W-:Y:S01]  /*9280*/  IMAD.SHL.U32 R20, R12, 0x8, RZ ;  /* 0x000000080c147824 */ /* 0x000fe200078e00ff */
[----:B------:R-:W-:Y:S01]  /*9290*/  SHF.R.U32.HI R21, RZ, 0x3, R21 ;  /* 0x00000003ff157819 */ /* 0x000fe20000011615 */
[----:B----4-:R-:W-:-:S03]  /*92a0*/  @P0 IMAD.HI.U32 R11, R7, R0, RZ ;  /* 0x00000000070b0227 */ /* 0x010fc600078e00ff */
[----:B------:R-:W-:Y:S01]  /*92b0*/  LOP3.LUT R20, R20, 0x38, RZ, 0xc0, !PT ;  /* 0x0000003814147812 */ /* 0x000fe200078ec0ff */
[----:B------:R-:W-:Y:S01]  /*92c0*/  IMAD.MOV.U32 R5, RZ, RZ, R7 ;  /* 0x000000ffff057224 */ /* 0x000fe200078e0007 */
[----:B---3--:R-:W-:-:S04]  /*92d0*/  @P0 SHF.R.U32.HI R5, RZ, R4, R11 ;  /* 0x00000004ff050219 */ /* 0x008fc8000001160b */
[----:B------:R-:W-:-:S05]  /*92e0*/  SHF.R.S32.HI R0, RZ, 0x1f, R5 ;  /* 0x0000001fff007819 */ /* 0x000fca0000011405 */
[----:B------:R-:W-:-:S04]  /*92f0*/  IMAD R0, R0, UR4, RZ ;  /* 0x0000000400007c24 */ /* 0x000fc8000f8e02ff */
[C---:B------:R-:W-:Y:S02]  /*9300*/  IMAD R11, R5.reuse, UR5, R0 ;  /* 0x00000005050b7c24 */ /* 0x040fe4000f8e0200 */
[----:B------:R-:W-:Y:S02]  /*9310*/  IMAD.MOV R0, RZ, RZ, -R5 ;  /* 0x000000ffff007224 */ /* 0x000fe400078e0a05 */
[----:B------:R-:W-:-:S04]  /*9320*/  IMAD.WIDE.U32 R4, R5, UR4, R2 ;  /* 0x0000000405047c25 */ /* 0x000fc8000f8e0002 */
[----:B------:R-:W-:Y:S02]  /*9330*/  IMAD R0, R9, R0, R7 ;  /* 0x0000000009007224 */ /* 0x000fe400078e0207 */
[----:B------:R-:W-:-:S03]  /*9340*/  IMAD.IADD R5, R5, 0x1, R11 ;  /* 0x0000000105057824 */ /* 0x000fc600078e020b */
[----:B------:R-:W-:Y:S01]  /*9350*/  SHF.R.S32.HI R8, RZ, 0x1f, R0 ;  /* 0x0000001fff087819 */ /* 0x000fe20000011400 */
[----:B------:R-:W-:-:S04]  /*9360*/  IMAD.WIDE.U32 R4, R0, UR6, R4 ;  /* 0x0000000600047c25 */ /* 0x000fc8000f8e0004 */
[----:B------:R-:W-:-:S04]  /*9370*/  IMAD R8, R8, UR6, RZ ;  /* 0x0000000608087c24 */ /* 0x000fc8000f8e02ff */
[----:B------:R-:W-:Y:S01]  /*9380*/  IMAD R11, R0, UR7, R8 ;  /* 0x00000007000b7c24 */ /* 0x000fe2000f8e0208 */
[----:B------:R-:W-:Y:S01]  /*9390*/  LEA R0, P1, R4, UR8, 0x1 ;  /* 0x0000000804007c11 */ /* 0x000fe2000f8208ff */
[----:B------:R-:W-:-:S03]  /*93a0*/  VIADD R8, R7, 0x80 ;  /* 0x0000008007087836 */ /* 0x000fc60000000000 */
[----:B------:R-:W-:Y:S01]  /*93b0*/  IADD3 R5, R5, R11, RZ ;  /* 0x0000000b05057210 */ /* 0x000fe20007ffe0ff */
[----:B-1----:R-:W-:-:S03]  /*93c0*/  @P0 IMAD.HI.U32 R10, R8, R10, RZ ;  /* 0x0000000a080a0227 */ /* 0x002fc600078e00ff */
[----:B------:R-:W-:Y:S01]  /*93d0*/  LEA.HI.X R4, R4, UR9, R5, 0x1, P1 ;  /* 0x0000000904047c11 */ /* 0x000fe200088f0c05 */
[----:B------:R-:W-:Y:S01]  /*93e0*/  IMAD.MOV.U32 R7, RZ, RZ, R8 ;  /* 0x000000ffff077224 */ /* 0x000fe200078e0008 */
[----:B------:R-:W0:Y:S02]  /*93f0*/  @P0 LDC R5, c[0x0][0x450] ;  /* 0x00011400ff050b82 */ /* 0x000e240000000800 */
[----:B0-----:R-:W-:-:S05]  /*9400*/  @P0 SHF.R.U32.HI R7, RZ, R5, R10 ;  /* 0x00000005ff070219 */ /* 0x001fca000001160a */
[----:B------:R-:W-:Y:S02]  /*9410*/  IMAD.MOV R5, RZ, RZ, -R7 ;  /* 0x000000ffff057224 */ /* 0x000fe400078e0a07 */
[----:B------:R-:W-:-:S04]  /*9420*/  IMAD.WIDE.U32 R2, R7, UR4, R2 ;  /* 0x0000000407027c25 */ /* 0x000fc8000f8e0002 */
[----:B------:R-:W-:Y:S01]  /*9430*/  IMAD R5, R9, R5, R8 ;  /* 0x0000000509057224 */ /* 0x000fe200078e0208 */
[----:B------:R-:W-:-:S05]  /*9440*/  SHF.R.S32.HI R8, RZ, 0x1f, R7 ;  /* 0x0000001fff087819 */ /* 0x000fca0000011407 */
[----:B------:R-:W-:Y:S01]  /*9450*/  IMAD R8, R8, UR4, RZ ;  /* 0x0000000408087c24 */ /* 0x000fe2000f8e02ff */
[----:B------:R-:W-:Y:S02]  /*9460*/  ULDC UR4, c[0x0][0x2b8] ;  /* 0x0000ae0000047ab9 */ /* 0x000fe40000000800 */
[----:B------:R-:W-:Y:S01]  /*9470*/  ISETP.GE.AND P0, PT, R20, UR4, PT ;  /* 0x0000000414007c0c */ /* 0x000fe2000bf06270 */
[----:B------:R-:W-:Y:S01]  /*9480*/  IMAD R7, R7, UR5, R8 ;  /* 0x0000000507077c24 */ /* 0x000fe2000f8e0208 */
[----:B------:R-:W-:-:S03]  /*9490*/  UMOV UR4, 0xffffffff ;  /* 0xffffffff00047882 */ /* 0x000fc60000000000 */
[----:B------:R-:W-:Y:S01]  /*94a0*/  IMAD.IADD R3, R3, 0x1, R7 ;  /* 0x0000000103037824 */ /* 0x000fe200078e0207 */
[----:B------:R-:W-:Y:S01]  /*94b0*/  SHF.R.S32.HI R7, RZ, 0x1f, R5 ;  /* 0x0000001fff077819 */ /* 0x000fe20000011405 */
[----:B------:R-:W-:-:S04]  /*94c0*/  IMAD.WIDE.U32 R2, R5, UR6, R2 ;  /* 0x0000000605027c25 */ /* 0x000fc8000f8e0002 */
[----:B------:R-:W-:-:S04]  /*94d0*/  IMAD R7, R7, UR6, RZ ;  /* 0x0000000607077c24 */ /* 0x000fc8000f8e02ff */
[----:B------:R-:W-:Y:S01]  /*94e0*/  IMAD R7, R5, UR7, R7 ;  /* 0x0000000705077c24 */ /* 0x000fe2000f8e0207 */
[----:B------:R-:W-:-:S03]  /*94f0*/  LEA R5, P1, R2, UR8, 0x1 ;  /* 0x0000000802057c11 */ /* 0x000fc6000f8208ff */
[----:B------:R-:W-:-:S05]  /*9500*/  IMAD.IADD R3, R3, 0x1, R7 ;  /* 0x0000000103037824 */ /* 0x000fca00078e0207 */
[----:B------:R-:W-:Y:S01]  /*9510*/  LEA.HI.X R8, R2, UR9, R3, 0x1, P1 ;  /* 0x0000000902087c11 */ /* 0x000fe200088f0c03 */
[----:B------:R-:W-:Y:S06]  /*9520*/  BRA.DIV UR4, `(.L_x_41) ;  /* 0x0000002604f07947 */ /* 0x000fec000b800000 */
[----:B------:R-:W0:Y:S01]  /*9530*/  SHFL.IDX PT, R3, R0, RZ, 0x181f ;  /* 0x00181fff00037589 */ /* 0x000e2200000e0000 */
[----:B------:R-:W-:Y:S01]  /*9540*/  ULDC UR4, c[0x0][0x288] ;  /* 0x0000a20000047ab9 */ /* 0x000fe20000000800 */
[----:B------:R-:W-:Y:S02]  /*9550*/  IMAD R7, R6, 0xc0, R21 ;  /* 0x000000c006077824 */ /* 0x000fe400078e0215 */
[----:B------:R-:W1:Y:S01]  /*9560*/  SHFL.IDX PT, R2, R4, RZ, 0x181f ;  /* 0x00181fff04027589 */ /* 0x000e6200000e0000 */
[----:B------:R-:W-:Y:S02]  /*9570*/  IMAD R6, R9, UR4, RZ ;  /* 0x0000000409067c24 */ /* 0x000fe4000f8e02ff */
[C---:B------:R-:W-:Y:S01]  /*9580*/  IADD3 R11, R7.reuse, 0x80, RZ ;  /* 0x00000080070b7810 */ /* 0x040fe20007ffe0ff */
[----:B------:R-:W2:Y:S02]  /*9590*/  SHFL.IDX PT, R14, R0, 0x1, 0x181f ;  /* 0x00381f00000e7f89 */ /* 0x000ea400000e0000 */
[----:B------:R-:W-:-:S13]  /*95a0*/  ISETP.GE.AND P1, PT, R7, R6, PT ;  /* 0x000000060700720c */ /* 0x000fda0003f26270 */
[----:B0-----:R-:W-:-:S05]  /*95b0*/  @!P1 LEA R9, P2, R20, R3, 0x1 ;  /* 0x0000000314099211 */ /* 0x001fca00078408ff */
[----:B-1----:R-:W-:Y:S02]  /*95c0*/  @!P1 IMAD.X R3, RZ, RZ, R2, P2 ;  /* 0x000000ffff039224 */ /* 0x002fe400010e0602 */
[----:B------:R-:W-:Y:S02]  /*95d0*/  @!P1 IMAD.MOV.U32 R2, RZ, RZ, R9 ;  /* 0x000000ffff029224 */ /* 0x000fe400078e0009 */
[----:B------:R-:W-:-:S03]  /*95e0*/  VIADD R9, R7, 0x10 ;  /* 0x0000001007097836 */ /* 0x000fc60000000000 */
[----:B------:R0:W-:Y:S02]  /*95f0*/  @!P1 LDGSTS.E.BYPASS.LTC128B.128 [R26+0xc400], desc[UR46][R2.64], !P0 ;  /* 0x0c400000021a9fae */ /* 0x0001e4000c101d6e */
[----:B------:R-:W-:Y:S01]  /*9600*/  ISETP.GE.AND P1, PT, R9, R6, PT ;  /* 0x000000060900720c */ /* 0x000fe20003f26270 */
[----:B------:R-:W-:Y:S01]  /*9610*/  VIADD R9, R7, 0x20 ;  /* 0x0000002007097836 */ /* 0x000fe20000000000 */
[----:B0-----:R-:W0:Y:S11]  /*9620*/  SHFL.IDX PT, R2, R4, 0x1, 0x181f ;  /* 0x00381f0004027f89 */ /* 0x001e3600000e0000 */
[----:B--2---:R-:W-:-:S05]  /*9630*/  @!P1 LEA R14, P2, R20, R14, 0x1 ;  /* 0x0000000e140e9211 */ /* 0x004fca00078408ff */
[----:B0-----:R-:W-:Y:S02]  /*9640*/  @!P1 IMAD.X R3, RZ, RZ, R2, P2 ;  /* 0x000000ffff039224 */ /* 0x001fe400010e0602 */
[----:B------:R-:W-:Y:S02]  /*9650*/  @!P1 IMAD.MOV.U32 R2, RZ, RZ, R14 ;  /* 0x000000ffff029224 */ /* 0x000fe400078e000e */
[----:B------:R-:W0:Y:S04]  /*9660*/  SHFL.IDX PT, R14, R0, 0x2, 0x181f ;  /* 0x00581f00000e7f89 */ /* 0x000e2800000e0000 */
[----:B------:R1:W-:Y:S01]  /*9670*/  @!P1 LDGSTS.E.BYPASS.LTC128B.128 [R26+0xcc00], desc[UR46][R2.64], !P0 ;  /* 0x0cc00000021a9fae */ /* 0x0003e2000c101d6e */
[----:B------:R-:W-:Y:S01]  /*9680*/  ISETP.GE.AND P1, PT, R9, R6, PT ;  /* 0x000000060900720c */ /* 0x000fe20003f26270 */
[----:B------:R-:W-:-:S02]  /*9690*/  VIADD R9, R7, 0x30 ;  /* 0x0000003007097836 */ /* 0x000fc40000000000 */
[----:B-1----:R-:W1:Y:S10]  /*96a0*/  SHFL.IDX PT, R2, R4, 0x2, 0x181f ;  /* 0x00581f0004027f89 */ /* 0x002e7400000e0000 */
[----:B0-----:R-:W-:-:S05]  /*96b0*/  @!P1 LEA R14, P2, R20, R14, 0x1 ;  /* 0x0000000e140e9211 */ /* 0x001fca00078408ff */
[----:B-1----:R-:W-:Y:S02]  /*96c0*/  @!P1 IMAD.X R3, RZ, RZ, R2, P2 ;  /* 0x000000ffff039224 */ /* 0x002fe400010e0602 */
        /* <DEDUP_REMOVED lines=27> */
[----:B------:R-:W-:-:S03]  /*9880*/  ISETP.GE.AND P1, PT, R9, R6, PT ;  /* 0x000000060900720c */ /* 0x000fc60003f26270 */
[----:B------:R-:W-:Y:S04]  /*9890*/  SHFL.IDX PT, R9, R0, 0x7, 0x181f ;  /* 0x00f81f0000097f89 */ /* 0x000fe800000e0000 */
[----:B------:R-:W-:Y:S04]  /*98a0*/  SHFL.IDX PT, R0, R8, RZ, 0x181f ;  /* 0x00181fff08007589 */ /* 0x000fe800000e0000 */
[----:B-1----:R-:W1:Y:S04]  /*98b0*/  SHFL.IDX PT, R2, R4, 0x6, 0x181f ;  /* 0x00d81f0004027f89 */ /* 0x002e6800000e0000 */
[----:B------:R-:W2:Y:S01]  /*98c0*/  SHFL.IDX PT, R4, R4, 0x7, 0x181f ;  /* 0x00f81f0004047f89 */ /* 0x000ea200000e0000 */
[----:B0-----:R-:W-:-:S05]  /*98d0*/  @!P1 LEA R14, P2, R20, R14, 0x1 ;  /* 0x0000000e140e9211 */ /* 0x001fca00078408ff */
[----:B-1----:R-:W-:Y:S01]  /*98e0*/  @!P1 IMAD.X R3, RZ, RZ, R2, P2 ;  /* 0x000000ffff039224 */ /* 0x002fe200010e0602 */
[-C--:B------:R-:W-:Y:S01]  /*98f0*/  ISETP.GE.AND P2, PT, R11, R6.reuse, PT ;  /* 0x000000060b00720c */ /* 0x080fe20003f46270 */
[----:B------:R-:W-:Y:S02]  /*9900*/  @!P1 IMAD.MOV.U32 R2, RZ, RZ, R14 ;  /* 0x000000ffff029224 */ /* 0x000fe400078e000e */
[----:B------:R-:W-:Y:S01]  /*9910*/  VIADD R11, R7, 0x70 ;  /* 0x00000070070b7836 */ /* 0x000fe20000000000 */
[----:B------:R-:W0:Y:S04]  /*9920*/  SHFL.IDX PT, R14, R5, RZ, 0x181f ;  /* 0x00181fff050e7589 */ /* 0x000e2800000e0000 */
[----:B------:R1:W-:Y:S01]  /*9930*/  @!P1 LDGSTS.E.BYPASS.LTC128B.128 [R26+0xf400], desc[UR46][R2.64], !P0 ;  /* 0x0f400000021a9fae */ /* 0x0003e2000c101d6e */
[----:B------:R-:W-:-:S13]  /*9940*/  ISETP.GE.AND P1, PT, R11, R6, PT ;  /* 0x000000060b00720c */ /* 0x000fda0003f26270 */
[----:B-1----:R-:W-:Y:S01]  /*9950*/  @!P1 LEA R2, P3, R20, R9, 0x1 ;  /* 0x0000000914029211 */ /* 0x002fe200078608ff */
[----:B------:R-:W-:-:S04]  /*9960*/  VIADD R9, R7, 0x90 ;  /* 0x0000009007097836 */ /* 0x000fc80000000000 */
[----:B--2---:R-:W-:-:S05]  /*9970*/  @!P1 IMAD.X R3, RZ, RZ, R4, P3 ;  /* 0x000000ffff039224 */ /* 0x004fca00018e0604 */
[----:B------:R0:W-:Y:S02]  /*9980*/  @!P1 LDGSTS.E.BYPASS.LTC128B.128 [R26+0xfc00], desc[UR46][R2.64], !P0 ;  /* 0x0fc00000021a9fae */ /* 0x0001e4000c101d6e */
[C---:B0-----:R-:W-:Y:S02]  /*9990*/  @!P2 LEA R2, P1, R20.reuse, R14, 0x1 ;  /* 0x0000000e1402a211 */ /* 0x041fe400078208ff */
[----:B------:R-:W0:Y:S03]  /*99a0*/  SHFL.IDX PT, R14, R5, 0x1, 0x181f ;  /* 0x00381f00050e7f89 */ /* 0x000e2600000e0000 */
[----:B------:R-:W-:Y:S01]  /*99b0*/  @!P2 IMAD.X R3, RZ, RZ, R0, P1 ;  /* 0x000000ffff03a224 */ /* 0x000fe200008e0600 */
[----:B------:R-:W-:Y:S01]  /*99c0*/  ISETP.GE.AND P1, PT, R9, R6, PT ;  /* 0x000000060900720c */ /* 0x000fe20003f26270 */
[----:B------:R-:W1:Y:S04]  /*99d0*/  SHFL.IDX PT, R0, R8, 0x1, 0x181f ;  /* 0x00381f0008007f89 */ /* 0x000e6800000e0000 */
[----:B------:R2:W-:Y:S08]  /*99e0*/  @!P2 LDGSTS.E.BYPASS.LTC128B.128 [R26+0x10400], desc[UR46][R2.64], !P0 ;  /* 0x10400000021aafae */ /* 0x0005f0000c101d6e */
[----:B0-----:R-:W-:-:S05]  /*99f0*/  @!P1 LEA R14, P2, R20, R14, 0x1 ;  /* 0x0000000e140e9211 */ /* 0x001fca00078408ff */
[----:B--2---:R-:W-:Y:S02]  /*9a00*/  @!P1 IMAD.MOV.U32 R2, RZ, RZ, R14 ;  /* 0x000000ffff029224 */ /* 0x004fe400078e000e */
[----:B------:R-:W0:Y:S01]  /*9a10*/  SHFL.IDX PT, R14, R5, 0x2, 0x181f ;  /* 0x00581f00050e7f89 */ /* 0x000e2200000e0000 */
[----:B-1----:R-:W-:-:S03]  /*9a20*/  @!P1 IMAD.X R9, RZ, RZ, R0, P2 ;  /* 0x000000ffff099224 */ /* 0x002fc600010e0600 */
[----:B------:R-:W1:Y:S01]  /*9a30*/  SHFL.IDX PT, R0, R8, 0x2, 0x181f ;  /* 0x00581f0008007f89 */ /* 0x000e6200000e0000 */
[----:B------:R-:W-:Y:S02]  /*9a40*/  @!P1 IMAD.MOV.U32 R3, RZ, RZ, R9 ;  /* 0x000000ffff039224 */ /* 0x000fe400078e0009 */
[----:B------:R-:W-:Y:S01]  /*9a50*/  VIADD R9, R7, 0xa0 ;  /* 0x000000a007097836 */ /* 0x000fe20000000000 */
[----:B------:R-:W2:Y:S04]  /*9a60*/  SHFL.IDX PT, R8, R8, 0x3, 0x181f ;  /* 0x00781f0008087f89 */ /* 0x000ea800000e0000 */
[----:B------:R0:W-:Y:S01]  /*9a70*/  @!P1 LDGSTS.E.BYPASS.LTC128B.128 [R26+0x10c00], desc[UR46][R2.64], !P0 ;  /* 0x10c00000021a9fae */ /* 0x0001e2000c101d6e */
[----:B------:R-:W-:-:S13]  /*9a80*/  ISETP.GE.AND P1, PT, R9, R6, PT ;  /* 0x000000060900720c */ /* 0x000fda0003f26270 */
[----:B0-----:R-:W-:Y:S02]  /*9a90*/  @!P1 LEA R2, P2, R20, R14, 0x1 ;  /* 0x0000000e14029211 */ /* 0x001fe400078408ff */
[----:B------:R0:W3:Y:S03]  /*9aa0*/  SHFL.IDX PT, R14, R5, 0x3, 0x181f ;  /* 0x00781f00050e7f89 */ /* 0x0000e600000e0000 */
[----:B-1----:R-:W-:-:S05]  /*9ab0*/  @!P1 IMAD.X R3, RZ, RZ, R0, P2 ;  /* 0x000000ffff039224 */ /* 0x002fca00010e0600 */
[----:B--2---:R0:W-:Y:S03]  /*9ac0*/  @!P1 LDGSTS.E.BYPASS.LTC128B.128 [R26+0x11400], desc[UR46][R2.64], !P0 ;  /* 0x11400000021a9fae */ /* 0x0041e6000c101d6e */
.L_x_139:
[----:B------:R-:W2:Y:S01]  /*9ad0*/  LDL R0, [R1+0x18] ;  /* 0x0000180001007983 */ /* 0x000ea20000100800 */
[----:B------:R-:W-:-:S05]  /*9ae0*/  VIADD R7, R7, 0xb0 ;  /* 0x000000b007077836 */ /* 0x000fca0000000000 */
[----:B------:R-:W-:-:S13]  /*9af0*/  ISETP.GE.AND P1, PT, R7, R6, PT ;  /* 0x000000060700720c */ /* 0x000fda0003f26270 */
[----:B0--3--:R-:W-:-:S05]  /*9b00*/  @!P1 LEA R2, P2, R20, R14, 0x1 ;  /* 0x0000000e14029211 */ /* 0x009fca00078408ff */
[----:B------:R-:W-:-:S05]  /*9b10*/  @!P1 IMAD.X R3, RZ, RZ, R8, P2 ;  /* 0x000000ffff039224 */ /* 0x000fca00010e0608 */
[----:B------:R-:W-:Y:S01]  /*9b20*/  @!PT LDS RZ, [RZ] ;  /* 0x00000000fffff984 */ /* 0x000fe20000000800 */
[----:B------:R-:W-:Y:S01]  /*9b30*/  @!PT LDS RZ, [RZ] ;  /* 0x00000000fffff984 */ /* 0x000fe20000000800 */
[----:B------:R-:W-:Y:S01]  /*9b40*/  @!PT LDS RZ, [RZ] ;  /* 0x00000000fffff984 */ /* 0x000fe20000000800 */
[----:B------:R0:W-:Y:S01]  /*9b50*/  @!P1 LDGSTS.E.BYPASS.LTC128B.128 [R26+0x11c00], desc[UR46][R2.64], !P0 ;  /* 0x11c00000021a9fae */ /* 0x0001e2000c101d6e */
[----:B------:R-:W-:Y:S01]  /*9b60*/  NOP ;  /* 0x0000000000007918 */ /* 0x000fe20000000000 */
[----:B------:R-:W-:Y:S02]  /*9b70*/  SYNCS.ARRIVE.TRANS64.RED.A0T1 RZ, [UR37+0x30800], RZ ;  /* 0x030800ffffff79a7 */ /* 0x000fe40008200425 */
[----:B------:R-:W-:Y:S01]  /*9b80*/  ARRIVES.LDGSTSBAR.64.TRANSCNT [UR37+0x30800] ;  /* 0x03080000ff0079b0 */ /* 0x000fe20008000aa5 */
[----:B--2---:R-:W-:-:S04]  /*9b90*/  LOP3.LUT R0, R0, 0x1, RZ, 0xc, !PT ;  /* 0x0000000100007812 */ /* 0x004fc800078e0cff */
[----:B------:R-:W-:Y:S01]  /*9ba0*/  SHF.L.U32 R0, R0, 0x1f, RZ ;  /* 0x0000001f00007819 */ /* 0x000fe200000006ff */
[----:B------:R-:W-:Y:S01]  /*9bb0*/  NOP ;  /* 0x0000000000007918 */ /* 0x000fe20000000000 */
[----:B------:R-:W2:Y:S01]  /*9bc0*/  LDL.LU R5, [R1+0xc] ;  /* 0x00000c0001057983 */ /* 0x000ea20000300800 */
[----:B------:R-:W-:Y:S01]  /*9bd0*/  SYNCS.ARRIVE.TRANS64.A1T0 RZ, [UR37+0x30800], RZ ;  /* 0x030800ffffff79a7 */ /* 0x000fe20008100025 */
[----:B------:R-:W-:Y:S01]  /*9be0*/  BSSY B0, `(.L_x_42) ;  /* 0x0000005000007945 */ /* 0x000fe20003800000 */
[----:B------:R-:W-:Y:S01]  /*9bf0*/  IMAD.U32 R9, RZ, RZ, UR37 ;  /* 0x00000025ff097e24 */ /* 0x000fe2000f8e00ff */
[----:B------:R-:W1:Y:S01]  /*9c00*/  SYNCS.PHASECHK.TRANS64.TRYWAIT P0, [UR37+0x30820], R0 ;  /* 0x03082000ff0075a7 */ /* 0x000e620008000165 */
[----:B--2---:R-:W-:Y:S01]  /*9c10*/  ISETP.GE.AND P1, PT, R5, 0xc1, PT ;  /* 0x000000c10500780c */ /* 0x004fe20003f26270 */
[----:B01----:R-:W-:-:S12]  /*9c20*/  @!P0 BRA `(.L_x_43) ;  /* 0x0000002c00b08947 */ /* 0x003fd80003800000 */
.L_x_140:
[----:B------:R-:W-:Y:S05]  /*9c30*/  BSYNC B0 ;  /* 0x0000000000007941 */ /* 0x000fea0003800000 */
.L_x_42:
[----:B------:R-:W-:Y:S01]  /*9c40*/  VIADD R8, R9, 0x30800 ;  /* 0x0003080009087836 */ /* 0x000fe20000000000 */
[----:B------:R-:W-:Y:S06]  /*9c50*/  @!P1 BRA `(.L_x_44) ;  /* 0x00000014008c9947 */ /* 0x000fec0003800000 */
[----:B------:R-:W2:Y:S01]  /*9c60*/  LDL R2, [R1] ;  /* 0x0000000001027983 */ /* 0x000ea20000100800 */
[----:B------:R-:W-:Y:S02]  /*9c70*/  IMAD.MOV.U32 R3, RZ, RZ, 0x1 ;  /* 0x00000001ff037424 */ /* 0x000fe400078e00ff */
[----:B--2---:R-:W-:-:S05]  /*9c80*/  IMAD.MOV R6, RZ, RZ, -R2 ;  /* 0x000000ffff067224 */ /* 0x004fca00078e0a02 */
[----:B------:R-:W-:-:S05]  /*9c90*/  VIADDMNMX R6, R6, R3, 0xffffffff, !PT ;  /* 0xffffffff06067446 */ /* 0x000fca0007800103 */
[----:B0-----:R-:W-:-:S05]  /*9ca0*/  IMAD.IADD R0, R2, 0x1, R6 ;  /* 0x0000000102007824 */ /* 0x001fca00078e0206 */
[----:B------:R-:W-:-:S04]  /*9cb0*/  LOP3.LUT R0, R0, 0x1, RZ, 0xc0, !PT ;  /* 0x0000000100007812 */ /* 0x000fc800078ec0ff */
[----:B------:R-:W-:Y:S01]  /*9cc0*/  ISETP.NE.U32.AND P0, PT, R0, 0x1, PT ;  /* 0x000000010000780c */ /* 0x000fe20003f05070 */
[----:B------:R-:W-:-:S12]  /*9cd0*/  VIADD R0, R2, 0xfffffffe ;  /* 0xfffffffe02007836 */ /* 0x000fd80000000000 */
[----:B------:R-:W-:Y:S05]  /*9ce0*/  @P0 BRA `(.L_x_45) ;  /* 0x0000000400d00947 */ /* 0x000fea0003800000 */
[----:B------:R-:W-:Y:S01]  /*9cf0*/  LOP3.LUT P2, RZ, R19, 0x2, RZ, 0xc0, !PT ;  /* 0x0000000213ff7812 */ /* 0x000fe2000784c0ff */
[----:B------:R-:W-:Y:S01]  /*9d00*/  VIADD R7, R16, 0x1 ;  /* 0x0000000110077836 */ /* 0x000fe20000000000 */
[----:B------:R-:W-:Y:S04]  /*9d10*/  BSSY B0, `(.L_x_46) ;  /* 0x000006d000007945 */ /* 0x000fe80003800000 */
[----:B------:R-:W-:-:S04]  /*9d20*/  ISETP.NE.AND P0, PT, R7, 0x2, PT ;  /* 0x000000020700780c */ /* 0x000fc80003f05270 */
[----:B------:R-:W-:Y:S02]  /*9d30*/  SEL R10, RZ, 0x1, P0 ;  /* 0x00000001ff0a7807 */ /* 0x000fe40000000000 */
[----:B------:R-:W-:Y:S02]  /*9d40*/  SEL R7, R7, RZ, P0 ;  /* 0x000000ff07077207 */ /* 0x000fe40000000000 */
[----:B------:R-:W-:Y:S01]  /*9d50*/  LOP3.LUT R10, R23, R10, RZ, 0x3c, !PT ;  /* 0x0000000a170a7212 */ /* 0x000fe200078e3cff */
[----:B------:R-:W-:Y:S06]  /*9d60*/  @!P2 BRA `(.L_x_47) ;  /* 0x00000004009ca947 */ /* 0x000fec0003800000 */
[----:B------:R-:W-:Y:S01]  /*9d70*/  LOP3.LUT P2, RZ, R19, 0x1, RZ, 0xc0, !PT ;  /* 0x0000000113ff7812 */ /* 0x000fe2000784c0ff */
[----:B------:R-:W-:-:S12]  /*9d80*/  IMAD.MOV.U32 R4, RZ, RZ, R18 ;  /* 0x000000ffff047224 */ /* 0x000fd800078e0012 */
[----:B------:R-:W-:Y:S05]  /*9d90*/  @!P2 BRA `(.L_x_48) ;  /* 0x000000000048a947 */ /* 0x000fea0003800000 */
[----:B------:R-:W0:Y:S01]  /*9da0*/  LDC R5, c[0x0][0x43c] ;  /* 0x00010f00ff057b82 */ /* 0x000e220000000800 */
[----:B------:R-:W-:Y:S01]  /*9db0*/  ULDC.64 UR4, c[0x0][0x428] ;  /* 0x00010a0000047ab9 */ /* 0x000fe20000000a00 */
[----:B0-----:R-:W-:-:S13]  /*9dc0*/  ISETP.NE.AND P0, PT, R5, 0x1, PT ;  /* 0x000000010500780c */ /* 0x001fda0003f05270 */
[----:B------:R-:W0:Y:S02]  /*9dd0*/  @P0 LDC.64 R2, c[0x0][0x440] ;  /* 0x00011000ff020b82 */ /* 0x000e240000000a00 */
[----:B0-----:R-:W-:-:S04]  /*9de0*/  @P0 IMAD.HI.U32 R4, R0, R2, RZ ;  /* 0x0000000200040227 */ /* 0x001fc800078e00ff */
[----:B------:R-:W-:Y:S01]  /*9df0*/  IMAD.MOV.U32 R2, RZ, RZ, R0 ;  /* 0x000000ffff027224 */ /* 0x000fe200078e0000 */
[----:B------:R-:W-:-:S05]  /*9e00*/  @P0 SHF.R.U32.HI R2, RZ, R3, R4 ;  /* 0x00000003ff020219 */ /* 0x000fca0000011604 */
[----:B------:R-:W-:-:S04]  /*9e10*/  IMAD.MOV R3, RZ, RZ, -R2 ;  /* 0x000000ffff037224 */ /* 0x000fc800078e0a02 */
[----:B------:R-:W-:Y:S01]  /*9e20*/  IMAD R0, R5, R3, R0 ;  /* 0x0000000305007224 */ /* 0x000fe200078e0200 */
[----:B------:R-:W-:Y:S01]  /*9e30*/  SHF.R.S32.HI R3, RZ, 0x1f, R2 ;  /* 0x0000001fff037819 */ /* 0x000fe20000011402 */
[----:B------:R-:W-:-:S04]  /*9e40*/  IMAD R5, R25, UR4, RZ ;  /* 0x0000000419057c24 */ /* 0x000fc8000f8e02ff */
[C---:B------:R-:W-:Y:S02]  /*9e50*/  IMAD R4, R22.reuse, UR5, R5 ;  /* 0x0000000516047c24 */ /* 0x040fe4000f8e0205 */
[----:B------:R-:W-:Y:S01]  /*9e60*/  IMAD.WIDE.U32 R2, R22, UR4, R2 ;  /* 0x0000000416027c25 */ /* 0x000fe2000f8e0002 */
[----:B------:R-:W-:-:S03]  /*9e70*/  ULDC.64 UR4, c[0x0][0x418] ;  /* 0x0001060000047ab9 */ /* 0x000fc60000000a00 */
[----:B------:R-:W-:Y:S01]  /*9e80*/  IMAD.IADD R3, R4, 0x1, R3 ;  /* 0x0000000104037824 */ /* 0x000fe200078e0203 */
[----:B------:R-:W-:-:S04]  /*9e90*/  LEA R4, P0, R2, UR4, 0x2 ;  /* 0x0000000402047c11 */ /* 0x000fc8000f8010ff */
[----:B------:R-:W-:-:S05]  /*9ea0*/  LEA.HI.X R5, R2, UR5, R3, 0x2, P0 ;  /* 0x0000000502057c11 */ /* 0x000fca00080f1403 */
[----:B------:R0:W5:Y:S04]  /*9eb0*/  LDG.E R4, desc[UR46][R4.64] ;  /* 0x0000002e04047981 */ /* 0x000168000c1e1900 */
.L_x_48:
[----:B------:R-:W-:Y:S01]  /*9ec0*/  LEA R3, R7, UR37, 0x3 ;  /* 0x0000002507037c11 */ /* 0x000fe2000f8e18ff */
[----:B------:R-:W-:Y:S01]  /*9ed0*/  BSSY B1, `(.L_x_49) ;  /* 0x0000004000017945 */ /* 0x000fe20003800000 */
[----:B------:R-:W-:-:S04]  /*9ee0*/  SHF.L.U32 R2, R10, 0x1f, RZ ;  /* 0x0000001f0a027819 */ /* 0x000fc800000006ff */
[----:B------:R-:W1:Y:S02]  /*9ef0*/  SYNCS.PHASECHK.TRANS64.TRYWAIT P0, [R3+URZ+0x30840], R2 ;  /* 0x03084002030075a7 */ /* 0x000e64000800017f */
[----:B-1----:R-:W-:Y:S05]  /*9f00*/  @!P0 BRA `(.L_x_50) ;  /* 0x0000002c000c8947 */ /* 0x002fea0003800000 */
.L_x_141:
[----:B------:R-:W-:Y:S05]  /*9f10*/  BSYNC B1 ;  /* 0x0000000000017941 */ /* 0x000fea0003800000 */
.L_x_49:
[----:B0-----:R-:W0:Y:S01]  /*9f20*/  S2R R5, SR_TID.X ;  /* 0x0000000000057919 */ /* 0x001e220000002100 */
[----:B------:R-:W-:Y:S01]  /*9f30*/  BSSY B1, `(.L_x_51) ;  /* 0x000000b000017945 */ /* 0x000fe20003800000 */
[----:B0-----:R-:W-:-:S04]  /*9f40*/  LOP3.LUT R5, R5, 0x7f, RZ, 0xc0, !PT ;  /* 0x0000007f05057812 */ /* 0x001fc800078ec0ff */
[----:B------:R-:W-:-:S13]  /*9f50*/  ISETP.NE.AND P1, PT, R5, RZ, PT ;  /* 0x000000ff0500720c */ /* 0x000fda0003f25270 */
[----:B------:R-:W-:Y:S05]  /*9f60*/  @P1 BRA `(.L_x_52) ;  /* 0x00000000001c1947 */ /* 0x000fea0003800000 */
[----:B------:R-:W0:Y:S01]  /*9f70*/  S2R R5, SR_TID.X ;  /* 0x0000000000057919 */ /* 0x000e220000002100 */
[----:B-1----:R-:W-:-:S04]  /*9f80*/  IMAD.MOV.U32 R2, RZ, RZ, 0x6000 ;  /* 0x00006000ff027424 */ /* 0x002fc800078e00ff */
[----:B------:R2:W-:Y:S01]  /*9f90*/  SYNCS.ARRIVE.TRANS64 RZ, [R3+URZ+0x30830], R2 ;  /* 0x0308300203ff79a7 */ /* 0x0005e2000800003f */
[----:B0-----:R-:W-:-:S04]  /*9fa0*/  LOP3.LUT R5, R5, 0x1f, RZ, 0xc0, !PT ;  /* 0x0000001f05057812 */ /* 0x001fc800078ec0ff */
[----:B------:R-:W-:-:S13]  /*9fb0*/  ISETP.NE.AND P0, PT, R5, RZ, PT ;  /* 0x000000ff0500720c */ /* 0x000fda0003f05270 */
[----:B--2---:R-:W-:Y:S05]  /*9fc0*/  @!P0 BRA `(.L_x_52) ;  /* 0x0000000000048947 */ /* 0x004fea0003800000 */
[----:B------:R-:W-:Y:S01]  /*9fd0*/  BPT.TRAP 0x1 ;  /* 0x000000040000795c */ /* 0x000fe20000300000 */
.L_x_52:
[----:B------:R-:W-:Y:S05]  /*9fe0*/  BSYNC B1 ;  /* 0x0000000000017941 */ /* 0x000fea0003800000 */
.L_x_51:
[----:B-1----:R-:W-:Y:S01]  /*9ff0*/  IMAD.MOV.U32 R2, RZ, RZ, RZ ;  /* 0x000000ffff027224 */ /* 0x002fe200078e00ff */
[----:B------:R-:W-:Y:S01]  /*a000*/  UIADD3 UR4, UP0, UR40, 0x370, URZ ;  /* 0x0000037028047890 */ /* 0x000fe2000ff1e03f */
[----:B------:R-:W-:Y:S01]  /*a010*/  IMAD R5, R7, 0x6000, R9 ;  /* 0x0000600007057824 */ /* 0x000fe200078e0209 */
[----:B------:R-:W-:Y:S01]  /*a020*/  PLOP3.LUT P0, PT, PT, PT, PT, 0x80, 0x0 ;  /* 0x000000000000781c */ /* 0x000fe20003f0f070 */
[----:B------:R-:W-:Y:S01]  /*a030*/  VIADD R3, R3, 0x30830 ;  /* 0x0003083003037836 */ /* 0x000fe20000000000 */
[----:B------:R-:W-:Y:S01]  /*a040*/  R2UR UR10, R2 ;  /* 0x00000000020a72ca */ /* 0x000fe200000e0000 */
[----:B------:R-:W-:Y:S01]  /*a050*/  VIADD R5, R5, 0x12400 ;  /* 0x0001240005057836 */ /* 0x000fe20000000000 */
[----:B------:R-:W-:Y:S01]  /*a060*/  UIADD3.X UR5, URZ, UR41, URZ, UP0, !UPT ;  /* 0x000000293f057290 */ /* 0x000fe200087fe43f */
[----:B------:R-:W-:Y:S01]  /*a070*/  IMAD R11, R0, 0xc0, RZ ;  /* 0x000000c0000b7824 */ /* 0x000fe200078e02ff */
[----:B------:R-:W-:Y:S01]  /*a080*/  UMOV UR6, 0x0 ;  /* 0x0000000000067882 */ /* 0x000fe20000000000 */
[----:B------:R-:W-:-:S10]  /*a090*/  UMOV UR7, 0x14f00000 ;  /* 0x14f0000000077882 */ /* 0x000fd40000000000 */
.L_x_53:
[----:B------:R-:W-:-:S13]  /*a0a0*/  @P0 ELECT P2, URZ, PT ;  /* 0x00000000003f082f */ /* 0x000fda0003840000 */
[----:B-----5:R-:W-:Y:S02]  /*a0b0*/  @P2 R2UR UR13, R4 ;  /* 0x00000000040d22ca */ /* 0x020fe400000e0000 */
[----:B------:R-:W-:Y:S02]  /*a0c0*/  @P2 R2UR UR12, R17 ;  /* 0x00000000110c22ca */ /* 0x000fe400000e0000 */
[----:B------:R-:W-:Y:S02]  /*a0d0*/  @P2 R2UR UR11, R11 ;  /* 0x000000000b0b22ca */ /* 0x000fe400000e0000 */
[----:B------:R-:W-:Y:S02]  /*a0e0*/  @P2 R2UR UR9, R3 ;  /* 0x00000000030922ca */ /* 0x000fe400000e0000 */
[----:B------:R-:W-:Y:S02]  /*a0f0*/  @P2 R2UR UR8, R5 ;  /* 0x00000000050822ca */ /* 0x000fe400000e0000 */
[----:B------:R-:W-:-:S02]  /*a100*/  @P2 PLOP3.LUT P0, PT, P2, PT, PT, 0x8, 0x0 ;  /* 0x000000000000281c */ /* 0x000fc4000170e170 */
[----:B------:R-:W-:-:S09]  /*a110*/  PLOP3.LUT P2, PT, PT, PT, PT, 0x8, 0x0 ;  /* 0x000000000000781c */ /* 0x000fd20003f4e170 */
[----:B------:R0:W-:Y:S02]  /*a120*/  UTMALDG.4D [UR8], [UR4], desc[UR6] ;  /* 0x00000608040075b4 */ /* 0x0001e40008019000 */
[----:B0-----:R-:W-:Y:S05]  /*a130*/  @P0 BRA.U.ANY `(.L_x_53) ;  /* 0xfffffffd00d80947 */ /* 0x001fea000393ffff */
[----:B------:R-:W-:Y:S01]  /*a140*/  SHF.L.U32 R12, R23, 0x1f, RZ ;  /* 0x0000001f170c7819 */ /* 0x000fe200000006ff */
[----:B------:R-:W-:Y:S01]  /*a150*/  BSSY B1, `(.L_x_54) ;  /* 0x0000004000017945 */ /* 0x000fe20003800000 */
[----:B------:R-:W-:-:S04]  /*a160*/  LEA R3, R16, R8, 0x3 ;  /* 0x0000000810037211 */ /* 0x000fc800078e18ff */
[----:B------:R-:W0:Y:S02]  /*a170*/  SYNCS.PHASECHK.TRANS64.TRYWAIT P0, [R3+URZ+0x60], R12 ;  /* 0x0000600c030075a7 */ /* 0x000e24000800017f */
[----:B0-----:R-:W-:Y:S05]  /*a180*/  @!P0 BRA `(.L_x_55) ;  /* 0x0000002800808947 */ /* 0x001fea0003800000 */
.L_x_142:
[----:B------:R-:W-:Y:S05]  /*a190*/  BSYNC B1 ;  /* 0x0000000000017941 */ /* 0x000fea0003800000 */
.L_x_54:
[----:B------:R-:W-:Y:S01]  /*a1a0*/  BSSY B1, `(.L_x_56) ;  /* 0x000000c000017945 */ /* 0x000fe20003800000 */
[----:B0-----:R-:W-:Y:S02]  /*a1b0*/  IMAD.MOV.U32 R12, RZ, RZ, 0x0 ;  /* 0x00000000ff0c7424 */ /* 0x001fe400078e00ff */
[----:B------:R-:W-:Y:S01]  /*a1c0*/  IMAD.MOV.U32 R13, RZ, RZ, 0x14f00000 ;  /* 0x14f00000ff0d7424 */ /* 0x000fe200078e00ff */
[----:B------:R-:W-:Y:S06]  /*a1d0*/  @P1 BRA `(.L_x_57) ;  /* 0x0000000000201947 */ /* 0x000fec0003800000 */
[----:B------:R-:W0:Y:S01]  /*a1e0*/  S2R R5, SR_TID.X ;  /* 0x0000000000057919 */ /* 0x000e220000002100 */
[----:B------:R-:W-:Y:S01]  /*a1f0*/  LEA R3, R16, UR37, 0x3 ;  /* 0x0000002510037c11 */ /* 0x000fe2000f8e18ff */
[----:B------:R-:W-:-:S04]  /*a200*/  IMAD.MOV.U32 R14, RZ, RZ, 0x6000 ;  /* 0x00006000ff0e7424 */ /* 0x000fc800078e00ff */
[----:B------:R1:W-:Y:S01]  /*a210*/  SYNCS.ARRIVE.TRANS64 RZ, [R3+URZ+0x30850], R14 ;  /* 0x0308500e03ff79a7 */ /* 0x0003e2000800003f */
[----:B0-----:R-:W-:-:S04]  /*a220*/  LOP3.LUT R5, R5, 0x1f, RZ, 0xc0, !PT ;  /* 0x0000001f05057812 */ /* 0x001fc800078ec0ff */
[----:B------:R-:W-:-:S13]  /*a230*/  ISETP.NE.AND P0, PT, R5, RZ, PT ;  /* 0x000000ff0500720c */ /* 0x000fda0003f05270 */
[----:B-1----:R-:W-:Y:S05]  /*a240*/  @!P0 BRA `(.L_x_57) ;  /* 0x0000000000048947 */ /* 0x002fea0003800000 */
[----:B------:R-:W-:Y:S01]  /*a250*/  BPT.TRAP 0x1 ;  /* 0x000000040000795c */ /* 0x000fe20000300000 */
.L_x_57:
[----:B------:R-:W-:Y:S05]  /*a260*/  BSYNC B1 ;  /* 0x0000000000017941 */ /* 0x000fea0003800000 */
.L_x_56:
[----:B------:R-:W-:Y:S01]  /*a270*/  R2UR UR6, R12 ;  /* 0x000000000c0672ca */ /* 0x000fe200000e0000 */
[----:B------:R-:W-:Y:S01]  /*a280*/  IMAD R3, R16, 0x6000, R9 ;  /* 0x0000600010037824 */ /* 0x000fe200078e0209 */
[----:B------:R-:W-:Y:S01]  /*a290*/  R2UR UR7, R13 ;  /* 0x000000000d0772ca */ /* 0x000fe200000e0000 */
[----:B------:R-:W-:Y:S01]  /*a2a0*/  UIADD3 UR4, UP0, UR40, 0x470, URZ ;  /* 0x0000047028047890 */ /* 0x000fe2000ff1e03f */
[----:B------:R-:W-:Y:S01]  /*a2b0*/  R2UR UR10, R2 ;  /* 0x00000000020a72ca */ /* 0x000fe200000e0000 */
[----:B------:R-:W-:Y:S01]  /*a2c0*/  IMAD R5, R24, 0xc0, RZ ;  /* 0x000000c018057824 */ /* 0x000fe200078e02ff */
[----:B------:R-:W-:Y:S01]  /*a2d0*/  LEA R2, R16, UR37, 0x3 ;  /* 0x0000002510027c11 */ /* 0x000fe2000f8e18ff */
[----:B------:R-:W-:Y:S01]  /*a2e0*/  VIADD R3, R3, 0x400 ;  /* 0x0000040003037836 */ /* 0x000fe20000000000 */
[----:B------:R-:W-:Y:S01]  /*a2f0*/  PLOP3.LUT P0, PT, PT, PT, PT, 0x80, 0x0 ;  /* 0x000000000000781c */ /* 0x000fe20003f0f070 */
[----:B------:R-:W-:Y:S02]  /*a300*/  UIADD3.X UR5, URZ, UR41, URZ, UP0, !UPT ;  /* 0x000000293f057290 */ /* 0x000fe400087fe43f */
[----:B------:R-:W-:-:S10]  /*a310*/  VIADD R2, R2, 0x30850 ;  /* 0x0003085002027836 */ /* 0x000fd40000000000 */
.L_x_58:
[----:B------:R-:W-:-:S13]  /*a320*/  @P0 ELECT P1, URZ, PT ;  /* 0x00000000003f082f */ /* 0x000fda0003820000 */
[----:B------:R-:W-:Y:S02]  /*a330*/  @P1 R2UR UR13, R18 ;  /* 0x00000000120d12ca */ /* 0x000fe400000e0000 */
        /* <DEDUP_REMOVED lines=8> */
[----:B------:R-:W-:Y:S02]  /*a3c0*/  IMAD.MOV.U32 R18, RZ, RZ, R4 ;  /* 0x000000ffff127224 */ /* 0x000fe400078e0004 */
[----:B------:R-:W-:-:S07]  /*a3d0*/  IMAD.MOV.U32 R24, RZ, RZ, R0 ;  /* 0x000000ffff187224 */ /* 0x000fce00078e0000 */
.L_x_47:
[----:B------:R-:W-:Y:S05]  /*a3e0*/  BSYNC B0 ;  /* 0x0000000000007941 */ /* 0x000fea0003800000 */
.L_x_46:
[----:B------:R-:W2:Y:S01]  /*a3f0*/  LDL.LU R0, [R1] ;  /* 0x0000000001007983 */ /* 0x000ea20000300800 */
[----:B------:R-:W-:Y:S02]  /*a400*/  IMAD.MOV.U32 R16, RZ, RZ, R7 ;  /* 0x000000ffff107224 */ /* 0x000fe400078e0007 */
[----:B------:R-:W-:Y:S02]  /*a410*/  IMAD.MOV.U32 R23, RZ, RZ, R10 ;  /* 0x000000ffff177224 */ /* 0x000fe400078e000a */
[----:B--2---:R-:W-:-:S07]  /*a420*/  VIADD R0, R0, 0xfffffffd ;  /* 0xfffffffd00007836 */ /* 0x004fce0000000000 */
.L_x_45:
[----:B------:R-:W-:Y:S01]  /*a430*/  IMAD.MOV R3, RZ, RZ, -R6 ;  /* 0x000000ffff037224 */ /* 0x000fe200078e0a06 */
[----:B------:R-:W-:Y:S04]  /*a440*/  BSSY B0, `(.L_x_44) ;  /* 0x00000e4000007945 */ /* 0x000fe80003800000 */
[----:B------:R-:W-:-:S13]  /*a450*/  ISETP.NE.AND P0, PT, R28, R3, PT ;  /* 0x000000031c00720c */ /* 0x000fda0003f05270 */
[----:B------:R-:W-:Y:S05]  /*a460*/  @!P0 BRA `(.L_x_59) ;  /* 0x0000000c00848947 */ /* 0x000fea0003800000 */
[----:B------:R-:W-:-:S07]  /*a470*/  IMAD.MOV.U32 R4, RZ, RZ, R18 ;  /* 0x000000ffff047224 */ /* 0x000fce00078e0012 */
.L_x_86:
        /* <DEDUP_REMOVED lines=12> */
[----:B------:R-:W-:Y:S02]  /*a540*/  ULDC.64 UR4, c[0x0][0x428] ;  /* 0x00010a0000047ab9 */ /* 0x000fe40000000a00 */
[----:B------:R-:W-:-:S04]  /*a550*/  IMAD R11, R25, UR4, RZ ;  /* 0x00000004190b7c24 */ /* 0x000fc8000f8e02ff */
[----:B------:R-:W-:Y:S01]  /*a560*/  IMAD R11, R22, UR5, R11 ;  /* 0x00000005160b7c24 */ /* 0x000fe2000f8e020b */
[----:B0-----:R-:W-:-:S13]  /*a570*/  ISETP.NE.AND P0, PT, R5, 0x1, PT ;  /* 0x000000010500780c */ /* 0x001fda0003f05270 */
[----:B------:R-:W0:Y:S02]  /*a580*/  @P0 LDC.64 R2, c[0x0][0x440] ;  /* 0x00011000ff020b82 */ /* 0x000e240000000a00 */
[----:B0-----:R-:W-:-:S04]  /*a590*/  @P0 IMAD.HI.U32 R4, R0, R2, RZ ;  /* 0x0000000200040227 */ /* 0x001fc800078e00ff */
[----:B------:R-:W-:Y:S01]  /*a5a0*/  IMAD.MOV.U32 R2, RZ, RZ, R0 ;  /* 0x000000ffff027224 */ /* 0x000fe200078e0000 */
[----:B------:R-:W-:-:S04]  /*a5b0*/  @P0 SHF.R.U32.HI R2, RZ, R3, R4 ;  /* 0x00000003ff020219 */ /* 0x000fc80000011604 */
[--C-:B------:R-:W-:Y:S01]  /*a5c0*/  SHF.R.S32.HI R3, RZ, 0x1f, R2.reuse ;  /* 0x0000001fff037819 */ /* 0x100fe20000011402 */
[--C-:B------:R-:W-:Y:S02]  /*a5d0*/  IMAD.MOV R10, RZ, RZ, -R2.reuse ;  /* 0x000000ffff0a7224 */ /* 0x100fe400078e0a02 */
[----:B------:R-:W-:Y:S01]  /*a5e0*/  IMAD.WIDE.U32 R2, R22, UR4, R2 ;  /* 0x0000000416027c25 */ /* 0x000fe2000f8e0002 */
[----:B------:R-:W-:-:S03]  /*a5f0*/  ULDC.64 UR4, c[0x0][0x418] ;  /* 0x0001060000047ab9 */ /* 0x000fc60000000a00 */
[----:B------:R-:W-:Y:S01]  /*a600*/  IMAD.IADD R11, R11, 0x1, R3 ;  /* 0x000000010b0b7824 */ /* 0x000fe200078e0203 */
[----:B------:R-:W-:Y:S01]  /*a610*/  LEA R4, P0, R2, UR4, 0x2 ;  /* 0x0000000402047c11 */ /* 0x000fe2000f8010ff */
[----:B------:R-:W-:-:S03]  /*a620*/  IMAD R10, R5, R10, R0 ;  /* 0x0000000a050a7224 */ /* 0x000fc600078e0200 */
[----:B------:R-:W-:-:S05]  /*a630*/  LEA.HI.X R5, R2, UR5, R11, 0x2, P0 ;  /* 0x0000000502057c11 */ /* 0x000fca00080f140b */
[----:B------:R0:W5:Y:S04]  /*a640*/  LDG.E R4, desc[UR46][R4.64] ;  /* 0x0000002e04047981 */ /* 0x000168000c1e1900 */
.L_x_62:
[----:B------:R-:W0:Y:S01]  /*a650*/  S2R R2, SR_TID.X ;  /* 0x0000000000027919 */ /* 0x000e220000002100 */
[----:B------:R-:W-:Y:S01]  /*a660*/  LEA R3, R6, UR37, 0x3 ;  /* 0x0000002506037c11 */ /* 0x000fe2000f8e18ff */
[----:B------:R-:W-:Y:S01]  /*a670*/  BSSY B2, `(.L_x_63) ;  /* 0x0000006000027945 */ /* 0x000fe20003800000 */
[----:B0-----:R-:W-:Y:S02]  /*a680*/  LOP3.LUT R5, R2, 0x7f, RZ, 0xc0, !PT ;  /* 0x0000007f02057812 */ /* 0x001fe400078ec0ff */
[----:B------:R-:W-:Y:S02]  /*a690*/  SHF.L.U32 R2, R7, 0x1f, RZ ;  /* 0x0000001f07027819 */ /* 0x000fe400000006ff */
[----:B------:R-:W-:Y:S02]  /*a6a0*/  ISETP.NE.AND P1, PT, R5, RZ, PT ;  /* 0x000000ff0500720c */ /* 0x000fe40003f25270 */
[----:B------:R-:W0:Y:S02]  /*a6b0*/  SYNCS.PHASECHK.TRANS64.TRYWAIT P0, [R3+URZ+0x30840], R2 ;  /* 0x03084002030075a7 */ /* 0x000e24000800017f */
[----:B0-----:R-:W-:Y:S09]  /*a6c0*/  @!P0 BRA `(.L_x_64) ;  /* 0x0000002400448947 */ /* 0x001ff20003800000 */
.L_x_143:
[----:B------:R-:W-:Y:S05]  /*a6d0*/  BSYNC B2 ;  /* 0x0000000000027941 */ /* 0x000fea0003800000 */
.L_x_63:
[----:B------:R-:W-:Y:S04]  /*a6e0*/  BSSY B2, `(.L_x_65) ;  /* 0x0000009000027945 */ /* 0x000fe80003800000 */
[----:B------:R-:W-:Y:S05]  /*a6f0*/  @P1 BRA `(.L_x_66) ;  /* 0x00000000001c1947 */ /* 0x000fea0003800000 */
[----:B------:R-:W1:Y:S01]  /*a700*/  S2R R5, SR_TID.X ;  /* 0x0000000000057919 */ /* 0x000e620000002100 */
[----:B0-----:R-:W-:-:S04]  /*a710*/  IMAD.MOV.U32 R2, RZ, RZ, 0x6000 ;  /* 0x00006000ff027424 */ /* 0x001fc800078e00ff */
[----:B------:R2:W-:Y:S01]  /*a720*/  SYNCS.ARRIVE.TRANS64 RZ, [R3+URZ+0x30830], R2 ;  /* 0x0308300203ff79a7 */ /* 0x0005e2000800003f */
[----:B-1----:R-:W-:-:S04]  /*a730*/  LOP3.LUT R5, R5, 0x1f, RZ, 0xc0, !PT ;  /* 0x0000001f05057812 */ /* 0x002fc800078ec0ff */
[----:B------:R-:W-:-:S13]  /*a740*/  ISETP.NE.AND P0, PT, R5, RZ, PT ;  /* 0x000000ff0500720c */ /* 0x000fda0003f05270 */
[----:B--2---:R-:W-:Y:S05]  /*a750*/  @!P0 BRA `(.L_x_66) ;  /* 0x0000000000048947 */ /* 0x004fea0003800000 */
[----:B------:R-:W-:Y:S01]  /*a760*/  BPT.TRAP 0x1 ;  /* 0x000000040000795c */ /* 0x000fe20000300000 */
.L_x_66:
[----:B------:R-:W-:Y:S05]  /*a770*/  BSYNC B2 ;  /* 0x0000000000027941 */ /* 0x000fea0003800000 */
.L_x_65:
[----:B------:R-:W-:Y:S01]  /*a780*/  IMAD.MOV.U32 R11, RZ, RZ, RZ ;  /* 0x000000ffff0b7224 */ /* 0x000fe200078e00ff */
[----:B------:R-:W-:Y:S01]  /*a790*/  UIADD3 UR4, UP0, UR40, 0x370, URZ ;  /* 0x0000037028047890 */ /* 0x000fe2000ff1e03f */
[----:B0-----:R-:W-:Y:S01]  /*a7a0*/  IMAD R2, R6, 0x6000, R9 ;  /* 0x0000600006027824 */ /* 0x001fe200078e0209 */
        /* <DEDUP_REMOVED lines=8> */
.L_x_67:
        /* <DEDUP_REMOVED lines=11> */
[----:B------:R-:W-:Y:S01]  /*a8e0*/  IMAD R5, R16, 0x8, R8 ;  /* 0x0000000810057824 */ /* 0x000fe200078e0208 */
[----:B------:R-:W-:Y:S03]  /*a8f0*/  BSSY B2, `(.L_x_68) ;  /* 0x0000003000027945 */ /* 0x000fe60003800000 */
[----:B------:R-:W0:Y:S02]  /*a900*/  SYNCS.PHASECHK.TRANS64.TRYWAIT P0, [R5+URZ+0x60], R2 ;  /* 0x00006002050075a7 */ /* 0x000e24000800017f */
[----:B0-----:R-:W-:Y:S05]  /*a910*/  @!P0 BRA `(.L_x_69) ;  /* 0x0000002000c48947 */ /* 0x001fea0003800000 */
.L_x_144:
[----:B------:R-:W-:Y:S05]  /*a920*/  BSYNC B2 ;  /* 0x0000000000027941 */ /* 0x000fea0003800000 */
.L_x_68:
[----:B------:R-:W-:Y:S01]  /*a930*/  BSSY B2, `(.L_x_70) ;  /* 0x000000b000027945 */ /* 0x000fe20003800000 */
[----:B0-----:R-:W-:Y:S02]  /*a940*/  IMAD.MOV.U32 R2, RZ, RZ, 0x0 ;  /* 0x00000000ff027424 */ /* 0x001fe400078e00ff */
[----:B------:R-:W-:Y:S01]  /*a950*/  IMAD.MOV.U32 R3, RZ, RZ, 0x14f00000 ;  /* 0x14f00000ff037424 */ /* 0x000fe200078e00ff */
[----:B------:R-:W-:Y:S06]  /*a960*/  @P1 BRA `(.L_x_71) ;  /* 0x00000000001c1947 */ /* 0x000fec0003800000 */
[----:B------:R-:W0:Y:S02]  /*a970*/  S2R R12, SR_TID.X ;  /* 0x00000000000c7919 */ /* 0x000e240000002100 */
[----:B0-----:R-:W-:Y:S01]  /*a980*/  LOP3.LUT R13, R12, 0x1f, RZ, 0xc0, !PT ;  /* 0x0000001f0c0d7812 */ /* 0x001fe200078ec0ff */
[----:B------:R-:W-:-:S03]  /*a990*/  IMAD.MOV.U32 R12, RZ, RZ, 0x6000 ;  /* 0x00006000ff0c7424 */ /* 0x000fc600078e00ff */
[----:B------:R-:W-:Y:S01]  /*a9a0*/  ISETP.NE.AND P0, PT, R13, RZ, PT ;  /* 0x000000ff0d00720c */ /* 0x000fe20003f05270 */
[----:B------:R0:W-:-:S12]  /*a9b0*/  SYNCS.ARRIVE.TRANS64 RZ, [R5+URZ+0x50], R12 ;  /* 0x0000500c05ff79a7 */ /* 0x0001d8000800003f */
[----:B0-----:R-:W-:Y:S05]  /*a9c0*/  @!P0 BRA `(.L_x_71) ;  /* 0x0000000000048947 */ /* 0x001fea0003800000 */
[----:B------:R-:W-:Y:S01]  /*a9d0*/  BPT.TRAP 0x1 ;  /* 0x000000040000795c */ /* 0x000fe20000300000 */
.L_x_71:
[----:B------:R-:W-:Y:S05]  /*a9e0*/  BSYNC B2 ;  /* 0x0000000000027941 */ /* 0x000fea0003800000 */
.L_x_70:
[----:B------:R-:W-:Y:S01]  /*a9f0*/  R2UR UR7, R3 ;  /* 0x00000000030772ca */ /* 0x000fe200000e0000 */
[----:B------:R-:W-:Y:S01]  /*aa00*/  IMAD R16, R16, 0x6000, R9 ;  /* 0x0000600010107824 */ /* 0x000fe200078e0209 */
[----:B------:R-:W-:Y:S01]  /*aa10*/  R2UR UR10, R11 ;  /* 0x000000000b0a72ca */ /* 0x000fe200000e0000 */
[----:B------:R-:W-:Y:S01]  /*aa20*/  UIADD3 UR4, UP0, UR40, 0x470, URZ ;  /* 0x0000047028047890 */ /* 0x000fe2000ff1e03f */
[----:B------:R-:W-:Y:S01]  /*aa30*/  R2UR UR6, R2 ;  /* 0x00000000020672ca */ /* 0x000fe200000e0000 */
[----:B------:R-:W-:Y:S01]  /*aa40*/  IMAD R2, R24, 0xc0, RZ ;  /* 0x000000c018027824 */ /* 0x000fe200078e02ff */
[----:B------:R-:W-:Y:S01]  /*aa50*/  PLOP3.LUT P0, PT, PT, PT, PT, 0x80, 0x0 ;  /* 0x000000000000781c */ /* 0x000fe20003f0f070 */
[----:B------:R-:W-:Y:S01]  /*aa60*/  VIADD R5, R5, 0x50 ;  /* 0x0000005005057836 */ /* 0x000fe20000000000 */
[----:B------:R-:W-:Y:S01]  /*aa70*/  IADD3 R16, R16, 0x400, RZ ;  /* 0x0000040010107810 */ /* 0x000fe20007ffe0ff */
[----:B------:R-:W-:-:S12]  /*aa80*/  UIADD3.X UR5, URZ, UR41, URZ, UP0, !UPT ;  /* 0x000000293f057290 */ /* 0x000fd800087fe43f */
.L_x_72:
        /* <DEDUP_REMOVED lines=12> */
.L_x_61:
[----:B------:R-:W-:Y:S05]  /*ab50*/  BSYNC B1 ;  /* 0x0000000000017941 */ /* 0x000fea0003800000 */
.L_x_60:
        /* <DEDUP_REMOVED lines=9> */
[----:B------:R-:W-:-:S12]  /*abf0*/  VIADD R10, R0, 0xffffffff ;  /* 0xffffffff000a7836 */ /* 0x000fd80000000000 */
        /* <DEDUP_REMOVED lines=19> */
.L_x_75:
[----:B------:R-:W0:Y:S01]  /*ad30*/  S2R R2, SR_TID.X ;  /* 0x0000000000027919 */ /* 0x000e220000002100 */
[----:B------:R-:W-:Y:S01]  /*ad40*/  SHF.L.U32 R3, R23, 0x1f, RZ ;  /* 0x0000001f17037819 */ /* 0x000fe200000006ff */
[----:B------:R-:W-:Y:S01]  /*ad50*/  BSSY B2, `(.L_x_76) ;  /* 0x0000006000027945 */ /* 0x000fe20003800000 */
[----:B0-----:R-:W-:Y:S02]  /*ad60*/  LOP3.LUT R5, R2, 0x7f, RZ, 0xc0, !PT ;  /* 0x0000007f02057812 */ /* 0x001fe400078ec0ff */
[----:B------:R-:W-:Y:S02]  /*ad70*/  LEA R2, R16, UR37, 0x3 ;  /* 0x0000002510027c11 */ /* 0x000fe4000f8e18ff */
[----:B------:R-:W-:Y:S02]  /*ad80*/  ISETP.NE.AND P1, PT, R5, RZ, PT ;  /* 0x000000ff0500720c */ /* 0x000fe40003f25270 */
[----:B------:R-:W0:Y:S02]  /*ad90*/  SYNCS.PHASECHK.TRANS64.TRYWAIT P0, [R2+URZ+0x30840], R3 ;  /* 0x03084003020075a7 */ /* 0x000e24000800017f */
[----:B0-----:R-:W-:Y:S09]  /*ada0*/  @!P0 BRA `(.L_x_77) ;  /* 0x0000001c00b48947 */ /* 0x001ff20003800000 */
.L_x_145:
[----:B------:R-:W-:Y:S05]  /*adb0*/  BSYNC B2 ;  /* 0x0000000000027941 */ /* 0x000fea0003800000 */
.L_x_76:
        /* <DEDUP_REMOVED lines=9> */
.L_x_79:
[----:B------:R-:W-:Y:S05]  /*ae50*/  BSYNC B2 ;  /* 0x0000000000027941 */ /* 0x000fea0003800000 */
.L_x_78:
[----:B------:R-:W-:Y:S01]  /*ae60*/  IMAD.MOV.U32 R11, RZ, RZ, RZ ;  /* 0x000000ffff0b7224 */ /* 0x000fe200078e00ff */
[----:B------:R-:W-:Y:S01]  /*ae70*/  UIADD3 UR4, UP0, UR40, 0x370, URZ ;  /* 0x0000037028047890 */ /* 0x000fe2000ff1e03f */
[C---:B0-----:R-:W-:Y:S01]  /*ae80*/  IMAD R3, R16.reuse, 0x6000, R9 ;  /* 0x0000600010037824 */ /* 0x041fe200078e0209 */
[----:B------:R-:W-:Y:S01]  /*ae90*/  PLOP3.LUT P0, PT, PT, PT, PT, 0x80, 0x0 ;  /* 0x000000000000781c */ /* 0x000fe20003f0f070 */
[----:B------:R-:W-:Y:S01]  /*aea0*/  IMAD R2, R16, 0x8, R8 ;  /* 0x0000000810027824 */ /* 0x000fe200078e0208 */
[----:B------:R-:W-:Y:S01]  /*aeb0*/  R2UR UR10, R11 ;  /* 0x000000000b0a72ca */ /* 0x000fe200000e0000 */
[----:B------:R-:W-:Y:S01]  /*aec0*/  VIADD R3, R3, 0x12400 ;  /* 0x0001240003037836 */ /* 0x000fe20000000000 */
[----:B------:R-:W-:Y:S01]  /*aed0*/  UIADD3.X UR5, URZ, UR41, URZ, UP0, !UPT ;  /* 0x000000293f057290 */ /* 0x000fe200087fe43f */
[----:B------:R-:W-:Y:S01]  /*aee0*/  VIADD R2, R2, 0x30 ;  /* 0x0000003002027836 */ /* 0x000fe20000000000 */
[----:B------:R-:W-:Y:S01]  /*aef0*/  UMOV UR6, 0x0 ;  /* 0x0000000000067882 */ /* 0x000fe20000000000 */
[----:B------:R-:W-:Y:S01]  /*af00*/  IMAD R5, R10, 0xc0, RZ ;  /* 0x000000c00a057824 */ /* 0x000fe200078e02ff */
[----:B------:R-:W-:-:S09]  /*af10*/  UMOV UR7, 0x14f00000 ;  /* 0x14f0000000077882 */ /* 0x000fd20000000000 */
.L_x_80:
        /* <DEDUP_REMOVED lines=15> */
.L_x_146:
[----:B------:R-:W-:Y:S05]  /*b010*/  BSYNC B2 ;  /* 0x0000000000027941 */ /* 0x000fea0003800000 */
.L_x_81:
[----:B------:R-:W-:Y:S01]  /*b020*/  BSSY B2, `(.L_x_83) ;  /* 0x000000b000027945 */ /* 0x000fe20003800000 */
[----:B0-----:R-:W-:Y:S02]  /*b030*/  IMAD.MOV.U32 R2, RZ, RZ, 0x0 ;  /* 0x00000000ff027424 */ /* 0x001fe400078e00ff */
[----:B------:R-:W-:Y:S01]  /*b040*/  IMAD.MOV.U32 R3, RZ, RZ, 0x14f00000 ;  /* 0x14f00000ff037424 */ /* 0x000fe200078e00ff */
[----:B------:R-:W-:Y:S06]  /*b050*/  @P1 BRA `(.L_x_84) ;  /* 0x00000000001c1947 */ /* 0x000fec0003800000 */
[----:B------:R-:W0:Y:S01]  /*b060*/  S2R R7, SR_TID.X ;  /* 0x0000000000077919 */ /* 0x000e220000002100 */
[----:B------:R-:W-:-:S04]  /*b070*/  IMAD.MOV.U32 R12, RZ, RZ, 0x6000 ;  /* 0x00006000ff0c7424 */ /* 0x000fc800078e00ff */
[----:B------:R1:W-:Y:S01]  /*b080*/  SYNCS.ARRIVE.TRANS64 RZ, [R5+URZ+0x50], R12 ;  /* 0x0000500c05ff79a7 */ /* 0x0003e2000800003f */
[----:B0-----:R-:W-:-:S04]  /*b090*/  LOP3.LUT R7, R7, 0x1f, RZ, 0xc0, !PT ;  /* 0x0000001f07077812 */ /* 0x001fc800078ec0ff */
[----:B------:R-:W-:-:S13]  /*b0a0*/  ISETP.NE.AND P0, PT, R7, RZ, PT ;  /* 0x000000ff0700720c */ /* 0x000fda0003f05270 */
[----:B-1----:R-:W-:Y:S05]  /*b0b0*/  @!P0 BRA `(.L_x_84) ;  /* 0x0000000000048947 */ /* 0x002fea0003800000 */
[----:B------:R-:W-:Y:S01]  /*b0c0*/  BPT.TRAP 0x1 ;  /* 0x000000040000795c */ /* 0x000fe20000300000 */
.L_x_84:
[----:B------:R-:W-:Y:S05]  /*b0d0*/  BSYNC B2 ;  /* 0x0000000000027941 */ /* 0x000fea0003800000 */
.L_x_83:
[----:B------:R-:W-:Y:S01]  /*b0e0*/  R2UR UR10, R11 ;  /* 0x000000000b0a72ca */ /* 0x000fe200000e0000 */
[----:B------:R-:W-:Y:S01]  /*b0f0*/  UIADD3 UR4, UP0, UR40, 0x470, URZ ;  /* 0x0000047028047890 */ /* 0x000fe2000ff1e03f */
[----:B------:R-:W-:Y:S01]  /*b100*/  R2UR UR6, R2 ;  /* 0x00000000020672ca */ /* 0x000fe200000e0000 */
[----:B------:R-:W-:Y:S01]  /*b110*/  IMAD R2, R6, 0x6000, R9 ;  /* 0x0000600006027824 */ /* 0x000fe200078e0209 */
[----:B------:R-:W-:Y:S01]  /*b120*/  R2UR UR7, R3 ;  /* 0x00000000030772ca */ /* 0x000fe200000e0000 */
[----:B------:R-:W-:Y:S01]  /*b130*/  IMAD R3, R24, 0xc0, RZ ;  /* 0x000000c018037824 */ /* 0x000fe200078e02ff */
[----:B------:R-:W-:Y:S01]  /*b140*/  PLOP3.LUT P0, PT, PT, PT, PT, 0x80, 0x0 ;  /* 0x000000000000781c */ /* 0x000fe20003f0f070 */
[----:B------:R-:W-:Y:S01]  /*b150*/  VIADD R5, R5, 0x50 ;  /* 0x0000005005057836 */ /* 0x000fe20000000000 */
[----:B------:R-:W-:Y:S01]  /*b160*/  UIADD3.X UR5, URZ, UR41, URZ, UP0, !UPT ;  /* 0x000000293f057290 */ /* 0x000fe200087fe43f */
[----:B------:R-:W-:-:S11]  /*b170*/  VIADD R2, R2, 0x400 ;  /* 0x0000040002027836 */ /* 0x000fd60000000000 */
.L_x_85:
        /* <DEDUP_REMOVED lines=12> */
.L_x_74:
[----:B------:R-:W-:Y:S05]  /*b240*/  BSYNC B1 ;  /* 0x0000000000017941 */ /* 0x000fea0003800000 */
.L_x_73:
[C---:B------:R-:W-:Y:S01]  /*b250*/  ISETP.GT.AND P0, PT, R0.reuse, 0x1, PT ;  /* 0x000000010000780c */ /* 0x040fe20003f04270 */
[----:B------:R-:W-:-:S12]  /*b260*/  VIADD R0, R0, 0xfffffffe ;  /* 0xfffffffe00007836 */ /* 0x000fd80000000000 */
[----:B------:R-:W-:Y:S05]  /*b270*/  @P0 BRA `(.L_x_86) ;  /* 0xfffffff000800947 */ /* 0x000fea000383ffff */
.L_x_59:
[----:B------:R-:W-:Y:S05]  /*b280*/  BSYNC B0 ;  /* 0x0000000000007941 */ /* 0x000fea0003800000 */
.L_x_44:
[----:B------:R-:W-:Y:S01]  /*b290*/  LOP3.LUT P0, RZ, R19, 0x2, RZ, 0xc0, !PT ;  /* 0x0000000213ff7812 */ /* 0x000fe2000780c0ff */
[----:B------:R-:W-:-:S12]  /*b2a0*/  BSSY B0, `(.L_x_87) ;  /* 0x0000029000007945 */ /* 0x000fd80003800000 */
[----:B------:R-:W-:Y:S05]  /*b2b0*/  @!P0 BRA `(.L_x_88) ;  /* 0x00000000009c8947 */ /* 0x000fea0003800000 */
[----:B0-----:R-:W0:Y:S01]  /*b2c0*/  S2R R0, SR_TID.X ;  /* 0x0000000000007919 */ /* 0x001e220000002100 */
[----:B------:R-:W-:Y:S01]  /*b2d0*/  LEA R3, R16, UR37, 0x3 ;  /* 0x0000002510037c11 */ /* 0x000fe2000f8e18ff */
[----:B------:R-:W-:Y:S01]  /*b2e0*/  BSSY B1, `(.L_x_89) ;  /* 0x0000006000017945 */ /* 0x000fe20003800000 */
[----:B0-----:R-:W-:Y:S02]  /*b2f0*/  LOP3.LUT R2, R0, 0x7f, RZ, 0xc0, !PT ;  /* 0x0000007f00027812 */ /* 0x001fe400078ec0ff */
[----:B------:R-:W-:Y:S02]  /*b300*/  SHF.L.U32 R0, R23, 0x1f, RZ ;  /* 0x0000001f17007819 */ /* 0x000fe400000006ff */
[----:B------:R-:W-:Y:S02]  /*b310*/  ISETP.NE.AND P1, PT, R2, RZ, PT ;  /* 0x000000ff0200720c */ /* 0x000fe40003f25270 */
[----:B------:R-:W0:Y:S02]  /*b320*/  SYNCS.PHASECHK.TRANS64.TRYWAIT P0, [R3+URZ+0x30860], R0 ;  /* 0x03086000030075a7 */ /* 0x000e24000800017f */
[----:B0-----:R-:W-:Y:S09]  /*b330*/  @!P0 BRA `(.L_x_90) ;  /* 0x0000001800788947 */ /* 0x001ff20003800000 */
.L_x_147:
[----:B------:R-:W-:Y:S05]  /*b340*/  BSYNC B1 ;  /* 0x0000000000017941 */ /* 0x000fea0003800000 */
.L_x_89:
        /* <DEDUP_REMOVED lines=9> */
.L_x_92:
[----:B------:R-:W-:Y:S05]  /*b3e0*/  BSYNC B1 ;  /* 0x0000000000017941 */ /* 0x000fea0003800000 */
.L_x_91:
[----:B------:R-:W-:Y:S01]  /*b3f0*/  IMAD R9, R16, 0x6000, R9 ;  /* 0x0000600010097824 */ /* 0x000fe200078e0209 */
[----:B------:R-:W-:Y:S01]  /*b400*/  UIADD3 UR4, UP0, UR40, 0x470, URZ ;  /* 0x0000047028047890 */ /* 0x000fe2000ff1e03f */
[----:B------:R-:W-:Y:S01]  /*b410*/  PLOP3.LUT P0, PT, PT, PT, PT, 0x80, 0x0 ;  /* 0x000000000000781c */ /* 0x000fe20003f0f070 */
[----:B0-----:R-:W-:Y:S01]  /*b420*/  VIADD R0, R3, 0x30850 ;  /* 0x0003085003007836 */ /* 0x001fe20000000000 */
[----:B------:R-:W-:Y:S01]  /*b430*/  UMOV UR6, 0x0 ;  /* 0x0000000000067882 */ /* 0x000fe20000000000 */
[----:B------:R-:W-:Y:S01]  /*b440*/  VIADD R9, R9, 0x400 ;  /* 0x0000040009097836 */ /* 0x000fe20000000000 */
[----:B------:R-:W-:Y:S01]  /*b450*/  UIADD3.X UR5, URZ, UR41, URZ, UP0, !UPT ;  /* 0x000000293f057290 */ /* 0x000fe200087fe43f */
[----:B------:R-:W-:Y:S01]  /*b460*/  IMAD R2, R24, 0xc0, RZ ;  /* 0x000000c018027824 */ /* 0x000fe200078e02ff */
[----:B------:R-:W-:Y:S01]  /*b470*/  UMOV UR7, 0x14f00000 ;  /* 0x14f0000000077882 */ /* 0x000fe20000000000 */
[----:B------:R-:W-:-:S09]  /*b480*/  UMOV UR10, URZ ;  /* 0x0000003f000a7c82 */ /* 0x000fd20008000000 */
.L_x_93:
        /* <DEDUP_REMOVED lines=9> */
[----:B-1----:R-:W-:Y:S05]  /*b520*/  @P0 BRA.U.ANY `(.L_x_93) ;  /* 0xfffffffd00d80947 */ /* 0x002fea000393ffff */
.L_x_88:
[----:B------:R-:W-:Y:S05]  /*b530*/  BSYNC B0 ;  /* 0x0000000000007941 */ /* 0x000fea0003800000 */
.L_x_87:
[----:B------:R-:W2:Y:S01]  /*b540*/  LDL.LU R4, [R1+0x4] ;  /* 0x0000040001047983 */ /* 0x000ea20000300800 */
[----:B------:R-:W-:-:S03]  /*b550*/  ULDC UR4, c[0x0][0xc34] ;  /* 0x00030d0000047ab9 */ /* 0x000fc60000000800 */
[----:B------:R-:W3:Y:S01]  /*b560*/  LDL.LU R3, [R1+0x18] ;  /* 0x0000180001037983 */ /* 0x000ee20000300800 */
[----:B------:R-:W-:-:S05]  /*b570*/  VIADD R16, R16, 0x1 ;  /* 0x0000000110107836 */ /* 0x000fca0000000000 */
[----:B------:R-:W-:-:S04]  /*b580*/  ISETP.NE.AND P0, PT, R16, 0x2, PT ;  /* 0x000000021000780c */ /* 0x000fc80003f05270 */
[----:B0-----:R-:W-:Y:S02]  /*b590*/  SEL R0, RZ, 0x1, P0 ;  /* 0x00000001ff007807 */ /* 0x001fe40000000000 */
[----:B------:R-:W-:Y:S02]  /*b5a0*/  SEL R16, R16, RZ, P0 ;  /* 0x000000ff10107207 */ /* 0x000fe40000000000 */
[----:B------:R-:W-:Y:S01]  /*b5b0*/  LOP3.LUT R23, R23, R0, RZ, 0x3c, !PT ;  /* 0x0000000017177212 */ /* 0x000fe200078e3cff */
[----:B--2---:R-:W-:Y:S01]  /*b5c0*/  VIADD R4, R4, UR38 ;  /* 0x0000002604047c36 */ /* 0x004fe20008000000 */
[----:B---3--:R-:W-:-:S04]  /*b5d0*/  IADD3 R3, R3, 0x1, RZ ;  /* 0x0000000103037810 */ /* 0x008fc80007ffe0ff */
[----:B------:R0:W-:Y:S01]  /*b5e0*/  STL [R1+0x4], R4 ;  /* 0x0000040401007387 */ /* 0x0001e20000100800 */
[----:B------:R-:W-:-:S03]  /*b5f0*/  ISETP.GE.AND P1, PT, R4, UR4, PT ;  /* 0x0000000404007c0c */ /* 0x000fc6000bf26270 */
[----:B------:R0:W-:Y:S10]  /*b600*/  STL [R1+0x18], R3 ;  /* 0x0000180301007387 */ /* 0x0001f40000100800 */
[----:B0-----:R-:W-:Y:S05]  /*b610*/  @!P1 BRA `(.L_x_94) ;  /* 0xffffffcc007c9947 */ /* 0x001fea000383ffff */
[----:B------:R-:W-:-:S07]  /*b620*/  LOP3.LUT R0, R3, 0x1, RZ, 0xc, !PT ;  /* 0x0000000103007812 */ /* 0x000fce00078e0cff */
.L_x_30:
[----:B------:R-:W0:Y:S01]  /*b630*/  S2R R3, SR_CgaCtaId ;  /* 0x0000000000037919 */ /* 0x000e220000008800 */
[----:B------:R-:W-:Y:S01]  /*b640*/  MOV R2, 0x400 ;  /* 0x0000040000027802 */ /* 0x000fe20000000f00 */
[----:B------:R-:W-:Y:S01]  /*b650*/  BSSY B0, `(.L_x_95) ;  /* 0x0000005000007945 */ /* 0x000fe20003800000 */
[----:B------:R-:W-:Y:S02]  /*b660*/  SHF.L.U32 R0, R0, 0x1f, RZ ;  /* 0x0000001f00007819 */ /* 0x000fe400000006ff */
[----:B0-----:R-:W-:-:S04]  /*b670*/  LEA R7, R3, R2, 0x18 ;  /* 0x0000000203077211 */ /* 0x001fc800078ec0ff */
[----:B------:R-:W0:Y:S02]  /*b680*/  SYNCS.PHASECHK.TRANS64.TRYWAIT P0, [R7+URZ+0x30820], R0 ;  /* 0x03082000070075a7 */ /* 0x000e24000800017f */
[----:B0-----:R-:W-:Y:S05]  /*b690*/  @!P0 BRA `(.L_x_96) ;  /* 0x0000001400b48947 */ /* 0x001fea0003800000 */
.L_x_148:
[----:B------:R-:W-:Y:S05]  /*b6a0*/  BSYNC B0 ;  /* 0x0000000000007941 */ /* 0x000fea0003800000 */
.L_x_95:
[----:B------:R-:W-:-:S03]  /*b6b0*/  UMOV UR4, 0xffffffff ;  /* 0xffffffff00047882 */ /* 0x000fc60000000000 */
[----:B------:R-:W-:Y:S05]  /*b6c0*/  BRA.DIV UR4, `(.L_x_97) ;  /* 0x0000001604bc7947 */ /* 0x000fea000b800000 */
[----:B0-----:R-:W0:Y:S02]  /*b6d0*/  S2R R0, SR_TID.X ;  /* 0x0000000000007919 */ /* 0x001e240000002100 */
[----:B0-----:R-:W-:-:S04]  /*b6e0*/  SHF.R.U32.HI R0, RZ, 0x5, R0 ;  /* 0x00000005ff007819 */ /* 0x001fc80000011600 */
[----:B------:R-:W-:-:S05]  /*b6f0*/  LOP3.LUT R0, R0, 0x3, RZ, 0xc0, !PT ;  /* 0x0000000300007812 */ /* 0x000fca00078ec0ff */
[----:B------:R0:W1:Y:S02]  /*b700*/  SHFL.IDX PT, R14, R0, RZ, 0x1f ;  /* 0x00001fff000e7589 */ /* 0x00006400000e0000 */
.L_x_151:
[----:B-1----:R-:W-:Y:S01]  /*b710*/  ISETP.NE.AND P0, PT, R14, RZ, PT ;  /* 0x000000ff0e00720c */ /* 0x002fe20003f05270 */
[----:B------:R-:W-:-:S12]  /*b720*/  BSSY B0, `(.L_x_98) ;  /* 0x0000024000007945 */ /* 0x000fd80003800000 */
[----:B------:R-:W-:Y:S05]  /*b730*/  @P0 BRA `(.L_x_99) ;  /* 0x0000000000880947 */ /* 0x000fea0003800000 */
[----:B------:R-:W-:-:S03]  /*b740*/  UMOV UR4, 0xffffffff ;  /* 0xffffffff00047882 */ /* 0x000fc60000000000 */
[----:B------:R-:W-:Y:S05]  /*b750*/  BRA.DIV UR4, `(.L_x_100) ;  /* 0x0000001604cc7947 */ /* 0x000fea000b800000 */
[----:B------:R-:W-:-:S13]  /*b760*/  ELECT P6, URZ, PT ;  /* 0x00000000003f782f */ /* 0x000fda00038c0000 */
.L_x_154:
[----:B------:R-:W-:Y:S05]  /*b770*/  @!P6 BRA `(.L_x_99) ;  /* 0x000000000078e947 */ /* 0x000fea0003800000 */
[----:B------:R-:W-:-:S06]  /*b780*/  ULOP3.LUT UR4, UR36, 0x2, URZ, 0xfc, !UPT ;  /* 0x0000000224047892 */ /* 0x000fcc000f8efc3f */
[----:B0-----:R-:W-:-:S05]  /*b790*/  IMAD.U32 R0, RZ, RZ, UR4 ;  /* 0x00000004ff007e24 */ /* 0x001fca000f8e00ff */
[----:B------:R-:W-:-:S13]  /*b7a0*/  ISETP.NE.AND P2, PT, R0, 0x3, PT ;  /* 0x000000030000780c */ /* 0x000fda0003f45270 */
[----:B------:R-:W-:Y:S05]  /*b7b0*/  @!P2 BRA `(.L_x_101) ;  /* 0x000000000004a947 */ /* 0x000fea0003800000 */
[----:B------:R-:W-:Y:S01]  /*b7c0*/  BPT.TRAP 0x1 ;  /* 0x000000040000795c */ /* 0x000fe20000300000 */
.L_x_101:
[----:B------:R-:W-:Y:S01]  /*b7d0*/  VIADD R3, R7, 0x30840 ;  /* 0x0003084007037836 */ /* 0x000fe20000000000 */
[----:B------:R-:W-:Y:S01]  /*b7e0*/  SHF.L.U32 R4, R23, 0x1f, RZ ;  /* 0x0000001f17047819 */ /* 0x000fe200000006ff */
[C---:B------:R-:W-:Y:S02]  /*b7f0*/  VIADD R0, R16.reuse, 0x1 ;  /* 0x0000000110007836 */ /* 0x040fe40000000000 */
[----:B------:R-:W-:-:S03]  /*b800*/  IMAD R5, R16, 0x8, R3 ;  /* 0x0000000810057824 */ /* 0x000fc600078e0203 */
[C---:B------:R-:W-:Y:S01]  /*b810*/  ISETP.NE.AND P1, PT, R0.reuse, 0x2, PT ;  /* 0x000000020000780c */ /* 0x040fe20003f25270 */
[----:B------:R-:W0:Y:S03]  /*b820*/  SYNCS.PHASECHK.TRANS64.TRYWAIT P0, [R5+URZ], R4 ;  /* 0x00000004050075a7 */ /* 0x000e26000800017f */
[----:B------:R-:W-:Y:S02]  /*b830*/  SEL R2, RZ, 0x1, P1 ;  /* 0x00000001ff027807 */ /* 0x000fe40000800000 */
[----:B------:R-:W-:Y:S02]  /*b840*/  SEL R6, R0, RZ, P1 ;  /* 0x000000ff00067207 */ /* 0x000fe40000800000 */
[----:B------:R-:W-:-:S03]  /*b850*/  LOP3.LUT R0, R23, R2, RZ, 0x3c, !PT ;  /* 0x0000000217007212 */ /* 0x000fc600078e3cff */
[----:B------:R-:W-:Y:S01]  /*b860*/  IMAD R3, R6, 0x8, R3 ;  /* 0x0000000806037824 */ /* 0x000fe200078e0203 */
[----:B------:R-:W-:Y:S01]  /*b870*/  SHF.L.U32 R0, R0, 0x1f, RZ ;  /* 0x0000001f00007819 */ /* 0x000fe200000006ff */
[----:B0-----:R-:W-:Y:S06]  /*b880*/  @!P0 BRA `(.L_x_102) ;  /* 0x0000001400a08947 */ /* 0x001fec0003800000 */
.L_x_155:
[----:B------:R-:W1:Y:S02]  /*b890*/  SYNCS.PHASECHK.TRANS64.TRYWAIT P0, [R3+URZ], R0 ;  /* 0x00000000030075a7 */ /* 0x000e64000800017f */
[----:B-1----:R-:W-:Y:S05]  /*b8a0*/  @!P0 BRA `(.L_x_103) ;  /* 0x0000001400ac8947 */ /* 0x002fea0003800000 */
.L_x_156:
[----:B------:R-:W-:Y:S05]  /*b8b0*/  @!P2 BRA `(.L_x_104) ;  /* 0x000000000004a947 */ /* 0x000fea0003800000 */
[----:B------:R-:W-:Y:S01]  /*b8c0*/  BPT.TRAP 0x1 ;  /* 0x000000040000795c */ /* 0x000fe20000300000 */
.L_x_104:
[----:B-1----:R-:W-:-:S04]  /*b8d0*/  VIADD R3, R7, 0x30860 ;  /* 0x0003086007037836 */ /* 0x002fc80000000000 */
[----:B0-----:R-:W-:-:S04]  /*b8e0*/  IMAD R5, R16, 0x8, R3 ;  /* 0x0000000810057824 */ /* 0x001fc800078e0203 */
[----:B------:R-:W0:Y:S02]  /*b8f0*/  SYNCS.PHASECHK.TRANS64.TRYWAIT P0, [R5+URZ], R4 ;  /* 0x00000004050075a7 */ /* 0x000e24000800017f */
[----:B0-----:R-:W-:Y:S05]  /*b900*/  @!P0 BRA `(.L_x_105) ;  /* 0x0000001400a88947 */ /* 0x001fea0003800000 */
.L_x_157:
[----:B------:R-:W-:-:S07]  /*b910*/  IMAD R3, R6, 0x8, R3 ;  /* 0x0000000806037824 */ /* 0x000fce00078e0203 */
.L_x_106:
[----:B-1----:R1:W2:Y:S02]  /*b920*/  SYNCS.PHASECHK.TRANS64.TRYWAIT P0, [R3+URZ], R0 ;  /* 0x00000000030075a7 */ /* 0x0022a4000800017f */
[----:B--2---:R-:W-:Y:S05]  /*b930*/  @!P0 NANOSLEEP.SYNCS 0x989680 ;  /* 0x009896800000895d */ /* 0x004fea0003900000 */
[----:B------:R-:W2:Y:S02]  /*b940*/  @!P0 SYNCS.PHASECHK.TRANS64 P0, [R3+URZ], R0 ;  /* 0x00000000030085a7 */ /* 0x000ea4000800007f */
[----:B--2---:R-:W-:Y:S05]  /*b950*/  @!P0 BRA `(.L_x_106) ;  /* 0xfffffffc00f08947 */ /* 0x004fea000383ffff */
.L_x_99:
[----:B------:R-:W-:Y:S05]  /*b960*/  BSYNC B0 ;  /* 0x0000000000007941 */ /* 0x000fea0003800000 */
.L_x_98:
[----:B------:R-:W-:Y:S05]  /*b970*/  EXIT ;  /* 0x000000000000794d */ /* 0x000fea0003800000 */
.L_x_10:
[----:B0-----:R-:W-:-:S04]  /*b980*/  IMAD.U32 R3, RZ, RZ, UR40 ;  /* 0x00000028ff037e24 */ /* 0x001fc8000f8e00ff */
[----:B------:R0:W1:Y:S03]  /*b990*/  SYNCS.PHASECHK.TRANS64.TRYWAIT P1, [R3+URZ+0x30800], R0 ;  /* 0x03080000030075a7 */ /* 0x000066000802017f */
[----:B-1----:R-:W-:Y:S05]  /*b9a0*/  @!P1 NANOSLEEP.SYNCS 0x989680 ;  /* 0x009896800000995d */ /* 0x002fea0003900000 */
[----:B------:R-:W1:Y:S02]  /*b9b0*/  @!P1 SYNCS.PHASECHK.TRANS64 P1, [R3+URZ+0x30800], R0 ;  /* 0x03080000030095a7 */ /* 0x000e64000802007f */
[----:B-1----:R-:W-:Y:S05]  /*b9c0*/  @!P1 BRA `(.L_x_10) ;  /* 0xfffffffc00ec9947 */ /* 0x002fea000383ffff */
[----:B------:R-:W-:Y:S05]  /*b9d0*/  BRA `(.L_x_107) ;  /* 0xffffff5800407947 */ /* 0x000fea000383ffff */
.L_x_14:
[----:B-1----:R1:W2:Y:S02]  /*b9e0*/  SYNCS.PHASECHK.TRANS64.TRYWAIT P2, [R4+URZ+0x30830], R3 ;  /* 0x03083003040075a7 */ /* 0x0022a4000804017f */
[----:B--2---:R-:W-:Y:S05]  /*b9f0*/  @!P2 NANOSLEEP.SYNCS 0x989680 ;  /* 0x009896800000a95d */ /* 0x004fea0003900000 */
[----:B------:R-:W2:Y:S02]  /*ba00*/  @!P2 SYNCS.PHASECHK.TRANS64 P2, [R4+URZ+0x30830], R3 ;  /* 0x030830030400a5a7 */ /* 0x000ea4000804007f */
[----:B--2---:R-:W-:Y:S05]  /*ba10*/  @!P2 BRA `(.L_x_14) ;  /* 0xfffffffc00f0a947 */ /* 0x004fea000383ffff */
[----:B------:R-:W-:Y:S05]  /*ba20*/  BRA `(.L_x_13) ;  /* 0xffffff5800787947 */ /* 0x000fea000383ffff */
.L_x_19:
[----:B--2---:R-:W-:-:S04]  /*ba30*/  IMAD.U32 R3, RZ, RZ, UR6 ;  /* 0x00000006ff037e24 */ /* 0x004fc8000f8e00ff */
[----:B------:R2:W3:Y:S03]  /*ba40*/  SYNCS.PHASECHK.TRANS64.TRYWAIT P2, [R3+URZ+0x30830], R0 ;  /* 0x03083000030075a7 */ /* 0x0004e6000804017f */
[----:B---3--:R-:W-:Y:S05]  /*ba50*/  @!P2 NANOSLEEP.SYNCS 0x989680 ;  /* 0x009896800000a95d */ /* 0x008fea0003900000 */
[----:B------:R-:W3:Y:S02]  /*ba60*/  @!P2 SYNCS.PHASECHK.TRANS64 P2, [R3+URZ+0x30830], R0 ;  /* 0x030830000300a5a7 */ /* 0x000ee4000804007f */
[----:B---3--:R-:W-:Y:S05]  /*ba70*/  @!P2 BRA `(.L_x_19) ;  /* 0xfffffffc00eca947 */ /* 0x008fea000383ffff */
[----:B------:R-:W-:Y:S05]  /*ba80*/  BRA `(.L_x_16) ;  /* 0xffffff8400d87947 */ /* 0x000fea000383ffff */
.L_x_23:
[----:B-1----:R-:W-:-:S04]  /*ba90*/  IMAD.U32 R3, RZ, RZ, UR6 ;  /* 0x00000006ff037e24 */ /* 0x002fc8000f8e00ff */
[----:B------:R1:W2:Y:S03]  /*baa0*/  SYNCS.PHASECHK.TRANS64.TRYWAIT P2, [R3+URZ+0x30850], R0 ;  /* 0x03085000030075a7 */ /* 0x0002a6000804017f */
[----:B--2---:R-:W-:Y:S05]  /*bab0*/  @!P2 NANOSLEEP.SYNCS 0x989680 ;  /* 0x009896800000a95d */ /* 0x004fea0003900000 */
[----:B------:R-:W2:Y:S02]  /*bac0*/  @!P2 SYNCS.PHASECHK.TRANS64 P2, [R3+URZ+0x30850], R0 ;  /* 0x030850000300a5a7 */ /* 0x000ea4000804007f */
[----:B--2---:R-:W-:Y:S05]  /*bad0*/  @!P2 BRA `(.L_x_23) ;  /* 0xfffffffc00eca947 */ /* 0x004fea000383ffff */
[----:B------:R-:W-:Y:S05]  /*bae0*/  BRA `(.L_x_20) ;  /* 0xffffff8800587947 */ /* 0x000fea000383ffff */
.L_x_28:
[----:B--2---:R-:W-:-:S04]  /*baf0*/  IMAD.U32 R5, RZ, RZ, UR12 ;  /* 0x0000000cff057e24 */ /* 0x004fc8000f8e00ff */
[----:B------:R2:W4:Y:S03]  /*bb00*/  SYNCS.PHASECHK.TRANS64.TRYWAIT P0, [R5+URZ+0x30850], R4 ;  /* 0x03085004050075a7 */ /* 0x000526000800017f */
[----:B----4-:R-:W-:Y:S05]  /*bb10*/  @!P0 NANOSLEEP.SYNCS 0x989680 ;  /* 0x009896800000895d */ /* 0x010fea0003900000 */
[----:B------:R-:W4:Y:S02]  /*bb20*/  @!P0 SYNCS.PHASECHK.TRANS64 P0, [R5+URZ+0x30850], R4 ;  /* 0x03085004050085a7 */ /* 0x000f24000800007f */
[----:B----4-:R-:W-:Y:S05]  /*bb30*/  @!P0 BRA `(.L_x_28) ;  /* 0xfffffffc00ec8947 */ /* 0x010fea000383ffff */
[----:B------:R-:W-:Y:S05]  /*bb40*/  BRA `(.L_x_27) ;  /* 0xffffffb000007947 */ /* 0x000fea000383ffff */
.L_x_34:
[----:B------:R-:W0:Y:S01]  /*bb50*/  S2R R20, SR_TID.X ;  /* 0x0000000000147919 */ /* 0x000e220000002100 */
[----:B------:R-:W-:Y:S01]  /*bb60*/  BSSY B0, `(.L_x_108) ;  /* 0x000000a000007945 */ /* 0x000fe20003800000 */
[----:B------:R-:W-:Y:S02]  /*bb70*/  IMAD.MOV.U32 R12, RZ, RZ, RZ ;  /* 0x000000ffff0c7224 */ /* 0x000fe400078e00ff */
[----:B------:R-:W-:Y:S02]  /*bb80*/  IMAD.MOV.U32 R11, RZ, RZ, 0x1f ;  /* 0x0000001fff0b7424 */ /* 0x000fe400078e00ff */
[----:B------:R-:W-:Y:S01]  /*bb90*/  IMAD.MOV.U32 R15, RZ, RZ, -0x1 ;  /* 0xffffffffff0f7424 */ /* 0x000fe200078e00ff */
[----:B0-----:R-:W-:-:S04]  /*bba0*/  SHF.R.U32.HI R20, RZ, 0x5, R20 ;  /* 0x00000005ff147819 */ /* 0x001fc80000011614 */
[----:B------:R-:W-:-:S05]  /*bbb0*/  LOP3.LUT R20, R20, 0x3, RZ, 0xc0, !PT ;  /* 0x0000000314147812 */ /* 0x000fca00078ec0ff */
[----:B------:R-:W-:-:S07]  /*bbc0*/  IMAD.MOV.U32 R13, RZ, RZ, R20 ;  /* 0x000000ffff0d7224 */ /* 0x000fce00078e0014 */
[----:B-1----:R-:W-:Y:S05]  /*bbd0*/  WARPSYNC.COLLECTIVE R15, `(.L_x_109) ;  /* 0x000000000f087348 */ /* 0x002fea0003c00000 */
[----:B------:R0:W2:Y:S02]  /*bbe0*/  SHFL.IDX P6, R14, R13, R12, R11 ;  /* 0x0000000c0d0e7389 */ /* 0x0000a400000c000b */
[----:B012---:R-:W-:Y:S01]  /*bbf0*/  ENDCOLLECTIVE ;  /* 0x000000000000791b */ /* 0x007fe20003800000 */
.L_x_109:
[----:B------:R-:W-:Y:S05]  /*bc00*/  BSYNC B0 ;  /* 0x0000000000007941 */ /* 0x000fea0003800000 */
.L_x_108:
[----:B------:R-:W-:Y:S05]  /*bc10*/  BRA `(.L_x_110) ;  /* 0xffffffcc00a47947 */ /* 0x000fea000383ffff */
.L_x_36:
[----:B------:R-:W-:Y:S01]  /*bc20*/  BSSY B0, `(.L_x_111) ;  /* 0x0000006000007945 */ /* 0x000fe20003800000 */
[----:B------:R-:W-:-:S07]  /*bc30*/  IMAD.MOV.U32 R15, RZ, RZ, -0x1 ;  /* 0xffffffffff0f7424 */ /* 0x000fce00078e00ff */
[----:B01----:R-:W-:Y:S05]  /*bc40*/  WARPSYNC.COLLECTIVE R15, `(.L_x_112) ;  /* 0x000000000f0c7348 */ /* 0x003fea0003c00000 */
[----:B------:R-:W-:Y:S02]  /*bc50*/  ELECT P6, UR62, PT ;  /* 0x00000000003e782f */ /* 0x000fe400038c0000 */
[----:B------:R-:W-:Y:S01]  /*bc60*/  MOV R14, UR62 ;  /* 0x0000003e000e7c02 */ /* 0x000fe20008000f00 */
[----:B01----:R-:W-:Y:S10]  /*bc70*/  ENDCOLLECTIVE ;  /* 0x000000000000791b */ /* 0x003ff40003800000 */
.L_x_112:
[----:B------:R-:W-:Y:S05]  /*bc80*/  BSYNC B0 ;  /* 0x0000000000007941 */ /* 0x000fea0003800000 */
.L_x_111:
[----:B------:R-:W-:Y:S05]  /*bc90*/  BRA `(.L_x_113) ;  /* 0xffffffcc00a47947 */ /* 0x000fea000383ffff */
.L_x_38:
[----:B0-----:R0:W2:Y:S02]  /*bca0*/  SYNCS.PHASECHK.TRANS64.TRYWAIT P0, [R3+URZ+0x30840], R0 ;  /* 0x03084000030075a7 */ /* 0x0010a4000800017f */
[----:B--2---:R-:W-:Y:S05]  /*bcb0*/  @!P0 NANOSLEEP.SYNCS 0x989680 ;  /* 0x009896800000895d */ /* 0x004fea0003900000 */
[----:B------:R-:W2:Y:S02]  /*bcc0*/  @!P0 SYNCS.PHASECHK.TRANS64 P0, [R3+URZ+0x30840], R0 ;  /* 0x03084000030085a7 */ /* 0x000ea4000800007f */
[----:B--2---:R-:W-:Y:S05]  /*bcd0*/  @!P0 BRA `(.L_x_38) ;  /* 0xfffffffc00f08947 */ /* 0x004fea000383ffff */
[----:B------:R-:W-:Y:S05]  /*bce0*/  BRA `(.L_x_114) ;  /* 0xffffffd000047947 */ /* 0x000fea000383ffff */
.L_x_41:
[----:B------:R-:W-:Y:S02]  /*bcf0*/  IMAD.MOV.U32 R13, RZ, RZ, R4 ;  /* 0x000000ffff0d7224 */ /* 0x000fe400078e0004 */
[----:B------:R-:W-:Y:S02]  /*bd00*/  IMAD.MOV.U32 R12, RZ, RZ, RZ ;  /* 0x000000ffff0c7224 */ /* 0x000fe400078e00ff */
[----:B------:R-:W-:Y:S02]  /*bd10*/  IMAD.MOV.U32 R11, RZ, RZ, 0x181f ;  /* 0x0000181fff0b7424 */ /* 0x000fe400078e00ff */
[----:B------:R-:W-:Y:S02]  /*bd20*/  IMAD.MOV.U32 R15, RZ, RZ, -0x1 ;  /* 0xffffffffff0f7424 */ /* 0x000fe400078e00ff */
[----:B------:R-:W-:-:S07]  /*bd30*/  IMAD R7, R6, 0xc0, R21 ;  /* 0x000000c006077824 */ /* 0x000fce00078e0215 */
[----:B------:R-:W-:Y:S05]  /*bd40*/  WARPSYNC.COLLECTIVE R15, `(.L_x_115) ;  /* 0x000000000f087348 */ /* 0x000fea0003c00000 */
[----:B------:R0:W1:Y:S02]  /*bd50*/  SHFL.IDX P6, R14, R13, R12, R11 ;  /* 0x0000000c0d0e7389 */ /* 0x00006400000c000b */
[----:B01----:R-:W-:Y:S01]  /*bd60*/  ENDCOLLECTIVE ;  /* 0x000000000000791b */ /* 0x003fe20003800000 */
.L_x_115:
[----:B------:R-:W-:Y:S02]  /*bd70*/  IMAD.MOV.U32 R13, RZ, RZ, R0 ;  /* 0x000000ffff0d7224 */ /* 0x000fe400078e0000 */
[----:B------:R-:W-:-:S07]  /*bd80*/  IMAD.MOV.U32 R2, RZ, RZ, R14 ;  /* 0x000000ffff027224 */ /* 0x000fce00078e000e */
[----:B------:R-:W-:Y:S05]  /*bd90*/  WARPSYNC.COLLECTIVE R15, `(.L_x_116) ;  /* 0x000000000f087348 */ /* 0x000fea0003c00000 */
[----:B------:R0:W1:Y:S02]  /*bda0*/  SHFL.IDX P6, R14, R13, R12, R11 ;  /* 0x0000000c0d0e7389 */ /* 0x00006400000c000b */
[----:B01----:R-:W-:Y:S01]  /*bdb0*/  ENDCOLLECTIVE ;  /* 0x000000000000791b */ /* 0x003fe20003800000 */
.L_x_116:
[----:B------:R-:W-:Y:S02]  /*bdc0*/  ULDC UR4, c[0x0][0x288] ;  /* 0x0000a20000047ab9 */ /* 0x000fe40000000800 */
[----:B------:R-:W-:-:S05]  /*bdd0*/  IMAD R6, R9, UR4, RZ ;  /* 0x0000000409067c24 */ /* 0x000fca000f8e02ff */
[----:B------:R-:W-:Y:S01]  /*bde0*/  ISETP.GE.AND P1, PT, R7, R6, PT ;  /* 0x000000060700720c */ /* 0x000fe20003f26270 */
[----:B------:R-:W-:Y:S02]  /*bdf0*/  IMAD.MOV.U32 R13, RZ, RZ, R4 ;  /* 0x000000ffff0d7224 */ /* 0x000fe400078e0004 */
[----:B------:R-:W-:Y:S02]  /*be00*/  IMAD.MOV.U32 R12, RZ, RZ, 0x1 ;  /* 0x00000001ff0c7424 */ /* 0x000fe400078e00ff */
[----:B------:R-:W-:-:S08]  /*be10*/  IMAD.MOV.U32 R3, RZ, RZ, R14 ;  /* 0x000000ffff037224 */ /* 0x000fd000078e000e */
[----:B------:R-:W-:Y:S05]  /*be20*/  WARPSYNC.COLLECTIVE R15, `(.L_x_117) ;  /* 0x000000000f087348 */ /* 0x000fea0003c00000 */
[----:B------:R0:W1:Y:S02]  /*be30*/  SHFL.IDX P6, R14, R13, R12, R11 ;  /* 0x0000000c0d0e7389 */ /* 0x00006400000c000b */
[----:B01----:R-:W-:Y:S01]  /*be40*/  ENDCOLLECTIVE ;  /* 0x000000000000791b */ /* 0x003fe20003800000 */
.L_x_117:
[----:B------:R-:W-:-:S05]  /*be50*/  @!P1 LEA R9, P2, R20, R3, 0x1 ;  /* 0x0000000314099211 */ /* 0x000fca00078408ff */
[----:B------:R-:W-:Y:S02]  /*be60*/  @!P1 IMAD.X R3, RZ, RZ, R2, P2 ;  /* 0x000000ffff039224 */ /* 0x000fe400010e0602 */
[----:B------:R-:W-:Y:S01]  /*be70*/  @!P1 IMAD.MOV.U32 R2, RZ, RZ, R9 ;  /* 0x000000ffff029224 */ /* 0x000fe200078e0009 */
[----:B------:R-:W-:Y:S01]  /*be80*/  IADD3 R9, R7, 0x10, RZ ;  /* 0x0000001007097810 */ /* 0x000fe20007ffe0ff */
[----:B------:R-:W-:-:S03]  /*be90*/  IMAD.MOV.U32 R13, RZ, RZ, R0 ;  /* 0x000000ffff0d7224 */ /* 0x000fc600078e0000 */
[----:B------:R-:W-:Y:S01]  /*bea0*/  @!PT LDS RZ, [RZ] ;  /* 0x00000000fffff984 */ /* 0x000fe20000000800 */
[----:B------:R-:W-:Y:S01]  /*beb0*/  @!PT LDS RZ, [RZ] ;  /* 0x00000000fffff984 */ /* 0x000fe20000000800 */
[----:B------:R-:W-:Y:S01]  /*bec0*/  @!PT LDS RZ, [RZ] ;  /* 0x00000000fffff984 */ /* 0x000fe20000000800 */
[----:B------:R0:W-:Y:S01]  /*bed0*/  @!P1 LDGSTS.E.BYPASS.LTC128B.128 [R26+0xc400], desc[UR46][R2.64], !P0 ;  /* 0x0c400000021a9fae */ /* 0x0001e2000c101d6e */
[----:B------:R-:W-:Y:S01]  /*bee0*/  ISETP.GE.AND P1, PT, R9, R6, PT ;  /* 0x000000060900720c */ /* 0x000fe20003f26270 */
[----:B------:R-:W-:Y:S02]  /*bef0*/  VIADD R9, R7, 0x20 ;  /* 0x0000002007097836 */ /* 0x000fe40000000000 */
[----:B0-----:R-:W-:-:S10]  /*bf00*/  IMAD.MOV.U32 R2, RZ, RZ, R14 ;  /* 0x000000ffff027224 */ /* 0x001fd400078e000e */
[----:B------:R-:W-:Y:S05]  /*bf10*/  WARPSYNC.COLLECTIVE R15, `(.L_x_118) ;  /* 0x000000000f087348 */ /* 0x000fea0003c00000 */
[----:B------:R0:W1:Y:S02]  /*bf20*/  SHFL.IDX P6, R14, R13, R12, R11 ;  /* 0x0000000c0d0e7389 */ /* 0x00006400000c000b */
[----:B01----:R-:W-:Y:S01]  /*bf30*/  ENDCOLLECTIVE ;  /* 0x000000000000791b */ /* 0x003fe20003800000 */
.L_x_118:
[----:B------:R-:W-:Y:S02]  /*bf40*/  IMAD.MOV.U32 R13, RZ, RZ, R4 ;  /* 0x000000ffff0d7224 */ /* 0x000fe400078e0004 */
[----:B------:R-:W-:Y:S01]  /*bf50*/  IMAD.MOV.U32 R12, RZ, RZ, 0x2 ;  /* 0x00000002ff0c7424 */ /* 0x000fe200078e00ff */
[----:B------:R-:W-:-:S05]  /*bf60*/  @!P1 LEA R14, P2, R20, R14, 0x1 ;  /* 0x0000000e140e9211 */ /* 0x000fca00078408ff */
[----:B------:R-:W-:Y:S02]  /*bf70*/  @!P1 IMAD.X R3, RZ, RZ, R2, P2 ;  /* 0x000000ffff039224 */ /* 0x000fe400010e0602 */
[----:B------:R-:W-:-:S07]  /*bf80*/  @!P1 IMAD.MOV.U32 R2, RZ, RZ, R14 ;  /* 0x000000ffff029224 */ /* 0x000fce00078e000e */
[----:B------:R-:W-:Y:S05]  /*bf90*/  WARPSYNC.COLLECTIVE R15, `(.L_x_119) ;  /* 0x000000000f087348 */ /* 0x000fea0003c00000 */
[----:B------:R0:W1:Y:S02]  /*bfa0*/  SHFL.IDX P6, R14, R13, R12, R11 ;  /* 0x0000000c0d0e7389 */ /* 0x00006400000c000b */
[----:B01----:R-:W-:Y:S01]  /*bfb0*/  ENDCOLLECTIVE ;  /* 0x000000000000791b */ /* 0x003fe20003800000 */
.L_x_119:
[----:B------:R-:W-:Y:S01]  /*bfc0*/  @!PT LDS RZ, [RZ] ;  /* 0x00000000fffff984 */ /* 0x000fe20000000800 */
[----:B------:R-:W-:Y:S01]  /*bfd0*/  @!PT LDS RZ, [RZ] ;  /* 0x00000000fffff984 */ /* 0x000fe20000000800 */
[----:B------:R-:W-:Y:S01]  /*bfe0*/  @!PT LDS RZ, [RZ] ;  /* 0x00000000fffff984 */ /* 0x000fe20000000800 */
[----:B------:R0:W-:Y:S01]  /*bff0*/  @!P1 LDGSTS.E.BYPASS.LTC128B.128 [R26+0xcc00], desc[UR46][R2.64], !P0 ;  /* 0x0cc00000021a9fae */ /* 0x0001e2000c101d6e */
[----:B------:R-:W-:Y:S01]  /*c000*/  ISETP.GE.AND P1, PT, R9, R6, PT ;  /* 0x000000060900720c */ /* 0x000fe20003f26270 */
[----:B------:R-:W-:Y:S02]  /*c010*/  VIADD R9, R7, 0x30 ;  /* 0x0000003007097836 */ /* 0x000fe40000000000 */
[----:B------:R-:W-:Y:S02]  /*c020*/  IMAD.MOV.U32 R13, RZ, RZ, R0 ;  /* 0x000000ffff0d7224 */ /* 0x000fe400078e0000 */
[----:B0-----:R-:W-:-:S08]  /*c030*/  IMAD.MOV.U32 R2, RZ, RZ, R14 ;  /* 0x000000ffff027224 */ /* 0x001fd000078e000e */
[----:B------:R-:W-:Y:S05]  /*c040*/  WARPSYNC.COLLECTIVE R15, `(.L_x_120) ;  /* 0x000000000f087348 */ /* 0x000fea0003c00000 */
[----:B------:R0:W1:Y:S02]  /*c050*/  SHFL.IDX P6, R14, R13, R12, R11 ;  /* 0x0000000c0d0e7389 */ /* 0x00006400000c000b */
[----:B01----:R-:W-:Y:S01]  /*c060*/  ENDCOLLECTIVE ;  /* 0x000000000000791b */ /* 0x003fe20003800000 */
.L_x_120:
        /* <DEDUP_REMOVED lines=8> */
.L_x_121:
        /* <DEDUP_REMOVED lines=11> */
.L_x_122:
        /* <DEDUP_REMOVED lines=8> */
.L_x_123:
        /* <DEDUP_REMOVED lines=11> */
.L_x_124:
[----:B------:R-:W-:Y:S02]  /*c2d0*/  IMAD.MOV.U32 R13, RZ, RZ, R4 ;  /* 0x000000ffff0d7224 */ /* 0x000fe400078e0004 */
[----:B------:R-:W-:Y:S01]  /*c2e0*/  IMAD.MOV.U32 R12, RZ, RZ, 0x5 ;  /* 0x00000005ff0c7424 */ /* 0x000fe200078e00ff */
[----:B------:R-:W-:-:S05]  /*c2f0*/  @!P1 LEA R14, P2, R20, R14, 0x1 ;  /* 0x0000000e140e9211 */ /* 0x000fca00078408ff */
[----:B------:R-:W-:Y:S01]  /*c300*/  @!P1 IMAD.X R3, RZ, RZ, R2, P2 ;  /* 0x000000ffff039224 */ /* 0x000fe200010e0602 */
[----:B------:R-:W-:-:S07]  /*c310*/  @!P1 MOV R2, R14 ;  /* 0x0000000e00029202 */ /* 0x000fce0000000f00 */
[----:B------:R-:W-:Y:S05]  /*c320*/  WARPSYNC.COLLECTIVE R15, `(.L_x_125) ;  /* 0x000000000f087348 */ /* 0x000fea0003c00000 */
[----:B------:R0:W1:Y:S02]  /*c330*/  SHFL.IDX P6, R14, R13, R12, R11 ;  /* 0x0000000c0d0e7389 */ /* 0x00006400000c000b */
[----:B01----:R-:W-:Y:S01]  /*c340*/  ENDCOLLECTIVE ;  /* 0x000000000000791b */ /* 0x003fe20003800000 */
.L_x_125:
        /* <DEDUP_REMOVED lines=11> */
.L_x_126:
        /* <DEDUP_REMOVED lines=8> */
.L_x_127:
[----:B------:R-:W-:Y:S01]  /*c480*/  @!PT LDS RZ, [RZ] ;  /* 0x00000000fffff984 */ /* 0x000fe20000000800 */
[----:B------:R-:W-:Y:S01]  /*c490*/  @!PT LDS RZ, [RZ] ;  /* 0x00000000fffff984 */ /* 0x000fe20000000800 */
[----:B------:R-:W-:Y:S01]  /*c4a0*/  @!PT LDS RZ, [RZ] ;  /* 0x00000000fffff984 */ /* 0x000fe20000000800 */
[----:B------:R0:W-:Y:S01]  /*c4b0*/  @!P1 LDGSTS.E.BYPASS.LTC128B.128 [R26+0xec00], desc[UR46][R2.64], !P0 ;  /* 0x0ec00000021a9fae */ /* 0x0001e2000c101d6e */
[----:B------:R-:W-:Y:S01]  /*c4c0*/  ISETP.GE.AND P1, PT, R9, R6, PT ;  /* 0x000000060900720c */ /* 0x000fe20003f26270 */
[----:B------:R-:W-:Y:S02]  /*c4d0*/  IMAD.MOV.U32 R13, RZ, RZ, R0 ;  /* 0x000000ffff0d7224 */ /* 0x000fe400078e0000 */
[----:B0-----:R-:W-:-:S10]  /*c4e0*/  IMAD.MOV.U32 R2, RZ, RZ, R14 ;  /* 0x000000ffff027224 */ /* 0x001fd400078e000e */
[----:B------:R-:W-:Y:S05]  /*c4f0*/  WARPSYNC.COLLECTIVE R15, `(.L_x_128) ;  /* 0x000000000f087348 */ /* 0x000fea0003c00000 */
[----:B------:R0:W1:Y:S02]  /*c500*/  SHFL.IDX P6, R14, R13, R12, R11 ;  /* 0x0000000c0d0e7389 */ /* 0x00006400000c000b */
[----:B01----:R-:W-:Y:S01]  /*c510*/  ENDCOLLECTIVE ;  /* 0x000000000000791b */ /* 0x003fe20003800000 */
.L_x_128:
        /* <DEDUP_REMOVED lines=8> */
.L_x_129:
[----:B------:R-:W-:Y:S01]  /*c5a0*/  @!PT LDS RZ, [RZ] ;  /* 0x00000000fffff984 */ /* 0x000fe20000000800 */
[----:B------:R-:W-:Y:S01]  /*c5b0*/  @!PT LDS RZ, [RZ] ;  /* 0x00000000fffff984 */ /* 0x000fe20000000800 */
[----:B------:R-:W-:Y:S01]  /*c5c0*/  @!PT LDS RZ, [RZ] ;  /* 0x00000000fffff984 */ /* 0x000fe20000000800 */
[----:B------:R0:W-:Y:S01]  /*c5d0*/  @!P1 LDGSTS.E.BYPASS.LTC128B.128 [R26+0xf400], desc[UR46][R2.64], !P0 ;  /* 0x0f400000021a9fae */ /* 0x0001e2000c101d6e */
[----:B------:R-:W-:Y:S02]  /*c5e0*/  IMAD.MOV.U32 R13, RZ, RZ, R0 ;  /* 0x000000ffff0d7224 */ /* 0x000fe400078e0000 */
[----:B0-----:R-:W-:-:S05]  /*c5f0*/  VIADD R3, R7, 0x70 ;  /* 0x0000007007037836 */ /* 0x001fca0000000000 */
[----:B------:R-:W-:Y:S01]  /*c600*/  ISETP.GE.AND P1, PT, R3, R6, PT ;  /* 0x000000060300720c */ /* 0x000fe20003f26270 */
[----:B------:R-:W-:-:S12]  /*c610*/  IMAD.MOV.U32 R4, RZ, RZ, R14 ;  /* 0x000000ffff047224 */ /* 0x000fd800078e000e */
[----:B------:R-:W-:Y:S05]  /*c620*/  WARPSYNC.COLLECTIVE R15, `(.L_x_130) ;  /* 0x000000000f087348 */ /* 0x000fea0003c00000 */
[----:B------:R0:W1:Y:S02]  /*c630*/  SHFL.IDX P6, R14, R13, R12, R11 ;  /* 0x0000000c0d0e7389 */ /* 0x00006400000c000b */
[----:B01----:R-:W-:Y:S01]  /*c640*/  ENDCOLLECTIVE ;  /* 0x000000000000791b */ /* 0x003fe20003800000 */
.L_x_130:
[----:B------:R-:W-:Y:S02]  /*c650*/  IMAD.MOV.U32 R13, RZ, RZ, R8 ;  /* 0x000000ffff0d7224 */ /* 0x000fe400078e0008 */
[----:B------:R-:W-:Y:S02]  /*c660*/  IMAD.MOV.U32 R12, RZ, RZ, RZ ;  /* 0x000000ffff0c7224 */ /* 0x000fe400078e00ff */
[----:B------:R-:W-:-:S07]  /*c670*/  IMAD.MOV.U32 R9, RZ, RZ, R14 ;  /* 0x000000ffff097224 */ /* 0x000fce00078e000e */
[----:B------:R-:W-:Y:S05]  /*c680*/  WARPSYNC.COLLECTIVE R15, `(.L_x_131) ;  /* 0x000000000f087348 */ /* 0x000fea0003c00000 */
[----:B------:R0:W1:Y:S02]  /*c690*/  SHFL.IDX P6, R14, R13, R12, R11 ;  /* 0x0000000c0d0e7389 */ /* 0x00006400000c000b */
[----:B01----:R-:W-:Y:S01]  /*c6a0*/  ENDCOLLECTIVE ;  /* 0x000000000000791b */ /* 0x003fe20003800000 */
.L_x_131:
[----:B------:R-:W-:Y:S01]  /*c6b0*/  @!P1 LEA R2, P3, R20, R9, 0x1 ;  /* 0x0000000914029211 */ /* 0x000fe200078608ff */
[----:B------:R-:W-:-:S04]  /*c6c0*/  VIADD R9, R7, 0x80 ;  /* 0x0000008007097836 */ /* 0x000fc80000000000 */
[----:B------:R-:W-:Y:S01]  /*c6d0*/  @!P1 IMAD.X R3, RZ, RZ, R4, P3 ;  /* 0x000000ffff039224 */ /* 0x000fe200018e0604 */
[----:B------:R-:W-:Y:S01]  /*c6e0*/  ISETP.GE.AND P2, PT, R9, R6, PT ;  /* 0x000000060900720c */ /* 0x000fe20003f46270 */
[----:B------:R-:W-:-:S03]  /*c6f0*/  VIADD R9, R7, 0x90 ;  /* 0x0000009007097836 */ /* 0x000fc60000000000 */
[----:B------:R-:W-:Y:S01]  /*c700*/  @!PT LDS RZ, [RZ] ;  /* 0x00000000fffff984 */ /* 0x000fe20000000800 */
[----:B------:R-:W-:Y:S01]  /*c710*/  @!PT LDS RZ, [RZ] ;  /* 0x00000000fffff984 */ /* 0x000fe20000000800 */
[----:B------:R-:W-:Y:S01]  /*c720*/  @!PT LDS RZ, [RZ] ;  /* 0x00000000fffff984 */ /* 0x000fe20000000800 */
[----:B------:R0:W-:Y:S01]  /*c730*/  @!P1 LDGSTS.E.BYPASS.LTC128B.128 [R26+0xfc00], desc[UR46][R2.64], !P0 ;  /* 0x0fc00000021a9fae */ /* 0x0001e2000c101d6e */
[----:B------:R-:W-:Y:S01]  /*c740*/  MOV R13, R5 ;  /* 0x00000005000d7202 */ /* 0x000fe20000000f00 */
[----:B------:R-:W-:-:S07]  /*c750*/  IMAD.MOV.U32 R0, RZ, RZ, R14 ;  /* 0x000000ffff007224 */ /* 0x000fce00078e000e */
[----:B0-----:R-:W-:Y:S05]  /*c760*/  WARPSYNC.COLLECTIVE R15, `(.L_x_132) ;  /* 0x000000000f087348 */ /* 0x001fea0003c00000 */
[----:B------:R1:W2:Y:S02]  /*c770*/  SHFL.IDX P6, R14, R13, R12, R11 ;  /* 0x0000000c0d0e7389 */ /* 0x0002a400000c000b */
[----:B012---:R-:W-:Y:S01]  /*c780*/  ENDCOLLECTIVE ;  /* 0x000000000000791b */ /* 0x007fe20003800000 */
.L_x_132:
[----:B------:R-:W-:Y:S02]  /*c790*/  IMAD.MOV.U32 R13, RZ, RZ, R8 ;  /* 0x000000ffff0d7224 */ /* 0x000fe400078e0008 */
[----:B------:R-:W-:Y:S01]  /*c7a0*/  IMAD.MOV.U32 R12, RZ, RZ, 0x1 ;  /* 0x00000001ff0c7424 */ /* 0x000fe200078e00ff */
[----:B------:R-:W-:-:S13]  /*c7b0*/  @!P2 LEA R2, P1, R20, R14, 0x1 ;  /* 0x0000000e1402a211 */ /* 0x000fda00078208ff */
[----:B------:R-:W-:Y:S05]  /*c7c0*/  WARPSYNC.COLLECTIVE R15, `(.L_x_133) ;  /* 0x000000000f087348 */ /* 0x000fea0003c00000 */
[----:B------:R0:W1:Y:S02]  /*c7d0*/  SHFL.IDX P6, R14, R13, R12, R11 ;  /* 0x0000000c0d0e7389 */ /* 0x00006400000c000b */
[----:B01----:R-:W-:Y:S01]  /*c7e0*/  ENDCOLLECTIVE ;  /* 0x000000000000791b */ /* 0x003fe20003800000 */
.L_x_133:
[----:B------:R-:W-:Y:S01]  /*c7f0*/  @!P2 IMAD.X R3, RZ, RZ, R0, P1 ;  /* 0x000000ffff03a224 */ /* 0x000fe200008e0600 */
[----:B------:R-:W-:-:S04]  /*c800*/  ISETP.GE.AND P1, PT, R9, R6, PT ;  /* 0x000000060900720c */ /* 0x000fc80003f26270 */
[----:B------:R-:W-:Y:S01]  /*c810*/  @!PT LDS RZ, [RZ] ;  /* 0x00000000fffff984 */ /* 0x000fe20000000800 */
[----:B------:R-:W-:Y:S01]  /*c820*/  @!PT LDS RZ, [RZ] ;  /* 0x00000000fffff984 */ /* 0x000fe20000000800 */
[----:B------:R-:W-:Y:S01]  /*c830*/  @!PT LDS RZ, [RZ] ;  /* 0x00000000fffff984 */ /* 0x000fe20000000800 */
[----:B------:R0:W-:Y:S01]  /*c840*/  @!P2 LDGSTS.E.BYPASS.LTC128B.128 [R26+0x10400], desc[UR46][R2.64], !P0 ;  /* 0x10400000021aafae */ /* 0x0001e2000c101d6e */
[----:B------:R-:W-:Y:S02]  /*c850*/  IMAD.MOV.U32 R13, RZ, RZ, R5 ;  /* 0x000000ffff0d7224 */ /* 0x000fe400078e0005 */
[----:B------:R-:W-:-:S07]  /*c860*/  IMAD.MOV.U32 R0, RZ, RZ, R14 ;  /* 0x000000ffff007224 */ /* 0x000fce00078e000e */
[----:B0-----:R-:W-:Y:S05]  /*c870*/  WARPSYNC.COLLECTIVE R15, `(.L_x_134) ;  /* 0x000000000f087348 */ /* 0x001fea0003c00000 */
[----:B------:R1:W2:Y:S02]  /*c880*/  SHFL.IDX P6, R14, R13, R12, R11 ;  /* 0x0000000c0d0e7389 */ /* 0x0002a400000c000b */
[----:B012---:R-:W-:Y:S01]  /*c890*/  ENDCOLLECTIVE ;  /* 0x000000000000791b */ /* 0x007fe20003800000 */
.L_x_134:
[----:B------:R-:W-:Y:S02]  /*c8a0*/  IMAD.MOV.U32 R13, RZ, RZ, R8 ;  /* 0x000000ffff0d7224 */ /* 0x000fe400078e0008 */
[----:B------:R-:W-:Y:S01]  /*c8b0*/  IMAD.MOV.U32 R12, RZ, RZ, 0x2 ;  /* 0x00000002ff0c7424 */ /* 0x000fe200078e00ff */
[----:B------:R-:W-:-:S05]  /*c8c0*/  @!P1 LEA R14, P2, R20, R14, 0x1 ;  /* 0x0000000e140e9211 */ /* 0x000fca00078408ff */
[----:B------:R-:W-:-:S08]  /*c8d0*/  @!P1 IMAD.MOV.U32 R2, RZ, RZ, R14 ;  /* 0x000000ffff029224 */ /* 0x000fd000078e000e */
[----:B------:R-:W-:Y:S05]  /*c8e0*/  WARPSYNC.COLLECTIVE R15, `(.L_x_135) ;  /* 0x000000000f087348 */ /* 0x000fea0003c00000 */
[----:B------:R0:W1:Y:S02]  /*c8f0*/  SHFL.IDX P6, R14, R13, R12, R11 ;  /* 0x0000000c0d0e7389 */ /* 0x00006400000c000b */
[----:B01----:R-:W-:Y:S01]  /*c900*/  ENDCOLLECTIVE ;  /* 0x000000000000791b */ /* 0x003fe20003800000 */
.L_x_135:
[----:B------:R-:W-:-:S04]  /*c910*/  @!P1 IMAD.X R9, RZ, RZ, R0, P2 ;  /* 0x000000ffff099224 */ /* 0x000fc800010e0600 */
[----:B------:R-:W-:-:S05]  /*c920*/  @!P1 IMAD.MOV.U32 R3, RZ, RZ, R9 ;  /* 0x000000ffff039224 */ /* 0x000fca00078e0009 */
[----:B------:R-:W-:Y:S01]  /*c930*/  @!PT LDS RZ, [RZ] ;  /* 0x00000000fffff984 */ /* 0x000fe20000000800 */
[----:B------:R-:W-:Y:S01]  /*c940*/  @!PT LDS RZ, [RZ] ;  /* 0x00000000fffff984 */ /* 0x000fe20000000800 */
[----:B------:R-:W-:Y:S01]  /*c950*/  @!PT LDS RZ, [RZ] ;  /* 0x00000000fffff984 */ /* 0x000fe20000000800 */
[----:B------:R0:W-:Y:S01]  /*c960*/  @!P1 LDGSTS.E.BYPASS.LTC128B.128 [R26+0x10c00], desc[UR46][R2.64], !P0 ;  /* 0x10c00000021a9fae */ /* 0x0001e2000c101d6e */
[----:B------:R-:W-:Y:S02]  /*c970*/  IMAD.MOV.U32 R13, RZ, RZ, R5 ;  /* 0x000000ffff0d7224 */ /* 0x000fe400078e0005 */
[----:B0-----:R-:W-:Y:S02]  /*c980*/  VIADD R3, R7, 0xa0 ;  /* 0x000000a007037836 */ /* 0x001fe40000000000 */
[----:B------:R-:W-:-:S07]  /*c990*/  IMAD.MOV.U32 R0, RZ, RZ, R14 ;  /* 0x000000ffff007224 */ /* 0x000fce00078e000e */
[----:B------:R-:W-:Y:S05]  /*c9a0*/  WARPSYNC.COLLECTIVE R15, `(.L_x_136) ;  /* 0x000000000f087348 */ /* 0x000fea0003c00000 */
[----:B------:R0:W1:Y:S02]  /*c9b0*/  SHFL.IDX P6, R14, R13, R12, R11 ;  /* 0x0000000c0d0e7389 */ /* 0x00006400000c000b */
[----:B01----:R-:W-:Y:S01]  /*c9c0*/  ENDCOLLECTIVE ;  /* 0x000000000000791b */ /* 0x003fe20003800000 */
.L_x_136:
[----:B------:R-:W-:Y:S01]  /*c9d0*/  ISETP.GE.AND P1, PT, R3, R6, PT ;  /* 0x000000060300720c */ /* 0x000fe20003f26270 */
[----:B------:R-:W-:Y:S02]  /*c9e0*/  IMAD.MOV.U32 R13, RZ, RZ, R8 ;  /* 0x000000ffff0d7224 */ /* 0x000fe400078e0008 */
[----:B------:R-:W-:-:S10]  /*c9f0*/  IMAD.MOV.U32 R12, RZ, RZ, 0x3 ;  /* 0x00000003ff0c7424 */ /* 0x000fd400078e00ff */
[----:B------:R-:W-:-:S13]  /*ca00*/  @!P1 LEA R2, P2, R20, R14, 0x1 ;  /* 0x0000000e14029211 */ /* 0x000fda00078408ff */
[----:B------:R-:W-:Y:S05]  /*ca10*/  WARPSYNC.COLLECTIVE R15, `(.L_x_137) ;  /* 0x000000000f087348 */ /* 0x000fea0003c00000 */
[----:B------:R0:W1:Y:S02]  /*ca20*/  SHFL.IDX P6, R14, R13, R12, R11 ;  /* 0x0000000c0d0e7389 */ /* 0x00006400000c000b */
[----:B01----:R-:W-:Y:S01]  /*ca30*/  ENDCOLLECTIVE ;  /* 0x000000000000791b */ /* 0x003fe20003800000 */
.L_x_137:
[----:B------:R-:W-:-:S05]  /*ca40*/  @!P1 IMAD.X R3, RZ, RZ, R0, P2 ;  /* 0x000000ffff039224 */ /* 0x000fca00010e0600 */
        /* <DEDUP_REMOVED lines=9> */
.L_x_138:
[----:B------:R-:W-:Y:S05]  /*cae0*/  BRA `(.L_x_139) ;  /* 0xffffffcc00f87947 */ /* 0x000fea000383ffff */
.L_x_43:
[----:B0-----:R0:W1:Y:S02]  /*caf0*/  SYNCS.PHASECHK.TRANS64.TRYWAIT P0, [R9+URZ+0x30820], R0 ;  /* 0x03082000090075a7 */ /* 0x001064000800017f */
[----:B-1----:R-:W-:Y:S05]  /*cb00*/  @!P0 NANOSLEEP.SYNCS 0x989680 ;  /* 0x009896800000895d */ /* 0x002fea0003900000 */
[----:B------:R-:W1:Y:S02]  /*cb10*/  @!P0 SYNCS.PHASECHK.TRANS64 P0, [R9+URZ+0x30820], R0 ;  /* 0x03082000090085a7 */ /* 0x000e64000800007f */
[----:B-1----:R-:W-:Y:S05]  /*cb20*/  @!P0 BRA `(.L_x_43) ;  /* 0xfffffffc00f08947 */ /* 0x002fea000383ffff */
[----:B------:R-:W-:Y:S05]  /*cb30*/  BRA `(.L_x_140) ;  /* 0xffffffd0003c7947 */ /* 0x000fea000383ffff */
.L_x_50:
[----:B-1----:R1:W2:Y:S02]  /*cb40*/  SYNCS.PHASECHK.TRANS64.TRYWAIT P0, [R3+URZ+0x30840], R2 ;  /* 0x03084002030075a7 */ /* 0x0022a4000800017f */
[----:B--2---:R-:W-:Y:S05]  /*cb50*/  @!P0 NANOSLEEP.SYNCS 0x989680 ;  /* 0x009896800000895d */ /* 0x004fea0003900000 */
[----:B------:R-:W2:Y:S02]  /*cb60*/  @!P0 SYNCS.PHASECHK.TRANS64 P0, [R3+URZ+0x30840], R2 ;  /* 0x03084002030085a7 */ /* 0x000ea4000800007f */
[----:B--2---:R-:W-:Y:S05]  /*cb70*/  @!P0 BRA `(.L_x_50) ;  /* 0xfffffffc00f08947 */ /* 0x004fea000383ffff */
[----:B------:R-:W-:Y:S05]  /*cb80*/  BRA `(.L_x_141) ;  /* 0xffffffd000e07947 */ /* 0x000fea000383ffff */
.L_x_55:
[----:B0-----:R0:W1:Y:S02]  /*cb90*/  SYNCS.PHASECHK.TRANS64.TRYWAIT P0, [R3+URZ+0x60], R12 ;  /* 0x0000600c030075a7 */ /* 0x001064000800017f */
[----:B-1----:R-:W-:Y:S05]  /*cba0*/  @!P0 NANOSLEEP.SYNCS 0x989680 ;  /* 0x009896800000895d */ /* 0x002fea0003900000 */
[----:B------:R-:W1:Y:S02]  /*cbb0*/  @!P0 SYNCS.PHASECHK.TRANS64 P0, [R3+URZ+0x60], R12 ;  /* 0x0000600c030085a7 */ /* 0x000e64000800007f */
[----:B-1----:R-:W-:Y:S05]  /*cbc0*/  @!P0 BRA `(.L_x_55) ;  /* 0xfffffffc00f08947 */ /* 0x002fea000383ffff */
[----:B------:R-:W-:Y:S05]  /*cbd0*/  BRA `(.L_x_142) ;  /* 0xffffffd4006c7947 */ /* 0x000fea000383ffff */
.L_x_64:
[----:B0-----:R0:W1:Y:S02]  /*cbe0*/  SYNCS.PHASECHK.TRANS64.TRYWAIT P0, [R3+URZ+0x30840], R2 ;  /* 0x03084002030075a7 */ /* 0x001064000800017f */
[----:B-1----:R-:W-:Y:S05]  /*cbf0*/  @!P0 NANOSLEEP.SYNCS 0x989680 ;  /* 0x009896800000895d */ /* 0x002fea0003900000 */
[----:B------:R-:W1:Y:S02]  /*cc00*/  @!P0 SYNCS.PHASECHK.TRANS64 P0, [R3+URZ+0x30840], R2 ;  /* 0x03084002030085a7 */ /* 0x000e64000800007f */
[----:B-1----:R-:W-:Y:S05]  /*cc10*/  @!P0 BRA `(.L_x_64) ;  /* 0xfffffffc00f08947 */ /* 0x002fea000383ffff */
[----:B------:R-:W-:Y:S05]  /*cc20*/  BRA `(.L_x_143) ;  /* 0xffffffd800a87947 */ /* 0x000fea000383ffff */
.L_x_69:
[----:B0-----:R0:W1:Y:S02]  /*cc30*/  SYNCS.PHASECHK.TRANS64.TRYWAIT P0, [R5+URZ+0x60], R2 ;  /* 0x00006002050075a7 */ /* 0x001064000800017f */
[----:B-1----:R-:W-:Y:S05]  /*cc40*/  @!P0 NANOSLEEP.SYNCS 0x989680 ;  /* 0x009896800000895d */ /* 0x002fea0003900000 */
[----:B------:R-:W1:Y:S02]  /*cc50*/  @!P0 SYNCS.PHASECHK.TRANS64 P0, [R5+URZ+0x60], R2 ;  /* 0x00006002050085a7 */ /* 0x000e64000800007f */
[----:B-1----:R-:W-:Y:S05]  /*cc60*/  @!P0 BRA `(.L_x_69) ;  /* 0xfffffffc00f08947 */ /* 0x002fea000383ffff */
[----:B------:R-:W-:Y:S05]  /*cc70*/  BRA `(.L_x_144) ;  /* 0xffffffdc00287947 */ /* 0x000fea000383ffff */
.L_x_77:
[----:B0-----:R0:W1:Y:S02]  /*cc80*/  SYNCS.PHASECHK.TRANS64.TRYWAIT P0, [R2+URZ+0x30840], R3 ;  /* 0x03084003020075a7 */ /* 0x001064000800017f */
[----:B-1----:R-:W-:Y:S05]  /*cc90*/  @!P0 NANOSLEEP.SYNCS 0x989680 ;  /* 0x009896800000895d */ /* 0x002fea0003900000 */
[----:B------:R-:W1:Y:S02]  /*cca0*/  @!P0 SYNCS.PHASECHK.TRANS64 P0, [R2+URZ+0x30840], R3 ;  /* 0x03084003020085a7 */ /* 0x000e64000800007f */
[----:B-1----:R-:W-:Y:S05]  /*ccb0*/  @!P0 BRA `(.L_x_77) ;  /* 0xfffffffc00f08947 */ /* 0x002fea000383ffff */
[----:B------:R-:W-:Y:S05]  /*ccc0*/  BRA `(.L_x_145) ;  /* 0xffffffe000387947 */ /* 0x000fea000383ffff */
.L_x_82:
[----:B0-----:R0:W1:Y:S02]  /*ccd0*/  SYNCS.PHASECHK.TRANS64.TRYWAIT P0, [R5+URZ+0x60], R2 ;  /* 0x00006002050075a7 */ /* 0x001064000800017f */
[----:B-1----:R-:W-:Y:S05]  /*cce0*/  @!P0 NANOSLEEP.SYNCS 0x989680 ;  /* 0x009896800000895d */ /* 0x002fea0003900000 */
[----:B------:R-:W1:Y:S02]  /*ccf0*/  @!P0 SYNCS.PHASECHK.TRANS64 P0, [R5+URZ+0x60], R2 ;  /* 0x00006002050085a7 */ /* 0x000e64000800007f */
[----:B-1----:R-:W-:Y:S05]  /*cd00*/  @!P0 BRA `(.L_x_82) ;  /* 0xfffffffc00f08947 */ /* 0x002fea000383ffff */
[----:B------:R-:W-:Y:S05]  /*cd10*/  BRA `(.L_x_146) ;  /* 0xffffffe000bc7947 */ /* 0x000fea000383ffff */
.L_x_90:
[----:B0-----:R0:W1:Y:S02]  /*cd20*/  SYNCS.PHASECHK.TRANS64.TRYWAIT P0, [R3+URZ+0x30860], R0 ;  /* 0x03086000030075a7 */ /* 0x001064000800017f */
[----:B-1----:R-:W-:Y:S05]  /*cd30*/  @!P0 NANOSLEEP.SYNCS 0x989680 ;  /* 0x009896800000895d */ /* 0x002fea0003900000 */
[----:B------:R-:W1:Y:S02]  /*cd40*/  @!P0 SYNCS.PHASECHK.TRANS64 P0, [R3+URZ+0x30860], R0 ;  /* 0x03086000030085a7 */ /* 0x000e64000800007f */
[----:B-1----:R-:W-:Y:S05]  /*cd50*/  @!P0 BRA `(.L_x_90) ;  /* 0xfffffffc00f08947 */ /* 0x002fea000383ffff */
[----:B------:R-:W-:Y:S05]  /*cd60*/  BRA `(.L_x_147) ;  /* 0xffffffe400747947 */ /* 0x000fea000383ffff */
.L_x_96:
[----:B0-----:R0:W1:Y:S02]  /*cd70*/  SYNCS.PHASECHK.TRANS64.TRYWAIT P0, [R7+URZ+0x30820], R0 ;  /* 0x03082000070075a7 */ /* 0x001064000800017f */
[----:B-1----:R-:W-:Y:S05]  /*cd80*/  @!P0 NANOSLEEP.SYNCS 0x989680 ;  /* 0x009896800000895d */ /* 0x002fea0003900000 */
[----:B------:R-:W1:Y:S02]  /*cd90*/  @!P0 SYNCS.PHASECHK.TRANS64 P0, [R7+URZ+0x30820], R0 ;  /* 0x03082000070085a7 */ /* 0x000e64000800007f */
[----:B-1----:R-:W-:Y:S05]  /*cda0*/  @!P0 BRA `(.L_x_96) ;  /* 0xfffffffc00f08947 */ /* 0x002fea000383ffff */
[----:B------:R-:W-:Y:S05]  /*cdb0*/  BRA `(.L_x_148) ;  /* 0xffffffe800387947 */ /* 0x000fea000383ffff */
.L_x_97:
[----:B------:R-:W1:Y:S01]  /*cdc0*/  S2R R2, SR_TID.X ;  /* 0x0000000000027919 */ /* 0x000e620000002100 */
[----:B------:R-:W-:Y:S01]  /*cdd0*/  BSSY B0, `(.L_x_149) ;  /* 0x000000a000007945 */ /* 0x000fe20003800000 */
[----:B------:R-:W-:Y:S02]  /*cde0*/  IMAD.MOV.U32 R12, RZ, RZ, RZ ;  /* 0x000000ffff0c7224 */ /* 0x000fe400078e00ff */
[----:B------:R-:W-:Y:S02]  /*cdf0*/  IMAD.MOV.U32 R11, RZ, RZ, 0x1f ;  /* 0x0000001fff0b7424 */ /* 0x000fe400078e00ff */
[----:B------:R-:W-:Y:S01]  /*ce00*/  IMAD.MOV.U32 R15, RZ, RZ, -0x1 ;  /* 0xffffffffff0f7424 */ /* 0x000fe200078e00ff */
[----:B-1----:R-:W-:-:S04]  /*ce10*/  SHF.R.U32.HI R2, RZ, 0x5, R2 ;  /* 0x00000005ff027819 */ /* 0x002fc80000011602 */
[----:B------:R-:W-:-:S05]  /*ce20*/  LOP3.LUT R2, R2, 0x3, RZ, 0xc0, !PT ;  /* 0x0000000302027812 */ /* 0x000fca00078ec0ff */
[----:B------:R-:W-:-:S07]  /*ce30*/  IMAD.MOV.U32 R13, RZ, RZ, R2 ;  /* 0x000000ffff0d7224 */ /* 0x000fce00078e0002 */
[----:B0-----:R-:W-:Y:S05]  /*ce40*/  WARPSYNC.COLLECTIVE R15, `(.L_x_150) ;  /* 0x000000000f087348 */ /* 0x001fea0003c00000 */
[----:B------:R1:W2:Y:S02]  /*ce50*/  SHFL.IDX P6, R14, R13, R12, R11 ;  /* 0x0000000c0d0e7389 */ /* 0x0002a400000c000b */
[----:B012---:R-:W-:Y:S01]  /*ce60*/  ENDCOLLECTIVE ;  /* 0x000000000000791b */ /* 0x007fe20003800000 */
.L_x_150:
[----:B------:R-:W-:Y:S05]  /*ce70*/  BSYNC B0 ;  /* 0x0000000000007941 */ /* 0x000fea0003800000 */
.L_x_149:
[----:B------:R-:W-:Y:S05]  /*ce80*/  BRA `(.L_x_151) ;  /* 0xffffffe800207947 */ /* 0x000fea000383ffff */
.L_x_100:
[----:B------:R-:W-:Y:S01]  /*ce90*/  BSSY B1, `(.L_x_152) ;  /* 0x0000006000017945 */ /* 0x000fe20003800000 */
[----:B------:R-:W-:-:S07]  /*cea0*/  IMAD.MOV.U32 R15, RZ, RZ, -0x1 ;  /* 0xffffffffff0f7424 */ /* 0x000fce00078e00ff */
[----:B0-----:R-:W-:Y:S05]  /*ceb0*/  WARPSYNC.COLLECTIVE R15, `(.L_x_153) ;  /* 0x000000000f0c7348 */ /* 0x001fea0003c00000 */
[----:B------:R-:W-:Y:S02]  /*cec0*/  ELECT P6, UR62, PT ;  /* 0x00000000003e782f */ /* 0x000fe400038c0000 */
[----:B------:R-:W-:Y:S01]  /*ced0*/  MOV R14, UR62 ;  /* 0x0000003e000e7c02 */ /* 0x000fe20008000f00 */
[----:B0-----:R-:W-:Y:S10]  /*cee0*/  ENDCOLLECTIVE ;  /* 0x000000000000791b */ /* 0x001ff40003800000 */
.L_x_153:
[----:B------:R-:W-:Y:S05]  /*cef0*/  BSYNC B1 ;  /* 0x0000000000017941 */ /* 0x000fea0003800000 */
.L_x_152:
[----:B------:R-:W-:Y:S05]  /*cf00*/  BRA `(.L_x_154) ;  /* 0xffffffe800187947 */ /* 0x000fea000383ffff */
.L_x_102:
[----:B0-----:R0:W1:Y:S02]  /*cf10*/  SYNCS.PHASECHK.TRANS64.TRYWAIT P0, [R5+URZ], R4 ;  /* 0x00000004050075a7 */ /* 0x001064000800017f */
[----:B-1----:R-:W-:Y:S05]  /*cf20*/  @!P0 NANOSLEEP.SYNCS 0x989680 ;  /* 0x009896800000895d */ /* 0x002fea0003900000 */
[----:B------:R-:W1:Y:S02]  /*cf30*/  @!P0 SYNCS.PHASECHK.TRANS64 P0, [R5+URZ], R4 ;  /* 0x00000004050085a7 */ /* 0x000e64000800007f */
[----:B-1----:R-:W-:Y:S05]  /*cf40*/  @!P0 BRA `(.L_x_102) ;  /* 0xfffffffc00f08947 */ /* 0x002fea000383ffff */
[----:B------:R-:W-:Y:S05]  /*cf50*/  BRA `(.L_x_155) ;  /* 0xffffffe8004c7947 */ /* 0x000fea000383ffff */
.L_x_103:
[----:B-1----:R1:W2:Y:S02]  /*cf60*/  SYNCS.PHASECHK.TRANS64.TRYWAIT P0, [R3+URZ], R0 ;  /* 0x00000000030075a7 */ /* 0x0022a4000800017f */
[----:B--2---:R-:W-:Y:S05]  /*cf70*/  @!P0 NANOSLEEP.SYNCS 0x989680 ;  /* 0x009896800000895d */ /* 0x004fea0003900000 */
[----:B------:R-:W2:Y:S02]  /*cf80*/  @!P0 SYNCS.PHASECHK.TRANS64 P0, [R3+URZ], R0 ;  /* 0x00000000030085a7 */ /* 0x000ea4000800007f */
[----:B--2---:R-:W-:Y:S05]  /*cf90*/  @!P0 BRA `(.L_x_103) ;  /* 0xfffffffc00f08947 */ /* 0x004fea000383ffff */
[----:B------:R-:W-:Y:S05]  /*cfa0*/  BRA `(.L_x_156) ;  /* 0xffffffe800407947 */ /* 0x000fea000383ffff */
.L_x_105:
[----:B0-----:R0:W1:Y:S02]  /*cfb0*/  SYNCS.PHASECHK.TRANS64.TRYWAIT P0, [R5+URZ], R4 ;  /* 0x00000004050075a7 */ /* 0x001064000800017f */
[----:B-1----:R-:W-:Y:S05]  /*cfc0*/  @!P0 NANOSLEEP.SYNCS 0x989680 ;  /* 0x009896800000895d */ /* 0x002fea0003900000 */
[----:B------:R-:W1:Y:S02]  /*cfd0*/  @!P0 SYNCS.PHASECHK.TRANS64 P0, [R5+URZ], R4 ;  /* 0x00000004050085a7 */ /* 0x000e64000800007f */
[----:B-1----:R-:W-:Y:S05]  /*cfe0*/  @!P0 BRA `(.L_x_105) ;  /* 0xfffffffc00f08947 */ /* 0x002fea000383ffff */
[----:B------:R-:W-:Y:S05]  /*cff0*/  BRA `(.L_x_157) ;  /* 0xffffffe800447947 */ /* 0x000fea000383ffff */
.L_x_158:
[----:B------:R-:W-:-:S00]  /*d000*/  BRA `(.L_x_158) ;  /* 0xfffffffc00fc7947 */ /* 0x000fc0000383ffff */
[----:B------:R-:W-:-:S00]  /*d010*/  NOP ;  /* 0x0000000000007918 */ /* 0x000fc00000000000 */
        /* <DEDUP_REMOVED lines=14> */
.L_x_2641:


//--------------------- .text._ZN7cutlass13device_kernelIN5flash11enable_sm90INS1_16FlashAttnFwdSm90INS1_25CollectiveMainloopFwdSm90ILi2EN4cute5tupleIJNS5_1CILi1EEES8_S8_EEENS6_IJNS7_ILi192EEESA_NS7_ILi64EEEEEELi64ENS_6half_tEfNS_4arch4Sm90ELb0ELb0ELb0ELb1ELb0ELb0ELb0ELb0ELb1ELb1ELb0ELb0EEENS1_21CollectiveEpilogueFwdINS6_IJSA_SB_SA_EEES9_SD_SF_Li384ELb1ELb1ELb0ELb0EEENS1_36VarlenDynamicPersistentTileSchedulerILi192ELi192ELi384ELi128ELb0ELb1ELb1ELb0ELb1ELb1EEEEEEEEEvNT_6ParamsE --------------------------
	.section	.text._ZN7cutlass13device_kernelIN5flash11enable_sm90INS1_16FlashAttnFwdSm90INS1_25CollectiveMainloopFwdSm90ILi2EN4cute5tupleIJNS5_1CILi1EEES8_S8_EEENS6_IJNS7_ILi192EEESA_NS7_ILi64EEEEEELi64ENS_6half_tEfNS_4arch4Sm90ELb0ELb0ELb0ELb1ELb0ELb0ELb0ELb0ELb1ELb1ELb0ELb0EEENS1_21CollectiveEpilogueFwdINS6_IJSA_SB_SA_EEES9_SD_SF_Li384ELb1ELb1ELb0ELb0EEENS1_36VarlenDynamicPersistentTileSchedulerILi192ELi192ELi384ELi128ELb0ELb1ELb1ELb0ELb1ELb1EEEEEEEEEvNT_6ParamsE,"ax",@progbits
	.align	128
.text._ZN7cutlass13device_kernelIN5flash11enable_sm90INS1_16FlashAttnFwdSm90INS1_25CollectiveMainloopFwdSm90ILi2EN4cute5tupleIJNS5_1CILi1EEES8_S8_EEENS6_IJNS7_ILi192EEESA_NS7_ILi64EEEEEELi64ENS_6half_tEfNS_4arch4Sm90ELb0ELb0ELb0ELb1ELb0ELb0ELb0ELb0ELb1ELb1ELb0ELb0EEENS1_21CollectiveEpilogueFwdINS6_IJSA_SB_SA_EEES9_SD_SF_Li384ELb1ELb1ELb0ELb0EEENS1_36VarlenDynamicPersistentTileSchedulerILi192ELi192ELi384ELi128ELb0ELb1ELb1ELb0ELb1ELb1EEEEEEEEEvNT_6ParamsE:
        .type           _ZN7cutlass13device_kernelIN5flash11enable_sm90INS1_16FlashAttnFwdSm90INS1_25CollectiveMainloopFwdSm90ILi2EN4cute5tupleIJNS5_1CILi1EEES8_S8_EEENS6_IJNS7_ILi192EEESA_NS7_ILi64EEEEEELi64ENS_6half_tEfNS_4arch4Sm90ELb0ELb0ELb0ELb1ELb0ELb0ELb0ELb0ELb1ELb1ELb0ELb0EEENS1_21CollectiveEpilogueFwdINS6_IJSA_SB_SA_EEES9_SD_SF_Li384ELb1ELb1ELb0ELb0EEENS1_36VarlenDynamicPersistentTileSchedulerILi192ELi192ELi384ELi128ELb0ELb1ELb1ELb0ELb1ELb1EEEEEEEEEvNT_6ParamsE,@function
        .size           _ZN7cutlass13device_kernelIN5flash11enable_sm90INS1_16FlashAttnFwdSm90INS1_25CollectiveMainloopFwdSm90ILi2EN4cute5tupleIJNS5_1CILi1EEES8_S8_EEENS6_IJNS7_ILi192EEESA_NS7_ILi64EEEEEELi64ENS_6half_tEfNS_4arch4Sm90ELb0ELb0ELb0ELb1ELb0ELb0ELb0ELb0ELb1ELb1ELb0ELb0EEENS1_21CollectiveEpilogueFwdINS6_IJSA_SB_SA_EEES9_SD_SF_Li384ELb1ELb1ELb0ELb0EEENS1_36VarlenDynamicPersistentTileSchedulerILi192ELi192ELi384ELi128ELb0ELb1ELb1ELb0ELb1ELb1EEEEEEEEEvNT_6ParamsE,(.L_x_2642 - _ZN7cutlass13device_kernelIN5flash11enable_sm90INS1_16FlashAttnFwdSm90INS1_25CollectiveMainloopFwdSm90ILi2EN4cute5tupleIJNS5_1CILi1EEES8_S8_EEENS6_IJNS7_ILi192EEESA_NS7_ILi64EEEEEELi64ENS_6half_tEfNS_4arch4Sm90ELb0ELb0ELb0ELb1ELb0ELb0ELb0ELb0ELb1ELb1ELb0ELb0EEENS1_21CollectiveEpilogueFwdINS6_IJSA_SB_SA_EEES9_SD_SF_Li384ELb1ELb1ELb0ELb0EEENS1_36VarlenDynamicPersistentTileSchedulerILi192ELi192ELi384ELi128ELb0ELb1ELb1ELb0ELb1ELb1EEEEEEEEEvNT_6ParamsE)
        .other          _ZN7cutlass13device_kernelIN5flash11enable_sm90INS1_16FlashAttnFwdSm90INS1_25CollectiveMainloopFwdSm90ILi2EN4cute5tupleIJNS5_1CILi1EEES8_S8_EEENS6_IJNS7_ILi192EEESA_NS7_ILi64EEEEEELi64ENS_6half_tEfNS_4arch4Sm90ELb0ELb0ELb0ELb1ELb0ELb0ELb0ELb0ELb1ELb1ELb0ELb0EEENS1_21CollectiveEpilogueFwdINS6_IJSA_SB_SA_EEES9_SD_SF_Li384ELb1ELb1ELb0ELb0EEENS1_36VarlenDynamicPersistentTileSchedulerILi192ELi192ELi384ELi128ELb0ELb1ELb1ELb0ELb1ELb1EEEEEEEEEvNT_6ParamsE,@"STO_CUDA_ENTRY STV_DEFAULT"
_ZN7cutlass13device_kernelIN5flash11enable_sm90INS1_16FlashAttnFwdSm90INS1_25CollectiveMainloopFwdSm90ILi2EN4cute5tupleIJNS5_1CILi1EEES8_S8_EEENS6_IJNS7_ILi192EEESA_NS7_ILi64EEEEEELi64ENS_6half_tEfNS_4arch4Sm90ELb0ELb0ELb0ELb1ELb0ELb0ELb0ELb0ELb1ELb1ELb0ELb0EEENS1_21CollectiveEpilogueFwdINS6_IJSA_SB_SA_EEES9_SD_SF_Li384ELb1ELb1ELb0ELb0EEENS1_36VarlenDynamicPersistentTileSchedulerILi192ELi192ELi384ELi128ELb0ELb1ELb1ELb0ELb1ELb1EEEEEEEEEvNT_6ParamsE:
        /* <DEDUP_REMOVED lines=18> */
.L_x_160:
[----:B------:R-:W-:Y:S05]  /*0120*/  BSYNC B0 ;  /* 0x0000000000007941 */ /* 0x000fea0003800000 */
.L_x_159:
        /* <DEDUP_REMOVED lines=41> */
.L_x_161:
        /* <DEDUP_REMOVED lines=22> */
.L_x_162:
        /* <DEDUP_REMOVED lines=18> */
.L_x_163:
        /* <DEDUP_REMOVED lines=22> */
.L_x_164:
        /* <DEDUP_REMOVED lines=22> */
.L_x_165:
[----:B------:R-:W-:Y:S01]  /*0900*/  PLOP3.LUT P0, PT, PT, PT, UP0, 0x80, 0x0 ;  /* 0x000000000000781c */ /* 0x000fe20003f0f008 */
[----:B------:R-:W-:Y:S01]  /*0910*/  UMOV UR36, 0x1 ;  /* 0x0000000100247882 */ /* 0x000fe20000000000 */
[----:B------:R-:W-:Y:S01]  /*0920*/  NOP ;  /* 0x0000000000007918 */ /* 0x000fe20000000000 */
[----:B------:R-:W-:Y:S01]  /*0930*/  USEL UR36, UR36, 0x2, !UP0 ;  /* 0x0000000224247887 */ /* 0x000fe2000c000000 */
[----:B------:R-:W-:Y:S01]  /*0940*/  ULDC.64 UR48, c[0x0][0x208] ;  /* 0x0000820000307ab9 */ /* 0x000fe20000000a00 */
[----:B012-4-:R-:W-:Y:S08]  /*0950*/  BAR.SYNC.DEFER_BLOCKING 0x0 ;  /* 0x0000000000007b1d */ /* 0x017ff00000010000 */
[----:B------:R-:W-:Y:S05]  /*0960*/  @!P0 BRA `(.L_x_166) ;  /* 0x00000088003c8947 */ /* 0x000fea0003800000 */
.L_x_167:
[----:B------:R-:W-:-:S08]  /*0970*/  NOP ;  /* 0x0000000000007918 */ /* 0x000fd00000000000 */
[----:B------:R-:W0:Y:S02]  /*0980*/  USETMAXREG.TRY_ALLOC.CTAPOOL UP0, 0xa0 ;  /* 0x000000a0000079c8 */ /* 0x000e240008000600 */
[----:B0-----:R-:W-:-:S13]  /*0990*/  PLOP3.LUT P0, PT, PT, PT, UP0, 0x80, 0x0 ;  /* 0x000000000000781c */ /* 0x001fda0003f0f008 */
[----:B------:R-:W-:Y:S05]  /*09a0*/  @!P0 BRA `(.L_x_167) ;  /* 0xfffffffc00f08947 */ /* 0x000fea000383ffff */
[----:B------:R-:W0:Y:S01]  /*09b0*/  S2R R2, SR_TID.X ;  /* 0x0000000000027919 */ /* 0x000e220000002100 */
[----:B------:R-:W1:Y:S01]  /*09c0*/  S2UR UR4, SR_CgaCtaId ;  /* 0x00000000000479c3 */ /* 0x000e620000008800 */
[----:B------:R-:W-:-:S07]  /*09d0*/  UMOV UR39, 0x400 ;  /* 0x0000040000277882 */ /* 0x000fce0000000000 */
[----:B------:R-:W-:Y:S06]  /*09e0*/  BAR.ARV 0x8, 0x200 ;  /* 0x0208000000007b1d */ /* 0x000fec0000002000 */
[----:B-1----:R-:W-:-:S03]  /*09f0*/  ULEA UR39, UR4, UR39, 0x18 ;  /* 0x0000002704277291 */ /* 0x002fc6000f8ec03f */
[----:B------:R-:W-:Y:S01]  /*0a00*/  ULDC UR4, c[0x0][0xc3c] ;  /* 0x00030f0000047ab9 */ /* 0x000fe20000000800 */
[----:B0-----:R-:W-:-:S04]  /*0a10*/  LOP3.LUT R0, R2, 0xffffff80, RZ, 0xc0, !PT ;  /* 0xffffff8002007812 */ /* 0x001fc800078ec0ff */
[----:B------:R-:W-:-:S13]  /*0a20*/  ISETP.NE.AND P0, PT, R0, 0x80, PT ;  /* 0x000000800000780c */ /* 0x000fda0003f05270 */
[----:B------:R-:W-:Y:S08]  /*0a30*/  @!P0 BAR.ARV 0x9, 0x100 ;  /* 0x0244000000008b1d */ /* 0x000ff00000002000 */
[----:B------:R-:W-:Y:S06]  /*0a40*/  BAR.SYNC.DEFER_BLOCKING 0x5, 0x200 ;  /* 0x0148000000007b1d */ /* 0x000fec0000010000 */
[----:B------:R-:W0:Y:S02]  /*0a50*/  LDS.128 R28, [UR39+0x308d0] ;  /* 0x0308d027ff1c7984 */ /* 0x000e240008000c00 */
[----:B------:R-:W-:Y:S06]  /*0a60*/  BAR.ARV 0x4, 0x200 ;  /* 0x0108000000007b1d */ /* 0x000fec0000002000 */
[----:B0-----:R-:W-:-:S13]  /*0a70*/  ISETP.GE.AND P0, PT, R31, UR4, PT ;  /* 0x000000041f007c0c */ /* 0x001fda000bf06270 */
[----:B------:R-:W-:Y:S05]  /*0a80*/  @P0 EXIT ;  /* 0x000000000000094d */ /* 0x000fea0003800000 */
[----:B------:R-:W-:Y:S01]  /*0a90*/  VIADD R15, R2, 0xffffff80 ;  /* 0xffffff80020f7836 */ /* 0x000fe20000000000 */
[----:B------:R-:W-:Y:S01]  /*0aa0*/  R2UR UR6, R29 ;  /* 0x000000001d0672ca */ /* 0x000fe200000e0000 */
[----:B------:R-:W-:Y:S01]  /*0ab0*/  IMAD.MOV.U32 R16, RZ, RZ, 0x40 ;  /* 0x00000040ff107424 */ /* 0x000fe200078e00ff */
[----:B------:R-:W-:Y:S01]  /*0ac0*/  R2UR UR5, R30 ;  /* 0x000000001e0572ca */ /* 0x000fe200000e0000 */
[----:B------:R-:W-:Y:S01]  /*0ad0*/  IMAD.MOV.U32 R14, RZ, RZ, -0x2 ;  /* 0xfffffffeff0e7424 */ /* 0x000fe200078e00ff */
[----:B------:R-:W-:Y:S01]  /*0ae0*/  SHF.R.S32.HI R0, RZ, 0x1f, R15 ;  /* 0x0000001fff007819 */ /* 0x000fe2000001140f */
[----:B------:R-:W-:Y:S01]  /*0af0*/  ULOP3.LUT UR46, UR36, 0x1, URZ, 0xfc, !UPT ;  /* 0x00000001242e7892 */ /* 0x000fe2000f8efc3f */
[----:B------:R-:W-:Y:S02]  /*0b00*/  UMOV UR45, URZ ;  /* 0x0000003f002d7c82 */ /* 0x000fe40008000000 */
[CC--:B------:R-:W-:Y:S01]  /*0b10*/  LEA.HI R155, R0.reuse, R15.reuse, RZ, 0x7 ;  /* 0x0000000f009b7211 */ /* 0x0c0fe200078f38ff */
[----:B------:R-:W-:Y:S01]  /*0b20*/  UMOV UR37, URZ ;  /* 0x0000003f00257c82 */ /* 0x000fe20008000000 */
[----:B------:R-:W-:Y:S01]  /*0b30*/  LEA.HI R2, R0, R15, RZ, 0x4 ;  /* 0x0000000f00027211 */ /* 0x000fe200078f20ff */
[----:B------:R-:W-:Y:S01]  /*0b40*/  UMOV UR38, URZ ;  /* 0x0000003f00267c82 */ /* 0x000fe20008000000 */
[----:B------:R-:W-:-:S02]  /*0b50*/  LOP3.LUT R154, R155, 0xffffff80, RZ, 0xc0, !PT ;  /* 0xffffff809b9a7812 */ /* 0x000fc400078ec0ff */
[----:B------:R-:W-:Y:S02]  /*0b60*/  SHF.R.S32.HI R3, RZ, 0x4, R2 ;  /* 0x00000004ff037819 */ /* 0x000fe40000011402 */
[----:B------:R-:W-:Y:S01]  /*0b70*/  LEA.HI R5, R0, R15, RZ, 0x2 ;  /* 0x0000000f00057211 */ /* 0x000fe200078f10ff */
[----:B------:R-:W-:Y:S01]  /*0b80*/  IMAD.IADD R154, R15, 0x1, -R154 ;  /* 0x000000010f9a7824 */ /* 0x000fe200078e0a9a */
[C---:B------:R-:W-:Y:S02]  /*0b90*/  LEA.HI R4, R2.reuse, R3, RZ, 0x1 ;  /* 0x0000000302047211 */ /* 0x040fe400078f08ff */
[----:B------:R-:W-:Y:S02]  /*0ba0*/  LOP3.LUT R5, R5, 0xfffffffc, RZ, 0xc0, !PT ;  /* 0xfffffffc05057812 */ /* 0x000fe400078ec0ff */
[----:B------:R-:W-:Y:S02]  /*0bb0*/  LOP3.LUT R2, R2, 0xfffffff0, RZ, 0xc0, !PT ;  /* 0xfffffff002027812 */ /* 0x000fe400078ec0ff */
[----:B------:R-:W-:Y:S01]  /*0bc0*/  LOP3.LUT R4, R4, 0x1ffffffe, RZ, 0xc0, !PT ;  /* 0x1ffffffe04047812 */ /* 0x000fe200078ec0ff */
[C---:B------:R-:W-:Y:S01]  /*0bd0*/  IMAD.IADD R11, R15.reuse, 0x1, -R5 ;  /* 0x000000010f0b7824 */ /* 0x040fe200078e0a05 */
[----:B------:R-:W-:Y:S01]  /*0be0*/  SHF.R.S32.HI R9, RZ, 0x1f, R154 ;  /* 0x0000001fff097819 */ /* 0x000fe2000001149a */
[----:B------:R-:W-:Y:S01]  /*0bf0*/  IMAD.IADD R2, R15, 0x1, -R2 ;  /* 0x000000010f027824 */ /* 0x000fe200078e0a02 */
[----:B------:R-:W-:Y:S01]  /*0c00*/  LEA.HI R5, R0, R15, RZ, 0x5 ;  /* 0x0000000f00057211 */ /* 0x000fe200078f28ff */
[----:B------:R-:W-:Y:S01]  /*0c10*/  IMAD.IADD R4, R3, 0x1, -R4 ;  /* 0x0000000103047824 */ /* 0x000fe200078e0a04 */
[----:B------:R-:W-:-:S02]  /*0c20*/  LEA.HI R10, R9, R154, RZ, 0x2 ;  /* 0x0000009a090a7211 */ /* 0x000fc400078f10ff */
[----:B------:R-:W-:Y:S01]  /*0c30*/  LEA.HI R12, R11, R11, RZ, 0x1 ;  /* 0x0000000b0b0c7211 */ /* 0x000fe200078f08ff */
[----:B------:R-:W-:Y:S01]  /*0c40*/  IMAD.SHL.U32 R6, R5, 0x20, RZ ;  /* 0x0000002005067824 */ /* 0x000fe200078e00ff */
[----:B------:R-:W-:Y:S01]  /*0c50*/  SHF.R.S32.HI R3, RZ, 0x1f, R2 ;  /* 0x0000001fff037819 */ /* 0x000fe20000011402 */
[----:B------:R-:W-:Y:S01]  /*0c60*/  IMAD.SHL.U32 R4, R4, 0x8, RZ ;  /* 0x0000000804047824 */ /* 0x000fe200078e00ff */
[--C-:B------:R-:W-:Y:S02]  /*0c70*/  SHF.R.S32.HI R7, RZ, 0x2, R10.reuse ;  /* 0x00000002ff077819 */ /* 0x100fe4000001140a */
[----:B------:R-:W-:Y:S02]  /*0c80*/  SHF.R.S32.HI R8, RZ, 0x1f, R10 ;  /* 0x0000001fff087819 */ /* 0x000fe4000001140a */
[----:B------:R-:W-:Y:S02]  /*0c90*/  LOP3.LUT R12, R12, 0x1ffffffe, RZ, 0xc0, !PT ;  /* 0x1ffffffe0c0c7812 */ /* 0x000fe400078ec0ff */
[----:B------:R-:W-:-:S02]  /*0ca0*/  LEA.HI R3, R3, R2, RZ, 0x3 ;  /* 0x0000000203037211 */ /* 0x000fc400078f18ff */
[----:B------:R-:W-:Y:S01]  /*0cb0*/  LEA.HI R8, R8, R7, RZ, 0x3 ;  /* 0x0000000708087211 */ /* 0x000fe200078f18ff */
[----:B------:R-:W-:Y:S01]  /*0cc0*/  IMAD.IADD R11, R11, 0x1, -R12 ;  /* 0x000000010b0b7824 */ /* 0x000fe200078e0a0c */
[----:B------:R-:W-:Y:S02]  /*0cd0*/  SHF.R.S32.HI R155, RZ, 0x7, R155 ;  /* 0x00000007ff9b7819 */ /* 0x000fe4000001149b */
[C---:B------:R-:W-:Y:S01]  /*0ce0*/  LOP3.LUT R5, R3.reuse, 0xfffffff8, RZ, 0xc0, !PT ;  /* 0xfffffff803057812 */ /* 0x040fe200078ec0ff */
[----:B------:R-:W-:Y:S01]  /*0cf0*/  IMAD.SHL.U32 R3, R3, 0x40, RZ ;  /* 0x0000004003037824 */ /* 0x000fe200078e00ff */
[----:B------:R-:W-:Y:S01]  /*0d00*/  LOP3.LUT R12, R8, 0xfffffff8, RZ, 0xc0, !PT ;  /* 0xfffffff8080c7812 */ /* 0x000fe200078ec0ff */
[----:B------:R-:W-:Y:S01]  /*0d10*/  IMAD.HI R8, R155, 0x55555556, RZ ;  /* 0x555555569b087827 */ /* 0x000fe200078e02ff */
[----:B------:R-:W-:Y:S02]  /*0d20*/  LEA.HI R9, R9, R154, RZ, 0x5 ;  /* 0x0000009a09097211 */ /* 0x000fe400078f28ff */
[----:B------:R-:W-:Y:S01]  /*0d30*/  LOP3.LUT R6, R6, 0xfffffc00, RZ, 0xc0, !PT ;  /* 0xfffffc0006067812 */ /* 0x000fe200078ec0ff */
[----:B------:R-:W-:Y:S01]  /*0d40*/  IMAD.IADD R5, R2, 0x1, -R5 ;  /* 0x0000000102057824 */ /* 0x000fe200078e0a05 */
[----:B------:R-:W-:Y:S01]  /*0d50*/  LEA.HI R8, R8, R8, RZ, 0x1 ;  /* 0x0000000808087211 */ /* 0x000fe200078f08ff */
[----:B------:R-:W-:Y:S01]  /*0d60*/  IMAD.IADD R12, R7, 0x1, -R12 ;  /* 0x00000001070c7824 */ /* 0x000fe200078e0a0c */
[----:B------:R-:W-:Y:S01]  /*0d70*/  SHF.R.S32.HI R9, RZ, 0x5, R9 ;  /* 0x00000005ff097819 */ /* 0x000fe20000011409 */
[----:B------:R-:W-:Y:S01]  /*0d80*/  IMAD R7, R2, 0x40, R6 ;  /* 0x0000004002077824 */ /* 0x000fe200078e0206 */
[C---:B------:R-:W-:Y:S01]  /*0d90*/  R2P PR, R5.reuse, 0x6 ;  /* 0x0000000605007804 */ /* 0x040fe20000000000 */
[----:B------:R-:W-:Y:S01]  /*0da0*/  IMAD.SHL.U32 R5, R5, 0x40, RZ ;  /* 0x0000004005057824 */ /* 0x000fe200078e00ff */
[----:B------:R-:W-:Y:S01]  /*0db0*/  LEA.HI R0, R0, R15, RZ, 0x3 ;  /* 0x0000000f00007211 */ /* 0x000fe200078f18ff */
[----:B------:R-:W-:Y:S01]  /*0dc0*/  IMAD R9, R9, 0x10, R12 ;  /* 0x0000001009097824 */ /* 0x000fe200078e020c */
[----:B------:R-:W-:Y:S01]  /*0dd0*/  LOP3.LUT R3, R3, 0x7ffffe00, RZ, 0xc0, !PT ;  /* 0x7ffffe0003037812 */ /* 0x000fe200078ec0ff */
[----:B------:R-:W-:Y:S01]  /*0de0*/  IMAD R8, R8, -0x3, R155 ;  /* 0xfffffffd08087824 */ /* 0x000fe200078e029b */
[----:B------:R-:W-:Y:S01]  /*0df0*/  LOP3.LUT R5, R5, 0x1c0, RZ, 0xc0, !PT ;  /* 0x000001c005057812 */ /* 0x000fe200078ec0ff */
[----:B------:R-:W-:Y:S01]  /*0e00*/  IMAD.IADD R2, R4, 0x1, R7 ;  /* 0x0000000104027824 */ /* 0x000fe200078e0207 */
[----:B------:R-:W-:Y:S01]  /*0e10*/  LOP3.LUT R23, R0, 0xfffffff8, RZ, 0xc0, !PT ;  /* 0xfffffff800177812 */ /* 0x000fe200078ec0ff */
[----:B------:R-:W-:Y:S01]  /*0e20*/  IMAD R156, R8, 0x40, R9 ;  /* 0x00000040089c7824 */ /* 0x000fe200078e0209 */
[----:B------:R-:W-:-:S02]  /*0e30*/  LOP3.LUT R4, R5, 0x8, R4, 0xf8, !PT ;  /* 0x0000000805047812 */ /* 0x000fc400078ef804 */
[----:B------:R-:W-:Y:S01]  /*0e40*/  SHF.R.S32.HI R153, RZ, 0x3, R0 ;  /* 0x00000003ff997819 */ /* 0x000fe20000011400 */
[----:B------:R-:W-:Y:S01]  /*0e50*/  IMAD R0, R11, 0x8, R156 ;  /* 0x000000080b007824 */ /* 0x000fe200078e029c */
[----:B------:R-:W-:Y:S01]  /*0e60*/  SHF.R.U32.HI R5, RZ, 0x3, R5 ;  /* 0x00000003ff057819 */ /* 0x000fe20000011605 */
[----:B------:R0:W-:Y:S01]  /*0e70*/  STL [R1+0x8], R2 ;  /* 0x0000080201007387 */ /* 0x0001e20000100800 */
[----:B------:R-:W-:Y:S01]  /*0e80*/  LOP3.LUT R13, R10, 0x7ffffffc, RZ, 0xc0, !PT ;  /* 0x7ffffffc0a0d7812 */ /* 0x000fe200078ec0ff */
[----:B------:R-:W-:Y:S01]  /*0e90*/  IMAD.IADD R23, R15, 0x1, -R23 ;  /* 0x000000010f177824 */ /* 0x000fe200078e0a17 */
[----:B------:R-:W-:Y:S01]  /*0ea0*/  LOP3.LUT R4, R4, R5, RZ, 0x3c, !PT ;  /* 0x0000000504047212 */ /* 0x000fe200078e3cff */
[----:B------:R1:W-:Y:S01]  /*0eb0*/  STL [R1+0x4], R0 ;  /* 0x0000040001007387 */ /* 0x0003e20000100800 */
[----:B------:R-:W-:Y:S01]  /*0ec0*/  SEL R16, R16, 0xffffffc0, !P2 ;  /* 0xffffffc010107807 */ /* 0x000fe20005000000 */
[----:B------:R-:W-:Y:S02]  /*0ed0*/  IMAD.SHL.U32 R152, R23, 0x8, RZ ;  /* 0x0000000817987824 */ /* 0x000fe400078e00ff */
[----:B------:R-:W-:Y:S01]  /*0ee0*/  IMAD.IADD R13, R154, 0x1, -R13 ;  /* 0x000000019a0d7824 */ /* 0x000fe200078e0a0d */
[----:B0-----:R-:W-:-:S03]  /*0ef0*/  IADD3 R2, R4, R3, R6 ;  /* 0x0000000304027210 */ /* 0x001fc60007ffe006 */
[----:B------:R-:W-:Y:S01]  /*0f00*/  IMAD R157, R13, R14, 0xc0 ;  /* 0x000000c00d9d7424 */ /* 0x000fe200078e020e */
[----:B------:R-:W-:Y:S02]  /*0f10*/  SHF.R.S32.HI R3, RZ, 0x1f, R152 ;  /* 0x0000001fff037819 */ /* 0x000fe40000011498 */
[----:B------:R-:W-:-:S05]  /*0f20*/  LEA R2, R2, UR39, 0x1 ;  /* 0x0000002702027c11 */ /* 0x000fca000f8e08ff */
[C---:B------:R-:W-:Y:S02]  /*0f30*/  VIADD R17, R2.reuse, 0x1e800 ;  /* 0x0001e80002117836 */ /* 0x040fe40000000000 */
[----:B------:R-:W-:Y:S02]  /*0f40*/  VIADD R18, R2, 0x1e820 ;  /* 0x0001e82002127836 */ /* 0x000fe40000000000 */
[C---:B------:R-:W-:Y:S02]  /*0f50*/  @P1 VIADD R18, R17.reuse, 0xffffffe0 ;  /* 0xffffffe011121836 */ /* 0x040fe40000000000 */
[----:B------:R-:W-:Y:S02]  /*0f60*/  IMAD.IADD R17, R17, 0x1, R16 ;  /* 0x0000000111117824 */ /* 0x000fe400078e0210 */
[----:B------:R-:W-:Y:S02]  /*0f70*/  IMAD.IADD R16, R16, 0x1, R18 ;  /* 0x0000000110107824 */ /* 0x000fe400078e0212 */
[----:B------:R-:W-:-:S02]  /*0f80*/  VIADD R22, R18, 0x6000 ;  /* 0x0000600012167836 */ /* 0x000fc40000000000 */
[----:B-1----:R-:W-:-:S07]  /*0f90*/  VIADD R19, R18, 0xc000 ;  /* 0x0000c00012137836 */ /* 0x002fce0000000000 */
.L_x_197:
[----:B012---:R-:W0:Y:S01]  /*0fa0*/  LDC.64 R4, c[0x0][0xc88] ;  /* 0x00032200ff047b82 */ /* 0x007e220000000a00 */
[----:B------:R-:W-:Y:S01]  /*0fb0*/  ULDC.64 UR8, c[0x0][0xa28] ;  /* 0x00028a0000087ab9 */ /* 0x000fe20000000a00 */
[----:B------:R-:W-:Y:S01]  /*0fc0*/  ULDC.64 UR10, c[0x0][0xa20] ;  /* 0x00028800000a7ab9 */ /* 0x000fe20000000a00 */
[----:B------:R-:W-:Y:S01]  /*0fd0*/  ULDC UR4, c[0x0][0x424] ;  /* 0x0001090000047ab9 */ /* 0x000fe20000000800 */
[----:B0-----:R-:W-:-:S06]  /*0fe0*/  IMAD.WIDE R4, R31, 0x4, R4 ;  /* 0x000000041f047825 */ /* 0x001fcc00078e0204 */
[----:B------:R-:W2:Y:S01]  /*0ff0*/  LDG.E R4, desc[UR48][R4.64] ;  /* 0x0000003004047981 */ /* 0x000ea2000c1e1900 */
[----:B------:R-:W-:Y:S02]  /*1000*/  UISETP.NE.U32.AND UP0, UPT, UR8, URZ, UPT ;  /* 0x0000003f0800728c */ /* 0x000fe4000bf05070 */
[----:B------:R-:W-:Y:S02]  /*1010*/  UISETP.NE.U32.AND UP1, UPT, UR10, URZ, UPT ;  /* 0x0000003f0a00728c */ /* 0x000fe4000bf25070 */
[----:B------:R-:W-:Y:S02]  /*1020*/  UISETP.NE.AND.EX UP0, UPT, UR9, URZ, UPT, UP0 ;  /* 0x0000003f0900728c */ /* 0x000fe4000bf05300 */
[----:B------:R-:W-:-:S04]  /*1030*/  UISETP.NE.AND.EX UP1, UPT, UR11, URZ, UPT, UP1 ;  /* 0x0000003f0b00728c */ /* 0x000fc8000bf25310 */
[----:B------:R-:W-:Y:S02]  /*1040*/  PLOP3.LUT P0, PT, PT, PT, UP0, 0x80, 0x0 ;  /* 0x000000000000781c */ /* 0x000fe40003f0f008 */
[----:B------:R-:W-:Y:S02]  /*1050*/  PLOP3.LUT P1, PT, PT, PT, UP1, 0x80, 0x0 ;  /* 0x000000000000781c */ /* 0x000fe40003f2f018 */
[----:B--2---:R-:W-:-:S13]  /*1060*/  R2UR UR40, R4 ;  /* 0x00000000042872ca */ /* 0x004fda00000e0000 */
[----:B------:R-:W-:Y:S02]  /*1070*/  USHF.R.S32.HI UR41, URZ, 0x1f, UR40 ;  /* 0x0000001f3f297899 */ /* 0x000fe40008011428 */
[----:B------:R-:W-:Y:S02]  /*1080*/  @UP0 ULEA UR8, UP2, UR40, UR8, 0x2 ;  /* 0x0000000828080291 */ /* 0x000fe4000f84103f */
[----:B------:R-:W-:Y:S02]  /*1090*/  @UP1 ULEA UR10, UP3, UR40, UR10, 0x2 ;  /* 0x0000000a280a1291 */ /* 0x000fe4000f86103f */
[----:B------:R-:W-:Y:S02]  /*10a0*/  @UP0 ULEA.HI.X UR9, UR40, UR9, UR41, 0x2, UP2 ;  /* 0x0000000928090291 */ /* 0x000fe400090f1429 */
[----:B------:R-:W-:Y:S01]  /*10b0*/  @UP1 ULEA.HI.X UR11, UR40, UR11, UR41, 0x2, UP3 ;  /* 0x0000000b280b1291 */ /* 0x000fe200098f1429 */
[----:B------:R-:W-:Y:S02]  /*10c0*/  IMAD.U32 R4, RZ, RZ, UR8 ;  /* 0x00000008ff047e24 */ /* 0x000fe4000f8e00ff */
[----:B------:R-:W-:-:S02]  /*10d0*/  IMAD.U32 R6, RZ, RZ, UR10 ;  /* 0x0000000aff067e24 */ /* 0x000fc4000f8e00ff */
[----:B------:R-:W-:Y:S01]  /*10e0*/  IMAD.U32 R5, RZ, RZ, UR9 ;  /* 0x00000009ff057e24 */ /* 0x000fe2000f8e00ff */
[----:B------:R-:W-:Y:S01]  /*10f0*/  ULDC.64 UR8, c[0x0][0x418] ;  /* 0x0001060000087ab9 */ /* 0x000fe20000000a00 */
[----:B------:R-:W-:-:S03]  /*1100*/  IMAD.U32 R7, RZ, RZ, UR11 ;  /* 0x0000000bff077e24 */ /* 0x000fc6000f8e00ff */
[----:B------:R-:W2:Y:S04]  /*1110*/  @P0 LDG.E R4, desc[UR48][R4.64] ;  /* 0x0000003004040981 */ /* 0x000ea8000c1e1900 */
[----:B------:R-:W3:Y:S01]  /*1120*/  @P1 LDG.E R6, desc[UR48][R6.64] ;  /* 0x0000003006061981 */ /* 0x000ee2000c1e1900 */
[----:B------:R-:W-:Y:S01]  /*1130*/  UISETP.NE.U32.AND UP0, UPT, UR8, URZ, UPT ;  /* 0x0000003f0800728c */ /* 0x000fe2000bf05070 */
[----:B-----5:R-:W-:Y:S01]  /*1140*/  CS2R R24, SRZ ;  /* 0x0000000000187805 */ /* 0x020fe2000001ff00 */
[----:B------:R-:W-:Y:S01]  /*1150*/  UMOV UR42, UR6 ;  /* 0x00000006002a7c82 */ /* 0x000fe20008000000 */
[----:B------:R-:W-:Y:S01]  /*1160*/  ULDC UR6, c[0x0][0x2f0] ;  /* 0x0000bc0000067ab9 */ /* 0x000fe20000000800 */
[----:B------:R-:W-:Y:S01]  /*1170*/  UISETP.NE.AND.EX UP0, UPT, UR9, URZ, UPT, UP0 ;  /* 0x0000003f0900728c */ /* 0x000fe2000bf05300 */
[----:B------:R-:W-:Y:S01]  /*1180*/  IMAD.MOV.U32 R151, RZ, RZ, RZ ;  /* 0x000000ffff977224 */ /* 0x000fe200078e00ff */
[----:B------:R-:W-:Y:S01]  /*1190*/  UMOV UR50, URZ ;  /* 0x0000003f00327c82 */ /* 0x000fe20008000000 */
[----:B------:R-:W-:Y:S01]  /*11a0*/  UMOV UR43, UR5 ;  /* 0x00000005002b7c82 */ /* 0x000fe20008000000 */
[----:B------:R-:W-:Y:S01]  /*11b0*/  USEL UR4, UR4, 0x1, UP0 ;  /* 0x0000000104047887 */ /* 0x000fe20008000000 */
[----:B------:R-:W-:Y:S01]  /*11c0*/  IMAD.MOV.U32 R0, RZ, RZ, RZ ;  /* 0x000000ffff007224 */ /* 0x000fe200078e00ff */
[----:B------:R-:W-:Y:S01]  /*11d0*/  CS2R R26, SRZ ;  /* 0x00000000001a7805 */ /* 0x000fe2000001ff00 */
[----:B------:R-:W-:Y:S01]  /*11e0*/  IMAD.MOV.U32 R3, RZ, RZ, RZ ;  /* 0x000000ffff037224 */ /* 0x000fe200078e00ff */
[----:B------:R-:W-:Y:S01]  /*11f0*/  UIMAD UR4, UR4, UR6, URZ ;  /* 0x00000006040472a4 */ /* 0x000fe2000f8e023f */
[----:B------:R-:W-:-:S02]  /*1200*/  CS2R R32, SRZ ;  /* 0x0000000000207805 */ /* 0x000fc4000001ff00 */
[----:B------:R-:W-:Y:S02]  /*1210*/  CS2R R34, SRZ ;  /* 0x0000000000227805 */ /* 0x000fe4000001ff00 */
[----:B------:R-:W-:Y:S01]  /*1220*/  CS2R R14, SRZ ;  /* 0x00000000000e7805 */ /* 0x000fe2000001ff00 */
[----:B------:R-:W-:Y:S01]  /*1230*/  IMAD.MOV.U32 R36, RZ, RZ, RZ ;  /* 0x000000ffff247224 */ /* 0x000fe200078e00ff */
[----:B------:R-:W-:Y:S01]  /*1240*/  CS2R R12, SRZ ;  /* 0x00000000000c7805 */ /* 0x000fe2000001ff00 */
[----:B------:R-:W-:Y:S01]  /*1250*/  IMAD.MOV.U32 R38, RZ, RZ, RZ ;  /* 0x000000ffff267224 */ /* 0x000fe200078e00ff */
[----:B--2---:R-:W-:Y:S02]  /*1260*/  @P0 R2UR UR50, R4 ;  /* 0x00000000043202ca */ /* 0x004fe400000e0000 */
[----:B------:R-:W-:Y:S02]  /*1270*/  PLOP3.LUT P0, PT, PT, PT, PT, 0x80, 0x0 ;  /* 0x000000000000781c */ /* 0x000fe40003f0f070 */
[----:B---3--:R-:W-:Y:S01]  /*1280*/  @P1 R2UR UR4, R6 ;  /* 0x00000000060412ca */ /* 0x008fe200000e0000 */
[----:B------:R-:W-:-:S14]  /*1290*/  @P1 BRA `(.L_x_168) ;  /* 0x0000000000341947 */ /* 0x000fdc0003800000 */
[----:B------:R-:W-:Y:S02]  /*12a0*/  ULDC.64 UR6, c[0x0][0xa08] ;  /* 0x0002820000067ab9 */ /* 0x000fe40000000a00 */
[----:B------:R-:W-:-:S04]  /*12b0*/  ISETP.NE.U32.AND P1, PT, RZ, UR6, PT ;  /* 0x00000006ff007c0c */ /* 0x000fc8000bf25070 */
[----:B------:R-:W-:-:S13]  /*12c0*/  ISETP.NE.AND.EX P1, PT, RZ, UR7, PT, P1 ;  /* 0x00000007ff007c0c */ /* 0x000fda000bf25310 */
[----:B------:R-:W-:Y:S05]  /*12d0*/  @!P1 BRA `(.L_x_168) ;  /* 0x0000000000249947 */ /* 0x000fea0003800000 */
[----:B------:R-:W-:Y:S02]  /*12e0*/  ULDC.64 UR4, c[0x0][0xa08] ;  /* 0x0002820000047ab9 */ /* 0x000fe40000000a00 */
[----:B------:R-:W-:-:S06]  /*12f0*/  UIMAD.WIDE UR4, UR40, 0x4, UR4 ;  /* 0x00000004280478a5 */ /* 0x000fcc000f8e0204 */
[----:B------:R-:W-:Y:S02]  /*1300*/  IMAD.U32 R4, RZ, RZ, UR4 ;  /* 0x00000004ff047e24 */ /* 0x000fe4000f8e00ff */
[----:B------:R-:W-:-:S05]  /*1310*/  IMAD.U32 R5, RZ, RZ, UR5 ;  /* 0x00000005ff057e24 */ /* 0x000fca000f8e00ff */
[----:B------:R-:W2:Y:S04]  /*1320*/  LDG.E R7, desc[UR48][R4.64] ;  /* 0x0000003004077981 */ /* 0x000ea8000c1e1900 */
[----:B------:R-:W3:Y:S01]  /*1330*/  LDG.E R6, desc[UR48][R4.64+0x4] ;  /* 0x0000043004067981 */ /* 0x000ee2000c1e1900 */
[----:B--2---:R-:W-:Y:S02]  /*1340*/  R2UR UR4, R7 ;  /* 0x00000000070472ca */ /* 0x004fe400000e0000 */
[----:B---3--:R-:W-:-:S13]  /*1350*/  R2UR UR5, R6 ;  /* 0x00000000060572ca */ /* 0x008fda00000e0000 */
[----:B------:R-:W-:-:S12]  /*1360*/  UIADD3 UR4, -UR4, UR5, URZ ;  /* 0x0000000504047290 */ /* 0x000fd8000fffe13f */
.L_x_168:
[----:B------:R-:W-:Y:S01]  /*1370*/  UIADD3 UR50, -UR50, UR4, URZ ;  /* 0x0000000432327290 */ /* 0x000fe2000fffe13f */
[----:B------:R-:W-:Y:S01]  /*1380*/  IMAD.MOV.U32 R37, RZ, RZ, RZ ;  /* 0x000000ffff257224 */ /* 0x000fe200078e00ff */
[----:B------:R-:W-:Y:S01]  /*1390*/  CS2R R40, SRZ ;  /* 0x0000000000287805 */ /* 0x000fe2000001ff00 */
[----:B------:R-:W-:Y:S01]  /*13a0*/  IMAD.MOV.U32 R39, RZ, RZ, RZ ;  /* 0x000000ffff277224 */ /* 0x000fe200078e00ff */
[----:B------:R-:W-:Y:S01]  /*13b0*/  UISETP.GE.AND UP0, UPT, UR50, 0x1, UPT ;  /* 0x000000013200788c */ /* 0x000fe2000bf06270 */
[----:B------:R-:W-:Y:S01]  /*13c0*/  CS2R R42, SRZ ;  /* 0x00000000002a7805 */ /* 0x000fe2000001ff00 */
[----:B------:R-:W-:Y:S01]  /*13d0*/  UIADD3 UR4, UR50, 0xbf, URZ ;  /* 0x000000bf32047890 */ /* 0x000fe2000fffe03f */
[----:B------:R-:W-:Y:S02]  /*13e0*/  CS2R R44, SRZ ;  /* 0x00000000002c7805 */ /* 0x000fe4000001ff00 */
[----:B------:R-:W-:Y:S02]  /*13f0*/  CS2R R46, SRZ ;  /* 0x00000000002e7805 */ /* 0x000fe4000001ff00 */
[----:B------:R-:W-:-:S02]  /*1400*/  CS2R R48, SRZ ;  /* 0x0000000000307805 */ /* 0x000fc4000001ff00 */
[----:B------:R-:W-:Y:S01]  /*1410*/  PLOP3.LUT P1, PT, PT, PT, UP0, 0x80, 0x0 ;  /* 0x000000000000781c */ /* 0x000fe20003f2f008 */
[----:B------:R-:W-:Y:S01]  /*1420*/  UIMAD.WIDE UR4, UR4, 0x2aaaaaab, URZ ;  /* 0x2aaaaaab040478a5 */ /* 0x000fe2000f8e023f */
[----:B------:R-:W-:Y:S02]  /*1430*/  CS2R R50, SRZ ;  /* 0x0000000000327805 */ /* 0x000fe4000001ff00 */
[----:B------:R-:W-:Y:S01]  /*1440*/  CS2R R52, SRZ ;  /* 0x0000000000347805 */ /* 0x000fe2000001ff00 */
[----:B------:R-:W-:Y:S01]  /*1450*/  IMAD.MOV.U32 R54, RZ, RZ, RZ ;  /* 0x000000ffff367224 */ /* 0x000fe200078e00ff */
[----:B------:R-:W-:-:S04]  /*1460*/  USHF.R.U32.HI UR47, URZ, 0x1f, UR5 ;  /* 0x0000001f3f2f7899 */ /* 0x000fc80008011605 */
[----:B------:R-:W-:-:S03]  /*1470*/  ULEA.HI.SX32 UR47, UR5, UR47, 0x1b ;  /* 0x0000002f052f7291 */ /* 0x000fc6000f8fda3f */
[----:B------:R-:W-:Y:S09]  /*1480*/  @!P1 BRA `(.L_x_169) ;  /* 0x0000006000f89947 */ /* 0x000ff20003800000 */
[----:B------:R-:W0:Y:S01]  /*1490*/  SHFL.IDX PT, R0, R155, RZ, 0x1f ;  /* 0x00001fff9b007589 */ /* 0x000e2200000e0000 */
[----:B------:R-:W-:-:S04]  /*14a0*/  UIADD3 UR6, UR39, 0x1e800, URZ ;  /* 0x0001e80027067890 */ /* 0x000fc8000fffe03f */
[----:B------:R-:W-:-:S06]  /*14b0*/  ULOP3.LUT UP0, URZ, UR6, 0x3ff, URZ, 0xc0, !UPT ;  /* 0x000003ff063f7892 */ /* 0x000fcc000f80c03f */
[----:B------:R-:W-:Y:S02]  /*14c0*/  PLOP3.LUT P0, PT, PT, PT, UP0, 0x80, 0x0 ;  /* 0x000000000000781c */ /* 0x000fe40003f0f008 */
[----:B0-----:R-:W-:-:S13]  /*14d0*/  R2UR UR44, R0 ;  /* 0x00000000002c72ca */ /* 0x001fda00000e0000 */
[----:B------:R-:W-:-:S04]  /*14e0*/  UIMAD.WIDE UR4, UR44, 0x55555556, URZ ;  /* 0x555555562c0478a5 */ /* 0x000fc8000f8e023f */
[----:B------:R-:W-:-:S04]  /*14f0*/  ULEA.HI UR5, UR5, UR5, URZ, 0x1 ;  /* 0x0000000505057291 */ /* 0x000fc8000f8f083f */
[----:B------:R-:W-:Y:S01]  /*1500*/  UIMAD UR51, UR5, -0x3, UR44 ;  /* 0xfffffffd053378a4 */ /* 0x000fe2000f8e022c */
[----:B------:R-:W-:Y:S11]  /*1510*/  @!P0 BRA `(.L_x_170) ;  /* 0x0000000000408947 */ /* 0x000ff60003800000 */
        /* <DEDUP_REMOVED lines=16> */
.L_x_170:
[----:B------:R-:W-:Y:S01]  /*1620*/  ULEA.HI UR4, UR45, UR45, URZ, 0x1 ;  /* 0x0000002d2d047291 */ /* 0x000fe2000f8f083f */
[----:B------:R-:W-:-:S03]  /*1630*/  MOV R3, UR46 ;  /* 0x0000002e00037c02 */ /* 0x000fc60008000f00 */
[----:B------:R-:W-:Y:S01]  /*1640*/  ULOP3.LUT UR4, UR4, 0xfffffffe, URZ, 0xc0, !UPT ;  /* 0xfffffffe04047892 */ /* 0x000fe2000f8ec03f */
[----:B------:R-:W-:-:S03]  /*1650*/  ISETP.NE.AND P0, PT, R3, 0x3, PT ;  /* 0x000000030300780c */ /* 0x000fc60003f05270 */
[----:B------:R-:W-:-:S06]  /*1660*/  UIADD3 UR4, UR45, -UR4, URZ ;  /* 0x800000042d047290 */ /* 0x000fcc000fffe03f */
[----:B------:R-:W-:-:S05]  /*1670*/  IMAD.U32 R0, RZ, RZ, UR4 ;  /* 0x00000004ff007e24 */ /* 0x000fca000f8e00ff */
[----:B------:R-:W-:-:S04]  /*1680*/  SHF.L.U32 R0, R0, 0x1f, RZ ;  /* 0x0000001f00007819 */ /* 0x000fc800000006ff */
[----:B------:R-:W0:Y:S02]  /*1690*/  SYNCS.PHASECHK.TRANS64.TRYWAIT P1, [UR39+0x30800], R0 ;  /* 0x03080000ff0075a7 */ /* 0x000e240008020167 */
[----:B0-----:R-:W-:Y:S05]  /*16a0*/  @!P1 BRA `(.L_x_171) ;  /* 0x000000cc00889947 */ /* 0x001fea0003800000 */
.L_x_310:
[----:B------:R-:W-:Y:S05]  /*16b0*/  @!P0 BRA `(.L_x_172) ;  /* 0x0000000000048947 */ /* 0x000fea0003800000 */
[----:B------:R-:W-:Y:S01]  /*16c0*/  BPT.TRAP 0x1 ;  /* 0x000000040000795c */ /* 0x000fe20000300000 */
.L_x_172:
[----:B------:R-:W-:Y:S02]  /*16d0*/  IMAD.U32 R4, RZ, RZ, UR38 ;  /* 0x00000026ff047e24 */ /* 0x000fe4000f8e00ff */
[----:B0-----:R-:W-:-:S03]  /*16e0*/  IMAD.U32 R3, RZ, RZ, UR37 ;  /* 0x00000025ff037e24 */ /* 0x001fc6000f8e00ff */
[----:B------:R-:W-:Y:S02]  /*16f0*/  LEA R4, R4, UR39, 0x3 ;  /* 0x0000002704047c11 */ /* 0x000fe4000f8e18ff */
[----:B------:R-:W-:-:S04]  /*1700*/  SHF.L.U32 R3, R3, 0x1f, RZ ;  /* 0x0000001f03037819 */ /* 0x000fc800000006ff */
[----:B------:R0:W1:Y:S01]  /*1710*/  SYNCS.PHASECHK.TRANS64.TRYWAIT P2, [R4+URZ+0x30830], R3 ;  /* 0x03083003040075a7 */ /* 0x000062000804017f */
[----:B------:R-:W-:Y:S05]  /*1720*/  @!P0 BRA `(.L_x_173) ;  /* 0x0000000000048947 */ /* 0x000fea0003800000 */
[----:B------:R-:W-:Y:S01]  /*1730*/  BPT.TRAP 0x1 ;  /* 0x000000040000795c */ /* 0x000fe20000300000 */
.L_x_173:
[----:B------:R-:W2:Y:S01]  /*1740*/  S2R R0, SR_TID.X ;  /* 0x0000000000007919 */ /* 0x000ea20000002100 */
[----:B------:R-:W-:Y:S01]  /*1750*/  IMAD.MOV.U32 R151, RZ, RZ, RZ ;  /* 0x000000ffff977224 */ /* 0x000fe200078e00ff */
[----:B--2---:R-:W-:Y:S01]  /*1760*/  LOP3.LUT P1, RZ, R0, 0x7f, RZ, 0xc0, !PT ;  /* 0x0000007f00ff7812 */ /* 0x004fe2000782c0ff */
[----:B-1----:R-:W-:-:S12]  /*1770*/  @P2 BRA `(.L_x_174) ;  /* 0x0000000000082947 */ /* 0x002fd80003800000 */
[----:B------:R-:W1:Y:S02]  /*1780*/  SYNCS.PHASECHK.TRANS64.TRYWAIT P2, [R4+URZ+0x30830], R3 ;  /* 0x03083003040075a7 */ /* 0x000e64000804017f */
[----:B-1----:R-:W-:Y:S05]  /*1790*/  @!P2 BRA `(.L_x_175) ;  /* 0x000000cc0064a947 */ /* 0x002fea0003800000 */
.L_x_174:
[----:B------:R-:W-:Y:S05]  /*17a0*/  WARPSYNC.ALL ;  /* 0x0000000000007948 */ /* 0x000fea0003800000 */
[----:B------:R-:W-:Y:S01]  /*17b0*/  ULEA UR25, UR51, UR39, 0xd ;  /* 0x0000002733197291 */ /* 0x000fe2000f8e683f */
[----:B------:R-:W-:Y:S01]  /*17c0*/  WARPGROUP.ARRIVE ;  /* 0x00000000000079c5 */ /* 0x000fe20000000000 */
[----:B------:R-:W-:Y:S01]  /*17d0*/  UIADD3 UR4, UR39, 0x12400, URZ ;  /* 0x0001240027047890 */ /* 0x000fe2000fffe03f */
[----:B01----:R-:W-:Y:S01]  /*17e0*/  VIADD R3, R157, UR50 ;  /* 0x000000329d037c36 */ /* 0x003fe20008000000 */
[----:B------:R-:W-:Y:S01]  /*17f0*/  UIADD3 UR5, UR25, 0xc400, URZ ;  /* 0x0000c40019057890 */ /* 0x000fe2000fffe03f */
[----:B------:R-:W-:Y:S01]  /*1800*/  IMAD.U32 R0, RZ, RZ, UR47 ;  /* 0x0000002fff007e24 */ /* 0x000fe2000f8e00ff */
[----:B------:R-:W-:Y:S01]  /*1810*/  USHF.R.U32.HI UR4, URZ, 0x4, UR4 ;  /* 0x000000043f047899 */ /* 0x000fe20008011604 */
[----:B------:R-:W-:Y:S01]  /*1820*/  P2R R6, PR, RZ, 0x2 ;  /* 0x00000002ff067803 */ /* 0x000fe20000000000 */
[----:B------:R-:W-:Y:S01]  /*1830*/  USHF.R.U32.HI UR5, URZ, 0x4, UR5 ;  /* 0x000000043f057899 */ /* 0x000fe20008011605 */
[----:B------:R-:W-:Y:S01]  /*1840*/  IMAD R3, R0, -0xc0, R3 ;  /* 0xffffff4000037824 */ /* 0x000fe200078e0203 */
[----:B------:R-:W-:Y:S01]  /*1850*/  ULOP3.LUT UR4, UR4, 0x3fff, URZ, 0xc0, !UPT ;  /* 0x00003fff04047892 */ /* 0x000fe2000f8ec03f */
[----:B------:R-:W-:Y:S01]  /*1860*/  P2R R5, PR, RZ, 0x1 ;  /* 0x00000001ff057803 */ /* 0x000fe20000000000 */
[----:B------:R-:W-:Y:S01]  /*1870*/  ULOP3.LUT UR5, UR5, 0x3fff, URZ, 0xc0, !UPT ;  /* 0x00003fff05057892 */ /* 0x000fe2000f8ec03f */
[--C-:B------:R-:W-:Y:S01]  /*1880*/  IMAD.MOV.U32 R150, RZ, RZ, R151.reuse ;  /* 0x000000ffff967224 */ /* 0x100fe200078e0097 */
[----:B------:R-:W-:Y:S01]  /*1890*/  ULOP3.LUT UR24, UR4, 0x10000, URZ, 0xfc, !UPT ;  /* 0x0001000004187892 */ /* 0x000fe2000f8efc3f */
[C---:B------:R-:W-:Y:S01]  /*18a0*/  ISETP.GT.AND P5, PT, R3.reuse, RZ, PT ;  /* 0x000000ff0300720c */ /* 0x040fe20003fa4270 */
[----:B------:R-:W-:Y:S01]  /*18b0*/  ULOP3.LUT UR4, UR5, 0x10000, URZ, 0xfc, !UPT ;  /* 0x0001000005047892 */ /* 0x000fe2000f8efc3f */
[C---:B------:R-:W-:Y:S01]  /*18c0*/  ISETP.GT.AND P4, PT, R3.reuse, 0x1, PT ;  /* 0x000000010300780c */ /* 0x040fe20003f84270 */
[----:B------:R-:W-:Y:S01]  /*18d0*/  UIMAD UR6, UR38, 0x600, UR24 ;  /* 0x00000600260678a4 */ /* 0x000fe2000f8e0218 */
[C---:B------:R-:W-:Y:S01]  /*18e0*/  ISETP.GT.AND P3, PT, R3.reuse, 0x8, PT ;  /* 0x000000080300780c */ /* 0x040fe20003f64270 */
[----:B------:R-:W-:Y:S01]  /*18f0*/  UMOV UR5, 0x40000040 ;  /* 0x4000004000057882 */ /* 0x000fe20000000000 */
[----:B------:R-:W-:Y:S01]  /*1900*/  UMOV UR7, 0x40000040 ;  /* 0x4000004000077882 */ /* 0x000fe20000000000 */
[----:B------:R-:W-:Y:S01]  /*1910*/  UIADD3 UR8, UR4, 0x2, URZ ;  /* 0x0000000204087890 */ /* 0x000fe2000fffe03f */
[C---:B------:R-:W-:Y:S01]  /*1920*/  ISETP.GT.AND P2, PT, R3.reuse, 0x9, PT ;  /* 0x000000090300780c */ /* 0x040fe20003f44270 */
[----:B------:R-:W-:Y:S01]  /*1930*/  UIADD3 UR10, UR6, 0x2, URZ ;  /* 0x00000002060a7890 */ /* 0x000fe2000fffe03f */
[C---:B------:R-:W-:Y:S01]  /*1940*/  ISETP.GT.AND P6, PT, R3.reuse, 0x10, PT ;  /* 0x000000100300780c */ /* 0x040fe20003fc4270 */
[----:B------:R-:W-:Y:S01]  /*1950*/  UMOV UR9, 0x40000040 ;  /* 0x4000004000097882 */ /* 0x000fe20000000000 */
[----:B------:R-:W-:Y:S01]  /*1960*/  HGMMA.64x192x16.F32 R24, gdesc[UR4], RZ, !UPT, gsb0 ;  /* 0x02e00000041879f0 */ /* 0x000fe2000c0008ff */
[----:B------:R-:W-:Y:S01]  /*1970*/  UMOV UR11, 0x40000040 ;  /* 0x40000040000b7882 */ /* 0x000fe20000000000 */
[----:B------:R-:W-:Y:S01]  /*1980*/  UIADD3 UR12, UR4, 0x4, URZ ;  /* 0x00000004040c7890 */ /* 0x000fe2000fffe03f */
[C---:B------:R-:W-:Y:S01]  /*1990*/  ISETP.GT.AND P1, PT, R3.reuse, 0x99, PT ;  /* 0x000000990300780c */ /* 0x040fe20003f24270 */
[----:B------:R-:W-:Y:S01]  /*19a0*/  UIADD3 UR14, UR6, 0x4, URZ ;  /* 0x00000004060e7890 */ /* 0x000fe2000fffe03f */
[----:B------:R-:W-:Y:S01]  /*19b0*/  ISETP.GT.AND P0, PT, R3, 0xa0, PT ;  /* 0x000000a00300780c */ /* 0x000fe20003f04270 */
[----:B------:R-:W-:Y:S01]  /*19c0*/  UMOV UR13, 0x40000040 ;  /* 0x40000040000d7882 */ /* 0x000fe20000000000 */
[----:B------:R-:W-:Y:S01]  /*19d0*/  UMOV UR15, 0x40000040 ;  /* 0x40000040000f7882 */ /* 0x000fe20000000000 */
[----:B------:R-:W-:Y:S01]  /*19e0*/  UIADD3 UR16, UR4, 0x6, URZ ;  /* 0x0000000604107890 */ /* 0x000fe2000fffe03f */
[--C-:B------:R-:W-:Y:S01]  /*19f0*/  IMAD.MOV.U32 R149, RZ, RZ, R151.reuse ;  /* 0x000000ffff957224 */ /* 0x100fe200078e0097 */
[----:B------:R-:W-:Y:S01]  /*1a00*/  UIADD3 UR18, UR6, 0x6, URZ ;  /* 0x0000000606127890 */ /* 0x000fe2000fffe03f */
[--C-:B------:R-:W-:Y:S01]  /*1a10*/  IMAD.MOV.U32 R148, RZ, RZ, R151.reuse ;  /* 0x000000ffff947224 */ /* 0x100fe200078e0097 */
[----:B------:R-:W-:Y:S01]  /*1a20*/  UMOV UR17, 0x40000040 ;  /* 0x4000004000117882 */ /* 0x000fe20000000000 */
[----:B------:R-:W-:Y:S01]  /*1a30*/  UMOV UR19, 0x40000040 ;  /* 0x4000004000137882 */ /* 0x000fe20000000000 */
[----:B------:R-:W-:Y:S01]  /*1a40*/  ULDC UR26, c[0x0][0x988] ;  /* 0x00026200001a7ab9 */ /* 0x000fe20000000800 */
[----:B------:R-:W-:Y:S01]  /*1a50*/  UISETP.GE.AND UP0, UPT, UR50, 0xc1, UPT ;  /* 0x000000c13200788c */ /* 0x000fe2000bf06270 */
        /* <DEDUP_REMOVED lines=25> */
[----:B------:R-:W-:Y:S01]  /*1bf0*/  IMAD.MOV.U32 R122, RZ, RZ, R151 ;  /* 0x000000ffff7a7224 */ /* 0x000fe200078e0097 */
[----:B------:R-:W-:Y:S02]  /*1c00*/  WARPGROUP.DEPBAR.LE gsb0, 0x0 ;  /* 0x00008000000079c5 */ /* 0x000fe40000010000 */
[----:B------:R-:W-:-:S06]  /*1c10*/  WARPGROUP.ARRIVE ;  /* 0x00000000000079c5 */ /* 0x000fcc0000000000 */
        /* <DEDUP_REMOVED lines=115> */
[----:B------:R-:W-:Y:S02]  /*2350*/  FSEL R78, R78, -INF , P4 ;  /* 0xff8000004e4e7808 */ /* 0x000fe40002000000 */
[----:B------:R-:W-:Y:S02]  /*2360*/  FSEL R79, R79, -INF , P3 ;  /* 0xff8000004f4f7808 */ /* 0x000fe40001800000 */
[----:B------:R-:W-:Y:S02]  /*2370*/  FSEL R82, R82, -INF , P2 ;  /* 0xff80000052527808 */ /* 0x000fe40001000000 */
[C---:B------:R-:W-:Y:S02]  /*2380*/  ISETP.GT.AND P5, PT, R3.reuse, 0x78, PT ;  /* 0x000000780300780c */ /* 0x040fe40003fa4270 */
        /* <DEDUP_REMOVED lines=16> */
[----:B------:R-:W-:Y:S02]  /*2490*/  FMNMX.FTZ R7, R81, R0, !PT ;  /* 0x0000000051077209 */ /* 0x000fe40007810000 */
[C---:B------:R-:W-:Y:S02]  /*24a0*/  ISETP.GT.AND P6, PT, R3.reuse, 0x88, PT ;  /* 0x000000880300780c */ /* 0x040fe40003fc4270 */
[----:B------:R-:W-:-:S02]  /*24b0*/  ISETP.GT.AND P5, PT, R3, 0x89, PT ;  /* 0x000000890300780c */ /* 0x000fc40003fa4270 */
        /* <DEDUP_REMOVED lines=17> */
[----:B------:R-:W-:-:S02]  /*25d0*/  FSEL R102, R102, -INF , P2 ;  /* 0xff80000066667808 */ /* 0x000fc40001000000 */
[----:B------:R-:W-:Y:S02]  /*25e0*/  FSEL R108, R108, -INF , P0 ;  /* 0xff8000006c6c7808 */ /* 0x000fe40000000000 */
[----:B------:R-:W-:Y:S02]  /*25f0*/  P2R R11, PR, RZ, 0x1 ;  /* 0x00000001ff0b7803 */ /* 0x000fe40000000000 */
[C---:B------:R-:W-:Y:S02]  /*2600*/  ISETP.GT.AND P2, PT, R3.reuse, 0xa9, PT ;  /* 0x000000a90300780c */ /* 0x040fe40003f44270 */
[C---:B------:R-:W-:Y:S02]  /*2610*/  ISETP.GT.AND P3, PT, R3.reuse, 0xb0, PT ;  /* 0x000000b00300780c */ /* 0x040fe40003f64270 */
[C---:B------:R-:W-:Y:S02]  /*2620*/  ISETP.GT.AND P4, PT, R3.reuse, 0xb1, PT ;  /* 0x000000b10300780c */ /* 0x040fe40003f84270 */
[----:B------:R-:W-:-:S02]  /*2630*/  ISETP.GT.AND P5, PT, R3, 0xb8, PT ;  /* 0x000000b80300780c */ /* 0x000fc40003fa4270 */
[C---:B------:R-:W-:Y:S02]  /*2640*/  ISETP.GT.AND P6, PT, R3.reuse, 0xb9, PT ;  /* 0x000000b90300780c */ /* 0x040fe40003fc4270 */
[C---:B------:R-:W-:Y:S02]  /*2650*/  ISETP.GT.AND P0, PT, R3.reuse, 0x99, PT ;  /* 0x000000990300780c */ /* 0x040fe40003f04270 */
[----:B------:R-:W-:Y:S02]  /*2660*/  ISETP.GT.AND P1, PT, R3, 0xa0, PT ;  /* 0x000000a00300780c */ /* 0x000fe40003f24270 */
        /* <DEDUP_REMOVED lines=23> */
[----:B------:R-:W-:Y:S02]  /*27e0*/  FSEL R109, R109, -INF , P2 ;  /* 0xff8000006d6d7808 */ /* 0x000fe40001000000 */
[----:B------:R-:W-:Y:S02]  /*27f0*/  FMNMX.FTZ R0, R108, R7, !PT ;  /* 0x000000076c007209 */ /* 0x000fe40007810000 */
[----:B------:R-:W-:Y:S02]  /*2800*/  FMNMX.FTZ R3, R51, R20, !PT ;  /* 0x0000001433037209 */ /* 0x000fe40007810000 */
[----:B------:R-:W-:-:S02]  /*2810*/  FSEL R112, R112, -INF , P3 ;  /* 0xff80000070707808 */ /* 0x000fc40001800000 */
        /* <DEDUP_REMOVED lines=11> */
[----:B------:R-:W-:-:S02]  /*28d0*/  FMNMX.FTZ R8, R117, R0, !PT ;  /* 0x0000000075087209 */ /* 0x000fc40007810000 */
[----:B------:R-:W-:Y:S02]  /*28e0*/  FMNMX.FTZ R20, R62, R3, !PT ;  /* 0x000000033e147209 */ /* 0x000fe40007810000 */
[----:B------:R-:W-:Y:S01]  /*28f0*/  P2R R10, PR, RZ, 0x4 ;  /* 0x00000004ff0a7803 */ /* 0x000fe20000000000 */
[----:B------:R-:W0:Y:S01]  /*2900*/  SHFL.BFLY PT, R7, R8, 0x2, 0x1f ;  /* 0x0c401f0008077f89 */ /* 0x000e2200000e0000 */
[----:B------:R-:W-:Y:S02]  /*2910*/  FMNMX.FTZ R3, R63, R20, !PT ;  /* 0x000000143f037209 */ /* 0x000fe40007810000 */
[----:B------:R-:W-:Y:S02]  /*2920*/  FSEL R103, R103, -INF , P0 ;  /* 0xff80000067677808 */ /* 0x000fe40000000000 */
[----:B------:R-:W-:Y:S02]  /*2930*/  FMNMX.FTZ R20, R66, R3, !PT ;  /* 0x0000000342147209 */ /* 0x000fe40007810000 */
[----:B------:R-:W-:-:S02]  /*2940*/  FSEL R106, R106, -INF , P1 ;  /* 0xff8000006a6a7808 */ /* 0x000fc40000800000 */
[----:B------:R-:W-:Y:S02]  /*2950*/  FMNMX.FTZ R3, R67, R20, !PT ;  /* 0x0000001443037209 */ /* 0x000fe40007810000 */
[----:B------:R-:W-:Y:S02]  /*2960*/  ISETP.NE.AND P1, PT, R12, RZ, PT ;  /* 0x000000ff0c00720c */ /* 0x000fe40003f25270 */
[----:B------:R-:W-:Y:S02]  /*2970*/  FMNMX.FTZ R20, R70, R3, !PT ;  /* 0x0000000346147209 */ /* 0x000fe40007810000 */
[----:B------:R-:W-:Y:S02]  /*2980*/  ISETP.NE.AND P0, PT, R11, RZ, PT ;  /* 0x000000ff0b00720c */ /* 0x000fe40003f05270 */
[----:B------:R-:W-:Y:S02]  /*2990*/  FMNMX.FTZ R3, R71, R20, !PT ;  /* 0x0000001447037209 */ /* 0x000fe40007810000 */
[----:B------:R-:W-:-:S02]  /*29a0*/  FSEL R107, R107, -INF , P1 ;  /* 0xff8000006b6b7808 */ /* 0x000fc40000800000 */
[----:B------:R-:W-:Y:S02]  /*29b0*/  FMNMX.FTZ R20, R74, R3, !PT ;  /* 0x000000034a147209 */ /* 0x000fe40007810000 */
[----:B------:R-:W-:Y:S02]  /*29c0*/  FSEL R110, R110, -INF , P0 ;  /* 0xff8000006e6e7808 */ /* 0x000fe40000000000 */
[----:B0-----:R-:W-:Y:S02]  /*29d0*/  FMNMX.FTZ R9, R8, R7, !PT ;  /* 0x0000000708097209 */ /* 0x001fe40007810000 */
[----:B------:R-:W-:Y:S02]  /*29e0*/  FMNMX.FTZ R3, R75, R20, !PT ;  /* 0x000000144b037209 */ /* 0x000fe40007810000 */
[----:B------:R-:W-:Y:S01]  /*29f0*/  FSEL R114, R114, -INF , P3 ;  /* 0xff80000072727808 */ /* 0x000fe20001800000 */
[----:B------:R-:W0:Y:S01]  /*2a00*/  SHFL.BFLY PT, R0, R9, 0x1, 0x1f ;  /* 0x0c201f0009007f89 */ /* 0x000e2200000e0000 */
[----:B------:R-:W-:-:S02]  /*2a10*/  FMNMX.FTZ R20, R78, R3, !PT ;  /* 0x000000034e147209 */ /* 0x000fc40007810000 */
[----:B------:R-:W-:Y:S02]  /*2a20*/  FSEL R115, R115, -INF , P4 ;  /* 0xff80000073737808 */ /* 0x000fe40002000000 */
[----:B------:R-:W-:Y:S02]  /*2a30*/  FMNMX.FTZ R3, R79, R20, !PT ;  /* 0x000000144f037209 */ /* 0x000fe40007810000 */
[----:B------:R-:W-:Y:S02]  /*2a40*/  FSEL R118, R118, -INF , P5 ;  /* 0xff80000076767808 */ /* 0x000fe40002800000 */
[----:B------:R-:W-:Y:S02]  /*2a50*/  FMNMX.FTZ R20, R82, R3, !PT ;  /* 0x0000000352147209 */ /* 0x000fe40007810000 */
[----:B------:R-:W-:Y:S02]  /*2a60*/  FSEL R119, R119, -INF , P6 ;  /* 0xff80000077777808 */ /* 0x000fe40003000000 */
[----:B------:R-:W-:-:S02]  /*2a70*/  FMNMX.FTZ R3, R83, R20, !PT ;  /* 0x0000001453037209 */ /* 0x000fc40007810000 */
[----:B------:R-:W-:Y:S02]  /*2a80*/  ISETP.NE.AND P0, PT, R5, RZ, PT ;  /* 0x000000ff0500720c */ /* 0x000fe40003f05270 */
[----:B------:R-:W-:Y:S02]  /*2a90*/  FMNMX.FTZ R20, R86, R3, !PT ;  /* 0x0000000356147209 */ /* 0x000fe40007810000 */
[----:B------:R-:W-:Y:S02]  /*2aa0*/  ISETP.NE.AND P1, PT, R6, RZ, PT ;  /* 0x000000ff0600720c */ /* 0x000fe40003f25270 */
[----:B------:R-:W-:Y:S02]  /*2ab0*/  FMNMX.FTZ R3, R87, R20, !PT ;  /* 0x0000001457037209 */ /* 0x000fe40007810000 */
[----:B0-----:R-:W-:Y:S02]  /*2ac0*/  FMNMX.FTZ R0, R9, R0, !PT ;  /* 0x0000000009007209 */ /* 0x001fe40007810000 */
[----:B------:R-:W-:-:S02]  /*2ad0*/  FMNMX.FTZ R20, R90, R3, !PT ;  /* 0x000000035a147209 */ /* 0x000fc40007810000 */
[C---:B------:R-:W-:Y:S01]  /*2ae0*/  FSETP.NEU.FTZ.AND P2, PT, R0.reuse, -INF , PT ;  /* 0xff8000000000780b */ /* 0x040fe20003f5d000 */
[----:B------:R-:W-:Y:S01]  /*2af0*/  FMUL.FTZ R7, R0, UR26 ;  /* 0x0000001a00077c20 */ /* 0x000fe20008410000 */
[----:B------:R-:W-:-:S03]  /*2b00*/  FMNMX.FTZ R3, R91, R20, !PT ;  /* 0x000000145b037209 */ /* 0x000fc60007810000 */
[----:B------:R-:W-:Y:S01]  /*2b10*/  @!P1 VIADD R4, R4, 0x30840 ;  /* 0x0003084004049836 */ /* 0x000fe20000000000 */
[----:B------:R-:W-:Y:S02]  /*2b20*/  FMNMX.FTZ R20, R94, R3, !PT ;  /* 0x000000035e147209 */ /* 0x000fe40007810000 */
[----:B------:R-:W-:Y:S02]  /*2b30*/  FSEL R7, R7, RZ, P2 ;  /* 0x000000ff07077208 */ /* 0x000fe40001000000 */
[----:B------:R-:W-:Y:S02]  /*2b40*/  FMNMX.FTZ R3, R95, R20, !PT ;  /* 0x000000145f037209 */ /* 0x000fe40007810000 */
[----:B------:R-:W-:Y:S01]  /*2b50*/  ISETP.NE.AND P2, PT, R10, RZ, PT ;  /* 0x000000ff0a00720c */ /* 0x000fe20003f45270 */
        /* <DEDUP_REMOVED lines=44> */
[----:B------:R0:W-:Y:S01]  /*2e20*/  MUFU.EX2 R20, R80 ;  /* 0x0000005000147308 */ /* 0x0001e20000000800 */
[----:B------:R-:W-:Y:S01]  /*2e30*/  FMNMX.FTZ R3, R119, R64, !PT ;  /* 0x0000004077037209 */ /* 0x000fe20007810000 */
[--C-:B------:R-:W-:Y:S01]  /*2e40*/  FFMA.FTZ R29, R81, UR26, -R7.reuse ;  /* 0x0000001a511d7c23 */ /* 0x100fe20008010807 */
[--C-:B------:R-:W-:Y:S01]  /*2e50*/  FFMA.FTZ R57, R57, UR26, -R7.reuse ;  /* 0x0000001a39397c23 */ /* 0x100fe20008010807 */
[--C-:B------:R-:W-:Y:S01]  /*2e60*/  FFMA.FTZ R61, R61, UR26, -R7.reuse ;  /* 0x0000001a3d3d7c23 */ /* 0x100fe20008010807 */
[--C-:B------:R-:W-:Y:S01]  /*2e70*/  FFMA.FTZ R68, R93, UR26, -R7.reuse ;  /* 0x0000001a5d447c23 */ /* 0x100fe20008010807 */
[----:B------:R-:W1:Y:S01]  /*2e80*/  SHFL.BFLY PT, R76, R3, 0x2, 0x1f ;  /* 0x0c401f00034c7f89 */ /* 0x000e6200000e0000 */
[--C-:B------:R-:W-:Y:S01]  /*2e90*/  FFMA.FTZ R64, R96, UR26, -R7.reuse ;  /* 0x0000001a60407c23 */ /* 0x100fe20008010807 */
[----:B------:R2:W-:Y:S01]  /*2ea0*/  MUFU.EX2 R32, R84 ;  /* 0x0000005400207308 */ /* 0x0005e20000000800 */
[--C-:B------:R-:W-:Y:S01]  /*2eb0*/  FFMA.FTZ R69, R97, UR26, -R7.reuse ;  /* 0x0000001a61457c23 */ /* 0x100fe20008010807 */
[--C-:B------:R-:W-:Y:S01]  /*2ec0*/  FFMA.FTZ R72, R100, UR26, -R7.reuse ;  /* 0x0000001a64487c23 */ /* 0x100fe20008010807 */
[--C-:B------:R-:W-:Y:S01]  /*2ed0*/  FFMA.FTZ R73, R101, UR26, -R7.reuse ;  /* 0x0000001a65497c23 */ /* 0x100fe20008010807 */
[--C-:B------:R-:W-:Y:S01]  /*2ee0*/  FFMA.FTZ R77, R105, UR26, -R7.reuse ;  /* 0x0000001a694d7c23 */ /* 0x100fe20008010807 */
[--C-:B0-----:R-:W-:Y:S01]  /*2ef0*/  FFMA.FTZ R80, R108, UR26, -R7.reuse ;  /* 0x0000001a6c507c23 */ /* 0x101fe20008010807 */
[--C-:B------:R-:W-:Y:S01]  /*2f00*/  FFMA.FTZ R81, R109, UR26, -R7.reuse ;  /* 0x0000001a6d517c23 */ /* 0x100fe20008010807 */
[--C-:B------:R-:W-:Y:S01]  /*2f10*/  FFMA.FTZ R113, R113, UR26, -R7.reuse ;  /* 0x0000001a71717c23 */ /* 0x100fe20008010807 */
[----:B------:R0:W-:Y:S01]  /*2f20*/  MUFU.EX2 R60, R89 ;  /* 0x00000059003c7308 */ /* 0x0001e20000000800 */
[----:B--2---:R-:W-:Y:S01]  /*2f30*/  FFMA.FTZ R84, R112, UR26, -R7 ;  /* 0x0000001a70547c23 */ /* 0x004fe20008010807 */
[----:B------:R-:W-:-:S04]  /*2f40*/  @!P1 PRMT R4, RZ, 0x654, R4 ;  /* 0x00000654ff049816 */ /* 0x000fc80000000004 */
[----:B------:R2:W-:Y:S02]  /*2f50*/  @!P1 SYNCS.ARRIVE.TRANS64.RED.A1T0 RZ, [R4+URZ], RZ ;  /* 0x000000ff04ff99a7 */ /* 0x0005e4000810043f */
[----:B------:R-:W-:Y:S01]  /*2f60*/  MUFU.EX2 R5, R5 ;  /* 0x0000000500057308 */ /* 0x000fe20000000800 */
[--C-:B0-----:R-:W-:Y:S01]  /*2f70*/  FFMA.FTZ R89, R117, UR26, -R7.reuse ;  /* 0x0000001a75597c23 */ /* 0x101fe20008010807 */
[----:B-1----:R-:W-:Y:S01]  /*2f80*/  FMNMX.FTZ R85, R3, R76, !PT ;  /* 0x0000004c03557209 */ /* 0x002fe20007810000 */
[----:B------:R-:W-:-:S05]  /*2f90*/  FFMA.FTZ R76, R104, UR26, -R7 ;  /* 0x0000001a684c7c23 */ /* 0x000fca0008010807 */
[----:B------:R-:W2:Y:S01]  /*2fa0*/  MUFU.EX2 R6, R6 ;  /* 0x0000000600067308 */ /* 0x000ea20000000800 */
[----:B------:R-:W0:Y:S07]  /*2fb0*/  SHFL.BFLY PT, R88, R85, 0x1, 0x1f ;  /* 0x0c201f0055587f89 */ /* 0x000e2e00000e0000 */
[----:B------:R-:W1:Y:S08]  /*2fc0*/  MUFU.EX2 R8, R8 ;  /* 0x0000000800087308 */ /* 0x000e700000000800 */
[----:B------:R-:W3:Y:S01]  /*2fd0*/  MUFU.EX2 R9, R9 ;  /* 0x0000000900097308 */ /* 0x000ee20000000800 */
[----:B--2---:R-:W-:-:S07]  /*2fe0*/  F2FP.F16.F32.PACK_AB R4, R6, R5 ;  /* 0x000000050604723e */ /* 0x004fce00000000ff */
[----:B------:R-:W2:Y:S01]  /*2ff0*/  MUFU.EX2 R10, R10 ;  /* 0x0000000a000a7308 */ /* 0x000ea20000000800 */
[----:B0-----:R-:W-:Y:S01]  /*3000*/  FMNMX.FTZ R3, R85, R88, !PT ;  /* 0x0000005855037209 */ /* 0x001fe20007810000 */
[----:B------:R-:W-:-:S03]  /*3010*/  FFMA.FTZ R88, R116, UR26, -R7 ;  /* 0x0000001a74587c23 */ /* 0x000fc60008010807 */
[C---:B------:R-:W-:Y:S01]  /*3020*/  FSETP.NEU.FTZ.AND P2, PT, R3.reuse, -INF , PT ;  /* 0xff8000000300780b */ /* 0x040fe20003f5d000 */
[----:B------:R-:W-:Y:S02]  /*3030*/  FMUL.FTZ R92, R3, UR26 ;  /* 0x0000001a035c7c20 */ /* 0x000fe40008410000 */
[----:B------:R-:W-:Y:S03]  /*3040*/  MUFU.EX2 R11, R11 ;  /* 0x0000000b000b7308 */ /* 0x000fe60000000800 */
[----:B------:R-:W-:Y:S02]  /*3050*/  FSEL R92, R92, RZ, P2 ;  /* 0x000000ff5c5c7208 */ /* 0x000fe40001000000 */
[----:B------:R-:W-:-:S03]  /*3060*/  PLOP3.LUT P2, PT, PT, PT, UP0, 0x80, 0x0 ;  /* 0x000000000000781c */ /* 0x000fc60003f4f008 */
        /* <DEDUP_REMOVED lines=9> */
[--C-:B------:R-:W-:Y:S01]  /*3100*/  FFMA.FTZ R100, R35, UR26, -R92.reuse ;  /* 0x0000001a23647c23 */ /* 0x100fe2000801085c */
[----:B------:R-:W-:Y:S01]  /*3110*/  FFMA.FTZ R55, R59, UR26, -R92 ;  /* 0x0000001a3b377c23 */ /* 0x000fe2000801085c */
[----:B------:R-:W-:Y:S01]  /*3120*/  FADD.FTZ R59, R5, R6 ;  /* 0x00000006053b7221 */ /* 0x000fe20000010000 */
[--C-:B------:R-:W-:Y:S01]  /*3130*/  FFMA.FTZ R30, R43, UR26, -R92.reuse ;  /* 0x0000001a2b1e7c23 */ /* 0x100fe2000801085c */
[--C-:B------:R-:W-:Y:S01]  /*3140*/  FFMA.FTZ R101, R38, UR26, -R92.reuse ;  /* 0x0000001a26657c23 */ /* 0x100fe2000801085c */
[--C-:B------:R-:W-:Y:S01]  /*3150*/  FFMA.FTZ R43, R70, UR26, -R92.reuse ;  /* 0x0000001a462b7c23 */ /* 0x100fe2000801085c */
[----:B-1----:R-:W-:Y:S01]  /*3160*/  FADD.FTZ R70, R8, R59 ;  /* 0x0000003b08467221 */ /* 0x002fe20000010000 */
[----:B------:R-:W0:Y:S01]  /*3170*/  MUFU.EX2 R26, R26 ;  /* 0x0000001a001a7308 */ /* 0x000e220000000800 */
[--C-:B------:R-:W-:Y:S01]  /*3180*/  FFMA.FTZ R35, R66, UR26, -R92.reuse ;  /* 0x0000001a42237c23 */ /* 0x100fe2000801085c */
[--C-:B------:R-:W-:Y:S01]  /*3190*/  FFMA.FTZ R38, R50, UR26, -R92.reuse ;  /* 0x0000001a32267c23 */ /* 0x100fe2000801085c */
[--C-:B------:R-:W-:Y:S01]  /*31a0*/  FFMA.FTZ R104, R39, UR26, -R92.reuse ;  /* 0x0000001a27687c23 */ /* 0x100fe2000801085c */
[--C-:B------:R-:W-:Y:S01]  /*31b0*/  FFMA.FTZ R50, R71, UR26, -R92.reuse ;  /* 0x0000001a47327c23 */ /* 0x100fe2000801085c */
[----:B------:R-:W-:Y:S01]  /*31c0*/  FFMA.FTZ R27, R42, UR26, -R92 ;  /* 0x0000001a2a1b7c23 */ /* 0x000fe2000801085c */
[----:B---3--:R-:W-:Y:S01]  /*31d0*/  FADD.FTZ R71, R9, R70 ;  /* 0x0000004609477221 */ /* 0x008fe20000010000 */
[--C-:B------:R-:W-:Y:S01]  /*31e0*/  FFMA.FTZ R42, R67, UR26, -R92.reuse ;  /* 0x0000001a432a7c23 */ /* 0x100fe2000801085c */
[----:B------:R-:W1:Y:S01]  /*31f0*/  MUFU.EX2 R93, R93 ;  /* 0x0000005d005d7308 */ /* 0x000e620000000800 */
[--C-:B------:R-:W-:Y:S01]  /*3200*/  FFMA.FTZ R39, R51, UR26, -R92.reuse ;  /* 0x0000001a33277c23 */ /* 0x100fe2000801085c */
[--C-:B------:R-:W-:Y:S01]  /*3210*/  FFMA.FTZ R51, R74, UR26, -R92.reuse ;  /* 0x0000001a4a337c23 */ /* 0x100fe2000801085c */
[----:B--2---:R-:W-:Y:S01]  /*3220*/  FADD.FTZ R74, R10, R71 ;  /* 0x000000470a4a7221 */ /* 0x004fe20000010000 */
[--C-:B------:R-:W-:Y:S01]  /*3230*/  FFMA.FTZ R31, R46, UR26, -R92.reuse ;  /* 0x0000001a2e1f7c23 */ /* 0x100fe2000801085c */
[--C-:B------:R-:W-:Y:S01]  /*3240*/  FFMA.FTZ R59, R78, UR26, -R92.reuse ;  /* 0x0000001a4e3b7c23 */ /* 0x100fe2000801085c */
[--C-:B------:R-:W-:Y:S01]  /*3250*/  FFMA.FTZ R46, R54, UR26, -R92.reuse ;  /* 0x0000001a362e7c23 */ /* 0x100fe2000801085c */
[----:B------:R-:W-:Y:S01]  /*3260*/  FFMA.FTZ R54, R58, UR26, -R92 ;  /* 0x0000001a3a367c23 */ /* 0x000fe2000801085c */
[----:B------:R-:W2:Y:S01]  /*3270*/  MUFU.EX2 R96, R96 ;  /* 0x0000006000607308 */ /* 0x000ea20000000800 */
[----:B0-----:R-:W-:Y:S01]  /*3280*/  FADD.FTZ R66, R7, R26 ;  /* 0x0000001a07427221 */ /* 0x001fe20000010000 */
[--C-:B------:R-:W-:Y:S01]  /*3290*/  FFMA.FTZ R58, R62, UR26, -R92.reuse ;  /* 0x0000001a3e3a7c23 */ /* 0x100fe2000801085c */
[--C-:B------:R-:W-:Y:S01]  /*32a0*/  FFMA.FTZ R62, R75, UR26, -R92.reuse ;  /* 0x0000001a4b3e7c23 */ /* 0x100fe2000801085c */
[----:B------:R-:W-:Y:S01]  /*32b0*/  F2FP.F16.F32.PACK_AB R6, R9, R8 ;  /* 0x000000080906723e */ /* 0x000fe200000000ff */
[--C-:B------:R-:W-:Y:S01]  /*32c0*/  FFMA.FTZ R71, R86, UR26, -R92.reuse ;  /* 0x0000001a56477c23 */ /* 0x100fe2000801085c */
[----:B------:R-:W-:Y:S01]  /*32d0*/  F2FP.F16.F32.PACK_AB R8, R11, R10 ;  /* 0x0000000a0b08723e */ /* 0x000fe200000000ff */
[----:B------:R-:W-:Y:S01]  /*32e0*/  FFMA.FTZ R63, R63, UR26, -R92 ;  /* 0x0000001a3f3f7c23 */ /* 0x000fe2000801085c */
[----:B------:R-:W0:Y:S01]  /*32f0*/  MUFU.EX2 R97, R97 ;  /* 0x0000006100617308 */ /* 0x000e220000000800 */
[----:B-1----:R-:W-:Y:S01]  /*3300*/  FADD.FTZ R67, R93, R66 ;  /* 0x000000425d437221 */ /* 0x002fe20000010000 */
[--C-:B------:R-:W-:Y:S01]  /*3310*/  FFMA.FTZ R70, R79, UR26, -R92.reuse ;  /* 0x0000001a4f467c23 */ /* 0x100fe2000801085c */
[--C-:B------:R-:W-:Y:S01]  /*3320*/  FFMA.FTZ R79, R94, UR26, -R92.reuse ;  /* 0x0000001a5e4f7c23 */ /* 0x100fe2000801085c */
[--C-:B------:R-:W-:Y:S01]  /*3330*/  FFMA.FTZ R99, R99, UR26, -R92.reuse ;  /* 0x0000001a63637c23 */ /* 0x100fe2000801085c */
[--C-:B------:R-:W-:Y:S01]  /*3340*/  FFMA.FTZ R102, R102, UR26, -R92.reuse ;  /* 0x0000001a66667c23 */ /* 0x100fe2000801085c */
[--C-:B------:R-:W-:Y:S01]  /*3350*/  FFMA.FTZ R103, R103, UR26, -R92.reuse ;  /* 0x0000001a67677c23 */ /* 0x100fe2000801085c */
[----:B------:R-:W-:Y:S01]  /*3360*/  FFMA.FTZ R106, R106, UR26, -R92 ;  /* 0x0000001a6a6a7c23 */ /* 0x000fe2000801085c */
[----:B------:R-:W1:Y:S01]  /*3370*/  MUFU.EX2 R100, R100 ;  /* 0x0000006400647308 */ /* 0x000e620000000800 */
[----:B--2---:R-:W-:Y:S01]  /*3380*/  FADD.FTZ R66, R96, R67 ;  /* 0x0000004360427221 */ /* 0x004fe20000010000 */
[----:B------:R-:W-:Y:S01]  /*3390*/  FADD.FTZ R67, R11, R74 ;  /* 0x0000004a0b437221 */ /* 0x000fe20000010000 */
[--C-:B------:R-:W-:Y:S01]  /*33a0*/  FFMA.FTZ R107, R107, UR26, -R92.reuse ;  /* 0x0000001a6b6b7c23 */ /* 0x100fe2000801085c */
[--C-:B------:R-:W-:Y:S01]  /*33b0*/  FFMA.FTZ R110, R110, UR26, -R92.reuse ;  /* 0x0000001a6e6e7c23 */ /* 0x100fe2000801085c */
[--C-:B------:R-:W-:Y:S01]  /*33c0*/  FFMA.FTZ R111, R111, UR26, -R92.reuse ;  /* 0x0000001a6f6f7c23 */ /* 0x100fe2000801085c */
[----:B------:R-:W-:Y:S01]  /*33d0*/  FADD.FTZ R78, R120, R67 ;  /* 0x00000043784e7221 */ /* 0x000fe20000010000 */
[----:B------:R-:W-:Y:S01]  /*33e0*/  FFMA.FTZ R67, R83, UR26, -R92 ;  /* 0x0000001a53437c23 */ /* 0x000fe2000801085c */
[----:B------:R-:W2:Y:S01]  /*33f0*/  MUFU.EX2 R121, R121 ;  /* 0x0000007900797308 */ /* 0x000ea20000000800 */
[----:B0-----:R-:W-:Y:S01]  /*3400*/  FADD.FTZ R5, R97, R66 ;  /* 0x0000004261057221 */ /* 0x001fe20000010000 */
[--C-:B------:R-:W-:Y:S01]  /*3410*/  FFMA.FTZ R66, R82, UR26, -R92.reuse ;  /* 0x0000001a52427c23 */ /* 0x100fe2000801085c */
[--C-:B------:R-:W-:Y:S01]  /*3420*/  FFMA.FTZ R114, R114, UR26, -R92.reuse ;  /* 0x0000001a72727c23 */ /* 0x100fe2000801085c */
[--C-:B------:R-:W-:Y:S01]  /*3430*/  FFMA.FTZ R115, R115, UR26, -R92.reuse ;  /* 0x0000001a73737c23 */ /* 0x100fe2000801085c */
[----:B------:R-:W-:-:S03]  /*3440*/  FFMA.FTZ R118, R118, UR26, -R92 ;  /* 0x0000001a76767c23 */ /* 0x000fc6000801085c */
[----:B------:R-:W0:Y:S01]  /*3450*/  MUFU.EX2 R101, R101 ;  /* 0x0000006500657308 */ /* 0x000e220000000800 */
[----:B-1----:R-:W-:Y:S01]  /*3460*/  FADD.FTZ R74, R100, R5 ;  /* 0x00000005644a7221 */ /* 0x002fe20000010000 */
[----:B------:R-:W-:Y:S02]  /*3470*/  F2FP.F16.F32.PACK_AB R5, R26, R7 ;  /* 0x000000071a05723e */ /* 0x000fe400000000ff */
[----:B------:R-:W-:Y:S02]  /*3480*/  F2FP.F16.F32.PACK_AB R7, R96, R93 ;  /* 0x0000005d6007723e */ /* 0x000fe400000000ff */
[----:B------:R-:W-:Y:S02]  /*3490*/  F2FP.F16.F32.PACK_AB R9, R100, R97 ;  /* 0x000000616409723e */ /* 0x000fe400000000ff */
[----:B------:R-:W1:Y:S01]  /*34a0*/  MUFU.EX2 R12, R12 ;  /* 0x0000000c000c7308 */ /* 0x000e620000000800 */
[----:B--2---:R-:W-:Y:S01]  /*34b0*/  FADD.FTZ R75, R121, R78 ;  /* 0x0000004e794b7221 */ /* 0x004fe20000010000 */
[----:B------:R-:W-:Y:S01]  /*34c0*/  FFMA.FTZ R78, R91, UR26, -R92 ;  /* 0x0000001a5b4e7c23 */ /* 0x000fe2000801085c */
[----:B------:R2:W-:Y:S01]  /*34d0*/  STSM.16.M88.4 [R2+0x1e800], R4 ;  /* 0x01e8000402007844 */ /* 0x0005e20000000200 */
[----:B------:R-:W-:Y:S01]  /*34e0*/  F2FP.F16.F32.PACK_AB R10, R121, R120 ;  /* 0x00000078790a723e */ /* 0x000fe200000000ff */
[----:B------:R-:W-:-:S02]  /*34f0*/  IMAD.MOV.U32 R121, RZ, RZ, R151 ;  /* 0x000000ffff797224 */ /* 0x000fc400078e0097 */
[----:B------:R-:W-:Y:S01]  /*3500*/  IMAD.MOV.U32 R120, RZ, RZ, R151 ;  /* 0x000000ffff787224 */ /* 0x000fe200078e0097 */
[----:B------:R-:W3:Y:S01]  /*3510*/  MUFU.EX2 R104, R104 ;  /* 0x0000006800687308 */ /* 0x000ee20000000800 */
[----:B0-----:R-:W-:Y:S01]  /*3520*/  FADD.FTZ R11, R101, R74 ;  /* 0x0000004a650b7221 */ /* 0x001fe20000010000 */
[----:B------:R-:W-:-:S06]  /*3530*/  FFMA.FTZ R74, R87, UR26, -R92 ;  /* 0x0000001a574a7c23 */ /* 0x000fcc000801085c */
[----:B------:R-:W0:Y:S01]  /*3540*/  MUFU.EX2 R13, R13 ;  /* 0x0000000d000d7308 */ /* 0x000e220000000800 */
[----:B-1----:R-:W-:Y:S01]  /*3550*/  FADD.FTZ R82, R12, R75 ;  /* 0x0000004b0c527221 */ /* 0x002fe20000010000 */
[----:B------:R-:W-:-:S06]  /*3560*/  FFMA.FTZ R75, R90, UR26, -R92 ;  /* 0x0000001a5a4b7c23 */ /* 0x000fcc000801085c */
[----:B------:R-:W1:Y:S01]  /*3570*/  MUFU.EX2 R27, R27 ;  /* 0x0000001b001b7308 */ /* 0x000e620000000800 */
[C---:B---3--:R-:W-:Y:S01]  /*3580*/  FADD.FTZ R26, R104.reuse, R11 ;  /* 0x0000000b681a7221 */ /* 0x048fe20000010000 */
[----:B------:R-:W-:-:S05]  /*3590*/  F2FP.F16.F32.PACK_AB R11, R104, R101 ;  /* 0x00000065680b723e */ /* 0x000fca00000000ff */
[----:B------:R3:W-:Y:S01]  /*35a0*/  STSM.16.M88.4 [R18], R8 ;  /* 0x0000000812007844 */ /* 0x0007e20000000200 */
[----:B------:R-:W4:Y:S01]  /*35b0*/  MUFU.EX2 R14, R14 ;  /* 0x0000000e000e7308 */ /* 0x000f220000000800 */
[C---:B0-----:R-:W-:Y:S01]  /*35c0*/  FADD.FTZ R83, R13.reuse, R82 ;  /* 0x000000520d537221 */ /* 0x041fe20000010000 */
[----:B------:R-:W-:Y:S01]  /*35d0*/  F2FP.F16.F32.PACK_AB R12, R13, R12 ;  /* 0x0000000c0d0c723e */ /* 0x000fe200000000ff */
[----:B------:R-:W-:-:S05]  /*35e0*/  FFMA.FTZ R82, R95, UR26, -R92 ;  /* 0x0000001a5f527c23 */ /* 0x000fca000801085c */
[----:B------:R-:W0:Y:S01]  /*35f0*/  MUFU.EX2 R30, R30 ;  /* 0x0000001e001e7308 */ /* 0x000e220000000800 */
[----:B-1----:R-:W-:-:S07]  /*3600*/  FADD.FTZ R87, R27, R26 ;  /* 0x0000001a1b577221 */ /* 0x002fce0000010000 */
[----:B------:R-:W1:Y:S01]  /*3610*/  MUFU.EX2 R15, R15 ;  /* 0x0000000f000f7308 */ /* 0x000e620000000800 */
[----:B----4-:R-:W-:Y:S01]  /*3620*/  FADD.FTZ R86, R14, R83 ;  /* 0x000000530e567221 */ /* 0x010fe20000010000 */
[--C-:B------:R-:W-:Y:S01]  /*3630*/  FFMA.FTZ R83, R98, UR26, -R92.reuse ;  /* 0x0000001a62537c23 */ /* 0x100fe2000801085c */
[----:B------:R-:W-:-:S05]  /*3640*/  FFMA.FTZ R92, R119, UR26, -R92 ;  /* 0x0000001a775c7c23 */ /* 0x000fca000801085c */
[----:B------:R-:W4:Y:S01]  /*3650*/  MUFU.EX2 R31, R31 ;  /* 0x0000001f001f7308 */ /* 0x000f220000000800 */
[----:B0-----:R-:W-:-:S07]  /*3660*/  FADD.FTZ R26, R30, R87 ;  /* 0x000000571e1a7221 */ /* 0x001fce0000010000 */
[----:B------:R-:W0:Y:S01]  /*3670*/  MUFU.EX2 R24, R24 ;  /* 0x0000001800187308 */ /* 0x000e220000000800 */
[C---:B-1----:R-:W-:Y:S01]  /*3680*/  FADD.FTZ R91, R15.reuse, R86 ;  /* 0x000000560f5b7221 */ /* 0x042fe20000010000 */
[----:B------:R-:W-:-:S06]  /*3690*/  F2FP.F16.F32.PACK_AB R14, R15, R14 ;  /* 0x0000000e0f0e723e */ /* 0x000fcc00000000ff */
[----:B------:R-:W1:Y:S01]  /*36a0*/  MUFU.EX2 R34, R34 ;  /* 0x0000002200227308 */ /* 0x000e620000000800 */
[----:B----4-:R-:W-:-:S07]  /*36b0*/  FADD.FTZ R87, R31, R26 ;  /* 0x0000001a1f577221 */ /* 0x010fce0000010000 */
[----:B------:R-:W4:Y:S01]  /*36c0*/  MUFU.EX2 R25, R25 ;  /* 0x0000001900197308 */ /* 0x000f220000000800 */
[----:B0-----:R-:W-:-:S07]  /*36d0*/  FADD.FTZ R26, R24, R91 ;  /* 0x0000005b181a7221 */ /* 0x001fce0000010000 */
[----:B------:R-:W0:Y:S01]  /*36e0*/  MUFU.EX2 R38, R38 ;  /* 0x0000002600267308 */ /* 0x000e220000000800 */
[C---:B-1----:R-:W-:Y:S01]  /*36f0*/  FADD.FTZ R87, R34.reuse, R87 ;  /* 0x0000005722577221 */ /* 0x042fe20000010000 */
[----:B------:R-:W-:-:S06]  /*3700*/  F2FP.F16.F32.PACK_AB R15, R34, R31 ;  /* 0x0000001f220f723e */ /* 0x000fcc00000000ff */
[----:B------:R-:W1:Y:S01]  /*3710*/  MUFU.EX2 R45, R45 ;  /* 0x0000002d002d7308 */ /* 0x000e620000000800 */
[C---:B----4-:R-:W-:Y:S01]  /*3720*/  FADD.FTZ R86, R25.reuse, R26 ;  /* 0x0000001a19567221 */ /* 0x050fe20000010000 */
[----:B------:R-:W-:-:S06]  /*3730*/  F2FP.F16.F32.PACK_AB R24, R25, R24 ;  /* 0x000000181918723e */ /* 0x000fcc00000000ff */
[----:B------:R-:W4:Y:S01]  /*3740*/  MUFU.EX2 R39, R39 ;  /* 0x0000002700277308 */ /* 0x000f220000000800 */
[----:B0-----:R-:W-:-:S07]  /*3750*/  FADD.FTZ R26, R38, R87 ;  /* 0x00000057261a7221 */ /* 0x001fce0000010000 */
[----:B------:R-:W0:Y:S01]  /*3760*/  MUFU.EX2 R48, R48 ;  /* 0x0000003000307308 */ /* 0x000e220000000800 */
[----:B-1----:R-:W-:-:S07]  /*3770*/  FADD.FTZ R91, R45, R86 ;  /* 0x000000562d5b7221 */ /* 0x002fce0000010000 */
        /* <DEDUP_REMOVED lines=20> */
[C---:B----4-:R-:W-:Y:S01]  /*38c0*/  FADD.FTZ R86, R61.reuse, R86 ;  /* 0x000000563d567221 */ /* 0x050fe20000010000 */
[----:B--2---:R-:W-:-:S06]  /*38d0*/  F2FP.F16.F32.PACK_AB R6, R61, R56 ;  /* 0x000000383d06723e */ /* 0x004fcc00000000ff */
[----:B------:R-:W2:Y:S01]  /*38e0*/  MUFU.EX2 R63, R63 ;  /* 0x0000003f003f7308 */ /* 0x000ea20000000800 */
[----:B0-----:R-:W-:-:S07]  /*38f0*/  FADD.FTZ R26, R58, R87 ;  /* 0x000000573a1a7221 */ /* 0x001fce0000010000 */
[----:B------:R-:W0:Y:S01]  /*3900*/  MUFU.EX2 R28, R28 ;  /* 0x0000001c001c7308 */ /* 0x000e220000000800 */
[----:B-1----:R-:W-:-:S07]  /*3910*/  FADD.FTZ R13, R21, R86 ;  /* 0x00000056150d7221 */ /* 0x002fce0000010000 */
[----:B------:R-:W1:Y:S01]  /*3920*/  MUFU.EX2 R35, R35 ;  /* 0x0000002300237308 */ /* 0x000e620000000800 */
[----:B--2---:R-:W-:Y:S01]  /*3930*/  FADD.FTZ R86, R63, R26 ;  /* 0x0000001a3f567221 */ /* 0x004fe20000010000 */
[----:B------:R-:W-:-:S06]  /*3940*/  F2FP.F16.F32.PACK_AB R26, R48, R45 ;  /* 0x0000002d301a723e */ /* 0x000fcc00000000ff */
[----:B------:R-:W2:Y:S01]  /*3950*/  MUFU.EX2 R33, R33 ;  /* 0x0000002100217308 */ /* 0x000ea20000000800 */
[----:B0-----:R-:W-:Y:S01]  /*3960*/  FADD.FTZ R4, R28, R13 ;  /* 0x0000000d1c047221 */ /* 0x001fe20000010000 */
[----:B------:R-:W-:Y:S02]  /*3970*/  F2FP.F16.F32.PACK_AB R13, R30, R27 ;  /* 0x0000001b1e0d723e */ /* 0x000fe400000000ff */
[----:B------:R-:W-:-:S03]  /*3980*/  F2FP.F16.F32.PACK_AB R27, R47, R46 ;  /* 0x0000002e2f1b723e */ /* 0x000fc600000000ff */
[----:B------:R0:W-:Y:S01]  /*3990*/  STSM.16.M88.4 [R17], R12 ;  /* 0x0000000c11007844 */ /* 0x0001e20000000200 */
[----:B------:R-:W3:Y:S01]  /*39a0*/  MUFU.EX2 R42, R42 ;  /* 0x0000002a002a7308 */ /* 0x000ee20000000800 */
[----:B-1----:R-:W-:Y:S02]  /*39b0*/  FADD.FTZ R5, R35, R86 ;  /* 0x0000005623057221 */ /* 0x002fe40000010000 */
[----:B------:R-:W-:Y:S05]  /*39c0*/  STSM.16.M88.4 [R16], R24 ;  /* 0x0000001810007844 */ /* 0x000fea0000000200 */
[----:B------:R-:W1:Y:S01]  /*39d0*/  MUFU.EX2 R36, R36 ;  /* 0x0000002400247308 */ /* 0x000e620000000800 */
[----:B--2---:R-:W-:Y:S01]  /*39e0*/  FADD.FTZ R7, R33, R4 ;  /* 0x0000000421077221 */ /* 0x004fe20000010000 */
[----:B------:R-:W-:-:S06]  /*39f0*/  F2FP.F16.F32.PACK_AB R4, R57, R52 ;  /* 0x000000343904723e */ /* 0x000fcc00000000ff */
[----:B------:R-:W2:Y:S01]  /*3a00*/  MUFU.EX2 R43, R43 ;  /* 0x0000002b002b7308 */ /* 0x000ea20000000800 */
[----:B---3--:R-:W-:-:S07]  /*3a10*/  FADD.FTZ R8, R42, R5 ;  /* 0x000000052a087221 */ /* 0x008fce0000010000 */
[----:B------:R-:W3:Y:S01]  /*3a20*/  MUFU.EX2 R37, R37 ;  /* 0x0000002500257308 */ /* 0x000ee20000000800 */
[----:B-1----:R-:W-:-:S07]  /*3a30*/  FADD.FTZ R10, R36, R7 ;  /* 0x00000007240a7221 */ /* 0x002fce0000010000 */
[----:B------:R-:W1:Y:S01]  /*3a40*/  MUFU.EX2 R50, R50 ;  /* 0x0000003200327308 */ /* 0x000e620000000800 */
[----:B--2---:R-:W-:-:S07]  /*3a50*/  FADD.FTZ R5, R43, R8 ;  /* 0x000000082b057221 */ /* 0x004fce0000010000 */
[----:B------:R-:W2:Y:S01]  /*3a60*/  MUFU.EX2 R40, R40 ;  /* 0x0000002800287308 */ /* 0x000ea20000000800 */
[----:B---3--:R-:W-:-:S07]  /*3a70*/  FADD.FTZ R7, R37, R10 ;  /* 0x0000000a25077221 */ /* 0x008fce0000010000 */
[----:B------:R-:W3:Y:S01]  /*3a80*/  MUFU.EX2 R51, R51 ;  /* 0x0000003300337308 */ /* 0x000ee20000000800 */
[----:B-1----:R-:W-:Y:S01]  /*3a90*/  FADD.FTZ R8, R50, R5 ;  /* 0x0000000532087221 */ /* 0x002fe20000010000 */
[----:B------:R-:W-:-:S06]  /*3aa0*/  F2FP.F16.F32.PACK_AB R5, R55, R54 ;  /* 0x000000363705723e */ /* 0x000fcc00000000ff */
[----:B------:R-:W1:Y:S01]  /*3ab0*/  MUFU.EX2 R44, R44 ;  /* 0x0000002c002c7308 */ /* 0x000e620000000800 */
[C---:B--2---:R-:W-:Y:S01]  /*3ac0*/  FADD.FTZ R7, R40.reuse, R7 ;  /* 0x0000000728077221 */ /* 0x044fe20000010000 */
[----:B0-----:R-:W-:-:S06]  /*3ad0*/  F2FP.F16.F32.PACK_AB R12, R40, R37 ;  /* 0x00000025280c723e */ /* 0x001fcc00000000ff */
[----:B------:R-:W0:Y:S01]  /*3ae0*/  MUFU.EX2 R62, R62 ;  /* 0x0000003e003e7308 */ /* 0x000e220000000800 */
[----:B---3--:R-:W-:-:S07]  /*3af0*/  FADD.FTZ R9, R51, R8 ;  /* 0x0000000833097221 */ /* 0x008fce0000010000 */
[----:B------:R-:W2:Y:S01]  /*3b00*/  MUFU.EX2 R49, R49 ;  /* 0x0000003100317308 */ /* 0x000ea20000000800 */
[----:B-1----:R-:W-:Y:S01]  /*3b10*/  FADD.FTZ R10, R44, R7 ;  /* 0x000000072c0a7221 */ /* 0x002fe20000010000 */
[----:B------:R-:W-:-:S05]  /*3b20*/  F2FP.F16.F32.PACK_AB R7, R63, R58 ;  /* 0x0000003a3f07723e */ /* 0x000fca00000000ff */
[----:B------:R1:W-:Y:S01]  /*3b30*/  STSM.16.M88.4 [R2+0x24800], R4 ;  /* 0x0248000402007844 */ /* 0x0003e20000000200 */
[----:B------:R-:W3:Y:S01]  /*3b40*/  MUFU.EX2 R59, R59 ;  /* 0x0000003b003b7308 */ /* 0x000ee20000000800 */
[C---:B0-----:R-:W-:Y:S01]  /*3b50*/  FADD.FTZ R8, R62.reuse, R9 ;  /* 0x000000093e087221 */ /* 0x041fe20000010000 */
[----:B------:R-:W-:-:S06]  /*3b60*/  F2FP.F16.F32.PACK_AB R13, R62, R51 ;  /* 0x000000333e0d723e */ /* 0x000fcc00000000ff */
[----:B------:R-:W0:Y:S01]  /*3b70*/  MUFU.EX2 R70, R70 ;  /* 0x0000004600467308 */ /* 0x000e220000000800 */
[C---:B--2---:R-:W-:Y:S01]  /*3b80*/  FADD.FTZ R11, R49.reuse, R10 ;  /* 0x0000000a310b7221 */ /* 0x044fe20000010000 */
[----:B------:R-:W-:Y:S02]  /*3b90*/  F2FP.F16.F32.PACK_AB R10, R36, R33 ;  /* 0x00000021240a723e */ /* 0x000fe400000000ff */
[----:B------:R-:W-:-:S04]  /*3ba0*/  F2FP.F16.F32.PACK_AB R14, R49, R44 ;  /* 0x0000002c310e723e */ /* 0x000fc800000000ff */
[----:B------:R-:W2:Y:S01]  /*3bb0*/  MUFU.EX2 R29, R29 ;  /* 0x0000001d001d7308 */ /* 0x000ea20000000800 */
[----:B---3--:R-:W-:Y:S01]  /*3bc0*/  FADD.FTZ R9, R59, R8 ;  /* 0x000000083b097221 */ /* 0x008fe20000010000 */
[----:B------:R-:W-:-:S06]  /*3bd0*/  FADD.FTZ R8, R20, R11 ;  /* 0x0000000b14087221 */ /* 0x000fcc0000010000 */
[----:B------:R-:W3:Y:S01]  /*3be0*/  MUFU.EX2 R66, R66 ;  /* 0x0000004200427308 */ /* 0x000ee20000000800 */
[C---:B0-----:R-:W-:Y:S01]  /*3bf0*/  FADD.FTZ R9, R70.reuse, R9 ;  /* 0x0000000946097221 */ /* 0x041fe20000010000 */
[----:B------:R-:W-:-:S06]  /*3c00*/  F2FP.F16.F32.PACK_AB R15, R70, R59 ;  /* 0x0000003b460f723e */ /* 0x000fcc00000000ff */
[----:B------:R-:W0:Y:S01]  /*3c10*/  MUFU.EX2 R67, R67 ;  /* 0x0000004300437308 */ /* 0x000e220000000800 */
[----:B--2---:R-:W-:Y:S01]  /*3c20*/  FADD.FTZ R11, R29, R8 ;  /* 0x000000081d0b7221 */ /* 0x004fe20000010000 */
[----:B------:R-:W-:-:S03]  /*3c30*/  F2FP.F16.F32.PACK_AB R8, R28, R21 ;  /* 0x000000151c08723e */ /* 0x000fc600000000ff */
[----:B------:R-:W-:Y:S01]  /*3c40*/  FADD.FTZ R30, R32, R11 ;  /* 0x0000000b201e7221 */ /* 0x000fe20000010000 */
[----:B------:R-:W-:Y:S02]  /*3c50*/  F2FP.F16.F32.PACK_AB R11, R50, R43 ;  /* 0x0000002b320b723e */ /* 0x000fe400000000ff */
[----:B------:R-:W2:Y:S01]  /*3c60*/  MUFU.EX2 R41, R41 ;  /* 0x0000002900297308 */ /* 0x000ea20000000800 */
[----:B---3--:R-:W-:Y:S01]  /*3c70*/  FADD.FTZ R28, R66, R9 ;  /* 0x00000009421c7221 */ /* 0x008fe20000010000 */
[----:B------:R-:W-:-:S05]  /*3c80*/  F2FP.F16.F32.PACK_AB R9, R42, R35 ;  /* 0x000000232a09723e */ /* 0x000fca00000000ff */
[----:B------:R3:W-:Y:S01]  /*3c90*/  STSM.16.M88.4 [R22], R8 ;  /* 0x0000000816007844 */ /* 0x0007e20000000200 */
[----:B------:R-:W1:Y:S01]  /*3ca0*/  MUFU.EX2 R71, R71 ;  /* 0x0000004700477308 */ /* 0x000e620000000800 */
[----:B0-----:R-:W-:Y:S02]  /*3cb0*/  FADD.FTZ R28, R67, R28 ;  /* 0x0000001c431c7221 */ /* 0x001fe40000010000 */
[----:B------:R0:W-:Y:S05]  /*3cc0*/  STSM.16.M88.4 [R17+0x6000], R12 ;  /* 0x0060000c11007844 */ /* 0x0001ea0000000200 */
[----:B------:R-:W4:Y:S01]  /*3cd0*/  MUFU.EX2 R53, R53 ;  /* 0x0000003500357308 */ /* 0x000f220000000800 */
[----:B--2---:R-:W-:-:S07]  /*3ce0*/  FADD.FTZ R30, R41, R30 ;  /* 0x0000001e291e7221 */ /* 0x004fce0000010000 */
[----:B------:R-:W2:Y:S01]  /*3cf0*/  MUFU.EX2 R74, R74 ;  /* 0x0000004a004a7308 */ /* 0x000ea20000000800 */
[----:B-1----:R-:W-:-:S07]  /*3d00*/  FADD.FTZ R5, R71, R28 ;  /* 0x0000001c47057221 */ /* 0x002fce0000010000 */
[----:B------:R-:W1:Y:S01]  /*3d10*/  MUFU.EX2 R75, R75 ;  /* 0x0000004b004b7308 */ /* 0x000e620000000800 */
[----:B----4-:R-:W-:-:S04]  /*3d20*/  FADD.FTZ R7, R53, R30 ;  /* 0x0000001e35077221 */ /* 0x010fc80000010000 */
[C---:B------:R-:W-:Y:S01]  /*3d30*/  FADD.FTZ R6, R60.reuse, R7 ;  /* 0x000000073c067221 */ /* 0x040fe20000010000 */
[----:B------:R-:W-:Y:S02]  /*3d40*/  F2FP.F16.F32.PACK_AB R60, R60, R53 ;  /* 0x000000353c3c723e */ /* 0x000fe400000000ff */
[----:B------:R-:W4:Y:S01]  /*3d50*/  MUFU.EX2 R65, R65 ;  /* 0x0000004100417308 */ /* 0x000f220000000800 */
[----:B--2---:R-:W-:-:S07]  /*3d60*/  FADD.FTZ R4, R74, R5 ;  /* 0x000000054a047221 */ /* 0x004fce0000010000 */
[----:B------:R-:W2:Y:S01]  /*3d70*/  MUFU.EX2 R78, R78 ;  /* 0x0000004e004e7308 */ /* 0x000ea20000000800 */
[----:B-1----:R-:W-:-:S07]  /*3d80*/  FADD.FTZ R5, R75, R4 ;  /* 0x000000044b057221 */ /* 0x002fce0000010000 */
[----:B------:R-:W1:Y:S01]  /*3d90*/  MUFU.EX2 R68, R68 ;  /* 0x0000004400447308 */ /* 0x000e620000000800 */
[----:B----4-:R-:W-:Y:S01]  /*3da0*/  FADD.FTZ R7, R65, R6 ;  /* 0x0000000641077221 */ /* 0x010fe20000010000 */
[----:B------:R-:W-:-:S06]  /*3db0*/  F2FP.F16.F32.PACK_AB R6, R41, R32 ;  /* 0x000000202906723e */ /* 0x000fcc00000000ff */
[----:B------:R-:W4:Y:S01]  /*3dc0*/  MUFU.EX2 R79, R79 ;  /* 0x0000004f004f7308 */ /* 0x000f220000000800 */
[C---:B--2---:R-:W-:Y:S01]  /*3dd0*/  FADD.FTZ R4, R78.reuse, R5 ;  /* 0x000000054e047221 */ /* 0x044fe20000010000 */
[----:B------:R-:W-:-:S06]  /*3de0*/  F2FP.F16.F32.PACK_AB R61, R78, R75 ;  /* 0x0000004b4e3d723e */ /* 0x000fcc00000000ff */
[----:B------:R-:W2:Y:S01]  /*3df0*/  MUFU.EX2 R64, R64 ;  /* 0x0000004000407308 */ /* 0x000ea20000000800 */
[C---:B-1----:R-:W-:Y:S01]  /*3e00*/  FADD.FTZ R7, R68.reuse, R7 ;  /* 0x0000000744077221 */ /* 0x042fe20000010000 */
[----:B------:R-:W-:-:S06]  /*3e10*/  F2FP.F16.F32.PACK_AB R62, R68, R65 ;  /* 0x00000041443e723e */ /* 0x000fcc00000000ff */
[----:B------:R-:W1:Y:S01]  /*3e20*/  MUFU.EX2 R82, R82 ;  /* 0x0000005200527308 */ /* 0x000e620000000800 */
[----:B----4-:R-:W-:Y:S01]  /*3e30*/  FADD.FTZ R5, R79, R4 ;  /* 0x000000044f057221 */ /* 0x010fe20000010000 */
[----:B------:R-:W-:-:S06]  /*3e40*/  F2FP.F16.F32.PACK_AB R4, R29, R20 ;  /* 0x000000141d04723e */ /* 0x000fcc00000000ff */
[----:B------:R-:W4:Y:S01]  /*3e50*/  MUFU.EX2 R69, R69 ;  /* 0x0000004500457308 */ /* 0x000f220000000800 */
[----:B--2---:R-:W-:-:S07]  /*3e60*/  FADD.FTZ R24, R64, R7 ;  /* 0x0000000740187221 */ /* 0x004fce0000010000 */
[----:B------:R-:W2:Y:S01]  /*3e70*/  MUFU.EX2 R83, R83 ;  /* 0x0000005300537308 */ /* 0x000ea20000000800 */
[C---:B-1----:R-:W-:Y:S01]  /*3e80*/  FADD.FTZ R20, R82.reuse, R5 ;  /* 0x0000000552147221 */ /* 0x042fe20000010000 */
[----:B------:R-:W-:-:S06]  /*3e90*/  F2FP.F16.F32.PACK_AB R63, R82, R79 ;  /* 0x0000004f523f723e */ /* 0x000fcc00000000ff */
[----:B------:R-:W3:Y:S01]  /*3ea0*/  MUFU.EX2 R72, R72 ;  /* 0x0000004800487308 */ /* 0x000ee20000000800 */
[C---:B----4-:R-:W-:Y:S01]  /*3eb0*/  FADD.FTZ R5, R69.reuse, R24 ;  /* 0x0000001845057221 */ /* 0x050fe20000010000 */
[----:B------:R-:W-:-:S06]  /*3ec0*/  F2FP.F16.F32.PACK_AB R64, R69, R64 ;  /* 0x000000404540723e */ /* 0x000fcc00000000ff */
[----:B------:R-:W1:Y:S01]  /*3ed0*/  MUFU.EX2 R48, R99 ;  /* 0x0000006300307308 */ /* 0x000e620000000800 */
[----:B--2---:R-:W-:-:S07]  /*3ee0*/  FADD.FTZ R7, R83, R20 ;  /* 0x0000001453077221 */ /* 0x004fce0000010000 */
[----:B------:R-:W2:Y:S01]  /*3ef0*/  MUFU.EX2 R73, R73 ;  /* 0x0000004900497308 */ /* 0x000ea20000000800 */
[----:B---3--:R-:W-:Y:S01]  /*3f00*/  FADD.FTZ R8, R72, R5 ;  /* 0x0000000548087221 */ /* 0x008fe20000010000 */
[----:B------:R-:W-:-:S06]  /*3f10*/  F2FP.F16.F32.PACK_AB R5, R67, R66 ;  /* 0x000000424305723e */ /* 0x000fcc00000000ff */
[----:B------:R-:W3:Y:S01]  /*3f20*/  MUFU.EX2 R102, R102 ;  /* 0x0000006600667308 */ /* 0x000ee20000000800 */
[----:B-1----:R-:W-:Y:S01]  /*3f30*/  FADD.FTZ R9, R48, R7 ;  /* 0x0000000730097221 */ /* 0x002fe20000010000 */
[----:B------:R-:W-:Y:S02]  /*3f40*/  F2FP.F16.F32.PACK_AB R7, R74, R71 ;  /* 0x000000474a07723e */ /* 0x000fe400000000ff */
[----:B------:R-:W-:-:S03]  /*3f50*/  F2FP.F16.F32.PACK_AB R65, R48, R83 ;  /* 0x000000533041723e */ /* 0x000fc600000000ff */
[----:B------:R1:W-:Y:S01]  /*3f60*/  STSM.16.M88.4 [R16+0x6000], R4 ;  /* 0x0060000410007844 */ /* 0x0003e20000000200 */
[----:B------:R-:W4:Y:S01]  /*3f70*/  MUFU.EX2 R103, R103 ;  /* 0x0000006700677308 */ /* 0x000f220000000800 */
[C---:B--2---:R-:W-:Y:S01]  /*3f80*/  FADD.FTZ R11, R73.reuse, R8 ;  /* 0x00000008490b7221 */ /* 0x044fe20000010000 */
[----:B------:R-:W-:Y:S01]  /*3f90*/  F2FP.F16.F32.PACK_AB R66, R73, R72 ;  /* 0x000000484942723e */ /* 0x000fe200000000ff */
[----:B------:R2:W-:Y:S05]  /*3fa0*/  STSM.16.M88.4 [R2+0x2a800], R60 ;  /* 0x02a8003c02007844 */ /* 0x0005ea0000000200 */
[----:B------:R-:W5:Y:S01]  /*3fb0*/  MUFU.EX2 R76, R76 ;  /* 0x0000004c004c7308 */ /* 0x000f620000000800 */
[----:B---3--:R-:W-:-:S07]  /*3fc0*/  FADD.FTZ R8, R102, R9 ;  /* 0x0000000966087221 */ /* 0x008fce0000010000 */
[----:B------:R-:W3:Y:S01]  /*3fd0*/  MUFU.EX2 R106, R106 ;  /* 0x0000006a006a7308 */ /* 0x000ee20000000800 */
[C---:B----4-:R-:W-:Y:S01]  /*3fe0*/  FADD.FTZ R9, R103.reuse, R8 ;  /* 0x0000000867097221 */ /* 0x050fe20000010000 */
[----:B------:R-:W-:-:S05]  /*3ff0*/  F2FP.F16.F32.PACK_AB R67, R103, R102 ;  /* 0x000000666743723e */ /* 0x000fca00000000ff */
[----:B------:R2:W-:Y:S01]  /*4000*/  STSM.16.M88.4 [R19], R64 ;  /* 0x0000004013007844 */ /* 0x0005e20000000200 */
[----:B------:R-:W4:Y:S01]  /*4010*/  MUFU.EX2 R77, R77 ;  /* 0x0000004d004d7308 */ /* 0x000f220000000800 */
[----:B-----5:R-:W-:-:S07]  /*4020*/  FADD.FTZ R10, R76, R11 ;  /* 0x0000000b4c0a7221 */ /* 0x020fce0000010000 */
[----:B------:R-:W5:Y:S01]  /*4030*/  MUFU.EX2 R80, R80 ;  /* 0x0000005000507308 */ /* 0x000f620000000800 */
[----:B---3--:R-:W-:-:S07]  /*4040*/  FADD.FTZ R8, R106, R9 ;  /* 0x000000096a087221 */ /* 0x008fce0000010000 */
[----:B------:R-:W0:Y:S01]  /*4050*/  MUFU.EX2 R81, R81 ;  /* 0x0000005100517308 */ /* 0x000e220000000800 */
[C---:B----4-:R-:W-:Y:S01]  /*4060*/  FADD.FTZ R11, R77.reuse, R10 ;  /* 0x0000000a4d0b7221 */ /* 0x050fe20000010000 */
[----:B------:R-:W-:-:S06]  /*4070*/  F2FP.F16.F32.PACK_AB R76, R77, R76 ;  /* 0x0000004c4d4c723e */ /* 0x000fcc00000000ff */
[----:B------:R-:W3:Y:S01]  /*4080*/  MUFU.EX2 R84, R84 ;  /* 0x0000005400547308 */ /* 0x000ee20000000800 */
[----:B-----5:R-:W-:-:S07]  /*4090*/  FADD.FTZ R10, R80, R11 ;  /* 0x0000000b500a7221 */ /* 0x020fce0000010000 */
[----:B------:R-:W1:Y:S01]  /*40a0*/  MUFU.EX2 R85, R113 ;  /* 0x0000007100557308 */ /* 0x000e620000000800 */
[C---:B0-----:R-:W-:Y:S01]  /*40b0*/  FADD.FTZ R13, R81.reuse, R10 ;  /* 0x0000000a510d7221 */ /* 0x041fe20000010000 */
[----:B------:R-:W-:-:S06]  /*40c0*/  F2FP.F16.F32.PACK_AB R78, R81, R80 ;  /* 0x00000050514e723e */ /* 0x000fcc00000000ff */
[----:B------:R-:W0:Y:S01]  /*40d0*/  MUFU.EX2 R107, R107 ;  /* 0x0000006b006b7308 */ /* 0x000e220000000800 */
[----:B---3--:R-:W-:-:S07]  /*40e0*/  FADD.FTZ R10, R84, R13 ;  /* 0x0000000d540a7221 */ /* 0x008fce0000010000 */
[----:B------:R-:W3:Y:S01]  /*40f0*/  MUFU.EX2 R110, R110 ;  /* 0x0000006e006e7308 */ /* 0x000ee20000000800 */
[C---:B-1----:R-:W-:Y:S01]  /*4100*/  FADD.FTZ R7, R85.reuse, R10 ;  /* 0x0000000a55077221 */ /* 0x042fe20000010000 */
[----:B------:R-:W-:-:S06]  /*4110*/  F2FP.F16.F32.PACK_AB R84, R85, R84 ;  /* 0x000000545554723e */ /* 0x000fcc00000000ff */
[----:B------:R-:W1:Y:S01]  /*4120*/  MUFU.EX2 R111, R111 ;  /* 0x0000006f006f7308 */ /* 0x000e620000000800 */
[C---:B0-----:R-:W-:Y:S01]  /*4130*/  F2FP.F16.F32.PACK_AB R77, R107.reuse, R106 ;  /* 0x0000006a6b4d723e */ /* 0x041fe200000000ff */
[----:B------:R-:W-:-:S06]  /*4140*/  FADD.FTZ R11, R107, R8 ;  /* 0x000000086b0b7221 */ /* 0x000fcc0000010000 */
[----:B------:R-:W0:Y:S01]  /*4150*/  MUFU.EX2 R88, R88 ;  /* 0x0000005800587308 */ /* 0x000e220000000800 */
[----:B---3--:R-:W-:-:S07]  /*4160*/  FADD.FTZ R8, R110, R11 ;  /* 0x0000000b6e087221 */ /* 0x008fce0000010000 */
[----:B------:R-:W3:Y:S01]  /*4170*/  MUFU.EX2 R89, R89 ;  /* 0x0000005900597308 */ /* 0x000ee20000000800 */
[C---:B-1----:R-:W-:Y:S01]  /*4180*/  F2FP.F16.F32.PACK_AB R79, R111.reuse, R110 ;  /* 0x0000006e6f4f723e */ /* 0x042fe200000000ff */
[----:B------:R-:W-:-:S04]  /*4190*/  FADD.FTZ R5, R111, R8 ;  /* 0x000000086f057221 */ /* 0x000fc80000010000 */
[----:B------:R2:W-:Y:S02]  /*41a0*/  STSM.16.M88.4 [R17+0xc000], R76 ;  /* 0x00c0004c11007844 */ /* 0x0005e40000000200 */
[----:B------:R-:W1:Y:S01]  /*41b0*/  MUFU.EX2 R114, R114 ;  /* 0x0000007200727308 */ /* 0x000e620000000800 */
[----:B0-----:R-:W-:-:S07]  /*41c0*/  FADD.FTZ R6, R88, R7 ;  /* 0x0000000758067221 */ /* 0x001fce0000010000 */
[----:B------:R-:W0:Y:S01]  /*41d0*/  MUFU.EX2 R115, R115 ;  /* 0x0000007300737308 */ /* 0x000e220000000800 */
[C---:B---3--:R-:W-:Y:S01]  /*41e0*/  F2FP.F16.F32.PACK_AB R86, R89.reuse, R88 ;  /* 0x000000585956723e */ /* 0x048fe200000000ff */
[----:B------:R-:W-:-:S06]  /*41f0*/  FADD.FTZ R6, R89, R6 ;  /* 0x0000000659067221 */ /* 0x000fcc0000010000 */
[----:B------:R-:W-:Y:S01]  /*4200*/  MUFU.EX2 R118, R118 ;  /* 0x0000007600767308 */ /* 0x000fe20000000800 */
[----:B-1----:R-:W-:-:S07]  /*4210*/  FADD.FTZ R4, R114, R5 ;  /* 0x0000000572047221 */ /* 0x002fce0000010000 */
[----:B------:R-:W1:Y:S01]  /*4220*/  MUFU.EX2 R9, R92 ;  /* 0x0000005c00097308 */ /* 0x000e620000000800 */
[C---:B0-----:R-:W-:Y:S01]  /*4230*/  F2FP.F16.F32.PACK_AB R85, R115.reuse, R114 ;  /* 0x000000727355723e */ /* 0x041fe200000000ff */
[----:B------:R-:W-:Y:S01]  /*4240*/  FADD.FTZ R5, R115, R4 ;  /* 0x0000000473057221 */ /* 0x000fe20000010000 */
[----:B-1----:R-:W-:-:S03]  /*4250*/  F2FP.F16.F32.PACK_AB R87, R9, R118 ;  /* 0x000000760957723e */ /* 0x002fc600000000ff */
[----:B------:R-:W-:Y:S02]  /*4260*/  FADD.FTZ R118, R118, R5 ;  /* 0x0000000576767221 */ /* 0x000fe40000010000 */
[----:B------:R2:W-:Y:S02]  /*4270*/  STSM.16.M88.4 [R16+0xc000], R84 ;  /* 0x00c0005410007844 */ /* 0x0005e40000000200 */
[----:B------:R-:W-:Y:S01]  /*4280*/  FADD.FTZ R7, R9, R118 ;  /* 0x0000007609077221 */ /* 0x000fe20000010000 */
[----:B------:R0:W-:Y:S06]  /*4290*/  MEMBAR.ALL.CTA ;  /* 0x0000000000007992 */ /* 0x0001ec0000008000 */
[----:B0-----:R-:W0:Y:S02]  /*42a0*/  FENCE.VIEW.ASYNC.S ;  /* 0x00000000000073c6 */ /* 0x001e240000000000 */
[----:B0-----:R-:W-:Y:S01]  /*42b0*/  NOP ;  /* 0x0000000000007918 */ /* 0x001fe20000000000 */
        /* <DEDUP_REMOVED lines=23> */
.L_x_185:
[----:B------:R-:W-:Y:S01]  /*4430*/  UIADD3 UR38, UR27, 0x1, URZ ;  /* 0x000000011b267890 */ /* 0x000fe2000fffe03f */
[----:B------:R-:W-:-:S03]  /*4440*/  ISETP.NE.AND P3, PT, RZ, UR44, PT ;  /* 0x0000002cff007c0c */ /* 0x000fc6000bf65270 */
[----:B------:R-:W-:-:S04]  /*4450*/  UISETP.NE.AND UP0, UPT, UR38, 0x2, UPT ;  /* 0x000000022600788c */ /* 0x000fc8000bf05270 */
[----:B------:R-:W-:Y:S02]  /*4460*/  USEL UR37, URZ, 0x1, UP0 ;  /* 0x000000013f257887 */ /* 0x000fe40008000000 */
[----:B------:R-:W-:Y:S02]  /*4470*/  USEL UR38, UR38, URZ, UP0 ;  /* 0x0000003f26267287 */ /* 0x000fe40008000000 */
[----:B------:R-:W-:Y:S02]  /*4480*/  ULOP3.LUT UR37, UR20, UR37, URZ, 0x3c, !UPT ;  /* 0x0000002514257292 */ /* 0x000fe4000f8e3c3f */
[----:B0-----:R-:W-:Y:S10]  /*4490*/  @P3 BRA `(.L_x_177) ;  /* 0x00000000002c3947 */ /* 0x001ff40003800000 */
[----:B------:R-:W-:Y:S05]  /*44a0*/  @!P0 BRA `(.L_x_178) ;  /* 0x0000000000048947 */ /* 0x000fea0003800000 */
[----:B------:R-:W-:Y:S01]  /*44b0*/  BPT.TRAP 0x1 ;  /* 0x000000040000795c */ /* 0x000fe20000300000 */
.L_x_178:
[----:B------:R-:W-:Y:S01]  /*44c0*/  ULEA UR6, UR38, UR39, 0x3 ;  /* 0x0000002726067291 */ /* 0x000fe2000f8e183f */
[----:B------:R-:W-:-:S05]  /*44d0*/  IMAD.U32 R0, RZ, RZ, UR37 ;  /* 0x00000025ff007e24 */ /* 0x000fca000f8e00ff */
[----:B------:R-:W-:-:S04]  /*44e0*/  SHF.L.U32 R0, R0, 0x1f, RZ ;  /* 0x0000001f00007819 */ /* 0x000fc800000006ff */
[----:B------:R0:W1:Y:S01]  /*44f0*/  SYNCS.PHASECHK.TRANS64.TRYWAIT P2, [UR6+0x30830], R0 ;  /* 0x03083000ff0075a7 */ /* 0x0000620008040146 */
[----:B------:R-:W-:Y:S05]  /*4500*/  @!P0 BRA `(.L_x_179) ;  /* 0x0000000000048947 */ /* 0x000fea0003800000 */
[----:B------:R-:W-:Y:S01]  /*4510*/  BPT.TRAP 0x1 ;  /* 0x000000040000795c */ /* 0x000fe20000300000 */
.L_x_179:
[----:B-1----:R-:W-:Y:S05]  /*4520*/  @P2 BRA `(.L_x_177) ;  /* 0x0000000000082947 */ /* 0x002fea0003800000 */
[----:B------:R-:W1:Y:S02]  /*4530*/  SYNCS.PHASECHK.TRANS64.TRYWAIT P2, [UR6+0x30830], R0 ;  /* 0x03083000ff0075a7 */ /* 0x000e640008040146 */
[----:B-1----:R-:W-:Y:S05]  /*4540*/  @!P2 BRA `(.L_x_180) ;  /* 0x000000a0000ca947 */ /* 0x002fea0003800000 */
.L_x_177:
[----:B-1----:R-:W1:Y:S01]  /*4550*/  S2R R3, SR_TID.X ;  /* 0x0000000000037919 */ /* 0x002e620000002100 */
[----:B------:R-:W-:Y:S01]  /*4560*/  UIMAD UR6, UR38, 0x600, UR24 ;  /* 0x00000600260678a4 */ /* 0x000fe2000f8e0218 */
[----:B------:R-:W-:Y:S01]  /*4570*/  UMOV UR7, 0x40000040 ;  /* 0x4000004000077882 */ /* 0x000fe20000000000 */
[----:B------:R-:W-:Y:S02]  /*4580*/  UMOV UR11, 0x40000040 ;  /* 0x40000040000b7882 */ /* 0x000fe40000000000 */
[----:B------:R-:W-:Y:S02]  /*4590*/  UIADD3 UR10, UR6, 0x2, URZ ;  /* 0x00000002060a7890 */ /* 0x000fe4000fffe03f */
[----:B------:R-:W-:Y:S01]  /*45a0*/  UIADD3 UR14, UR6, 0x4, URZ ;  /* 0x00000004060e7890 */ /* 0x000fe2000fffe03f */
[----:B------:R-:W-:Y:S01]  /*45b0*/  UMOV UR15, 0x40000040 ;  /* 0x40000040000f7882 */ /* 0x000fe20000000000 */
[----:B------:R-:W-:Y:S01]  /*45c0*/  UIADD3 UR18, UR6, 0x6, URZ ;  /* 0x0000000606127890 */ /* 0x000fe2000fffe03f */
[----:B------:R-:W-:Y:S01]  /*45d0*/  UMOV UR19, 0x40000040 ;  /* 0x4000004000137882 */ /* 0x000fe20000000000 */
[----:B-1----:R-:W-:-:S05]  /*45e0*/  SHF.R.U32.HI R3, RZ, 0x7, R3 ;  /* 0x00000007ff037819 */ /* 0x002fca0000011603 */
[----:B0-----:R-:W-:-:S05]  /*45f0*/  VIADD R0, R3, 0x8 ;  /* 0x0000000803007836 */ /* 0x001fca0000000000 */
[----:B------:R0:W-:Y:S06]  /*4600*/  BAR.SYNC.DEFER_BLOCKING R0, 0x100 ;  /* 0x000400000000751d */ /* 0x0001ec0000010000 */
[----:B--2---:R-:W-:-:S06]  /*4610*/  WARPGROUP.ARRIVE ;  /* 0x00000000000079c5 */ /* 0x004fcc0000000000 */
        /* <DEDUP_REMOVED lines=11> */
[----:B0-----:R-:W-:Y:S05]  /*46d0*/  @P3 BRA `(.L_x_181) ;  /* 0x00000000002c3947 */ /* 0x001fea0003800000 */
[----:B------:R-:W-:Y:S05]  /*46e0*/  @!P0 BRA `(.L_x_182) ;  /* 0x0000000000048947 */ /* 0x000fea0003800000 */
[----:B------:R-:W-:Y:S01]  /*46f0*/  BPT.TRAP 0x1 ;  /* 0x000000040000795c */ /* 0x000fe20000300000 */
.L_x_182:
[----:B------:R-:W-:Y:S01]  /*4700*/  ULEA UR6, UR27, UR39, 0x3 ;  /* 0x000000271b067291 */ /* 0x000fe2000f8e183f */
[----:B------:R-:W-:-:S05]  /*4710*/  IMAD.U32 R0, RZ, RZ, UR20 ;  /* 0x00000014ff007e24 */ /* 0x000fca000f8e00ff */
[----:B------:R-:W-:-:S04]  /*4720*/  SHF.L.U32 R0, R0, 0x1f, RZ ;  /* 0x0000001f00007819 */ /* 0x000fc800000006ff */
[----:B------:R0:W1:Y:S01]  /*4730*/  SYNCS.PHASECHK.TRANS64.TRYWAIT P2, [UR6+0x30850], R0 ;  /* 0x03085000ff0075a7 */ /* 0x0000620008040146 */
[----:B------:R-:W-:Y:S05]  /*4740*/  @!P0 BRA `(.L_x_183) ;  /* 0x0000000000048947 */ /* 0x000fea0003800000 */
[----:B------:R-:W-:Y:S01]  /*4750*/  BPT.TRAP 0x1 ;  /* 0x000000040000795c */ /* 0x000fe20000300000 */
.L_x_183:
[----:B-1----:R-:W-:Y:S05]  /*4760*/  @P2 BRA `(.L_x_181) ;  /* 0x0000000000082947 */ /* 0x002fea0003800000 */
[----:B------:R-:W1:Y:S02]  /*4770*/  SYNCS.PHASECHK.TRANS64.TRYWAIT P2, [UR6+0x30850], R0 ;  /* 0x03085000ff0075a7 */ /* 0x000e640008040146 */
[----:B-1----:R-:W-:Y:S05]  /*4780*/  @!P2 BRA `(.L_x_184) ;  /* 0x0000009c0094a947 */ /* 0x002fea0003800000 */
.L_x_181:
[----:B------:R-:W-:Y:S01]  /*4790*/  UIADD3 UR7, UR25, 0x1e800, URZ ;  /* 0x0001e80019077890 */ /* 0x000fe2000fffe03f */
[----:B------:R-:W-:Y:S01]  /*47a0*/  WARPGROUP.ARRIVE ;  /* 0x00000000000079c5 */ /* 0x000fe20000000000 */
[----:B------:R-:W-:-:S05]  /*47b0*/  UIADD3 UR6, UR39, 0x400, URZ ;  /* 0x0000040027067890 */ /* 0x000fca000fffe03f */
[----:B------:R-:W1:Y:S01]  /*47c0*/  S2R R5, SR_TID.X ;  /* 0x0000000000057919 */ /* 0x000e620000002100 */
[----:B------:R-:W-:Y:S01]  /*47d0*/  USHF.R.U32.HI UR7, URZ, 0x4, UR7 ;  /* 0x000000043f077899 */ /* 0x000fe20008011607 */
[----:B------:R-:W-:Y:S01]  /*47e0*/  FMNMX.FTZ R8, R24, R9, !PT ;  /* 0x0000000918087209 */ /* 0x000fe20007810000 */
[----:B------:R-:W-:Y:S01]  /*47f0*/  USHF.R.U32.HI UR6, URZ, 0x4, UR6 ;  /* 0x000000043f067899 */ /* 0x000fe20008011606 */
[----:B------:R-:W-:Y:S01]  /*4800*/  IMAD.U32 R10, RZ, RZ, UR27 ;  /* 0x0000001bff0a7e24 */ /* 0x000fe2000f8e00ff */
[----:B------:R-:W-:Y:S02]  /*4810*/  ULOP3.LUT UR10, UR7, 0x3fff, URZ, 0xc0, !UPT ;  /* 0x00003fff070a7892 */ /* 0x000fe4000f8ec03f */
[----:B------:R-:W-:Y:S02]  /*4820*/  ULOP3.LUT UR7, UR6, 0x3fff, URZ, 0xc0, !UPT ;  /* 0x00003fff06077892 */ /* 0x000fe4000f8ec03f */
[----:B------:R-:W-:Y:S01]  /*4830*/  ULOP3.LUT UR6, UR10, 0x10000, URZ, 0xfc, !UPT ;  /* 0x000100000a067892 */ /* 0x000fe2000f8efc3f */
[----:B------:R-:W-:Y:S01]  /*4840*/  @!P1 LEA R10, R10, UR39, 0x3 ;  /* 0x000000270a0a9c11 */ /* 0x000fe2000f8e18ff */
[----:B------:R-:W-:Y:S01]  /*4850*/  UIMAD UR7, UR27, 0x600, UR7 ;  /* 0x000006001b0778a4 */ /* 0x000fe2000f8e0207 */
[----:B------:R-:W-:Y:S01]  /*4860*/  UMOV UR21, 0x40000040 ;  /* 0x4000004000157882 */ /* 0x000fe20000000000 */
[----:B------:R-:W-:-:S02]  /*4870*/  UMOV UR23, 0x40000040 ;  /* 0x4000004000177882 */ /* 0x000fc40000000000 */
[----:B------:R-:W-:Y:S01]  /*4880*/  @!P1 VIADD R10, R10, 0x30860 ;  /* 0x000308600a0a9836 */ /* 0x000fe20000000000 */
[----:B------:R-:W-:Y:S01]  /*4890*/  UMOV UR20, UR6 ;  /* 0x0000000600147c82 */ /* 0x000fe20008000000 */
[----:B------:R-:W-:Y:S01]  /*48a0*/  UMOV UR27, UR38 ;  /* 0x00000026001b7c82 */ /* 0x000fe20008000000 */
[----:B------:R-:W-:Y:S02]  /*48b0*/  UMOV UR22, UR7 ;  /* 0x0000000700167c82 */ /* 0x000fe40008000000 */
[----:B------:R-:W-:Y:S01]  /*48c0*/  HGMMA.64x64x16.F32 R120, gdesc[UR20].tnspB, R120, gsb0 ;  /* 0x40e00000147879f0 */ /* 0x000fe20008000878 */
[----:B------:R-:W-:Y:S01]  /*48d0*/  UIADD3 UR20, UR6, 0x2, URZ ;  /* 0x0000000206147890 */ /* 0x000fe2000fffe03f */
[----:B------:R-:W-:Y:S01]  /*48e0*/  @!P1 PRMT R10, RZ, 0x654, R10 ;  /* 0x00000654ff0a9816 */ /* 0x000fe2000000000a */
[----:B------:R-:W-:Y:S01]  /*48f0*/  UIADD3 UR22, UR7, 0x80, URZ ;  /* 0x0000008007167890 */ /* 0x000fe2000fffe03f */
[----:B------:R-:W-:Y:S01]  /*4900*/  UMOV UR21, 0x40000040 ;  /* 0x4000004000157882 */ /* 0x000fe20000000000 */
[----:B------:R-:W-:Y:S01]  /*4910*/  UMOV UR23, 0x40000040 ;  /* 0x4000004000177882 */ /* 0x000fe20000000000 */
[----:B-1----:R-:W-:-:S02]  /*4920*/  SHF.R.U32.HI R3, RZ, 0x7, R5 ;  /* 0x00000007ff037819 */ /* 0x002fc40000011605 */
[----:B------:R-:W-:Y:S01]  /*4930*/  ISETP.GE.U32.AND P2, PT, R5, 0x180, PT ;  /* 0x000001800500780c */ /* 0x000fe20003f46070 */
[----:B------:R-:W-:Y:S02]  /*4940*/  IMAD.U32 R5, RZ, RZ, UR38 ;  /* 0x00000026ff057e24 */ /* 0x000fe4000f8e00ff */
[----:B0-----:R-:W-:Y:S01]  /*4950*/  VIADD R0, R3, 0x9 ;  /* 0x0000000903007836 */ /* 0x001fe20000000000 */
[----:B------:R-:W-:Y:S02]  /*4960*/  FMNMX.FTZ R3, R25, R8, !PT ;  /* 0x0000000819037209 */ /* 0x000fe40007810000 */
[----:B------:R-:W-:Y:S02]  /*4970*/  @!P1 LEA R5, R5, UR39, 0x3 ;  /* 0x0000002705059c11 */ /* 0x000fe4000f8e18ff */
[----:B------:R-:W-:Y:S02]  /*4980*/  FMNMX.FTZ R8, R28, R3, !PT ;  /* 0x000000031c087209 */ /* 0x000fe40007810000 */
[----:B------:R-:W-:Y:S01]  /*4990*/  SEL R0, R0, 0x9, !P2 ;  /* 0x0000000900007807 */ /* 0x000fe20005000000 */
[----:B------:R-:W-:Y:S01]  /*49a0*/  @!P1 VIADD R3, R5, 0x30840 ;  /* 0x0003084005039836 */ /* 0x000fe20000000000 */
[----:B------:R-:W-:-:S02]  /*49b0*/  FMNMX.FTZ R5, R29, R8, !PT ;  /* 0x000000081d057209 */ /* 0x000fc40007810000 */
[----:B------:R-:W-:Y:S02]  /*49c0*/  ISETP.LT.AND P2, PT, RZ, UR28, PT ;  /* 0x0000001cff007c0c */ /* 0x000fe4000bf41270 */
        /* <DEDUP_REMOVED lines=76> */
[----:B------:R-:W-:Y:S01]  /*4e90*/  HGMMA.64x64x16.F32 R120, gdesc[UR20].tnspB, R120, gsb0 ;  /* 0x40e00000147879f0 */ /* 0x000fe20008000878 */
[----:B------:R-:W-:Y:S02]  /*4ea0*/  UMOV UR20, UR37 ;  /* 0x0000002500147c82 */ /* 0x000fe40008000000 */
        /* <DEDUP_REMOVED lines=191> */
[----:B------:R-:W-:Y:S01]  /*5aa0*/  FFMA.FTZ R118, R118, UR26, -R10 ;  /* 0x0000001a76767c23 */ /* 0x000fe2000801080a */
        /* <DEDUP_REMOVED lines=125> */
[----:B------:R-:W3:Y:S01]  /*6280*/  MUFU.EX2 R56, R56 ;  /* 0x0000003800387308 */ /* 0x000ee20000000800 */
[C---:B-1----:R-:W-:Y:S01]  /*6290*/  FADD.FTZ R15, R53.reuse, R50 ;  /* 0x00000032350f7221 */ /* 0x042fe20000010000 */
[----:B------:R-:W-:-:S06]  /*62a0*/  F2FP.F16.F32.PACK_AB R50, R53, R52 ;  /* 0x000000343532723e */ /* 0x000fcc00000000ff */
[----:B------:R-:W1:Y:S01]  /*62b0*/  MUFU.EX2 R5, R5 ;  /* 0x0000000500057308 */ /* 0x000e620000000800 */
[C---:B--2---:R-:W-:Y:S01]  /*62c0*/  FADD.FTZ R54, R27.reuse, R54 ;  /* 0x000000361b367221 */ /* 0x044fe20000010000 */
[----:B------:R-:W-:-:S06]  /*62d0*/  F2FP.F16.F32.PACK_AB R51, R27, R51 ;  /* 0x000000331b33723e */ /* 0x000fcc00000000ff */
[----:B------:R-:W2:Y:S01]  /*62e0*/  MUFU.EX2 R57, R57 ;  /* 0x0000003900397308 */ /* 0x000ea20000000800 */
[----:B---3--:R-:W-:-:S07]  /*62f0*/  FADD.FTZ R20, R56, R15 ;  /* 0x0000000f38147221 */ /* 0x008fce0000010000 */
[----:B------:R-:W3:Y:S01]  /*6300*/  MUFU.EX2 R30, R30 ;  /* 0x0000001e001e7308 */ /* 0x000ee20000000800 */
[----:B-1----:R-:W-:-:S07]  /*6310*/  FADD.FTZ R15, R5, R54 ;  /* 0x00000036050f7221 */ /* 0x002fce0000010000 */
[----:B------:R-:W1:Y:S01]  /*6320*/  MUFU.EX2 R60, R60 ;  /* 0x0000003c003c7308 */ /* 0x000e620000000800 */
[C---:B--2---:R-:W-:Y:S01]  /*6330*/  FADD.FTZ R21, R57.reuse, R20 ;  /* 0x0000001439157221 */ /* 0x044fe20000010000 */
[----:B------:R-:W-:-:S06]  /*6340*/  F2FP.F16.F32.PACK_AB R56, R57, R56 ;  /* 0x000000383938723e */ /* 0x000fcc00000000ff */
[----:B------:R-:W2:Y:S01]  /*6350*/  MUFU.EX2 R59, R59 ;  /* 0x0000003b003b7308 */ /* 0x000ea20000000800 */
[C---:B---3--:R-:W-:Y:S01]  /*6360*/  FADD.FTZ R20, R30.reuse, R15 ;  /* 0x0000000f1e147221 */ /* 0x048fe20000010000 */
[----:B------:R-:W-:-:S06]  /*6370*/  F2FP.F16.F32.PACK_AB R57, R30, R5 ;  /* 0x000000051e39723e */ /* 0x000fcc00000000ff */
[----:B------:R-:W3:Y:S01]  /*6380*/  MUFU.EX2 R61, R61 ;  /* 0x0000003d003d7308 */ /* 0x000ee20000000800 */
[----:B-1----:R-:W-:-:S07]  /*6390*/  FADD.FTZ R24, R60, R21 ;  /* 0x000000153c187221 */ /* 0x002fce0000010000 */
[----:B------:R-:W1:Y:S01]  /*63a0*/  MUFU.EX2 R31, R31 ;  /* 0x0000001f001f7308 */ /* 0x000e620000000800 */
[----:B--2---:R-:W-:-:S07]  /*63b0*/  FADD.FTZ R20, R59, R20 ;  /* 0x000000143b147221 */ /* 0x004fce0000010000 */
[----:B------:R-:W2:Y:S01]  /*63c0*/  MUFU.EX2 R64, R64 ;  /* 0x0000004000407308 */ /* 0x000ea20000000800 */
[C---:B---3--:R-:W-:Y:S01]  /*63d0*/  FADD.FTZ R7, R61.reuse, R24 ;  /* 0x000000183d077221 */ /* 0x048fe20000010000 */
[----:B------:R-:W-:-:S06]  /*63e0*/  F2FP.F16.F32.PACK_AB R58, R61, R60 ;  /* 0x0000003c3d3a723e */ /* 0x000fcc00000000ff */
[----:B------:R-:W3:Y:S01]  /*63f0*/  MUFU.EX2 R4, R4 ;  /* 0x0000000400047308 */ /* 0x000ee20000000800 */
[C---:B-1----:R-:W-:Y:S01]  /*6400*/  FADD.FTZ R15, R31.reuse, R20 ;  /* 0x000000141f0f7221 */ /* 0x042fe20000010000 */
[----:B------:R-:W-:-:S06]  /*6410*/  F2FP.F16.F32.PACK_AB R59, R31, R59 ;  /* 0x0000003b1f3b723e */ /* 0x000fcc00000000ff */
[----:B------:R-:W1:Y:S01]  /*6420*/  MUFU.EX2 R65, R65 ;  /* 0x0000004100417308 */ /* 0x000e620000000800 */
[----:B--2---:R-:W-:-:S07]  /*6430*/  FADD.FTZ R20, R64, R7 ;  /* 0x0000000740147221 */ /* 0x004fce0000010000 */
[----:B------:R-:W2:Y:S01]  /*6440*/  MUFU.EX2 R38, R38 ;  /* 0x0000002600267308 */ /* 0x000ea20000000800 */
[----:B---3--:R-:W-:-:S07]  /*6450*/  FADD.FTZ R15, R4, R15 ;  /* 0x0000000f040f7221 */ /* 0x008fce0000010000 */
        /* <DEDUP_REMOVED lines=58> */
[----:B------:R2:W4:Y:S01]  /*6800*/  MUFU.EX2 R28, R42 ;  /* 0x0000002a001c7308 */ /* 0x0005220000000800 */
[----:B---3--:R-:W-:-:S07]  /*6810*/  FADD.FTZ R5, R12, R5 ;  /* 0x000000050c057221 */ /* 0x008fce0000010000 */
[----:B------:R-:W3:Y:S01]  /*6820*/  MUFU.EX2 R92, R92 ;  /* 0x0000005c005c7308 */ /* 0x000ee20000000800 */
        /* <DEDUP_REMOVED lines=10> */
[----:B---3--:R-:W-:-:S02]  /*68d0*/  FADD.FTZ R6, R92, R7 ;  /* 0x000000075c067221 */ /* 0x008fc40000010000 */
[----:B------:R0:W-:Y:S04]  /*68e0*/  STSM.16.M88.4 [R22], R64 ;  /* 0x0000004016007844 */ /* 0x0001e80000000200 */
[----:B------:R0:W-:Y:S01]  /*68f0*/  STSM.16.M88.4 [R17+0x6000], R72 ;  /* 0x0060004811007844 */ /* 0x0001e20000000200 */
[----:B------:R-:W3:Y:S01]  /*6900*/  MUFU.EX2 R95, R95 ;  /* 0x0000005f005f7308 */ /* 0x000ee20000000800 */
[----:B-1----:R-:W-:Y:S02]  /*6910*/  FADD.FTZ R4, R91, R4 ;  /* 0x000000045b047221 */ /* 0x002fe40000010000 */
[----:B------:R0:W-:Y:S05]  /*6920*/  STSM.16.M88.4 [R16+0x6000], R80 ;  /* 0x0060005010007844 */ /* 0x0001ea0000000200 */
[----:B------:R-:W1:Y:S01]  /*6930*/  MUFU.EX2 R96, R96 ;  /* 0x0000006000607308 */ /* 0x000e620000000800 */
[C---:B--2---:R-:W-:Y:S01]  /*6940*/  FADD.FTZ R5, R93.reuse, R6 ;  /* 0x000000065d057221 */ /* 0x044fe20000010000 */
[----:B------:R-:W-:-:S06]  /*6950*/  F2FP.F16.F32.PACK_AB R90, R93, R92 ;  /* 0x0000005c5d5a723e */ /* 0x000fcc00000000ff */
[----:B------:R-:W2:Y:S01]  /*6960*/  MUFU.EX2 R98, R98 ;  /* 0x0000006200627308 */ /* 0x000ea20000000800 */
[C---:B---3--:R-:W-:Y:S01]  /*6970*/  FADD.FTZ R7, R95.reuse, R4 ;  /* 0x000000045f077221 */ /* 0x048fe20000010000 */
[----:B------:R-:W-:-:S05]  /*6980*/  F2FP.F16.F32.PACK_AB R91, R95, R91 ;  /* 0x0000005b5f5b723e */ /* 0x000fca00000000ff */
[----:B------:R0:W-:Y:S01]  /*6990*/  STSM.16.M88.4 [R2+0x2a800], R88 ;  /* 0x02a8005802007844 */ /* 0x0001e20000000200 */
        /* <DEDUP_REMOVED lines=19> */
[----:B------:R-:W-:-:S05]  /*6ad0*/  F2FP.F16.F32.PACK_AB R99, R103, R102 ;  /* 0x000000666763723e */ /* 0x000fca00000000ff */
[----:B------:R0:W-:Y:S01]  /*6ae0*/  STSM.16.M88.4 [R19], R96 ;  /* 0x0000006013007844 */ /* 0x0001e20000000200 */
        /* <DEDUP_REMOVED lines=19> */
[----:B------:R-:W-:-:S05]  /*6c20*/  F2FP.F16.F32.PACK_AB R107, R111, R11 ;  /* 0x0000000b6f6b723e */ /* 0x000fca00000000ff */
[----:B------:R0:W-:Y:S01]  /*6c30*/  STSM.16.M88.4 [R17+0xc000], R104 ;  /* 0x00c0006811007844 */ /* 0x0001e20000000200 */
[----:B------:R-:W1:Y:S01]  /*6c40*/  MUFU.EX2 R113, R113 ;  /* 0x0000007100717308 */ /* 0x000e620000000800 */
[----:B--2---:R-:W-:-:S07]  /*6c50*/  FADD.FTZ R4, R112, R5 ;  /* 0x0000000570047221 */ /* 0x004fce0000010000 */
[----:B------:R-:W2:Y:S01]  /*6c60*/  MUFU.EX2 R115, R115 ;  /* 0x0000007300737308 */ /* 0x000ea20000000800 */
[----:B---3--:R-:W-:-:S07]  /*6c70*/  FADD.FTZ R6, R13, R6 ;  /* 0x000000060d067221 */ /* 0x008fce0000010000 */
[----:B------:R-:W-:Y:S01]  /*6c80*/  MUFU.EX2 R116, R116 ;  /* 0x0000007400747308 */ /* 0x000fe20000000800 */
[C---:B-1----:R-:W-:Y:S01]  /*6c90*/  FADD.FTZ R5, R113.reuse, R4 ;  /* 0x0000000471057221 */ /* 0x042fe20000010000 */
[----:B------:R-:W-:Y:S01]  /*6ca0*/  F2FP.F16.F32.PACK_AB R112, R113, R112 ;  /* 0x000000707170723e */ /* 0x000fe200000000ff */
[----:B------:R-:W-:-:S05]  /*6cb0*/  IMAD.MOV.U32 R4, RZ, RZ, R3 ;  /* 0x000000ffff047224 */ /* 0x000fca00078e0003 */
[----:B------:R-:W1:Y:S01]  /*6cc0*/  MUFU.EX2 R117, R117 ;  /* 0x0000007500757308 */ /* 0x000e620000000800 */
[C---:B--2---:R-:W-:Y:S01]  /*6cd0*/  FADD.FTZ R6, R115.reuse, R6 ;  /* 0x0000000673067221 */ /* 0x044fe20000010000 */
[----:B------:R-:W-:-:S06]  /*6ce0*/  F2FP.F16.F32.PACK_AB R113, R115, R13 ;  /* 0x0000000d7371723e */ /* 0x000fcc00000000ff */
[----:B------:R-:W2:Y:S08]  /*6cf0*/  MUFU.EX2 R15, R118 ;  /* 0x00000076000f7308 */ /* 0x000eb00000000800 */
[----:B------:R-:W3:Y:S01]  /*6d00*/  MUFU.EX2 R10, R10 ;  /* 0x0000000a000a7308 */ /* 0x000ee20000000800 */
[----:B-1----:R-:W-:Y:S01]  /*6d10*/  F2FP.F16.F32.PACK_AB R114, R117, R116 ;  /* 0x000000747572723e */ /* 0x002fe200000000ff */
[----:B------:R-:W-:Y:S01]  /*6d20*/  FADD.FTZ R116, R116, R5 ;  /* 0x0000000574747221 */ /* 0x000fe20000010000 */
[----:B--2---:R-:W-:-:S03]  /*6d30*/  FADD.FTZ R7, R15, R6 ;  /* 0x000000060f077221 */ /* 0x004fc60000010000 */
[----:B------:R-:W-:Y:S01]  /*6d40*/  FADD.FTZ R6, R117, R116 ;  /* 0x0000007475067221 */ /* 0x000fe20000010000 */
[C---:B---3--:R-:W-:Y:S01]  /*6d50*/  F2FP.F16.F32.PACK_AB R115, R10.reuse, R15 ;  /* 0x0000000f0a73723e */ /* 0x048fe200000000ff */
[----:B------:R-:W-:-:S04]  /*6d60*/  FADD.FTZ R7, R10, R7 ;  /* 0x000000070a077221 */ /* 0x000fc80000010000 */
[----:B------:R0:W-:Y:S01]  /*6d70*/  STSM.16.M88.4 [R16+0xc000], R112 ;  /* 0x00c0007010007844 */ /* 0x0001e20000000200 */
[----:B------:R1:W-:Y:S06]  /*6d80*/  MEMBAR.ALL.CTA ;  /* 0x0000000000007992 */ /* 0x0003ec0000008000 */
[----:B-1----:R-:W1:Y:S02]  /*6d90*/  FENCE.VIEW.ASYNC.S ;  /* 0x00000000000073c6 */ /* 0x002e640000000000 */
[----:B-1----:R-:W-:Y:S01]  /*6da0*/  NOP ;  /* 0x0000000000007918 */ /* 0x002fe20000000000 */
[----:B------:R-:W-:Y:S05]  /*6db0*/  @P2 BRA `(.L_x_185) ;  /* 0xffffffd4009c2947 */ /* 0x000fea000383ffff */
.L_x_176:
[----:B------:R-:W-:Y:S06]  /*6dc0*/  BAR.ARV 0x8, 0x200 ;  /* 0x0208000000007b1d */ /* 0x000fec0000002000 */
[----:B------:R-:W-:Y:S05]  /*6dd0*/  @!P0 BRA `(.L_x_186) ;  /* 0x0000000000048947 */ /* 0x000fea0003800000 */
[----:B------:R-:W-:Y:S01]  /*6de0*/  BPT.TRAP 0x1 ;  /* 0x000000040000795c */ /* 0x000fe20000300000 */
.L_x_186:
[----:B------:R-:W-:Y:S01]  /*6df0*/  ULEA UR12, UR38, UR39, 0x3 ;  /* 0x00000027260c7291 */ /* 0x000fe2000f8e183f */
[----:B------:R-:W-:-:S05]  /*6e00*/  IMAD.U32 R4, RZ, RZ, UR37 ;  /* 0x00000025ff047e24 */ /* 0x000fca000f8e00ff */
[----:B------:R-:W-:-:S04]  /*6e10*/  SHF.L.U32 R4, R4, 0x1f, RZ ;  /* 0x0000001f04047819 */ /* 0x000fc800000006ff */
[----:B------:R1:W3:Y:S01]  /*6e20*/  SYNCS.PHASECHK.TRANS64.TRYWAIT P2, [UR12+0x30850], R4 ;  /* 0x03085004ff0075a7 */ /* 0x0002e2000804014c */
[----:B------:R-:W-:Y:S05]  /*6e30*/  @!P0 BRA `(.L_x_187) ;  /* 0x0000000000048947 */ /* 0x000fea0003800000 */
[----:B------:R-:W-:Y:S01]  /*6e40*/  BPT.TRAP 0x1 ;  /* 0x000000040000795c */ /* 0x000fe20000300000 */
.L_x_187:
[----:B---3--:R-:W-:Y:S05]  /*6e50*/  @P2 BRA `(.L_x_188) ;  /* 0x0000000000082947 */ /* 0x008fea0003800000 */
[----:B------:R-:W3:Y:S02]  /*6e60*/  SYNCS.PHASECHK.TRANS64.TRYWAIT P0, [UR12+0x30850], R4 ;  /* 0x03085004ff0075a7 */ /* 0x000ee4000800014c */
[----:B---3--:R-:W-:Y:S05]  /*6e70*/  @!P0 BRA `(.L_x_189) ;  /* 0x0000007400f08947 */ /* 0x008fea0003800000 */
.L_x_188:
[----:B------:R-:W-:Y:S01]  /*6e80*/  UIADD3 UR39, UR39, 0x400, URZ ;  /* 0x0000040027277890 */ /* 0x000fe2000fffe03f */
[----:B------:R-:W-:Y:S01]  /*6e90*/  WARPGROUP.ARRIVE ;  /* 0x00000000000079c5 */ /* 0x000fe20000000000 */
[----:B------:R-:W-:Y:S01]  /*6ea0*/  UIADD3 UR25, UR25, 0x1e800, URZ ;  /* 0x0001e80019197890 */ /* 0x000fe2000fffe03f */
[----:B---3--:R-:W3:Y:S01]  /*6eb0*/  SHFL.BFLY PT, R5, R6, 0x2, 0x1f ;  /* 0x0c401f0006057f89 */ /* 0x008ee200000e0000 */
[----:B------:R-:W-:Y:S01]  /*6ec0*/  USHF.R.U32.HI UR39, URZ, 0x4, UR39 ;  /* 0x000000043f277899 */ /* 0x000fe20008011627 */
[----:B------:R-:W-:Y:S01]  /*6ed0*/  IMAD.U32 R10, RZ, RZ, UR12 ;  /* 0x0000000cff0a7e24 */ /* 0x000fe2000f8e00ff */
[----:B------:R-:W-:Y:S01]  /*6ee0*/  USHF.R.U32.HI UR25, URZ, 0x4, UR25 ;  /* 0x000000043f197899 */ /* 0x000fe20008011619 */
[----:B-1----:R-:W1:Y:S01]  /*6ef0*/  SHFL.BFLY PT, R4, R7, 0x2, 0x1f ;  /* 0x0c401f0007047f89 */ /* 0x002e6200000e0000 */
[----:B------:R-:W-:Y:S01]  /*6f00*/  ULOP3.LUT UR6, UR39, 0x3fff, URZ, 0xc0, !UPT ;  /* 0x00003fff27067892 */ /* 0x000fe2000f8ec03f */
[----:B------:R-:W-:Y:S01]  /*6f10*/  @!P1 VIADD R10, R10, 0x30860 ;  /* 0x000308600a0a9836 */ /* 0x000fe20000000000 */
[----:B------:R-:W-:Y:S01]  /*6f20*/  ULOP3.LUT UR4, UR25, 0x3fff, URZ, 0xc0, !UPT ;  /* 0x00003fff19047892 */ /* 0x000fe2000f8ec03f */
[----:B------:R-:W-:Y:S01]  /*6f30*/  IMAD.MOV.U32 R25, RZ, RZ, -0x800000 ;  /* 0xff800000ff197424 */ /* 0x000fe200078e00ff */
[----:B------:R-:W-:Y:S01]  /*6f40*/  UIMAD UR6, UR38, 0x600, UR6 ;  /* 0x00000600260678a4 */ /* 0x000fe2000f8e0206 */
[----:B------:R-:W-:Y:S01]  /*6f50*/  IMAD.MOV.U32 R24, RZ, RZ, -0x800000 ;  /* 0xff800000ff187424 */ /* 0x000fe200078e00ff */
[----:B------:R-:W-:Y:S01]  /*6f60*/  ULOP3.LUT UR4, UR4, 0x10000, URZ, 0xfc, !UPT ;  /* 0x0001000004047892 */ /* 0x000fe2000f8efc3f */
[----:B------:R-:W-:Y:S01]  /*6f70*/  @!P1 PRMT R10, RZ, 0x654, R10 ;  /* 0x00000654ff0a9816 */ /* 0x000fe2000000000a */
[----:B------:R-:W-:Y:S01]  /*6f80*/  UMOV UR7, 0x40000040 ;  /* 0x4000004000077882 */ /* 0x000fe20000000000 */
[----:B------:R-:W-:Y:S01]  /*6f90*/  UMOV UR5, 0x40000040 ;  /* 0x4000004000057882 */ /* 0x000fe20000000000 */
[----:B------:R-:W-:-:S02]  /*6fa0*/  UIADD3 UR10, UR6, 0x80, URZ ;  /* 0x00000080060a7890 */ /* 0x000fc4000fffe03f */
[----:B------:R-:W-:Y:S01]  /*6fb0*/  UIADD3 UR8, UR4, 0x2, URZ ;  /* 0x0000000204087890 */ /* 0x000fe2000fffe03f */
[----:B------:R-:W-:Y:S02]  /*6fc0*/  UMOV UR11, 0x40000040 ;  /* 0x40000040000b7882 */ /* 0x000fe40000000000 */
[----:B------:R-:W-:Y:S01]  /*6fd0*/  HGMMA.64x64x16.F32 R120, gdesc[UR4].tnspB, R120, gsb0 ;  /* 0x40e00000047879f0 */ /* 0x000fe20008000878 */
[----:B------:R-:W-:Y:S01]  /*6fe0*/  UMOV UR9, 0x40000040 ;  /* 0x4000004000097882 */ /* 0x000fe20000000000 */
[----:B------:R-:W-:Y:S01]  /*6ff0*/  UMOV UR7, 0x40000040 ;  /* 0x4000004000077882 */ /* 0x000fe20000000000 */
[----:B------:R-:W-:Y:S01]  /*7000*/  UMOV UR5, 0x40000040 ;  /* 0x4000004000057882 */ /* 0x000fe20000000000 */
[----:B---3--:R-:W-:Y:S01]  /*7010*/  FADD.FTZ R5, R5, R6 ;  /* 0x0000000605057221 */ /* 0x008fe20000010000 */
[----:B------:R-:W-:Y:S02]  /*7020*/  UIADD3 UR38, UR38, 0x1, URZ ;  /* 0x0000000126267890 */ /* 0x000fe4000fffe03f */
[----:B------:R-:W-:Y:S01]  /*7030*/  UIADD3 UR45, UR45, 0x1, URZ ;  /* 0x000000012d2d7890 */ /* 0x000fe2000fffe03f */
[----:B-1----:R-:W-:Y:S01]  /*7040*/  FADD.FTZ R8, R4, R7 ;  /* 0x0000000704087221 */ /* 0x002fe20000010000 */
[----:B------:R-:W-:Y:S01]  /*7050*/  IMAD.MOV.U32 R7, RZ, RZ, RZ ;  /* 0x000000ffff077224 */ /* 0x000fe200078e00ff */
[----:B------:R-:W1:Y:S01]  /*7060*/  SHFL.BFLY PT, R4, R5, 0x1, 0x1f ;  /* 0x0c201f0005047f89 */ /* 0x000e6200000e0000 */
[----:B------:R-:W-:-:S03]  /*7070*/  UISETP.NE.AND UP0, UPT, UR38, 0x2, UPT ;  /* 0x000000022600788c */ /* 0x000fc6000bf05270 */
[----:B------:R-:W3:Y:S01]  /*7080*/  SHFL.BFLY PT, R9, R8, 0x1, 0x1f ;  /* 0x0c201f0008097f89 */ /* 0x000ee200000e0000 */
[----:B------:R-:W-:Y:S01]  /*7090*/  USEL UR38, UR38, URZ, UP0 ;  /* 0x0000003f26267287 */ /* 0x000fe20008000000 */
[----:B-1----:R-:W-:Y:S01]  /*70a0*/  FADD.FTZ R11, R5, R4 ;  /* 0x00000004050b7221 */ /* 0x002fe20000010000 */
[----:B------:R-:W-:Y:S01]  /*70b0*/  MOV R4, RZ ;  /* 0x000000ff00047202 */ /* 0x000fe20000000f00 */
[----:B------:R-:W-:Y:S02]  /*70c0*/  IMAD.U32 R5, RZ, RZ, UR26 ;  /* 0x0000001aff057e24 */ /* 0x000fe4000f8e00ff */
[----:B---3--:R-:W-:Y:S01]  /*70d0*/  FADD.FTZ R12, R8, R9 ;  /* 0x00000009080c7221 */ /* 0x008fe20000010000 */
[----:B------:R-:W-:Y:S01]  /*70e0*/  FSETP.NE.FTZ.AND P0, PT, R11, RZ, PT ;  /* 0x000000ff0b00720b */ /* 0x000fe20003f15000 */
[----:B------:R-:W-:-:S03]  /*70f0*/  IMAD.U32 R8, RZ, RZ, UR26 ;  /* 0x0000001aff087e24 */ /* 0x000fc6000f8e00ff */
[----:B------:R-:W-:-:S09]  /*7100*/  FSETP.NE.FTZ.AND P2, PT, R12, RZ, PT ;  /* 0x000000ff0c00720b */ /* 0x000fd20003f55000 */
[----:B------:R-:W1:Y:S01]  /*7110*/  @P0 MUFU.LG2 R6, R11 ;  /* 0x0000000b00060308 */ /* 0x000e620000000c00 */
[----:B------:R-:W-:-:S07]  /*7120*/  @P0 FMUL.FTZ R5, R5, 0.69314718246459960938 ;  /* 0x3f31721805050820 */ /* 0x000fce0000410000 */
[----:B------:R-:W3:Y:S08]  /*7130*/  @P2 MUFU.LG2 R9, R12 ;  /* 0x0000000c00092308 */ /* 0x000ef00000000c00 */
[----:B------:R4:W5:Y:S01]  /*7140*/  @P0 MUFU.RCP R4, R11 ;  /* 0x0000000b00040308 */ /* 0x0009620000001000 */
[----:B-1----:R-:W-:-:S04]  /*7150*/  @P0 FMUL.FTZ R6, R6, 0.69314718246459960938 ;  /* 0x3f31721806060820 */ /* 0x002fc80000410000 */
[----:B------:R-:W-:Y:S01]  /*7160*/  @P0 FFMA.FTZ R25, R5, R0, R6 ;  /* 0x0000000005190223 */ /* 0x000fe20000010006 */
[----:B------:R-:W-:Y:S01]  /*7170*/  PLOP3.LUT P0, PT, PT, PT, PT, 0x8, 0x0 ;  /* 0x000000000000781c */ /* 0x000fe20003f0e170 */
[----:B------:R-:W-:Y:S02]  /*7180*/  WARPGROUP.DEPBAR.LE gsb0, 0x0 ;  /* 0x00008000000079c5 */ /* 0x000fe40000010000 */
[----:B------:R-:W-:Y:S01]  /*7190*/  WARPGROUP.ARRIVE ;  /* 0x00000000000079c5 */ /* 0x000fe20000000000 */
[----:B------:R1:W2:Y:S01]  /*71a0*/  @P2 MUFU.RCP R7, R12 ;  /* 0x0000000c00072308 */ /* 0x0002a20000001000 */
[----:B----4-:R-:W-:Y:S01]  /*71b0*/  @P2 FMUL.FTZ R11, R8, 0.69314718246459960938 ;  /* 0x3f317218080b2820 */ /* 0x010fe20000410000 */
[----:B---3--:R-:W-:-:S03]  /*71c0*/  @P2 FMUL.FTZ R8, R9, 0.69314718246459960938 ;  /* 0x3f31721809082820 */ /* 0x008fc60000410000 */
[----:B------:R-:W-:Y:S01]  /*71d0*/  HGMMA.64x64x16.F32 R120, gdesc[UR8].tnspB, R120, gsb0 ;  /* 0x40e00000087879f0 */ /* 0x000fe20008000878 */
[----:B------:R-:W-:Y:S01]  /*71e0*/  UIADD3 UR10, UR6, 0x100, URZ ;  /* 0x00000100060a7890 */ /* 0x000fe2000fffe03f */
[----:B------:R-:W-:Y:S01]  /*71f0*/  @P2 FFMA.FTZ R24, R11, R3, R8 ;  /* 0x000000030b182223 */ /* 0x000fe20000010008 */
        /* <DEDUP_REMOVED lines=59> */
[----:B------:R-:W-:Y:S02]  /*75b0*/  UIADD3 UR6, UR6, 0x580, URZ ;  /* 0x0000058006067890 */ /* 0x000fe4000fffe03f */
[----:B------:R-:W-:Y:S01]  /*75c0*/  UIADD3 UR4, UR4, 0xc06, URZ ;  /* 0x00000c0604047890 */ /* 0x000fe2000fffe03f */
[----:B------:R-:W-:Y:S02]  /*75d0*/  WARPGROUP.DEPBAR.LE gsb0, 0x0 ;  /* 0x00008000000079c5 */ /* 0x000fe40000010000 */
[----:B------:R-:W-:-:S06]  /*75e0*/  WARPGROUP.ARRIVE ;  /* 0x00000000000079c5 */ /* 0x000fcc0000000000 */
[----:B------:R-:W-:Y:S03]  /*75f0*/  HGMMA.64x64x16.F32 R120, gdesc[UR8].tnspB, R120, gsb0 ;  /* 0x40e00000087879f0 */ /* 0x000fe60008000878 */
[----:B------:R-:W-:Y:S02]  /*7600*/  WARPGROUP.DEPBAR.LE gsb0, 0x0 ;  /* 0x00008000000079c5 */ /* 0x000fe40000010000 */
[----:B------:R-:W-:-:S06]  /*7610*/  WARPGROUP.ARRIVE ;  /* 0x00000000000079c5 */ /* 0x000fcc0000000000 */
[----:B------:R-:W-:Y:S01]  /*7620*/  HGMMA.64x64x16.F32 R120, gdesc[UR4].tnspB, R120, gsb0 ;  /* 0x40e00000047879f0 */ /* 0x000fe20008000878 */
[----:B------:R-:W-:-:S04]  /*7630*/  USEL UR4, URZ, 0x1, UP0 ;  /* 0x000000013f047887 */ /* 0x000fc80008000000 */
[----:B------:R-:W-:Y:S01]  /*7640*/  ULOP3.LUT UR37, UR37, UR4, URZ, 0x3c, !UPT ;  /* 0x0000000425257292 */ /* 0x000fe2000f8e3c3f */
[----:B------:R-:W-:Y:S02]  /*7650*/  WARPGROUP.DEPBAR.LE gsb0, 0x0 ;  /* 0x00008000000079c5 */ /* 0x000fe40000010000 */
[----:B------:R3:W-:Y:S01]  /*7660*/  @!P1 SYNCS.ARRIVE.TRANS64.RED.A1T0 RZ, [R10+URZ], RZ ;  /* 0x000000ff0aff99a7 */ /* 0x0007e2000810043f */
[-C--:B-----5:R-:W-:Y:S01]  /*7670*/  FMUL.FTZ R54, R120, R4.reuse ;  /* 0x0000000478367220 */ /* 0x0a0fe20000410000 */
[-C--:B------:R-:W-:Y:S01]  /*7680*/  FMUL.FTZ R53, R121, R4.reuse ;  /* 0x0000000479357220 */ /* 0x080fe20000410000 */
[-C--:B0-----:R-:W-:Y:S01]  /*7690*/  FMUL.FTZ R50, R124, R4.reuse ;  /* 0x000000047c327220 */ /* 0x081fe20000410000 */
[-C--:B------:R-:W-:Y:S01]  /*76a0*/  FMUL.FTZ R49, R125, R4.reuse ;  /* 0x000000047d317220 */ /* 0x080fe20000410000 */
[-C--:B------:R-:W-:Y:S01]  /*76b0*/  FMUL.FTZ R46, R128, R4.reuse ;  /* 0x00000004802e7220 */ /* 0x080fe20000410000 */
[-C--:B------:R-:W-:Y:S01]  /*76c0*/  FMUL.FTZ R45, R129, R4.reuse ;  /* 0x00000004812d7220 */ /* 0x080fe20000410000 */
[-C--:B------:R-:W-:Y:S01]  /*76d0*/  FMUL.FTZ R42, R132, R4.reuse ;  /* 0x00000004842a7220 */ /* 0x080fe20000410000 */
[-C--:B------:R-:W-:Y:S01]  /*76e0*/  FMUL.FTZ R41, R133, R4.reuse ;  /* 0x0000000485297220 */ /* 0x080fe20000410000 */
[-C--:B------:R-:W-:Y:S01]  /*76f0*/  FMUL.FTZ R37, R136, R4.reuse ;  /* 0x0000000488257220 */ /* 0x080fe20000410000 */
[-C--:B-1----:R-:W-:Y:S01]  /*7700*/  FMUL.FTZ R12, R137, R4.reuse ;  /* 0x00000004890c7220 */ /* 0x082fe20000410000 */
[-C--:B------:R-:W-:Y:S01]  /*7710*/  FMUL.FTZ R35, R140, R4.reuse ;  /* 0x000000048c237220 */ /* 0x080fe20000410000 */
[-C--:B------:R-:W-:Y:S01]  /*7720*/  FMUL.FTZ R14, R141, R4.reuse ;  /* 0x000000048d0e7220 */ /* 0x080fe20000410000 */
[-C--:B------:R-:W-:Y:S01]  /*7730*/  FMUL.FTZ R34, R144, R4.reuse ;  /* 0x0000000490227220 */ /* 0x080fe20000410000 */
[-C--:B------:R-:W-:Y:S01]  /*7740*/  FMUL.FTZ R33, R145, R4.reuse ;  /* 0x0000000491217220 */ /* 0x080fe20000410000 */
[-C--:B------:R-:W-:Y:S01]  /*7750*/  FMUL.FTZ R26, R148, R4.reuse ;  /* 0x00000004941a7220 */ /* 0x080fe20000410000 */
[----:B------:R-:W-:Y:S01]  /*7760*/  FMUL.FTZ R3, R149, R4 ;  /* 0x0000000495037220 */ /* 0x000fe20000410000 */
[-C--:B--2---:R-:W-:Y:S01]  /*7770*/  FMUL.FTZ R52, R122, R7.reuse ;  /* 0x000000077a347220 */ /* 0x084fe20000410000 */
        /* <DEDUP_REMOVED lines=14> */
[----:B---3--:R-:W-:-:S07]  /*7860*/  FMUL.FTZ R151, R151, R7 ;  /* 0x0000000797977220 */ /* 0x008fce0000410000 */
.L_x_169:
[----:B------:R-:W0:Y:S08]  /*7870*/  S2UR UR4, SR_CgaCtaId ;  /* 0x00000000000479c3 */ /* 0x000e300000008800 */
[----:B------:R-:W-:Y:S06]  /*7880*/  BAR.SYNC.DEFER_BLOCKING 0x5, 0x200 ;  /* 0x0148000000007b1d */ /* 0x000fec0000010000 */
[----:B------:R-:W-:Y:S01]  /*7890*/  UMOV UR39, 0x400 ;  /* 0x0000040000277882 */ /* 0x000fe20000000000 */
[----:B------:R-:W-:Y:S01]  /*78a0*/  BSSY B0, `(.L_x_190) ;  /* 0x0000197000007945 */ /* 0x000fe20003800000 */
[----:B0-----:R-:W-:-:S09]  /*78b0*/  ULEA UR39, UR4, UR39, 0x18 ;  /* 0x0000002704277291 */ /* 0x001fd2000f8ec03f */
[----:B------:R-:W0:Y:S02]  /*78c0*/  LDS.128 R28, [UR39+0x308d0] ;  /* 0x0308d027ff1c7984 */ /* 0x000e240008000c00 */
[----:B0-----:R-:W-:Y:S02]  /*78d0*/  R2UR UR6, R29 ;  /* 0x000000001d0672ca */ /* 0x001fe400000e0000 */
[----:B------:R-:W-:Y:S01]  /*78e0*/  R2UR UR5, R30 ;  /* 0x000000001e0572ca */ /* 0x000fe200000e0000 */
[----:B------:R-:W-:Y:S06]  /*78f0*/  BAR.ARV 0x4, 0x200 ;  /* 0x0108000000007b1d */ /* 0x000fec0000002000 */
[----:B------:R-:W-:Y:S08]  /*7900*/  @P0 BRA `(.L_x_191) ;  /* 0x0000000c00cc0947 */ /* 0x000ff00003800000 */
[----:B------:R-:W2:Y:S01]  /*7910*/  LDL R4, [R1+0x8] ;  /* 0x0000080001047983 */ /* 0x000ea20000100800 */
[----:B------:R-:W0:Y:S01]  /*7920*/  S2UR UR4, SR_SWINHI ;  /* 0x00000000000479c3 */ /* 0x000e220000002f00 */
[----:B------:R-:W-:Y:S02]  /*7930*/  F2FP.F16.F32.PACK_AB R12, R12, R37 ;  /* 0x000000250c0c723e */ /* 0x000fe400000000ff */
[----:B------:R-:W-:Y:S01]  /*7940*/  F2FP.F16.F32.PACK_AB R13, R13, R38 ;  /* 0x000000260d0d723e */ /* 0x000fe200000000ff */
[----:B------:R-:W3:Y:S01]  /*7950*/  LDL R56, [R1+0x4] ;  /* 0x0000040001387983 */ /* 0x000ee20000100800 */
[----:B------:R-:W-:Y:S02]  /*7960*/  F2FP.F16.F32.PACK_AB R14, R14, R35 ;  /* 0x000000230e0e723e */ /* 0x000fe400000000ff */
[----:B------:R-:W-:Y:S02]  /*7970*/  F2FP.F16.F32.PACK_AB R15, R15, R36 ;  /* 0x000000240f0f723e */ /* 0x000fe400000000ff */
[----:B------:R-:W-:-:S02]  /*7980*/  F2FP.F16.F32.PACK_AB R148, R33, R34 ;  /* 0x000000222194723e */ /* 0x000fc400000000ff */
[----:B------:R-:W-:Y:S01]  /*7990*/  F2FP.F16.F32.PACK_AB R149, R27, R32 ;  /* 0x000000201b95723e */ /* 0x000fe200000000ff */
[----:B------:R-:W-:Y:S01]  /*79a0*/  USHF.L.U32 UR16, UR40, 0x2, URZ ;  /* 0x0000000228107899 */ /* 0x000fe2000800063f */
[----:B------:R-:W-:Y:S01]  /*79b0*/  F2FP.F16.F32.PACK_AB R150, R3, R26 ;  /* 0x0000001a0396723e */ /* 0x000fe200000000ff */
[----:B------:R-:W-:Y:S01]  /*79c0*/  USHF.L.U64.HI UR18, UR40, 0x2, UR41 ;  /* 0x0000000228127899 */ /* 0x000fe20008010229 */
[----:B------:R-:W-:Y:S01]  /*79d0*/  F2FP.F16.F32.PACK_AB R151, R151, R0 ;  /* 0x000000009797723e */ /* 0x000fe200000000ff */
[----:B------:R-:W1:Y:S08]  /*79e0*/  LDC R33, c[0x0][0xbe8] ;  /* 0x0002fa00ff217b82 */ /* 0x000e700000000800 */
[----:B------:R-:W-:Y:S01]  /*79f0*/  BAR.SYNC.DEFER_BLOCKING 0x1, 0x180 ;  /* 0x0046000000007b1d */ /* 0x000fe20000010000 */
[----:B------:R-:W-:-:S05]  /*7a00*/  USHF.R.S32.HI UR17, URZ, 0x1f, UR43 ;  /* 0x0000001f3f117899 */ /* 0x000fca000801142b */
[----:B------:R-:W-:Y:S01]  /*7a10*/  ULDC.64 UR10, c[0x0][0xc08] ;  /* 0x00030200000a7ab9 */ /* 0x000fe20000000a00 */
[----:B------:R-:W-:Y:S01]  /*7a20*/  UMOV UR8, UR39 ;  /* 0x0000002700087c82 */ /* 0x000fe20008000000 */
[----:B0-----:R-:W-:Y:S01]  /*7a30*/  UMOV UR9, UR4 ;  /* 0x0000000400097c82 */ /* 0x001fe20008000000 */
[----:B------:R-:W-:Y:S01]  /*7a40*/  ULDC.64 UR12, c[0x0][0xb90] ;  /* 0x0002e400000c7ab9 */ /* 0x000fe20000000a00 */
[----:B------:R-:W-:Y:S01]  /*7a50*/  IMAD.U32 R20, RZ, RZ, UR8 ;  /* 0x00000008ff147e24 */ /* 0x000fe2000f8e00ff */
[----:B------:R-:W-:Y:S01]  /*7a60*/  ULDC.64 UR14, c[0x0][0xb98] ;  /* 0x0002e600000e7ab9 */ /* 0x000fe20000000a00 */
[----:B------:R-:W-:Y:S01]  /*7a70*/  IMAD.U32 R21, RZ, RZ, UR9 ;  /* 0x00000009ff157e24 */ /* 0x000fe2000f8e00ff */
[----:B------:R-:W-:Y:S02]  /*7a80*/  ULDC.64 UR8, c[0x0][0xc00] ;  /* 0x0003000000087ab9 */ /* 0x000fe40000000a00 */
[----:B------:R-:W-:-:S04]  /*7a90*/  UISETP.NE.U32.AND UP0, UPT, UR8, URZ, UPT ;  /* 0x0000003f0800728c */ /* 0x000fc8000bf05070 */
[----:B------:R-:W-:Y:S02]  /*7aa0*/  UISETP.NE.AND.EX UP0, UPT, UR9, URZ, UPT, UP0 ;  /* 0x0000003f0900728c */ /* 0x000fe4000bf05300 */
[----:B------:R-:W-:-:S04]  /*7ab0*/  UIADD3 UR4, UP1, UR16, UR8, URZ ;  /* 0x0000000810047290 */ /* 0x000fc8000ff3e03f */
[----:B------:R-:W-:Y:S02]  /*7ac0*/  UIADD3.X UR7, UR18, UR9, URZ, UP1, !UPT ;  /* 0x0000000912077290 */ /* 0x000fe40008ffe43f */
[----:B------:R-:W-:-:S04]  /*7ad0*/  IMAD.U32 R26, RZ, RZ, UR4 ;  /* 0x00000004ff1a7e24 */ /* 0x000fc8000f8e00ff */
[----:B------:R-:W-:Y:S02]  /*7ae0*/  IMAD.U32 R27, RZ, RZ, UR7 ;  /* 0x00000007ff1b7e24 */ /* 0x000fe4000f8e00ff */
[----:B--2---:R-:W-:-:S03]  /*7af0*/  IMAD.WIDE R4, R4, 0x2, R20 ;  /* 0x0000000204047825 */ /* 0x004fc600078e0214 */
[C---:B------:R-:W-:Y:S02]  /*7b00*/  IADD3 R9, P1, R4.reuse, 0x40, RZ ;  /* 0x0000004004097810 */ /* 0x040fe40007f3e0ff */
[C---:B------:R-:W-:Y:S02]  /*7b10*/  IADD3 R11, P2, R4.reuse, 0x20, RZ ;  /* 0x00000020040b7810 */ /* 0x040fe40007f5e0ff */
[C---:B------:R-:W-:Y:S02]  /*7b20*/  IADD3 R29, P0, R4.reuse, 0x60, RZ ;  /* 0x00000060041d7810 */ /* 0x040fe40007f1e0ff */
[----:B------:R-:W-:Y:S02]  /*7b30*/  LOP3.LUT R7, R4, 0x380, RZ, 0xc0, !PT ;  /* 0x0000038004077812 */ /* 0x000fe400078ec0ff */
[----:B------:R-:W-:Y:S02]  /*7b40*/  LOP3.LUT R8, R9, 0x380, RZ, 0xc0, !PT ;  /* 0x0000038009087812 */ /* 0x000fe400078ec0ff */
[----:B------:R-:W-:-:S02]  /*7b50*/  LOP3.LUT R10, R11, 0x380, RZ, 0xc0, !PT ;  /* 0x000003800b0a7812 */ /* 0x000fc400078ec0ff */
[----:B------:R-:W-:Y:S02]  /*7b60*/  LOP3.LUT R6, R29, 0x380, RZ, 0xc0, !PT ;  /* 0x000003801d067812 */ /* 0x000fe400078ec0ff */
[----:B------:R-:W-:Y:S02]  /*7b70*/  SHF.R.U64 R7, R7, 0x3, RZ ;  /* 0x0000000307077819 */ /* 0x000fe400000012ff */
[----:B------:R-:W-:Y:S02]  /*7b80*/  SHF.R.U64 R8, R8, 0x3, RZ ;  /* 0x0000000308087819 */ /* 0x000fe400000012ff */
[----:B------:R-:W-:Y:S02]  /*7b90*/  SHF.R.U64 R10, R10, 0x3, RZ ;  /* 0x000000030a0a7819 */ /* 0x000fe400000012ff */
[----:B------:R-:W-:Y:S02]  /*7ba0*/  SHF.R.U64 R6, R6, 0x3, RZ ;  /* 0x0000000306067819 */ /* 0x000fe400000012ff */
[----:B------:R-:W-:Y:S01]  /*7bb0*/  LOP3.LUT R4, R7, R4, RZ, 0x3c, !PT ;  /* 0x0000000407047212 */ /* 0x000fe200078e3cff */
[--C-:B------:R-:W-:Y:S01]  /*7bc0*/  IMAD.X R7, RZ, RZ, R5.reuse, P0 ;  /* 0x000000ffff077224 */ /* 0x100fe200000e0605 */
[----:B------:R-:W-:Y:S01]  /*7bd0*/  LOP3.LUT R8, R8, R9, RZ, 0x3c, !PT ;  /* 0x0000000908087212 */ /* 0x000fe200078e3cff */
[--C-:B------:R-:W-:Y:S01]  /*7be0*/  IMAD.X R9, RZ, RZ, R5.reuse, P1 ;  /* 0x000000ffff097224 */ /* 0x100fe200008e0605 */
[----:B------:R-:W-:Y:S01]  /*7bf0*/  LOP3.LUT R10, R10, R11, RZ, 0x3c, !PT ;  /* 0x0000000b0a0a7212 */ /* 0x000fe200078e3cff */
[----:B------:R-:W-:Y:S01]  /*7c00*/  IMAD.X R11, RZ, RZ, R5, P2 ;  /* 0x000000ffff0b7224 */ /* 0x000fe200010e0605 */
[----:B------:R-:W-:-:S02]  /*7c10*/  LOP3.LUT R6, R6, R29, RZ, 0x3c, !PT ;  /* 0x0000001d06067212 */ /* 0x000fc400078e3cff */
[----:B------:R-:W-:Y:S02]  /*7c20*/  MOV R55, R4 ;  /* 0x0000000400377202 */ /* 0x000fe40000000f00 */
[----:B------:R-:W-:Y:S02]  /*7c30*/  MOV R28, R6 ;  /* 0x00000006001c7202 */ /* 0x000fe40000000f00 */
[----:B------:R-:W-:Y:S02]  /*7c40*/  MOV R29, R8 ;  /* 0x00000008001d7202 */ /* 0x000fe40000000f00 */
[----:B------:R-:W-:Y:S02]  /*7c50*/  MOV R30, R10 ;  /* 0x0000000a001e7202 */ /* 0x000fe40000000f00 */
[----:B------:R-:W-:Y:S02]  /*7c60*/  F2FP.F16.F32.PACK_AB R4, R53, R54 ;  /* 0x000000363504723e */ /* 0x000fe400000000ff */
[----:B------:R-:W-:-:S02]  /*7c70*/  F2FP.F16.F32.PACK_AB R5, R51, R52 ;  /* 0x000000343305723e */ /* 0x000fc400000000ff */
[----:B------:R-:W-:Y:S02]  /*7c80*/  F2FP.F16.F32.PACK_AB R6, R49, R50 ;  /* 0x000000323106723e */ /* 0x000fe400000000ff */
[----:B------:R-:W-:Y:S02]  /*7c90*/  F2FP.F16.F32.PACK_AB R7, R47, R48 ;  /* 0x000000302f07723e */ /* 0x000fe400000000ff */
[----:B------:R-:W-:Y:S02]  /*7ca0*/  F2FP.F16.F32.PACK_AB R8, R45, R46 ;  /* 0x0000002e2d08723e */ /* 0x000fe400000000ff */
[----:B------:R-:W-:Y:S02]  /*7cb0*/  F2FP.F16.F32.PACK_AB R9, R43, R44 ;  /* 0x0000002c2b09723e */ /* 0x000fe400000000ff */
[----:B------:R-:W-:Y:S02]  /*7cc0*/  F2FP.F16.F32.PACK_AB R10, R41, R42 ;  /* 0x0000002a290a723e */ /* 0x000fe400000000ff */
[----:B------:R-:W-:Y:S01]  /*7cd0*/  F2FP.F16.F32.PACK_AB R11, R39, R40 ;  /* 0x00000028270b723e */ /* 0x000fe200000000ff */
[----:B------:R0:W-:Y:S04]  /*7ce0*/  STSM.16.M88.4 [R55], R4 ;  /* 0x0000000437007844 */ /* 0x0001e80000000200 */
[----:B------:R2:W-:Y:S04]  /*7cf0*/  STSM.16.M88.4 [R30], R8 ;  /* 0x000000081e007844 */ /* 0x0005e80000000200 */
[----:B------:R4:W-:Y:S04]  /*7d00*/  STSM.16.M88.4 [R29], R12 ;  /* 0x0000000c1d007844 */ /* 0x0009e80000000200 */
[----:B------:R4:W-:Y:S01]  /*7d10*/  STSM.16.M88.4 [R28], R148 ;  /* 0x000000941c007844 */ /* 0x0009e20000000200 */
[----:B------:R-:W-:Y:S01]  /*7d20*/  PLOP3.LUT P2, PT, PT, PT, UP0, 0x80, 0x0 ;  /* 0x000000000000781c */ /* 0x000fe20003f4f008 */
[----:B------:R-:W-:-:S12]  /*7d30*/  BAR.SYNC.DEFER_BLOCKING 0x1, 0x180 ;  /* 0x0046000000007b1d */ /* 0x000fd80000010000 */
[----:B------:R-:W4:Y:S01]  /*7d40*/  @P2 LDG.E R0, desc[UR48][R26.64] ;  /* 0x000000301a002981 */ /* 0x000f22000c1e1900 */
[----:B-1----:R-:W-:-:S13]  /*7d50*/  ISETP.NE.AND P1, PT, R33, 0x1, PT ;  /* 0x000000012100780c */ /* 0x002fda0003f25270 */
[----:B------:R-:W1:Y:S08]  /*7d60*/  @P1 LDC R3, c[0x0][0xbec] ;  /* 0x0002fb00ff031b82 */ /* 0x000e700000000800 */
[----:B------:R-:W1:Y:S01]  /*7d70*/  @P1 LDC R35, c[0x0][0xbf0] ;  /* 0x0002fc00ff231b82 */ /* 0x000e620000000800 */
[----:B0-----:R-:W-:Y:S01]  /*7d80*/  IMAD.U32 R6, RZ, RZ, UR42 ;  /* 0x0000002aff067e24 */ /* 0x001fe2000f8e00ff */
[----:B------:R-:W-:-:S03]  /*7d90*/  UMOV UR4, URZ ;  /* 0x0000003f00047c82 */ /* 0x000fc60008000000 */
[----:B---3--:R-:W-:Y:S01]  /*7da0*/  IMAD R6, R6, 0xc0, R56 ;  /* 0x000000c006067824 */ /* 0x008fe200078e0238 */
[----:B------:R-:W-:-:S03]  /*7db0*/  UISETP.NE.U32.AND UP1, UPT, UR10, URZ, UPT ;  /* 0x0000003f0a00728c */ /* 0x000fc6000bf25070 */
[----:B------:R-:W-:Y:S01]  /*7dc0*/  IMAD.MOV.U32 R4, RZ, RZ, R6 ;  /* 0x000000ffff047224 */ /* 0x000fe200078e0006 */
[----:B------:R-:W-:Y:S02]  /*7dd0*/  UIMAD UR7, UR17, UR12, URZ ;  /* 0x0000000c110772a4 */ /* 0x000fe4000f8e023f */
[----:B------:R-:W-:Y:S02]  /*7de0*/  USEL UR41, UR41, URZ, !UP0 ;  /* 0x0000003f29297287 */ /* 0x000fe4000c000000 */
[----:B------:R-:W-:Y:S02]  /*7df0*/  USEL UR40, UR40, URZ, !UP0 ;  /* 0x0000003f28287287 */ /* 0x000fe4000c000000 */
[----:B------:R-:W-:Y:S02]  /*7e00*/  UISETP.NE.AND.EX UP0, UPT, UR11, URZ, UPT, UP1 ;  /* 0x0000003f0b00728c */ /* 0x000fe4000bf05310 */
[----:B------:R-:W-:-:S04]  /*7e10*/  UIMAD UR7, UR43, UR13, UR7 ;  /* 0x0000000d2b0772a4 */ /* 0x000fc8000f8e0207 */
[----:B------:R-:W-:-:S05]  /*7e20*/  PLOP3.LUT P3, PT, PT, PT, UP0, 0x80, 0x0 ;  /* 0x000000000000781c */ /* 0x000fca0003f6f008 */
[----:B------:R-:W-:-:S04]  /*7e30*/  @UP0 UIADD3 UR10, UP1, UR16, UR10, URZ ;  /* 0x0000000a100a0290 */ /* 0x000fc8000ff3e03f */
[----:B------:R-:W-:Y:S02]  /*7e40*/  @UP0 UIADD3.X UR11, UR18, UR11, URZ, UP1, !UPT ;  /* 0x0000000b120b0290 */ /* 0x000fe40008ffe43f */
[----:B--2---:R-:W-:-:S04]  /*7e50*/  IMAD.U32 R8, RZ, RZ, UR10 ;  /* 0x0000000aff087e24 */ /* 0x004fc8000f8e00ff */
[----:B------:R-:W-:Y:S01]  /*7e60*/  IMAD.U32 R9, RZ, RZ, UR11 ;  /* 0x0000000bff097e24 */ /* 0x000fe2000f8e00ff */
[----:B----4-:R-:W-:Y:S01]  /*7e70*/  @P2 R2UR UR4, R0 ;  /* 0x00000000000422ca */ /* 0x010fe200000e0000 */
[----:B-1----:R-:W-:-:S05]  /*7e80*/  @P1 IMAD.HI.U32 R0, R6, R3, RZ ;  /* 0x0000000306001227 */ /* 0x002fca00078e00ff */
[----:B------:R-:W-:-:S07]  /*7e90*/  @P1 SHF.R.U32.HI R4, RZ, R35, R0 ;  /* 0x00000023ff041219 */ /* 0x000fce0000011600 */
[----:B------:R-:W-:Y:S01]  /*7ea0*/  USHF.R.S32.HI UR9, URZ, 0x1f, UR4 ;  /* 0x0000001f3f097899 */ /* 0x000fe20008011404 */
[----:B------:R-:W-:Y:S01]  /*7eb0*/  IMAD.MOV R0, RZ, RZ, -R4 ;  /* 0x000000ffff007224 */ /* 0x000fe200078e0a04 */
[----:B------:R-:W-:Y:S02]  /*7ec0*/  UMOV UR8, UR4 ;  /* 0x0000000400087c82 */ /* 0x000fe40008000000 */
[----:B------:R-:W-:Y:S01]  /*7ed0*/  UIMAD.WIDE.U32 UR12, UR43, UR12, UR8 ;  /* 0x0000000c2b0c72a5 */ /* 0x000fe2000f8e0008 */
[----:B------:R-:W-:-:S03]  /*7ee0*/  IMAD R3, R33, R0, R6 ;  /* 0x0000000021037224 */ /* 0x000fc600078e0206 */
[----:B------:R-:W-:Y:S02]  /*7ef0*/  UIADD3 UR13, UR13, UR7, URZ ;  /* 0x000000070d0d7290 */ /* 0x000fe4000fffe03f */
[----:B------:R-:W-:Y:S01]  /*7f00*/  UIMAD UR7, UR41, UR14, URZ ;  /* 0x0000000e290772a4 */ /* 0x000fe2000f8e023f */
[----:B------:R-:W-:Y:S01]  /*7f10*/  SHF.R.S32.HI R0, RZ, 0x1f, R3 ;  /* 0x0000001fff007819 */ /* 0x000fe20000011403 */
[----:B------:R-:W-:Y:S02]  /*7f20*/  UIMAD.WIDE.U32 UR12, UR40, UR14, UR12 ;  /* 0x0000000e280c72a5 */ /* 0x000fe4000f8e000c */
[----:B------:R-:W-:-:S03]  /*7f30*/  UIMAD UR7, UR40, UR15, UR7 ;  /* 0x0000000f280772a4 */ /* 0x000fc6000f8e0207 */
[----:B------:R-:W-:Y:S02]  /*7f40*/  ULDC.64 UR14, c[0x0][0xb88] ;  /* 0x0002e200000e7ab9 */ /* 0x000fe40000000a00 */
[----:B------:R-:W-:Y:S02]  /*7f50*/  IMAD R0, R0, UR14, RZ ;  /* 0x0000000e00007c24 */ /* 0x000fe4000f8e02ff */
[----:B------:R-:W-:Y:S01]  /*7f60*/  IMAD.U32 R6, RZ, RZ, UR7 ;  /* 0x00000007ff067e24 */ /* 0x000fe2000f8e00ff */
[----:B------:R-:W-:Y:S01]  /*7f70*/  ULDC UR7, c[0x0][0xa88] ;  /* 0x0002a20000077ab9 */ /* 0x000fe20000000800 */
[----:B------:R-:W-:Y:S02]  /*7f80*/  IMAD R7, R3, UR15, R0 ;  /* 0x0000000f03077c24 */ /* 0x000fe4000f8e0200 */
[----:B------:R-:W-:-:S06]  /*7f90*/  IMAD.U32 R0, RZ, RZ, UR7 ;  /* 0x00000007ff007e24 */ /* 0x000fcc000f8e00ff */
[----:B------:R0:W5:Y:S01]  /*7fa0*/  @P3 LDG.E R0, desc[UR48][R8.64] ;  /* 0x0000003008003981 */ /* 0x000162000c1e1900 */
[----:B------:R-:W-:Y:S02]  /*7fb0*/  SHF.R.S32.HI R5, RZ, 0x1f, R4 ;  /* 0x0000001fff057819 */ /* 0x000fe40000011404 */
[----:B------:R-:W-:-:S04]  /*7fc0*/  IADD3 R4, P0, R4, UR12, RZ ;  /* 0x0000000c04047c10 */ /* 0x000fc8000ff1e0ff */
[----:B------:R-:W-:Y:S01]  /*7fd0*/  IADD3.X R5, R5, UR13, R6, P0, !PT ;  /* 0x0000000d05057c10 */ /* 0x000fe200087fe406 */
[----:B------:R-:W-:Y:S02]  /*7fe0*/  ULDC.64 UR12, c[0x0][0xb50] ;  /* 0x0002d400000c7ab9 */ /* 0x000fe40000000a00 */
[----:B------:R-:W-:-:S04]  /*7ff0*/  IMAD.WIDE.U32 R4, R3, UR14, R4 ;  /* 0x0000000e03047c25 */ /* 0x000fc8000f8e0004 */
[----:B------:R-:W-:Y:S01]  /*8000*/  IMAD.IADD R3, R5, 0x1, R7 ;  /* 0x0000000105037824 */ /* 0x000fe200078e0207 */
[----:B------:R-:W-:Y:S01]  /*8010*/  LEA R5, P0, R4, UR12, 0x2 ;  /* 0x0000000c04057c11 */ /* 0x000fe2000f8010ff */
[----:B------:R-:W-:-:S03]  /*8020*/  IMAD.U32 R7, RZ, RZ, UR42 ;  /* 0x0000002aff077e24 */ /* 0x000fc6000f8e00ff */
[----:B------:R-:W-:Y:S01]  /*8030*/  LEA.HI.X R4, R4, UR13, R3, 0x2, P0 ;  /* 0x0000000d04047c11 */ /* 0x000fe200080f1403 */
[----:B0-----:R-:W-:Y:S08]  /*8040*/  @P3 BRA `(.L_x_192) ;  /* 0x0000000000103947 */ /* 0x001ff00003800000 */
[----:B------:R-:W-:Y:S05]  /*8050*/  @!P2 BRA `(.L_x_192) ;  /* 0x00000000000ca947 */ /* 0x000fea0003800000 */
[----:B------:R-:W2:Y:S04]  /*8060*/  LDG.E R3, desc[UR48][R26.64] ;  /* 0x000000301a037981 */ /* 0x000ea8000c1e1900 */
[----:B-----5:R-:W2:Y:S02]  /*8070*/  LDG.E R0, desc[UR48][R26.64+0x4] ;  /* 0x000004301a007981 */ /* 0x020ea4000c1e1900 */
[----:B--2---:R-:W-:-:S07]  /*8080*/  IMAD.IADD R0, R0, 0x1, -R3 ;  /* 0x0000000100007824 */ /* 0x004fce00078e0a03 */
.L_x_192:
[----:B------:R-:W-:Y:S01]  /*8090*/  IMAD R3, R153, 0x40, R152 ;  /* 0x0000004099037824 */ /* 0x000fe200078e0298 */
[----:B------:R-:W-:Y:S01]  /*80a0*/  SHFL.IDX PT, R26, R5, RZ, 0x1c1f ;  /* 0x001c1fff051a7589 */ /* 0x000fe200000e0000 */
[----:B------:R-:W-:Y:S01]  /*80b0*/  IMAD R6, R7, 0xc0, R156 ;  /* 0x000000c007067824 */ /* 0x000fe200078e029c */
[----:B------:R-:W-:Y:S01]  /*80c0*/  LOP3.LUT P0, RZ, R154, 0x3, RZ, 0xc0, !PT ;  /* 0x000000039aff7812 */ /* 0x000fe2000780c0ff */
[----:B------:R-:W-:Y:S01]  /*80d0*/  IMAD.WIDE R20, R3, 0x2, R20 ;  /* 0x0000000203147825 */ /* 0x000fe200078e0214 */
[----:B------:R-:W0:Y:S01]  /*80e0*/  SHFL.IDX PT, R27, R4, RZ, 0x1c1f ;  /* 0x001c1fff041b7589 */ /* 0x000e2200000e0000 */
[----:B------:R-:W-:Y:S02]  /*80f0*/  ULDC.64 UR10, c[0x0][0xaa0] ;  /* 0x0002a800000a7ab9 */ /* 0x000fe40000000a00 */
[----:B-----5:R-:W-:Y:S01]  /*8100*/  IMAD R35, R0, R33, RZ ;  /* 0x0000002100237224 */ /* 0x020fe200078e02ff */
[----:B------:R1:W-:Y:S01]  /*8110*/  SHFL.IDX PT, R28, R5, 0x1, 0x1c1f ;  /* 0x003c1f00051c7f89 */ /* 0x0003e200000e0000 */
[----:B------:R-:W-:Y:S01]  /*8120*/  VIADD R0, R6, 0x8 ;  /* 0x0000000806007836 */ /* 0x000fe20000000000 */
[----:B------:R-:W-:-:S02]  /*8130*/  IADD3 R9, P3, R20, 0x1800, RZ ;  /* 0x0000180014097810 */ /* 0x000fc40007f7e0ff */
[----:B------:R2:W3:Y:S01]  /*8140*/  SHFL.IDX PT, R29, R4, 0x1, 0x1c1f ;  /* 0x003c1f00041d7f89 */ /* 0x0004e200000e0000 */
[----:B------:R-:W-:Y:S02]  /*8150*/  IADD3 R13, P4, R20, 0x3000, RZ ;  /* 0x00003000140d7810 */ /* 0x000fe40007f9e0ff */
[-C--:B------:R-:W-:Y:S02]  /*8160*/  ISETP.GE.OR P2, PT, R6, R35.reuse, P0 ;  /* 0x000000230600720c */ /* 0x080fe40000746670 */
[----:B-1----:R-:W-:Y:S02]  /*8170*/  LOP3.LUT R5, R20, 0x380, RZ, 0xc0, !PT ;  /* 0x0000038014057812 */ /* 0x002fe400078ec0ff */
[----:B------:R-:W-:Y:S02]  /*8180*/  LOP3.LUT R8, R9, 0x380, RZ, 0xc0, !PT ;  /* 0x0000038009087812 */ /* 0x000fe400078ec0ff */
[----:B------:R-:W-:Y:S02]  /*8190*/  ISETP.GE.OR P0, PT, R0, R35, P0 ;  /* 0x000000230000720c */ /* 0x000fe40000706670 */
[----:B------:R-:W-:-:S02]  /*81a0*/  LOP3.LUT R12, R13, 0x380, RZ, 0xc0, !PT ;  /* 0x000003800d0c7812 */ /* 0x000fc400078ec0ff */
[----:B------:R-:W-:Y:S02]  /*81b0*/  SHF.R.U64 R5, R5, 0x3, RZ ;  /* 0x0000000305057819 */ /* 0x000fe400000012ff */
[----:B------:R-:W-:Y:S01]  /*81c0*/  SHF.R.U64 R8, R8, 0x3, RZ ;  /* 0x0000000308087819 */ /* 0x000fe200000012ff */
[----:B0-----:R0:W-:Y:S01]  /*81d0*/  @!P2 ST.E desc[UR48][R26.64], R25 ;  /* 0x000000191a00a985 */ /* 0x0011e2000c101930 */
[----:B------:R-:W-:Y:S02]  /*81e0*/  SHF.R.U64 R12, R12, 0x3, RZ ;  /* 0x000000030c0c7819 */ /* 0x000fe400000012ff */
[----:B--2---:R-:W-:Y:S01]  /*81f0*/  LOP3.LUT R4, R5, R20, RZ, 0x3c, !PT ;  /* 0x0000001405047212 */ /* 0x004fe200078e3cff */
[--C-:B------:R-:W-:Y:S01]  /*8200*/  IMAD.MOV.U32 R5, RZ, RZ, R21.reuse ;  /* 0x000000ffff057224 */ /* 0x100fe200078e0015 */
[----:B------:R-:W-:Y:S01]  /*8210*/  LOP3.LUT R8, R8, R9, RZ, 0x3c, !PT ;  /* 0x0000000908087212 */ /* 0x000fe200078e3cff */
[--C-:B------:R-:W-:Y:S01]  /*8220*/  IMAD.X R9, RZ, RZ, R21.reuse, P3 ;  /* 0x000000ffff097224 */ /* 0x100fe200018e0615 */
[----:B------:R-:W-:Y:S01]  /*8230*/  LOP3.LUT R12, R12, R13, RZ, 0x3c, !PT ;  /* 0x0000000d0c0c7212 */ /* 0x000fe200078e3cff */
[----:B------:R-:W-:Y:S01]  /*8240*/  IMAD.X R13, RZ, RZ, R21, P4 ;  /* 0x000000ffff0d7224 */ /* 0x000fe200020e0615 */
[----:B---3--:R1:W-:Y:S04]  /*8250*/  @!P0 ST.E desc[UR48][R28.64], R24 ;  /* 0x000000181c008985 */ /* 0x0083e8000c101930 */
[----:B------:R-:W2:Y:S04]  /*8260*/  LD.E.128 R4, desc[UR48][R4.64] ;  /* 0x0000003004047980 */ /* 0x000ea8000c101d00 */
[----:B------:R-:W3:Y:S04]  /*8270*/  LD.E.128 R8, desc[UR48][R8.64] ;  /* 0x0000003008087980 */ /* 0x000ee8000c101d00 */
[----:B------:R-:W4:Y:S01]  /*8280*/  LD.E.128 R12, desc[UR48][R12.64] ;  /* 0x000000300c0c7980 */ /* 0x000f22000c101d00 */
[----:B------:R-:W-:-:S02]  /*8290*/  IADD3 R3, P0, R20, 0x4800, RZ ;  /* 0x0000480014037810 */ /* 0x000fc40007f1e0ff */
[----:B------:R-:W1:Y:S02]  /*82a0*/  @P1 LDC R20, c[0x0][0xbec] ;  /* 0x0002fb00ff141b82 */ /* 0x000e640000000800 */
[----:B------:R-:W-:Y:S01]  /*82b0*/  LOP3.LUT R0, R3, 0x380, RZ, 0xc0, !PT ;  /* 0x0000038003007812 */ /* 0x000fe200078ec0ff */
[----:B0-----:R-:W-:Y:S01]  /*82c0*/  IMAD.X R27, RZ, RZ, R21, P0 ;  /* 0x000000ffff1b7224 */ /* 0x001fe200000e0615 */
[----:B------:R-:W-:Y:S02]  /*82d0*/  UIMAD UR7, UR9, UR10, URZ ;  /* 0x0000000a090772a4 */ /* 0x000fe4000f8e023f */
[----:B------:R-:W-:Y:S02]  /*82e0*/  SHF.R.U64 R0, R0, 0x3, RZ ;  /* 0x0000000300007819 */ /* 0x000fe400000012ff */
[----:B------:R-:W0:Y:S01]  /*82f0*/  @P1 LDC R21, c[0x0][0xbf0] ;  /* 0x0002fc00ff151b82 */ /* 0x000e220000000800 */
[----:B------:R-:W-:Y:S01]  /*8300*/  UIMAD.WIDE.U32 UR8, UR4, UR10, URZ ;  /* 0x0000000a040872a5 */ /* 0x000fe2000f8e003f */
[----:B------:R-:W-:Y:S01]  /*8310*/  LOP3.LUT R26, R0, R3, RZ, 0x3c, !PT ;  /* 0x00000003001a7212 */ /* 0x000fe200078e3cff */
[----:B------:R-:W-:Y:S01]  /*8320*/  UIMAD UR7, UR4, UR11, UR7 ;  /* 0x0000000b040772a4 */ /* 0x000fe2000f8e0207 */
[----:B------:R-:W-:-:S02]  /*8330*/  IMAD R0, R23, 0x30, R153 ;  /* 0x0000003017007824 */ /* 0x000fc400078e0299 */
[----:B------:R-:W-:Y:S01]  /*8340*/  ULDC.64 UR10, c[0x0][0xae8] ;  /* 0x0002ba00000a7ab9 */ /* 0x000fe20000000a00 */
[----:B-1----:R-:W-:Y:S01]  /*8350*/  IMAD.U32 R29, RZ, RZ, UR42 ;  /* 0x0000002aff1d7e24 */ /* 0x002fe2000f8e00ff */
[----:B------:R-:W-:Y:S01]  /*8360*/  UIADD3 UR9, UR9, UR7, URZ ;  /* 0x0000000709097290 */ /* 0x000fe2000fffe03f */
[----:B------:R-:W-:Y:S01]  /*8370*/  IMAD.U32 R36, RZ, RZ, UR42 ;  /* 0x0000002aff247e24 */ /* 0x000fe2000f8e00ff */
[----:B------:R-:W-:Y:S01]  /*8380*/  UIMAD UR4, UR17, UR10, URZ ;  /* 0x0000000a110472a4 */ /* 0x000fe2000f8e023f */
[----:B------:R-:W-:Y:S01]  /*8390*/  IMAD R29, R29, 0xc0, R0 ;  /* 0x000000c01d1d7824 */ /* 0x000fe200078e0200 */
[----:B------:R-:W-:Y:S01]  /*83a0*/  UIMAD.WIDE.U32 UR8, UR43, UR10, UR8 ;  /* 0x0000000a2b0872a5 */ /* 0x000fe2000f8e0008 */
[----:B------:R-:W5:Y:S01]  /*83b0*/  LD.E.128 R24, desc[UR48][R26.64] ;  /* 0x000000301a187980 */ /* 0x000f62000c101d00 */
[----:B------:R-:W-:Y:S01]  /*83c0*/  UIMAD UR4, UR43, UR11, UR4 ;  /* 0x0000000b2b0472a4 */ /* 0x000fe2000f8e0204 */
[----:B------:R-:W-:Y:S01]  /*83d0*/  IMAD.MOV.U32 R3, RZ, RZ, R29 ;  /* 0x000000ffff037224 */ /* 0x000fe200078e001d */
[----:B------:R-:W-:Y:S01]  /*83e0*/  SHF.R.S32.HI R38, RZ, 0x1f, R152 ;  /* 0x0000001fff267819 */ /* 0x000fe20000011498 */
[----:B------:R-:W-:Y:S01]  /*83f0*/  ULDC.64 UR10, c[0x0][0xaf0] ;  /* 0x0002bc00000a7ab9 */ /* 0x000fe20000000a00 */
[----:B------:R-:W-:Y:S01]  /*8400*/  @P1 IMAD.HI.U32 R0, R29, R20, RZ ;  /* 0x000000141d001227 */ /* 0x000fe200078e00ff */
[----:B------:R-:W-:Y:S01]  /*8410*/  UIMAD UR41, UR41, UR10, URZ ;  /* 0x0000000a292972a4 */ /* 0x000fe2000f8e023f */
[----:B------:R-:W-:Y:S01]  /*8420*/  @!PT LDS RZ, [RZ] ;  /* 0x00000000fffff984 */ /* 0x000fe20000000800 */
[----:B------:R-:W-:Y:S01]  /*8430*/  @!PT LDS RZ, [RZ] ;  /* 0x00000000fffff984 */ /* 0x000fe20000000800 */
[----:B------:R-:W-:Y:S01]  /*8440*/  @!PT LDS RZ, [RZ] ;  /* 0x00000000fffff984 */ /* 0x000fe20000000800 */
[----:B------:R-:W-:Y:S01]  /*8450*/  @!PT LDS RZ, [RZ] ;  /* 0x00000000fffff984 */ /* 0x000fe20000000800 */
[----:B------:R1:W-:Y:S06]  /*8460*/  MEMBAR.ALL.CTA ;  /* 0x0000000000007992 */ /* 0x0003ec0000008000 */
[----:B-1----:R-:W1:Y:S01]  /*8470*/  FENCE.VIEW.ASYNC.S ;  /* 0x00000000000073c6 */ /* 0x002e620000000000 */
[----:B------:R-:W-:Y:S01]  /*8480*/  UIADD3 UR9, UR9, UR4, URZ ;  /* 0x0000000409097290 */ /* 0x000fe2000fffe03f */
[----:B------:R-:W-:Y:S01]  /*8490*/  IMAD R36, R36, 0xc0, R153 ;  /* 0x000000c024247824 */ /* 0x000fe200078e0299 */
[----:B------:R-:W-:Y:S01]  /*84a0*/  UIMAD UR4, UR40, UR11, UR41 ;  /* 0x0000000b280472a4 */ /* 0x000fe2000f8e0229 */
[----:B0-----:R-:W-:Y:S01]  /*84b0*/  @P1 SHF.R.U32.HI R3, RZ, R21, R0 ;  /* 0x00000015ff031219 */ /* 0x001fe20000011600 */
[----:B------:R-:W-:-:S03]  /*84c0*/  UIMAD.WIDE.U32 UR40, UR40, UR10, UR8 ;  /* 0x0000000a282872a5 */ /* 0x000fc6000f8e0008 */
[--C-:B------:R-:W-:Y:S01]  /*84d0*/  SHF.R.S32.HI R0, RZ, 0x1f, R3.reuse ;  /* 0x0000001fff007819 */ /* 0x100fe20000011403 */
[----:B------:R-:W-:Y:S01]  /*84e0*/  UIADD3 UR4, UR41, UR4, URZ ;  /* 0x0000000429047290 */ /* 0x000fe2000fffe03f */
[----:B------:R-:W-:Y:S01]  /*84f0*/  IMAD.MOV R28, RZ, RZ, -R3 ;  /* 0x000000ffff1c7224 */ /* 0x000fe200078e0a03 */
[----:B------:R-:W-:Y:S01]  /*8500*/  ULDC.64 UR8, c[0x0][0xae0] ;  /* 0x0002b80000087ab9 */ /* 0x000fe20000000a00 */
[----:B------:R-:W-:Y:S02]  /*8510*/  IMAD.U32 R21, RZ, RZ, UR41 ;  /* 0x00000029ff157e24 */ /* 0x000fe4000f8e00ff */
[----:B------:R-:W-:Y:S02]  /*8520*/  IMAD R0, R0, UR8, RZ ;  /* 0x0000000800007c24 */ /* 0x000fe4000f8e02ff */
[----:B------:R-:W-:Y:S02]  /*8530*/  IMAD R29, R33, R28, R29 ;  /* 0x0000001c211d7224 */ /* 0x000fe400078e021d */
[----:B------:R-:W-:-:S02]  /*8540*/  IMAD.U32 R20, RZ, RZ, UR40 ;  /* 0x00000028ff147e24 */ /* 0x000fc4000f8e00ff */
[----:B------:R-:W-:Y:S01]  /*8550*/  IMAD.U32 R21, RZ, RZ, UR4 ;  /* 0x00000004ff157e24 */ /* 0x000fe2000f8e00ff */
[----:B------:R-:W-:Y:S01]  /*8560*/  ULDC UR4, c[0x0][0xac8] ;  /* 0x0002b20000047ab9 */ /* 0x000fe20000000800 */
[C---:B------:R-:W-:Y:S01]  /*8570*/  IMAD R33, R3.reuse, UR9, R0 ;  /* 0x0000000903217c24 */ /* 0x040fe2000f8e0200 */
[----:B------:R-:W-:Y:S01]  /*8580*/  SHF.R.S32.HI R0, RZ, 0x1f, R29 ;  /* 0x0000001fff007819 */ /* 0x000fe2000001141d */
[----:B------:R-:W-:Y:S01]  /*8590*/  IMAD.WIDE.U32 R20, R3, UR8, R20 ;  /* 0x0000000803147c25 */ /* 0x000fe2000f8e0014 */
[----:B------:R-:W-:-:S03]  /*85a0*/  ULDC.64 UR8, c[0x0][0xad8] ;  /* 0x0002b60000087ab9 */ /* 0x000fc60000000a00 */
[----:B------:R-:W-:Y:S02]  /*85b0*/  IMAD.IADD R21, R21, 0x1, R33 ;  /* 0x0000000115157824 */ /* 0x000fe400078e0221 */
[----:B------:R-:W-:Y:S02]  /*85c0*/  IMAD R0, R0, UR8, RZ ;  /* 0x0000000800007c24 */ /* 0x000fe4000f8e02ff */
[----:B------:R-:W-:-:S04]  /*85d0*/  IMAD.WIDE.U32 R20, R29, UR8, R20 ;  /* 0x000000081d147c25 */ /* 0x000fc8000f8e0014 */
[----:B------:R-:W-:Y:S01]  /*85e0*/  IMAD R3, R29, UR9, R0 ;  /* 0x000000091d037c24 */ /* 0x000fe2000f8e0200 */
[----:B------:R-:W-:Y:S01]  /*85f0*/  ULDC.64 UR8, c[0x0][0xa80] ;  /* 0x0002a00000087ab9 */ /* 0x000fe20000000a00 */
[----:B------:R-:W-:Y:S01]  /*8600*/  VIADD R0, R36, 0x30 ;  /* 0x0000003024007836 */ /* 0x000fe20000000000 */
[----:B------:R-:W-:Y:S01]  /*8610*/  LEA R30, P0, R20, UR8, 0x1 ;  /* 0x00000008141e7c11 */ /* 0x000fe2000f8008ff */
[----:B------:R-:W-:-:S04]  /*8620*/  IMAD.IADD R3, R21, 0x1, R3 ;  /* 0x0000000115037824 */ /* 0x000fc800078e0203 */
[----:B-1----:R-:W0:Y:S01]  /*8630*/  SHFL.IDX PT, R29, R30, RZ, 0x181f ;  /* 0x00181fff1e1d7589 */ /* 0x002e2200000e0000 */
[----:B------:R-:W-:Y:S01]  /*8640*/  LEA.HI.X R34, R20, UR9, R3, 0x1, P0 ;  /* 0x0000000914227c11 */ /* 0x000fe200080f0c03 */
[----:B------:R-:W-:Y:S01]  /*8650*/  VIADD R3, R36, 0x60 ;  /* 0x0000006024037836 */ /* 0x000fe20000000000 */
[----:B------:R-:W-:Y:S01]  /*8660*/  ISETP.GE.AND P0, PT, R152, UR4, PT ;  /* 0x0000000498007c0c */ /* 0x000fe2000bf06270 */
[----:B------:R-:W1:Y:S01]  /*8670*/  SHFL.IDX PT, R37, R30, 0x1, 0x181f ;  /* 0x00381f001e257f89 */ /* 0x000e6200000e0000 */
[----:B------:R-:W-:Y:S02]  /*8680*/  UIADD3 UR4, UR39, 0x30820, URZ ;  /* 0x0003082027047890 */ /* 0x000fe4000fffe03f */
[-C--:B------:R-:W-:Y:S01]  /*8690*/  ISETP.GE.OR P1, PT, R36, R35.reuse, P0 ;  /* 0x000000232400720c */ /* 0x080fe20000726670 */
[----:B------:R-:W1:Y:S01]  /*86a0*/  SHFL.IDX PT, R41, R30, 0x2, 0x181f ;  /* 0x00581f001e297f89 */ /* 0x000e6200000e0000 */
[-C--:B------:R-:W-:Y:S01]  /*86b0*/  ISETP.GE.OR P2, PT, R0, R35.reuse, P0 ;  /* 0x000000230000720c */ /* 0x080fe20000746670 */
[----:B------:R-:W-:Y:S01]  /*86c0*/  UPRMT UR4, URZ, 0x654, UR4 ;  /* 0x000006543f047896 */ /* 0x000fe20008000004 */
[----:B------:R-:W-:Y:S01]  /*86d0*/  ISETP.GE.OR P3, PT, R3, R35, P0 ;  /* 0x000000230300720c */ /* 0x000fe20000766670 */
[----:B------:R-:W1:Y:S01]  /*86e0*/  SHFL.IDX PT, R21, R34, RZ, 0x181f ;  /* 0x00181fff22157589 */ /* 0x000e6200000e0000 */
[----:B------:R-:W-:-:S03]  /*86f0*/  VIADD R0, R36, 0x90 ;  /* 0x0000009024007836 */ /* 0x000fc60000000000 */
[----:B------:R-:W1:Y:S02]  /*8700*/  SHFL.IDX PT, R33, R34, 0x1, 0x181f ;  /* 0x00381f0022217f89 */ /* 0x000e6400000e0000 */
[----:B------:R-:W-:Y:S01]  /*8710*/  ISETP.GE.OR P0, PT, R0, R35, P0 ;  /* 0x000000230000720c */ /* 0x000fe20000706670 */
[----:B------:R-:W-:Y:S01]  /*8720*/  SYNCS.ARRIVE.TRANS64.RED.A1T0 RZ, [UR4], RZ ;  /* 0x000000ffffff79a7 */ /* 0x000fe20008100404 */
[----:B------:R-:W1:Y:S01]  /*8730*/  SHFL.IDX PT, R39, R34, 0x2, 0x181f ;  /* 0x00581f0022277f89 */ /* 0x000e6200000e0000 */
[----:B0-----:R-:W-:-:S03]  /*8740*/  @!P1 LEA R20, P4, R152, R29, 0x1 ;  /* 0x0000001d98149211 */ /* 0x001fc600078808ff */
[----:B------:R0:W0:Y:S01]  /*8750*/  SHFL.IDX PT, R3, R34, 0x3, 0x181f ;  /* 0x00781f0022037f89 */ /* 0x00002200000e0000 */
[----:B-1----:R-:W-:-:S03]  /*8760*/  @!P2 LEA R28, P5, R152, R37, 0x1 ;  /* 0x00000025981ca211 */ /* 0x002fc600078a08ff */
[----:B------:R1:W0:Y:S01]  /*8770*/  SHFL.IDX PT, R37, R30, 0x3, 0x181f ;  /* 0x00781f001e257f89 */ /* 0x00022200000e0000 */
[C---:B------:R-:W-:Y:S02]  /*8780*/  @!P3 LEA R32, P6, R152.reuse, R41, 0x1 ;  /* 0x000000299820b211 */ /* 0x040fe400078c08ff */
[C-C-:B------:R-:W-:Y:S02]  /*8790*/  @!P1 LEA.HI.X R21, R152.reuse, R21, R38.reuse, 0x1, P4 ;  /* 0x0000001598159211 */ /* 0x140fe400020f0c26 */
[C-C-:B------:R-:W-:Y:S02]  /*87a0*/  @!P2 LEA.HI.X R29, R152.reuse, R33, R38.reuse, 0x1, P5 ;  /* 0x00000021981da211 */ /* 0x140fe400028f0c26 */
[----:B------:R-:W-:Y:S01]  /*87b0*/  @!P3 LEA.HI.X R33, R152, R39, R38, 0x1, P6 ;  /* 0x000000279821b211 */ /* 0x000fe200030f0c26 */
[----:B--2---:R1:W-:Y:S04]  /*87c0*/  @!P1 ST.E.128 desc[UR48][R20.64], R4 ;  /* 0x0000000414009985 */ /* 0x0043e8000c101d30 */
[----:B---3--:R1:W-:Y:S04]  /*87d0*/  @!P2 ST.E.128 desc[UR48][R28.64], R8 ;  /* 0x000000081c00a985 */ /* 0x0083e8000c101d30 */
[----:B----4-:R1:W-:Y:S01]  /*87e0*/  @!P3 ST.E.128 desc[UR48][R32.64], R12 ;  /* 0x0000000c2000b985 */ /* 0x0103e2000c101d30 */
[----:B0-----:R-:W-:Y:S05]  /*87f0*/  @P0 BRA `(.L_x_193) ;  /* 0x0000000800840947 */ /* 0x001fea0003800000 */
[----:B-1----:R-:W-:-:S04]  /*8800*/  LEA R4, P0, R152, R37, 0x1 ;  /* 0x0000002598047211 */ /* 0x002fc800078008ff */
[----:B------:R-:W-:-:S05]  /*8810*/  LEA.HI.X R5, R152, R3, R38, 0x1, P0 ;  /* 0x0000000398057211 */ /* 0x000fca00000f0c26 */
[----:B-----5:R0:W-:Y:S01]  /*8820*/  ST.E.128 desc[UR48][R4.64], R24 ;  /* 0x0000001804007985 */ /* 0x0201e2000c101d30 */
[----:B------:R-:W-:Y:S05]  /*8830*/  BRA `(.L_x_193) ;  /* 0x0000000800747947 */ /* 0x000fea0003800000 */
.L_x_191:
[----:B------:R-:W-:Y:S01]  /*8840*/  ULDC.64 UR8, c[0x0][0xc00] ;  /* 0x0003000000087ab9 */ /* 0x000fe20000000a00 */
[----:B------:R-:W-:Y:S01]  /*8850*/  ULDC UR4, c[0x0][0xa88] ;  /* 0x0002a20000047ab9 */ /* 0x000fe20000000800 */
[----:B------:R-:W-:Y:S01]  /*8860*/  UISETP.NE.U32.AND UP0, UPT, UR8, URZ, UPT ;  /* 0x0000003f0800728c */ /* 0x000fe2000bf05070 */
[----:B------:R-:W0:Y:S03]  /*8870*/  LDC R11, c[0x0][0xbe8] ;  /* 0x0002fa00ff0b7b82 */ /* 0x000e260000000800 */
[----:B------:R-:W-:-:S03]  /*8880*/  UISETP.NE.AND.EX UP0, UPT, UR9, URZ, UPT, UP0 ;  /* 0x0000003f0900728c */ /* 0x000fc6000bf05300 */
[----:B------:R-:W-:Y:S02]  /*8890*/  ULDC.64 UR8, c[0x0][0xc00] ;  /* 0x0003000000087ab9 */ /* 0x000fe40000000a00 */
[----:B------:R-:W-:Y:S01]  /*88a0*/  UIMAD.WIDE UR8, UR40, 0x4, UR8 ;  /* 0x00000004280878a5 */ /* 0x000fe2000f8e0208 */
[----:B------:R-:W-:-:S05]  /*88b0*/  PLOP3.LUT P2, PT, PT, PT, UP0, 0x80, 0x0 ;  /* 0x000000000000781c */ /* 0x000fca0003f4f008 */
[----:B------:R-:W-:Y:S02]  /*88c0*/  IMAD.U32 R4, RZ, RZ, UR8 ;  /* 0x00000008ff047e24 */ /* 0x000fe4000f8e00ff */
[----:B------:R-:W-:Y:S01]  /*88d0*/  IMAD.U32 R5, RZ, RZ, UR9 ;  /* 0x00000009ff057e24 */ /* 0x000fe2000f8e00ff */
[----:B------:R-:W-:Y:S02]  /*88e0*/  ULDC.64 UR8, c[0x0][0xc08] ;  /* 0x0003020000087ab9 */ /* 0x000fe40000000a00 */
[----:B------:R-:W-:-:S03]  /*88f0*/  UISETP.NE.U32.AND UP1, UPT, UR8, URZ, UPT ;  /* 0x0000003f0800728c */ /* 0x000fc6000bf25070 */
[----:B------:R-:W2:Y:S01]  /*8900*/  @P2 LDG.E R3, desc[UR48][R4.64] ;  /* 0x0000003004032981 */ /* 0x000ea2000c1e1900 */
[----:B------:R-:W-:Y:S01]  /*8910*/  UISETP.NE.AND.EX UP1, UPT, UR9, URZ, UPT, UP1 ;  /* 0x0000003f0900728c */ /* 0x000fe2000bf25310 */
[----:B------:R-:W-:-:S05]  /*8920*/  IMAD.U32 R0, RZ, RZ, UR4 ;  /* 0x00000004ff007e24 */ /* 0x000fca000f8e00ff */
[----:B------:R-:W-:-:S05]  /*8930*/  PLOP3.LUT P3, PT, PT, PT, UP1, 0x80, 0x0 ;  /* 0x000000000000781c */ /* 0x000fca0003f6f018 */
[----:B------:R-:W-:Y:S02]  /*8940*/  @UP1 ULDC.64 UR8, c[0x0][0xc08] ;  /* 0x0003020000081ab9 */ /* 0x000fe40000000a00 */
[----:B------:R-:W-:-:S06]  /*8950*/  @UP1 UIMAD.WIDE UR8, UR40, 0x4, UR8 ;  /* 0x00000004280818a5 */ /* 0x000fcc000f8e0208 */
[----:B------:R-:W-:Y:S02]  /*8960*/  IMAD.U32 R6, RZ, RZ, UR8 ;  /* 0x00000008ff067e24 */ /* 0x000fe4000f8e00ff */
[----:B------:R-:W-:-:S05]  /*8970*/  IMAD.U32 R7, RZ, RZ, UR9 ;  /* 0x00000009ff077e24 */ /* 0x000fca000f8e00ff */
[----:B------:R1:W5:Y:S01]  /*8980*/  @P3 LDG.E R0, desc[UR48][R6.64] ;  /* 0x0000003006003981 */ /* 0x000362000c1e1900 */
[----:B0-----:R-:W-:Y:S01]  /*8990*/  ISETP.NE.AND P0, PT, R11, 0x1, PT ;  /* 0x000000010b00780c */ /* 0x001fe20003f05270 */
[----:B------:R-:W-:Y:S01]  /*89a0*/  UMOV UR4, URZ ;  /* 0x0000003f00047c82 */ /* 0x000fe20008000000 */
[----:B------:R-:W-:Y:S01]  /*89b0*/  USHF.R.S32.HI UR11, URZ, 0x1f, UR43 ;  /* 0x0000001f3f0b7899 */ /* 0x000fe2000801142b */
[----:B------:R-:W0:Y:S10]  /*89c0*/  S2R R8, SR_TID.X ;  /* 0x0000000000087919 */ /* 0x000e340000002100 */
[----:B------:R-:W3:Y:S01]  /*89d0*/  @P0 LDC R9, c[0x0][0xbec] ;  /* 0x0002fb00ff090b82 */ /* 0x000ee20000000800 */
[----:B0-----:R-:W-:-:S05]  /*89e0*/  VIADD R8, R8, 0xffffff80 ;  /* 0xffffff8008087836 */ /* 0x001fca0000000000 */
[----:B------:R-:W-:Y:S02]  /*89f0*/  ISETP.GE.AND P1, PT, R8, 0xc0, PT ;  /* 0x000000c00800780c */ /* 0x000fe40003f26270 */
[----:B--2---:R-:W-:-:S13]  /*8a00*/  @P2 R2UR UR4, R3 ;  /* 0x00000000030422ca */ /* 0x004fda00000e0000 */
[----:B------:R-:W-:Y:S01]  /*8a10*/  USHF.R.S32.HI UR10, URZ, 0x1f, UR4 ;  /* 0x0000001f3f0a7899 */ /* 0x000fe20008011404 */
[----:B-1-3--:R-:W-:Y:S11]  /*8a20*/  @P3 BRA `(.L_x_194) ;  /* 0x0000000000103947 */ /* 0x00aff60003800000 */
[----:B------:R-:W-:Y:S05]  /*8a30*/  @!P2 BRA `(.L_x_194) ;  /* 0x00000000000ca947 */ /* 0x000fea0003800000 */
[----:B------:R-:W2:Y:S04]  /*8a40*/  LDG.E R3, desc[UR48][R4.64] ;  /* 0x0000003004037981 */ /* 0x000ea8000c1e1900 */
[----:B-----5:R-:W2:Y:S02]  /*8a50*/  LDG.E R0, desc[UR48][R4.64+0x4] ;  /* 0x0000043004007981 */ /* 0x020ea4000c1e1900 */
[----:B--2---:R-:W-:-:S07]  /*8a60*/  IMAD.IADD R0, R0, 0x1, -R3 ;  /* 0x0000000100007824 */ /* 0x004fce00078e0a03 */
.L_x_194:
[----:B------:R-:W-:Y:S01]  /*8a70*/  USEL UR40, UR40, URZ, !UP0 ;  /* 0x0000003f28287287 */ /* 0x000fe2000c000000 */
[----:B------:R-:W-:Y:S01]  /*8a80*/  BSSY B1, `(.L_x_195) ;  /* 0x000002d000017945 */ /* 0x000fe20003800000 */
[----:B------:R-:W-:-:S03]  /*8a90*/  USEL UR41, UR41, URZ, !UP0 ;  /* 0x0000003f29297287 */ /* 0x000fc6000c000000 */
[----:B------:R-:W-:Y:S09]  /*8aa0*/  @P1 BRA `(.L_x_196) ;  /* 0x0000000000a81947 */ /* 0x000ff20003800000 */
[----:B------:R-:W0:Y:S01]  /*8ab0*/  S2R R4, SR_TID.X ;  /* 0x0000000000047919 */ /* 0x000e220000002100 */
[----:B------:R-:W1:Y:S01]  /*8ac0*/  LDC R6, c[0x0][0xbe8] ;  /* 0x0002fa00ff067b82 */ /* 0x000e620000000800 */
[----:B------:R-:W-:-:S05]  /*8ad0*/  MOV R3, UR42 ;  /* 0x0000002a00037c02 */ /* 0x000fca0008000f00 */
[----:B0-----:R-:W-:Y:S02]  /*8ae0*/  IMAD R3, R3, 0xc0, R4 ;  /* 0x000000c003037824 */ /* 0x001fe400078e0204 */
[----:B-1---5:R-:W-:Y:S02]  /*8af0*/  IMAD R4, R0, R6, RZ ;  /* 0x0000000600047224 */ /* 0x022fe400078e02ff */
[----:B------:R-:W-:-:S05]  /*8b00*/  VIADD R5, R3, 0xffffff80 ;  /* 0xffffff8003057836 */ /* 0x000fca0000000000 */
[----:B------:R-:W-:-:S13]  /*8b10*/  ISETP.GE.AND P1, PT, R5, R4, PT ;  /* 0x000000040500720c */ /* 0x000fda0003f26270 */
[----:B------:R-:W-:Y:S05]  /*8b20*/  @P1 BRA `(.L_x_196) ;  /* 0x0000000000881947 */ /* 0x000fea0003800000 */
[----:B------:R-:W-:Y:S01]  /*8b30*/  ISETP.NE.AND P1, PT, R6, 0x1, PT ;  /* 0x000000010600780c */ /* 0x000fe20003f25270 */
[----:B------:R-:W-:Y:S01]  /*8b40*/  ULDC.64 UR12, c[0x0][0xb90] ;  /* 0x0002e400000c7ab9 */ /* 0x000fe20000000a00 */
[----:B------:R-:W-:Y:S01]  /*8b50*/  UMOV UR8, UR4 ;  /* 0x0000000400087c82 */ /* 0x000fe20008000000 */
[----:B------:R-:W-:Y:S01]  /*8b60*/  UIMAD UR7, UR11, UR12, URZ ;  /* 0x0000000c0b0772a4 */ /* 0x000fe2000f8e023f */
[----:B------:R-:W-:Y:S02]  /*8b70*/  UMOV UR9, UR10 ;  /* 0x0000000a00097c82 */ /* 0x000fe40008000000 */
[----:B------:R-:W-:Y:S02]  /*8b80*/  UIMAD.WIDE.U32 UR8, UR43, UR12, UR8 ;  /* 0x0000000c2b0872a5 */ /* 0x000fe4000f8e0008 */
[----:B------:R-:W-:-:S03]  /*8b90*/  UIMAD UR7, UR43, UR13, UR7 ;  /* 0x0000000d2b0772a4 */ /* 0x000fc6000f8e0207 */
[----:B------:R-:W-:Y:S02]  /*8ba0*/  ULDC.64 UR12, c[0x0][0xb98] ;  /* 0x0002e600000c7ab9 */ /* 0x000fe40000000a00 */
[----:B------:R-:W0:Y:S01]  /*8bb0*/  @P1 LDC R4, c[0x0][0xbec] ;  /* 0x0002fb00ff041b82 */ /* 0x000e220000000800 */
[----:B------:R-:W-:Y:S02]  /*8bc0*/  UIADD3 UR9, UR9, UR7, URZ ;  /* 0x0000000709097290 */ /* 0x000fe4000fffe03f */
[----:B------:R-:W-:Y:S02]  /*8bd0*/  UIMAD UR7, UR41, UR12, URZ ;  /* 0x0000000c290772a4 */ /* 0x000fe4000f8e023f */
[----:B------:R-:W-:Y:S02]  /*8be0*/  UIMAD.WIDE.U32 UR8, UR40, UR12, UR8 ;  /* 0x0000000c280872a5 */ /* 0x000fe4000f8e0008 */
[----:B------:R-:W-:Y:S01]  /*8bf0*/  UIMAD UR7, UR40, UR13, UR7 ;  /* 0x0000000d280772a4 */ /* 0x000fe2000f8e0207 */
[----:B------:R-:W1:Y:S02]  /*8c00*/  @P1 LDC R8, c[0x0][0xbf0] ;  /* 0x0002fc00ff081b82 */ /* 0x000e640000000800 */
[----:B------:R-:W-:Y:S01]  /*8c10*/  ULDC.64 UR12, c[0x0][0xb88] ;  /* 0x0002e200000c7ab9 */ /* 0x000fe20000000a00 */
[----:B0-----:R-:W-:-:S04]  /*8c20*/  @P1 IMAD.HI.U32 R3, R5, R4, RZ ;  /* 0x0000000405031227 */ /* 0x001fc800078e00ff */
[----:B------:R-:W-:Y:S01]  /*8c30*/  IMAD.MOV.U32 R4, RZ, RZ, R5 ;  /* 0x000000ffff047224 */ /* 0x000fe200078e0005 */
[----:B-1----:R-:W-:Y:S01]  /*8c40*/  @P1 SHF.R.U32.HI R4, RZ, R8, R3 ;  /* 0x00000008ff041219 */ /* 0x002fe20000011603 */
[----:B------:R-:W-:-:S04]  /*8c50*/  IMAD.U32 R8, RZ, RZ, UR7 ;  /* 0x00000007ff087e24 */ /* 0x000fc8000f8e00ff */
[----:B------:R-:W-:-:S04]  /*8c60*/  IMAD.MOV R3, RZ, RZ, -R4 ;  /* 0x000000ffff037224 */ /* 0x000fc800078e0a04 */
[----:B------:R-:W-:Y:S01]  /*8c70*/  IMAD R3, R6, R3, R5 ;  /* 0x0000000306037224 */ /* 0x000fe200078e0205 */
[----:B------:R-:W-:Y:S02]  /*8c80*/  SHF.R.S32.HI R5, RZ, 0x1f, R4 ;  /* 0x0000001fff057819 */ /* 0x000fe40000011404 */
[----:B------:R-:W-:Y:S02]  /*8c90*/  IADD3 R4, P1, R4, UR8, RZ ;  /* 0x0000000804047c10 */ /* 0x000fe4000ff3e0ff */
[----:B------:R-:W-:Y:S02]  /*8ca0*/  SHF.R.S32.HI R6, RZ, 0x1f, R3 ;  /* 0x0000001fff067819 */ /* 0x000fe40000011403 */
[----:B------:R-:W-:Y:S01]  /*8cb0*/  IADD3.X R5, R5, UR9, R8, P1, !PT ;  /* 0x0000000905057c10 */ /* 0x000fe20008ffe408 */
[----:B------:R-:W-:Y:S02]  /*8cc0*/  ULDC.64 UR8, c[0x0][0xb50] ;  /* 0x0002d40000087ab9 */ /* 0x000fe40000000a00 */
[----:B------:R-:W-:-:S02]  /*8cd0*/  IMAD R6, R6, UR12, RZ ;  /* 0x0000000c06067c24 */ /* 0x000fc4000f8e02ff */
[----:B------:R-:W-:-:S04]  /*8ce0*/  IMAD.WIDE.U32 R4, R3, UR12, R4 ;  /* 0x0000000c03047c25 */ /* 0x000fc8000f8e0004 */
[----:B------:R-:W-:Y:S01]  /*8cf0*/  IMAD R7, R3, UR13, R6 ;  /* 0x0000000d03077c24 */ /* 0x000fe2000f8e0206 */
[----:B------:R-:W-:-:S03]  /*8d00*/  LEA R6, P1, R4, UR8, 0x2 ;  /* 0x0000000804067c11 */ /* 0x000fc6000f8210ff */
[----:B------:R-:W-:-:S05]  /*8d10*/  IMAD.IADD R3, R5, 0x1, R7 ;  /* 0x0000000105037824 */ /* 0x000fca00078e0207 */
[----:B------:R-:W-:Y:S01]  /*8d20*/  LEA.HI.X R7, R4, UR9, R3, 0x2, P1 ;  /* 0x0000000904077c11 */ /* 0x000fe200088f1403 */
[----:B------:R-:W-:-:S05]  /*8d30*/  IMAD.MOV.U32 R3, RZ, RZ, -0x800000 ;  /* 0xff800000ff037424 */ /* 0x000fca00078e00ff */
[----:B------:R0:W-:Y:S02]  /*8d40*/  STG.E desc[UR48][R6.64], R3 ;  /* 0x0000000306007986 */ /* 0x0001e4000c101930 */
.L_x_196:
[----:B------:R-:W-:Y:S05]  /*8d50*/  BSYNC B1 ;  /* 0x0000000000017941 */ /* 0x000fea0003800000 */
.L_x_195:
[----:B------:R-:W1:Y:S01]  /*8d60*/  @P0 LDC R5, c[0x0][0xbf0] ;  /* 0x0002fc00ff050b82 */ /* 0x000e620000000800 */
[----:B------:R-:W-:Y:S01]  /*8d70*/  ULDC.64 UR12, c[0x0][0xaa0] ;  /* 0x0002a800000c7ab9 */ /* 0x000fe20000000a00 */
[----:B0-----:R-:W-:Y:S01]  /*8d80*/  IMAD.U32 R6, RZ, RZ, UR42 ;  /* 0x0000002aff067e24 */ /* 0x001fe2000f8e00ff */
[----:B------:R-:W-:Y:S01]  /*8d90*/  UIMAD UR7, UR10, UR12, URZ ;  /* 0x0000000c0a0772a4 */ /* 0x000fe2000f8e023f */
[----:B------:R-:W-:Y:S01]  /*8da0*/  IMAD R3, R23, 0x30, R153 ;  /* 0x0000003017037824 */ /* 0x000fe200078e0299 */
[----:B------:R-:W-:Y:S01]  /*8db0*/  UIMAD.WIDE.U32 UR8, UR4, UR12, URZ ;  /* 0x0000000c040872a5 */ /* 0x000fe2000f8e003f */
[----:B-----5:R-:W-:Y:S01]  /*8dc0*/  IMAD R29, R0, R11, RZ ;  /* 0x0000000b001d7224 */ /* 0x020fe200078e02ff */
[----:B------:R-:W-:Y:S01]  /*8dd0*/  UIMAD UR7, UR4, UR13, UR7 ;  /* 0x0000000d040772a4 */ /* 0x000fe2000f8e0207 */
[----:B------:R-:W-:Y:S01]  /*8de0*/  IMAD R6, R6, 0xc0, R3 ;  /* 0x000000c006067824 */ /* 0x000fe200078e0203 */
[----:B------:R-:W-:Y:S01]  /*8df0*/  SHF.R.S32.HI R12, RZ, 0x1f, R152 ;  /* 0x0000001fff0c7819 */ /* 0x000fe20000011498 */
[----:B------:R-:W-:Y:S01]  /*8e00*/  ULDC.64 UR12, c[0x0][0xae8] ;  /* 0x0002ba00000c7ab9 */ /* 0x000fe20000000a00 */
[----:B------:R-:W-:Y:S01]  /*8e10*/  UIADD3 UR9, UR9, UR7, URZ ;  /* 0x0000000709097290 */ /* 0x000fe2000fffe03f */
[----:B------:R-:W-:Y:S01]  /*8e20*/  @P0 IMAD.HI.U32 R4, R6, R9, RZ ;  /* 0x0000000906040227 */ /* 0x000fe200078e00ff */
[----:B------:R-:W-:-:S02]  /*8e30*/  UIMAD UR4, UR11, UR12, URZ ;  /* 0x0000000c0b0472a4 */ /* 0x000fc4000f8e023f */
[----:B------:R-:W-:Y:S01]  /*8e40*/  UIMAD.WIDE.U32 UR8, UR43, UR12, UR8 ;  /* 0x0000000c2b0872a5 */ /* 0x000fe2000f8e0008 */
[----:B------:R-:W-:Y:S01]  /*8e50*/  IMAD.MOV.U32 R3, RZ, RZ, R6 ;  /* 0x000000ffff037224 */ /* 0x000fe200078e0006 */
[----:B------:R-:W-:Y:S01]  /*8e60*/  UIMAD UR4, UR43, UR13, UR4 ;  /* 0x0000000d2b0472a4 */ /* 0x000fe2000f8e0204 */
[----:B------:R-:W-:-:S03]  /*8e70*/  ULDC.64 UR10, c[0x0][0xaf0] ;  /* 0x0002bc00000a7ab9 */ /* 0x000fc60000000a00 */
[----:B------:R-:W-:Y:S02]  /*8e80*/  UIADD3 UR9, UR9, UR4, URZ ;  /* 0x0000000409097290 */ /* 0x000fe4000fffe03f */
[----:B------:R-:W-:Y:S01]  /*8e90*/  UIMAD UR4, UR41, UR10, URZ ;  /* 0x0000000a290472a4 */ /* 0x000fe2000f8e023f */
[----:B-1----:R-:W-:Y:S01]  /*8ea0*/  @P0 SHF.R.U32.HI R3, RZ, R5, R4 ;  /* 0x00000005ff030219 */ /* 0x002fe20000011604 */
[----:B------:R-:W-:Y:S02]  /*8eb0*/  UIMAD.WIDE.U32 UR8, UR40, UR10, UR8 ;  /* 0x0000000a280872a5 */ /* 0x000fe4000f8e0008 */
[----:B------:R-:W-:Y:S01]  /*8ec0*/  UIMAD UR4, UR40, UR11, UR4 ;  /* 0x0000000b280472a4 */ /* 0x000fe2000f8e0204 */
[--C-:B------:R-:W-:Y:S01]  /*8ed0*/  SHF.R.S32.HI R4, RZ, 0x1f, R3.reuse ;  /* 0x0000001fff047819 */ /* 0x100fe20000011403 */
[----:B------:R-:W-:Y:S01]  /*8ee0*/  IMAD.MOV R7, RZ, RZ, -R3 ;  /* 0x000000ffff077224 */ /* 0x000fe200078e0a03 */
[----:B------:R-:W-:Y:S01]  /*8ef0*/  ULDC.64 UR10, c[0x0][0xae0] ;  /* 0x0002b800000a7ab9 */ /* 0x000fe20000000a00 */
[----:B------:R-:W-:-:S02]  /*8f00*/  UIADD3 UR4, UR9, UR4, URZ ;  /* 0x0000000409047290 */ /* 0x000fc4000fffe03f */
[----:B------:R-:W-:Y:S02]  /*8f10*/  IMAD.U32 R5, RZ, RZ, UR9 ;  /* 0x00000009ff057e24 */ /* 0x000fe4000f8e00ff */
[----:B------:R-:W-:Y:S02]  /*8f20*/  IMAD R7, R11, R7, R6 ;  /* 0x000000070b077224 */ /* 0x000fe400078e0206 */
[----:B------:R-:W-:Y:S02]  /*8f30*/  IMAD R8, R4, UR10, RZ ;  /* 0x0000000a04087c24 */ /* 0x000fe4000f8e02ff */
[----:B------:R-:W-:Y:S01]  /*8f40*/  IMAD.U32 R4, RZ, RZ, UR8 ;  /* 0x00000008ff047e24 */ /* 0x000fe2000f8e00ff */
[----:B------:R-:W-:Y:S01]  /*8f50*/  SHF.R.S32.HI R6, RZ, 0x1f, R7 ;  /* 0x0000001fff067819 */ /* 0x000fe20000011407 */
[----:B------:R-:W-:Y:S01]  /*8f60*/  IMAD.U32 R5, RZ, RZ, UR4 ;  /* 0x00000004ff057e24 */ /* 0x000fe2000f8e00ff */
[----:B------:R-:W-:Y:S01]  /*8f70*/  ULDC.64 UR8, c[0x0][0xad8] ;  /* 0x0002b60000087ab9 */ /* 0x000fe20000000a00 */
[C---:B------:R-:W-:Y:S01]  /*8f80*/  IMAD R9, R3.reuse, UR11, R8 ;  /* 0x0000000b03097c24 */ /* 0x040fe2000f8e0208 */
[----:B------:R-:W-:Y:S01]  /*8f90*/  ULDC UR4, c[0x0][0xac8] ;  /* 0x0002b20000047ab9 */ /* 0x000fe20000000800 */
[----:B------:R-:W-:-:S04]  /*8fa0*/  IMAD.WIDE.U32 R4, R3, UR10, R4 ;  /* 0x0000000a03047c25 */ /* 0x000fc8000f8e0004 */
[----:B------:R-:W-:Y:S02]  /*8fb0*/  IMAD R6, R6, UR8, RZ ;  /* 0x0000000806067c24 */ /* 0x000fe4000f8e02ff */
[----:B------:R-:W-:Y:S02]  /*8fc0*/  IMAD.IADD R5, R5, 0x1, R9 ;  /* 0x0000000105057824 */ /* 0x000fe400078e0209 */
[C---:B------:R-:W-:Y:S02]  /*8fd0*/  IMAD R3, R7.reuse, UR9, R6 ;  /* 0x0000000907037c24 */ /* 0x040fe4000f8e0206 */
[----:B------:R-:W-:Y:S01]  /*8fe0*/  IMAD.WIDE.U32 R4, R7, UR8, R4 ;  /* 0x0000000807047c25 */ /* 0x000fe2000f8e0004 */
[----:B------:R-:W-:-:S03]  /*8ff0*/  ULDC.64 UR8, c[0x0][0xa80] ;  /* 0x0002a00000087ab9 */ /* 0x000fc60000000a00 */
[----:B------:R-:W-:Y:S01]  /*9000*/  IMAD.IADD R3, R5, 0x1, R3 ;  /* 0x0000000105037824 */ /* 0x000fe200078e0203 */
[----:B------:R-:W-:Y:S01]  /*9010*/  LEA R5, P0, R4, UR8, 0x1 ;  /* 0x0000000804057c11 */ /* 0x000fe2000f8008ff */
[----:B------:R-:W-:-:S03]  /*9020*/  IMAD.U32 R8, RZ, RZ, UR42 ;  /* 0x0000002aff087e24 */ /* 0x000fc6000f8e00ff */
[----:B------:R-:W-:Y:S01]  /*9030*/  LEA.HI.X R10, R4, UR9, R3, 0x1, P0 ;  /* 0x00000009040a7c11 */ /* 0x000fe200080f0c03 */
[----:B------:R-:W0:Y:S01]  /*9040*/  SHFL.IDX PT, R9, R5, RZ, 0x181f ;  /* 0x00181fff05097589 */ /* 0x000e2200000e0000 */
[----:B------:R-:W-:Y:S01]  /*9050*/  IMAD R6, R8, 0xc0, R153 ;  /* 0x000000c008067824 */ /* 0x000fe200078e0299 */
[----:B------:R-:W-:Y:S02]  /*9060*/  ISETP.GE.AND P0, PT, R152, UR4, PT ;  /* 0x0000000498007c0c */ /* 0x000fe4000bf06270 */
[----:B------:R-:W1:Y:S01]  /*9070*/  SHFL.IDX PT, R13, R5, 0x1, 0x181f ;  /* 0x00381f00050d7f89 */ /* 0x000e6200000e0000 */
[C---:B------:R-:W-:Y:S01]  /*9080*/  VIADD R0, R6.reuse, 0x30 ;  /* 0x0000003006007836 */ /* 0x040fe20000000000 */
[CC--:B------:R-:W-:Y:S01]  /*9090*/  ISETP.GE.OR P3, PT, R6.reuse, R29.reuse, P0 ;  /* 0x0000001d0600720c */ /* 0x0c0fe20000766670 */
[C---:B------:R-:W-:Y:S01]  /*90a0*/  VIADD R3, R6.reuse, 0x60 ;  /* 0x0000006006037836 */ /* 0x040fe20000000000 */
[----:B------:R-:W2:Y:S01]  /*90b0*/  SHFL.IDX PT, R21, R5, 0x2, 0x181f ;  /* 0x00581f0005157f89 */ /* 0x000ea200000e0000 */
[----:B------:R-:W-:Y:S01]  /*90c0*/  VIADD R4, R6, 0x90 ;  /* 0x0000009006047836 */ /* 0x000fe20000000000 */
[----:B------:R-:W-:-:S02]  /*90d0*/  ISETP.GE.OR P2, PT, R0, R29, P0 ;  /* 0x0000001d0000720c */ /* 0x000fc40000746670 */
[----:B------:R-:W3:Y:S01]  /*90e0*/  SHFL.IDX PT, R7, R10, RZ, 0x181f ;  /* 0x00181fff0a077589 */ /* 0x000ee200000e0000 */
[-C--:B------:R-:W-:Y:S02]  /*90f0*/  ISETP.GE.OR P1, PT, R3, R29.reuse, P0 ;  /* 0x0000001d0300720c */ /* 0x080fe40000726670 */
[----:B------:R-:W-:Y:S01]  /*9100*/  ISETP.GE.OR P0, PT, R4, R29, P0 ;  /* 0x0000001d0400720c */ /* 0x000fe20000706670 */
[----:B------:R3:W4:Y:S04]  /*9110*/  SHFL.IDX PT, R27, R5, 0x3, 0x181f ;  /* 0x00781f00051b7f89 */ /* 0x00072800000e0000 */
[----:B------:R-:W4:Y:S04]  /*9120*/  SHFL.IDX PT, R11, R10, 0x1, 0x181f ;  /* 0x00381f000a0b7f89 */ /* 0x000f2800000e0000 */
[----:B------:R-:W4:Y:S01]  /*9130*/  SHFL.IDX PT, R15, R10, 0x2, 0x181f ;  /* 0x00581f000a0f7f89 */ /* 0x000f2200000e0000 */
[----:B0-----:R-:W-:-:S03]  /*9140*/  @!P3 LEA R4, P6, R152, R9, 0x1 ;  /* 0x000000099804b211 */ /* 0x001fc600078c08ff */
[----:B------:R4:W0:Y:S01]  /*9150*/  SHFL.IDX PT, R25, R10, 0x3, 0x181f ;  /* 0x00781f000a197f89 */ /* 0x00082200000e0000 */
[C---:B-1----:R-:W-:Y:S02]  /*9160*/  @!P2 LEA R6, P5, R152.reuse, R13, 0x1 ;  /* 0x0000000d9806a211 */ /* 0x042fe400078a08ff */
[C---:B--2---:R-:W-:Y:S02]  /*9170*/  @!P1 LEA R8, P4, R152.reuse, R21, 0x1 ;  /* 0x0000001598089211 */ /* 0x044fe400078808ff */
[C---:B---3--:R-:W-:Y:S02]  /*9180*/  @!P3 LEA.HI.X R5, R152.reuse, R7, R12, 0x1, P6 ;  /* 0x000000079805b211 */ /* 0x048fe400030f0c0c */
[----:B----4-:R-:W-:-:S03]  /*9190*/  @!P0 LEA R10, P6, R152, R27, 0x1 ;  /* 0x0000001b980a8211 */ /* 0x010fc600078c08ff */
[----:B------:R2:W-:Y:S01]  /*91a0*/  @!P3 ST.E.128 desc[UR48][R4.64], RZ ;  /* 0x000000ff0400b985 */ /* 0x0005e2000c101d30 */
[C-C-:B------:R-:W-:Y:S02]  /*91b0*/  @!P2 LEA.HI.X R7, R152.reuse, R11, R12.reuse, 0x1, P5 ;  /* 0x0000000b9807a211 */ /* 0x140fe400028f0c0c */
[----:B------:R-:W-:-:S03]  /*91c0*/  @!P1 LEA.HI.X R9, R152, R15, R12, 0x1, P4 ;  /* 0x0000000f98099211 */ /* 0x000fc600020f0c0c */
[----:B------:R2:W-:Y:S01]  /*91d0*/  @!P2 ST.E.128 desc[UR48][R6.64], RZ ;  /* 0x000000ff0600a985 */ /* 0x0005e2000c101d30 */
[----:B0-----:R-:W-:-:S03]  /*91e0*/  @!P0 LEA.HI.X R11, R152, R25, R12, 0x1, P6 ;  /* 0x00000019980b8211 */ /* 0x001fc600030f0c0c */
[----:B------:R2:W-:Y:S04]  /*91f0*/  @!P1 ST.E.128 desc[UR48][R8.64], RZ ;  /* 0x000000ff08009985 */ /* 0x0005e8000c101d30 */
[----:B------:R2:W-:Y:S02]  /*9200*/  @!P0 ST.E.128 desc[UR48][R10.64], RZ ;  /* 0x000000ff0a008985 */ /* 0x0005e4000c101d30 */
.L_x_193:
[----:B------:R-:W-:Y:S05]  /*9210*/  BSYNC B0 ;  /* 0x0000000000007941 */ /* 0x000fea0003800000 */
.L_x_190:
[----:B------:R-:W-:Y:S02]  /*9220*/  ULDC UR4, c[0x0][0xc3c] ;  /* 0x00030f0000047ab9 */ /* 0x000fe40000000800 */
[----:B------:R-:W-:-:S13]  /*9230*/  ISETP.GE.AND P0, PT, R31, UR4, PT ;  /* 0x000000041f007c0c */ /* 0x000fda000bf06270 */
[----:B------:R-:W-:Y:S05]  /*9240*/  @!P0 BRA `(.L_x_197) ;  /* 0xffffff7c00548947 */ /* 0x000fea000383ffff */
[----:B------:R-:W-:Y:S05]  /*9250*/  EXIT ;  /* 0x000000000000794d */ /* 0x000fea0003800000 */
.L_x_166:
[----:B------:R-:W-:-:S08]  /*9260*/  NOP ;  /* 0x0000000000007918 */ /* 0x000fd00000000000 */
[----:B------:R-:W0:-:S00]  /*9270*/  USETMAXREG.DEALLOC.CTAPOOL 0x20 ;  /* 0x00000020000079c8 */ /* 0x000e0000080e0500 */
[----:B0-----:R-:W-:Y:S02]  /*9280*/  LOP3.LUT R0, R0, 0x3, RZ, 0xc0, !PT ;  /* 0x0000000300007812 */ /* 0x001fe400078ec0ff */
[----:B------:R-:W-:-:S04]  /*9290*/  LOP3.LUT R29, R29, 0xfffffffd, RZ, 0xc0, !PT ;  /* 0xfffffffd1d1d7812 */ /* 0x000fc800078ec0ff */
[----:B------:R-:W0:Y:S02]  /*92a0*/  SHFL.IDX PT, R0, R0, RZ, 0x1f ;  /* 0x00001fff00007589 */ /* 0x000e2400000e0000 */
[----:B0-----:R-:W-:Y:S01]  /*92b0*/  ISETP.NE.AND P0, PT, R0, RZ, PT ;  /* 0x000000ff0000720c */ /* 0x001fe20003f05270 */
[----:B------:R-:W-:-:S12]  /*92c0*/  IMAD.MOV.U32 R0, RZ, RZ, RZ ;  /* 0x000000ffff007224 */ /* 0x000fd800078e00ff */
[----:B------:R-:W-:Y:S01]  /*92d0*/  @P0 LOP3.LUT R29, R29, 0x2, RZ, 0xfc, !PT ;  /* 0x000000021d1d0812 */ /* 0x000fe200078efcff */
[----:B------:R-:W-:Y:S06]  /*92e0*/  @!P0 BRA `(.L_x_198) ;  /* 0x00000000001c8947 */ /* 0x000fec0003800000 */
[----:B------:R-:W0:Y:S08]  /*92f0*/  S2UR UR5, SR_CgaCtaId ;  /* 0x00000000000579c3 */ /* 0x000e300000008800 */
[----:B------:R-:W-:Y:S06]  /*9300*/  BAR.SYNC.DEFER_BLOCKING 0x5, 0x200 ;  /* 0x0148000000007b1d */ /* 0x000fec0000010000 */
[----:B------:R-:W-:-:S02]  /*9310*/  UMOV UR4, 0x400 ;  /* 0x0000040000047882 */ /* 0x000fc40000000000 */
[----:B0-----:R-:W-:-:S09]  /*9320*/  ULEA UR4, UR5, UR4, 0x18 ;  /* 0x0000000405047291 */ /* 0x001fd2000f8ec03f */
[----:B------:R-:W0:Y:S01]  /*9330*/  LDS.128 R16, [UR4+0x308d0] ;  /* 0x0308d004ff107984 */ /* 0x000e220008000c00 */
[----:B------:R-:W-:Y:S06]  /*9340*/  BAR.ARV 0x4, 0x200 ;  /* 0x0108000000007b1d */ /* 0x000fec0000002000 */
[----:B------:R-:W-:Y:S05]  /*9350*/  BRA `(.L_x_199) ;  /* 0x0000000800007947 */ /* 0x000fea0003800000 */
.L_x_198:
[----:B------:R-:W0:Y:S01]  /*9360*/  S2R R2, SR_TID.X ;  /* 0x0000000000027919 */ /* 0x000e220000002100 */
[----:B------:R-:W-:Y:S01]  /*9370*/  ULDC UR4, c[0x0][0xc3c] ;  /* 0x00030f0000047ab9 */ /* 0x000fe20000000800 */
[----:B------:R-:W1:Y:S01]  /*9380*/  S2UR UR6, SR_CTAID.X ;  /* 0x00000000000679c3 */ /* 0x000e620000002500 */
[----:B------:R-:W-:Y:S01]  /*9390*/  ULDC UR5, c[0x0][0xc38] ;  /* 0x00030e0000057ab9 */ /* 0x000fe20000000800 */
[----:B0-----:R-:W-:-:S04]  /*93a0*/  LOP3.LUT R5, R2, 0x1f, RZ, 0xc0, !PT ;  /* 0x0000001f02057812 */ /* 0x001fc800078ec0ff */
[----:B------:R-:W-:-:S04]  /*93b0*/  ISETP.NE.AND P0, PT, R5, 0x1f, PT ;  /* 0x0000001f0500780c */ /* 0x000fc80003f05270 */
[----:B------:R-:W-:-:S13]  /*93c0*/  ISETP.GE.OR P1, PT, R5, UR4, !P0 ;  /* 0x0000000405007c0c */ /* 0x000fda000c726670 */
[----:B------:R-:W0:Y:S02]  /*93d0*/  @!P1 LDC.64 R2, c[0x0][0xc80] ;  /* 0x00032000ff029b82 */ /* 0x000e240000000a00 */
[----:B0-----:R-:W-:-:S05]  /*93e0*/  @!P1 IMAD.WIDE.U32 R2, R5, 0x4, R2 ;  /* 0x0000000405029825 */ /* 0x001fca00078e0002 */
[----:B------:R-:W2:Y:S01]  /*93f0*/  @!P1 LDG.E R0, desc[UR48][R2.64] ;  /* 0x0000003002009981 */ /* 0x000ea2000c1e1900 */
[C---:B------:R-:W-:Y:S01]  /*9400*/  ISETP.NE.AND P1, PT, R5.reuse, RZ, PT ;  /* 0x000000ff0500720c */ /* 0x040fe20003f25270 */
[----:B------:R-:W-:Y:S01]  /*9410*/  UMOV UR4, URZ ;  /* 0x0000003f00047c82 */ /* 0x000fe20008000000 */
[C---:B------:R-:W-:Y:S01]  /*9420*/  ISETP.GE.U32.AND P2, PT, R5.reuse, 0x2, PT ;  /* 0x000000020500780c */ /* 0x040fe20003f46070 */
[----:B------:R-:W-:Y:S01]  /*9430*/  IMAD.MOV.U32 R16, RZ, RZ, RZ ;  /* 0x000000ffff107224 */ /* 0x000fe200078e00ff */
[C---:B------:R-:W-:Y:S02]  /*9440*/  ISETP.GE.U32.AND P3, PT, R5.reuse, 0x4, PT ;  /* 0x000000040500780c */ /* 0x040fe40003f66070 */
[C---:B------:R-:W-:Y:S02]  /*9450*/  ISETP.GE.U32.AND P4, PT, R5.reuse, 0x8, PT ;  /* 0x000000080500780c */ /* 0x040fe40003f86070 */
[----:B------:R-:W-:Y:S01]  /*9460*/  ISETP.GE.U32.AND P5, PT, R5, 0x10, PT ;  /* 0x000000100500780c */ /* 0x000fe20003fa6070 */
[----:B--2---:R-:W0:Y:S02]  /*9470*/  SHFL.UP PT, R4, R0, 0x1, RZ ;  /* 0x0420000000047989 */ /* 0x004e2400000e00ff */
[----:B0-----:R-:W-:-:S05]  /*9480*/  SEL R7, R4, RZ, P1 ;  /* 0x000000ff04077207 */ /* 0x001fca0000800000 */
[----:B------:R-:W-:-:S05]  /*9490*/  IMAD.IADD R7, R0, 0x1, R7 ;  /* 0x0000000100077824 */ /* 0x000fca00078e0207 */
[----:B------:R-:W0:Y:S02]  /*94a0*/  SHFL.UP PT, R4, R7, 0x2, RZ ;  /* 0x0440000007047989 */ /* 0x000e2400000e00ff */
        /* <DEDUP_REMOVED lines=11> */
[----:B------:R-:W0:Y:S02]  /*9560*/  SHFL.IDX PT, R4, R7, 0x1f, 0x1f ;  /* 0x03e01f0007047f89 */ /* 0x000e2400000e0000 */
[----:B0-----:R-:W-:-:S04]  /*9570*/  IMAD R4, R4, UR5, RZ ;  /* 0x0000000504047c24 */ /* 0x001fc8000f8e02ff */
[----:B------:R-:W-:Y:S01]  /*9580*/  IMAD.MOV.U32 R3, RZ, RZ, R4 ;  /* 0x000000ffff037224 */ /* 0x000fe200078e0004 */
[----:B-1----:R-:W-:-:S13]  /*9590*/  ISETP.GT.AND P6, PT, R4, UR6, PT ;  /* 0x0000000604007c0c */ /* 0x002fda000bfc4270 */
[----:B------:R-:W-:Y:S05]  /*95a0*/  @P6 BRA `(.L_x_200) ;  /* 0x00000000009c6947 */ /* 0x000fea0003800000 */
[----:B------:R-:W0:Y:S01]  /*95b0*/  LDC R6, c[0x0][0xc3c] ;  /* 0x00030f00ff067b82 */ /* 0x000e220000000800 */
[----:B------:R-:W-:Y:S01]  /*95c0*/  IMAD.MOV.U32 R4, RZ, RZ, R3 ;  /* 0x000000ffff047224 */ /* 0x000fe200078e0003 */
[----:B------:R-:W-:Y:S01]  /*95d0*/  UMOV UR4, URZ ;  /* 0x0000003f00047c82 */ /* 0x000fe20008000000 */
[----:B------:R-:W-:Y:S01]  /*95e0*/  ULDC UR7, c[0x0][0xc3c] ;  /* 0x00030f0000077ab9 */ /* 0x000fe20000000800 */
[----:B------:R-:W-:-:S05]  /*95f0*/  ULDC UR5, c[0x0][0xc38] ;  /* 0x00030e0000057ab9 */ /* 0x000fca0000000800 */
.L_x_204:
[----:B------:R-:W-:Y:S01]  /*9600*/  UIADD3 UR4, UR4, 0x1f, URZ ;  /* 0x0000001f04047890 */ /* 0x000fe2000fffe03f */
[----:B------:R-:W-:-:S05]  /*9610*/  IMAD.U32 R19, RZ, RZ, UR7 ;  /* 0x00000007ff137e24 */ /* 0x000fca000f8e00ff */
[----:B0-----:R-:W-:-:S13]  /*9620*/  ISETP.LE.AND P6, PT, R6, UR4, PT ;  /* 0x0000000406007c0c */ /* 0x001fda000bfc3270 */
[----:B------:R-:W-:Y:S05]  /*9630*/  @P6 BRA `(.L_x_201) ;  /* 0x0000000400246947 */ /* 0x000fea0003800000 */
[----:B------:R-:W-:Y:S01]  /*9640*/  VIADD R7, R5, UR4 ;  /* 0x0000000405077c36 */ /* 0x000fe20008000000 */
[----:B------:R-:W-:Y:S01]  /*9650*/  BSSY B0, `(.L_x_202) ;  /* 0x0000007000007945 */ /* 0x000fe20003800000 */
[----:B------:R-:W-:-:S03]  /*9660*/  IMAD.MOV.U32 R0, RZ, RZ, RZ ;  /* 0x000000ffff007224 */ /* 0x000fc600078e00ff */
[----:B------:R-:W-:-:S13]  /*9670*/  ISETP.GE.OR P6, PT, R7, R6, !P0 ;  /* 0x000000060700720c */ /* 0x000fda00047c6670 */
[----:B------:R-:W-:Y:S05]  /*9680*/  @P6 BRA `(.L_x_203) ;  /* 0x00000000000c6947 */ /* 0x000fea0003800000 */
[----:B------:R-:W0:Y:S02]  /*9690*/  LDC.64 R2, c[0x0][0xc80] ;  /* 0x00032000ff027b82 */ /* 0x000e240000000a00 */
[----:B0-----:R-:W-:-:S05]  /*96a0*/  IMAD.WIDE R2, R7, 0x4, R2 ;  /* 0x0000000407027825 */ /* 0x001fca00078e0202 */
[----:B------:R0:W5:Y:S02]  /*96b0*/  LDG.E R0, desc[UR48][R2.64] ;  /* 0x0000003002007981 */ /* 0x000164000c1e1900 */
.L_x_203:
[----:B------:R-:W-:Y:S05]  /*96c0*/  BSYNC B0 ;  /* 0x0000000000007941 */ /* 0x000fea0003800000 */
.L_x_202:
[----:B0----5:R-:W0:Y:S02]  /*96d0*/  SHFL.UP PT, R2, R0, 0x1, RZ ;  /* 0x0420000000027989 */ /* 0x021e2400000e00ff */
        /* <DEDUP_REMOVED lines=16> */
[----:B------:R-:W-:-:S05]  /*97e0*/  IMAD.IADD R4, R3, 0x1, R4 ;  /* 0x0000000103047824 */ /* 0x000fca00078e0204 */
[----:B------:R-:W-:-:S13]  /*97f0*/  ISETP.GT.AND P6, PT, R4, UR6, PT ;  /* 0x0000000604007c0c */ /* 0x000fda000bfc4270 */
[----:B------:R-:W-:Y:S05]  /*9800*/  @!P6 BRA `(.L_x_204) ;  /* 0xfffffffc007ce947 */ /* 0x000fea000383ffff */
[----:B------:R-:W-:-:S07]  /*9810*/  IMAD.MOV.U32 R7, RZ, RZ, R9 ;  /* 0x000000ffff077224 */ /* 0x000fce00078e0009 */
.L_x_200:
[----:B------:R-:W-:-:S04]  /*9820*/  IMAD.IADD R9, R4, 0x1, -R3 ;  /* 0x0000000104097824 */ /* 0x000fc800078e0a03 */
[----:B------:R-:W-:-:S05]  /*9830*/  IMAD R2, R7, UR5, R9 ;  /* 0x0000000507027c24 */ /* 0x000fca000f8e0209 */
[----:B------:R-:W-:-:S13]  /*9840*/  ISETP.GT.AND P0, PT, R2, UR6, PT ;  /* 0x0000000602007c0c */ /* 0x000fda000bf04270 */
[----:B------:R-:W-:-:S04]  /*9850*/  VOTE.ANY R6, PT, !P0 ;  /* 0x0000000000067806 */ /* 0x000fc800040e0100 */
[----:B------:R-:W0:Y:S01]  /*9860*/  POPC R19, R6 ;  /* 0x0000000600137309 */ /* 0x000e220000000000 */
[----:B------:R-:W-:Y:S01]  /*9870*/  ISETP.NE.AND P0, PT, R6, RZ, PT ;  /* 0x000000ff0600720c */ /* 0x000fe20003f05270 */
[----:B0-----:R-:W0:Y:S02]  /*9880*/  SHFL.IDX PT, R0, R0, R19, 0x1f ;  /* 0x00001f1300007589 */ /* 0x001e2400000e0000 */
[----:B0-----:R-:W-:-:S04]  /*9890*/  IABS R4, R0 ;  /* 0x0000000000047213 */ /* 0x001fc80000000000 */
[----:B------:R-:W0:Y:S08]  /*98a0*/  I2F.RP R8, R4 ;  /* 0x0000000400087306 */ /* 0x000e300000209400 */
[----:B0-----:R-:W0:Y:S02]  /*98b0*/  MUFU.RCP R8, R8 ;  /* 0x0000000800087308 */ /* 0x001e240000001000 */
[----:B0-----:R-:W-:-:S06]  /*98c0*/  VIADD R2, R8, 0xffffffe ;  /* 0x0ffffffe08027836 */ /* 0x001fcc0000000000 */
[----:B------:R0:W1:Y:S01]  /*98d0*/  F2I.FTZ.U32.TRUNC.NTZ R3, R2 ;  /* 0x0000000200037305 */ /* 0x000062000021f000 */
[----:B------:R-:W-:Y:S05]  /*98e0*/  @!P0 BRA `(.L_x_205) ;  /* 0x0000000000088947 */ /* 0x000fea0003800000 */
[----:B------:R-:W-:-:S06]  /*98f0*/  VIADD R16, R19, 0xffffffff ;  /* 0xffffffff13107836 */ /* 0x000fcc0000000000 */
[----:B------:R2:W3:Y:S02]  /*9900*/  SHFL.IDX PT, R16, R7, R16, 0x1f ;  /* 0x00001f1007107589 */ /* 0x0004e400000e0000 */
.L_x_205:
[----:B---3--:R-:W-:Y:S01]  /*9910*/  IMAD R16, R16, UR5, R9 ;  /* 0x0000000510107c24 */ /* 0x008fe2000f8e0209 */
[----:B0-----:R-:W-:Y:S01]  /*9920*/  IABS R2, R0 ;  /* 0x0000000000027213 */ /* 0x001fe20000000000 */
[----:B-12---:R-:W-:Y:S02]  /*9930*/  IMAD.MOV R7, RZ, RZ, -R3 ;  /* 0x000000ffff077224 */ /* 0x006fe400078e0a03 */
[----:B------:R-:W-:Y:S01]  /*9940*/  VIADD R19, R19, UR4 ;  /* 0x0000000413137c36 */ /* 0x000fe20008000000 */
[----:B------:R-:W-:Y:S01]  /*9950*/  IADD3 R9, -R16, UR6, RZ ;  /* 0x0000000610097c10 */ /* 0x000fe2000fffe1ff */
[----:B------:R-:W-:Y:S02]  /*9960*/  IMAD.MOV R8, RZ, RZ, -R2 ;  /* 0x000000ffff087224 */ /* 0x000fe400078e0a02 */
[----:B------:R-:W-:Y:S01]  /*9970*/  IMAD R7, R7, R4, RZ ;  /* 0x0000000407077224 */ /* 0x000fe200078e02ff */
[----:B------:R-:W-:Y:S01]  /*9980*/  IABS R6, R9 ;  /* 0x0000000900067213 */ /* 0x000fe20000000000 */
[----:B------:R-:W-:-:S04]  /*9990*/  IMAD.MOV.U32 R2, RZ, RZ, RZ ;  /* 0x000000ffff027224 */ /* 0x000fc800078e00ff */
[----:B------:R-:W-:-:S04]  /*99a0*/  IMAD.HI.U32 R2, R3, R7, R2 ;  /* 0x0000000703027227 */ /* 0x000fc800078e0002 */
[----:B------:R-:W-:Y:S02]  /*99b0*/  IMAD.MOV.U32 R3, RZ, RZ, R6 ;  /* 0x000000ffff037224 */ /* 0x000fe400078e0006 */
[----:B------:R-:W-:Y:S02]  /*99c0*/  IMAD.MOV.U32 R6, RZ, RZ, R8 ;  /* 0x000000ffff067224 */ /* 0x000fe400078e0008 */
[----:B------:R-:W-:-:S04]  /*99d0*/  IMAD.HI.U32 R2, R2, R3, RZ ;  /* 0x0000000302027227 */ /* 0x000fc800078e00ff */
[----:B------:R-:W-:-:S05]  /*99e0*/  IMAD R3, R2, R6, R3 ;  /* 0x0000000602037224 */ /* 0x000fca00078e0203 */
[----:B------:R-:W-:-:S13]  /*99f0*/  ISETP.GT.U32.AND P1, PT, R4, R3, PT ;  /* 0x000000030400720c */ /* 0x000fda0003f24070 */
[----:B------:R-:W-:Y:S02]  /*9a00*/  @!P1 IMAD.IADD R3, R3, 0x1, -R4 ;  /* 0x0000000103039824 */ /* 0x000fe400078e0a04 */
[----:B------:R-:W-:Y:S01]  /*9a10*/  @!P1 VIADD R2, R2, 0x1 ;  /* 0x0000000102029836 */ /* 0x000fe20000000000 */
[----:B------:R-:W-:Y:S02]  /*9a20*/  ISETP.NE.AND P1, PT, R0, RZ, PT ;  /* 0x000000ff0000720c */ /* 0x000fe40003f25270 */
[----:B------:R-:W-:Y:S02]  /*9a30*/  ISETP.GE.U32.AND P0, PT, R3, R4, PT ;  /* 0x000000040300720c */ /* 0x000fe40003f06070 */
[----:B------:R-:W-:-:S04]  /*9a40*/  LOP3.LUT R3, R9, R0, RZ, 0x3c, !PT ;  /* 0x0000000009037212 */ /* 0x000fc800078e3cff */
[----:B------:R-:W-:-:S07]  /*9a50*/  ISETP.GE.AND P2, PT, R3, RZ, PT ;  /* 0x000000ff0300720c */ /* 0x000fce0003f46270 */
[----:B------:R-:W-:-:S06]  /*9a60*/  @P0 VIADD R2, R2, 0x1 ;  /* 0x0000000102020836 */ /* 0x000fcc0000000000 */
[----:B------:R-:W-:Y:S01]  /*9a70*/  @!P2 IMAD.MOV R2, RZ, RZ, -R2 ;  /* 0x000000ffff02a224 */ /* 0x000fe200078e0a02 */
[----:B------:R-:W-:-:S04]  /*9a80*/  @!P1 LOP3.LUT R2, RZ, R0, RZ, 0x33, !PT ;  /* 0x00000000ff029212 */ /* 0x000fc800078e33ff */
[----:B------:R-:W-:Y:S01]  /*9a90*/  IADD3 R17, -R2, RZ, RZ ;  /* 0x000000ff02117210 */ /* 0x000fe20007ffe1ff */
[----:B------:R-:W-:-:S04]  /*9aa0*/  IMAD.MOV.U32 R18, RZ, RZ, R2 ;  /* 0x000000ffff127224 */ /* 0x000fc800078e0002 */
[----:B------:R-:W-:Y:S01]  /*9ab0*/  IMAD R17, R0, R17, R9 ;  /* 0x0000001100117224 */ /* 0x000fe200078e0209 */
[----:B------:R-:W-:Y:S06]  /*9ac0*/  BRA `(.L_x_206) ;  /* 0x00000000000c7947 */ /* 0x000fec0003800000 */
.L_x_201:
[----:B------:R-:W-:Y:S02]  /*9ad0*/  IMAD.MOV.U32 R17, RZ, RZ, RZ ;  /* 0x000000ffff117224 */ /* 0x000fe400078e00ff */
[----:B------:R-:W-:Y:S02]  /*9ae0*/  IMAD.U32 R16, RZ, RZ, UR6 ;  /* 0x00000006ff107e24 */ /* 0x000fe4000f8e00ff */
[----:B------:R-:W-:-:S07]  /*9af0*/  IMAD.MOV.U32 R18, RZ, RZ, RZ ;  /* 0x000000ffff127224 */ /* 0x000fce00078e00ff */
.L_x_206:
[----:B------:R-:W-:-:S13]  /*9b00*/  ISETP.NE.AND P0, PT, R5, RZ, PT ;  /* 0x000000ff0500720c */ /* 0x000fda0003f05270 */
[----:B------:R-:W0:Y:S01]  /*9b10*/  @!P0 S2R R3, SR_CgaCtaId ;  /* 0x0000000000038919 */ /* 0x000e220000008800 */
[----:B------:R-:W-:-:S04]  /*9b20*/  @!P0 MOV R0, 0x400 ;  /* 0x0000040000008802 */ /* 0x000fc80000000f00 */
[----:B0-----:R-:W-:-:S05]  /*9b30*/  @!P0 LEA R0, R3, R0, 0x18 ;  /* 0x0000000003008211 */ /* 0x001fca00078ec0ff */
[----:B------:R1:W-:Y:S01]  /*9b40*/  @!P0 STS.128 [R0+0x308d0], R16 ;  /* 0x0308d01000008388 */ /* 0x0003e20000000c00 */
[----:B------:R-:W-:Y:S06]  /*9b50*/  BAR.ARV 0x5, 0x200 ;  /* 0x0148000000007b1d */ /* 0x000fec0000002000 */
.L_x_199:
[----:B------:R2:W-:Y:S01]  /*9b60*/  STL [R1+0x30], RZ ;  /* 0x000030ff01007387 */ /* 0x0005e20000100800 */
[----:B------:R-:W-:Y:S01]  /*9b70*/  ULDC UR4, c[0x0][0xc3c] ;  /* 0x00030f0000047ab9 */ /* 0x000fe20000000800 */
[----:B------:R-:W-:Y:S01]  /*9b80*/  IMAD.MOV.U32 R26, RZ, RZ, 0x1 ;  /* 0x00000001ff1a7424 */ /* 0x000fe200078e00ff */
[----:B0-----:R-:W-:Y:S01]  /*9b90*/  ISETP.GE.AND P0, PT, R19, UR4, PT ;  /* 0x0000000413007c0c */ /* 0x001fe2000bf06270 */
[----:B------:R-:W-:-:S12]  /*9ba0*/  IMAD.MOV.U32 R23, RZ, RZ, RZ ;  /* 0x000000ffff177224 */ /* 0x000fd800078e00ff */
[----:B--2---:R-:W-:Y:S05]  /*9bb0*/  @P0 BRA `(.L_x_207) ;  /* 0x00000044005c0947 */ /* 0x004fea0003800000 */
[----:B------:R-:W0:Y:S01]  /*9bc0*/  S2R R5, SR_TID.X ;  /* 0x0000000000057919 */ /* 0x000e220000002100 */
[----:B------:R-:W2:Y:S01]  /*9bd0*/  S2UR UR5, SR_CgaCtaId ;  /* 0x00000000000579c3 */ /* 0x000ea20000008800 */
[----:B------:R-:W-:Y:S01]  /*9be0*/  UMOV UR4, 0x400 ;  /* 0x0000040000047882 */ /* 0x000fe20000000000 */
[----:B------:R-:W-:Y:S01]  /*9bf0*/  BSSY B8, `(.L_x_207) ;  /* 0x0000453000087945 */ /* 0x000fe20003800000 */
[----:B------:R3:W-:Y:S01]  /*9c00*/  STL [R1+0x30], RZ ;  /* 0x000030ff01007387 */ /* 0x0007e20000100800 */
[----:B------:R-:W-:Y:S01]  /*9c10*/  IMAD.MOV.U32 R26, RZ, RZ, 0x1 ;  /* 0x00000001ff1a7424 */ /* 0x000fe200078e00ff */
[----:B------:R-:W-:Y:S01]  /*9c20*/  ULDC UR37, c[0x0][0xc] ;  /* 0x0000030000257ab9 */ /* 0x000fe20000000800 */
[----:B------:R-:W-:Y:S01]  /*9c30*/  IMAD.MOV.U32 R23, RZ, RZ, RZ ;  /* 0x000000ffff177224 */ /* 0x000fe200078e00ff */
[----:B------:R-:W-:Y:S01]  /*9c40*/  ULDC.64 UR38, c[0x0][0x198] ;  /* 0x0000660000267ab9 */ /* 0x000fe20000000a00 */
[----:B--2---:R-:W-:-:S06]  /*9c50*/  ULEA UR4, UR5, UR4, 0x18 ;  /* 0x0000000405047291 */ /* 0x004fcc000f8ec03f */
[----:B------:R-:W-:Y:S01]  /*9c60*/  IMAD.U32 R22, RZ, RZ, UR4 ;  /* 0x00000004ff167e24 */ /* 0x000fe2000f8e00ff */
[C---:B0-----:R-:W-:Y:S01]  /*9c70*/  LOP3.LUT R4, R5.reuse, 0x7f, RZ, 0xc0, !PT ;  /* 0x0000007f05047812 */ /* 0x041fe200078ec0ff */
[----:B-1----:R-:W-:-:S04]  /*9c80*/  IMAD.SHL.U32 R0, R5, 0x8, RZ ;  /* 0x0000000805007824 */ /* 0x002fc800078e00ff */
[----:B------:R-:W-:Y:S01]  /*9c90*/  IMAD.SHL.U32 R3, R4, 0x8, RZ ;  /* 0x0000000804037824 */ /* 0x000fe200078e00ff */
[----:B------:R-:W-:Y:S02]  /*9ca0*/  LOP3.LUT R2, R0, 0x1f8, RZ, 0xc0, !PT ;  /* 0x000001f800027812 */ /* 0x000fe400078ec0ff */
[----:B------:R-:W-:Y:S02]  /*9cb0*/  SHF.R.U32.HI R4, RZ, 0x3, R4 ;  /* 0x00000003ff047819 */ /* 0x000fe40000011604 */
[----:B------:R-:W-:-:S04]  /*9cc0*/  LOP3.LUT R2, R2, 0x38, R5, 0x78, !PT ;  /* 0x0000003802027812 */ /* 0x000fc800078e7805 */
[----:B------:R-:W-:Y:S01]  /*9cd0*/  LOP3.LUT R3, R2, 0x200, R3, 0xf8, !PT ;  /* 0x0000020002037812 */ /* 0x000fe200078ef803 */
[----:B------:R-:W-:-:S04]  /*9ce0*/  IMAD.SHL.U32 R2, R5, 0x10, RZ ;  /* 0x0000001005027824 */ /* 0x000fc800078e00ff */
[----:B------:R-:W-:Y:S01]  /*9cf0*/  IMAD R0, R3, 0x2, R22 ;  /* 0x0000000203007824 */ /* 0x000fe200078e0216 */
[----:B------:R-:W-:-:S04]  /*9d00*/  LOP3.LUT R2, R4, 0x70, R2, 0xf8, !PT ;  /* 0x0000007004027812 */ /* 0x000fc800078ef802 */
[----:B------:R3:W-:Y:S03]  /*9d10*/  STL [R1+0x4], R0 ;  /* 0x0000040001007387 */ /* 0x0007e60000100800 */
.L_x_297:
[----:B0-----:R-:W0:Y:S02]  /*9d20*/  LDC.64 R2, c[0x0][0xc88] ;  /* 0x00032200ff027b82 */ /* 0x001e240000000a00 */
[----:B0-----:R-:W-:-:S05]  /*9d30*/  IMAD.WIDE R2, R19, 0x4, R2 ;  /* 0x0000000413027825 */ /* 0x001fca00078e0202 */
[----:B------:R-:W2:Y:S01]  /*9d40*/  LDG.E R10, desc[UR48][R2.64] ;  /* 0x00000030020a7981 */ /* 0x000ea2000c1e1900 */
[----:B------:R-:W-:Y:S05]  /*9d50*/  YIELD ;  /* 0x0000000000007946 */ /* 0x000fea0003800000 */
[----:B------:R-:W-:Y:S01]  /*9d60*/  ULDC.64 UR4, c[0x0][0xa28] ;  /* 0x00028a0000047ab9 */ /* 0x000fe20000000a00 */
[----:B---3--:R-:W-:Y:S01]  /*9d70*/  IMAD.MOV.U32 R0, RZ, RZ, RZ ;  /* 0x000000ffff007224 */ /* 0x008fe200078e00ff */
[----:B------:R-:W-:Y:S01]  /*9d80*/  ISETP.NE.U32.AND P0, PT, RZ, UR4, PT ;  /* 0x00000004ff007c0c */ /* 0x000fe2000bf05070 */
[----:B------:R-:W-:Y:S01]  /*9d90*/  IMAD.MOV.U32 R6, RZ, RZ, RZ ;  /* 0x000000ffff067224 */ /* 0x000fe200078e00ff */
[----:B------:R-:W-:Y:S01]  /*9da0*/  ULDC.64 UR6, c[0x0][0xa18] ;  /* 0x0002860000067ab9 */ /* 0x000fe20000000a00 */
[----:B------:R-:W-:Y:S01]  /*9db0*/  ULDC.64 UR8, c[0x0][0xa08] ;  /* 0x0002820000087ab9 */ /* 0x000fe20000000a00 */
[----:B------:R-:W-:-:S02]  /*9dc0*/  ISETP.NE.AND.EX P0, PT, RZ, UR5, PT, P0 ;  /* 0x00000005ff007c0c */ /* 0x000fc4000bf05300 */
[----:B-12---:R-:W-:Y:S01]  /*9dd0*/  SHF.R.S32.HI R4, RZ, 0x1f, R10 ;  /* 0x0000001fff047819 */ /* 0x006fe2000001140a */
[----:B------:R-:W-:-:S10]  /*9de0*/  IMAD.SHL.U32 R24, R10, 0x4, RZ ;  /* 0x000000040a187824 */ /* 0x000fd400078e00ff */
[C---:B------:R-:W-:Y:S01]  /*9df0*/  @P0 LEA R2, P1, R10.reuse, UR4, 0x2 ;  /* 0x000000040a020c11 */ /* 0x040fe2000f8210ff */
[----:B------:R-:W-:Y:S03]  /*9e00*/  STL [R1+0x8], R10 ;  /* 0x0000080a01007387 */ /* 0x000fe60000100800 */
[C-C-:B------:R-:W-:Y:S01]  /*9e10*/  @P0 LEA.HI.X R3, R10.reuse, UR5, R4.reuse, 0x2, P1 ;  /* 0x000000050a030c11 */ /* 0x140fe200088f1404 */
[----:B------:R-:W-:Y:S01]  /*9e20*/  ULDC.64 UR4, c[0x0][0xa00] ;  /* 0x0002800000047ab9 */ /* 0x000fe20000000a00 */
[----:B------:R-:W-:Y:S01]  /*9e30*/  SHF.L.U64.HI R9, R10, 0x2, R4 ;  /* 0x000000020a097819 */ /* 0x000fe20000010204 */
[----:B------:R0:W-:Y:S01]  /*9e40*/  STL [R1+0x1c], R4 ;  /* 0x00001c0401007387 */ /* 0x0001e20000100800 */
[----:B------:R-:W-:-:S03]  /*9e50*/  ISETP.NE.U32.AND P1, PT, RZ, UR4, PT ;  /* 0x00000004ff007c0c */ /* 0x000fc6000bf25070 */
[----:B------:R1:W5:Y:S01]  /*9e60*/  @P0 LDG.E R0, desc[UR48][R2.64] ;  /* 0x0000003002000981 */ /* 0x000362000c1e1900 */
[----:B------:R-:W-:Y:S01]  /*9e70*/  ISETP.NE.AND.EX P1, PT, RZ, UR5, PT, P1 ;  /* 0x00000005ff007c0c */ /* 0x000fe2000bf25310 */
[----:B------:R-:W-:Y:S01]  /*9e80*/  IMAD.MOV.U32 R28, RZ, RZ, RZ ;  /* 0x000000ffff1c7224 */ /* 0x000fe200078e00ff */
[----:B------:R-:W-:Y:S01]  /*9e90*/  ISETP.NE.U32.AND P2, PT, RZ, UR6, PT ;  /* 0x00000006ff007c0c */ /* 0x000fe2000bf45070 */
[----:B------:R-:W-:Y:S01]  /*9ea0*/  STL [R1], R9 ;  /* 0x0000000901007387 */ /* 0x000fe20000100800 */
[----:B------:R-:W-:Y:S02]  /*9eb0*/  ISETP.NE.U32.AND P0, PT, RZ, UR8, PT ;  /* 0x00000008ff007c0c */ /* 0x000fe4000bf05070 */
[----:B------:R-:W-:Y:S02]  /*9ec0*/  ISETP.NE.AND.EX P2, PT, RZ, UR7, PT, P2 ;  /* 0x00000007ff007c0c */ /* 0x000fe4000bf45320 */
[----:B------:R-:W-:Y:S02]  /*9ed0*/  ISETP.NE.AND.EX P0, PT, RZ, UR9, PT, P0 ;  /* 0x00000009ff007c0c */ /* 0x000fe4000bf05300 */
[----:B-1----:R-:W-:-:S02]  /*9ee0*/  IADD3 R2, P3, R24, UR4, RZ ;  /* 0x0000000418027c10 */ /* 0x002fc4000ff7e0ff */
[----:B0-----:R-:W-:Y:S02]  /*9ef0*/  IADD3 R4, P4, R24, UR8, RZ ;  /* 0x0000000818047c10 */ /* 0x001fe4000ff9e0ff */
[C---:B------:R-:W-:Y:S01]  /*9f00*/  IADD3.X R3, R9.reuse, UR5, RZ, P3, !PT ;  /* 0x0000000509037c10 */ /* 0x040fe20009ffe4ff */
[----:B------:R-:W-:Y:S01]  /*9f10*/  ULDC UR4, c[0x0][0x288] ;  /* 0x0000a20000047ab9 */ /* 0x000fe20000000800 */
[----:B------:R-:W-:-:S03]  /*9f20*/  IADD3.X R5, R9, UR9, RZ, P4, !PT ;  /* 0x0000000909057c10 */ /* 0x000fc6000a7fe4ff */
[----:B------:R-:W2:Y:S01]  /*9f30*/  @P1 LDG.E R6, desc[UR48][R2.64] ;  /* 0x0000003002061981 */ /* 0x000ea2000c1e1900 */
[----:B------:R-:W-:Y:S01]  /*9f40*/  IMAD.U32 R8, RZ, RZ, UR4 ;  /* 0x00000004ff087e24 */ /* 0x000fe2000f8e00ff */
[----:B------:R-:W-:Y:S02]  /*9f50*/  ULDC.64 UR4, c[0x0][0x418] ;  /* 0x0001060000047ab9 */ /* 0x000fe40000000a00 */
[----:B------:R-:W5:Y:S04]  /*9f60*/  @P0 LDG.E R28, desc[UR48][R4.64] ;  /* 0x00000030041c0981 */ /* 0x000f68000c1e1900 */
[----:B--2---:R0:W-:Y:S02]  /*9f70*/  STL [R1+0x18], R6 ;  /* 0x0000180601007387 */ /* 0x0041e40000100800 */
[----:B0-----:R-:W-:-:S04]  /*9f80*/  @P2 IADD3 R6, P3, R24, UR6, RZ ;  /* 0x0000000618062c10 */ /* 0x001fc8000ff7e0ff */
[----:B------:R-:W-:-:S05]  /*9f90*/  @P2 IADD3.X R7, R9, UR7, RZ, P3, !PT ;  /* 0x0000000709072c10 */ /* 0x000fca0009ffe4ff */
[----:B------:R0:W2:Y:S01]  /*9fa0*/  @P2 LDG.E R8, desc[UR48][R6.64] ;  /* 0x0000003006082981 */ /* 0x0000a2000c1e1900 */
[----:B------:R-:W-:-:S03]  /*9fb0*/  UISETP.NE.U32.AND UP0, UPT, UR4, URZ, UPT ;  /* 0x0000003f0400728c */ /* 0x000fc6000bf05070 */
[----:B------:R-:W-:Y:S01]  /*9fc0*/  ULDC UR4, c[0x0][0x424] ;  /* 0x0001090000047ab9 */ /* 0x000fe20000000800 */
[----:B------:R-:W-:-:S03]  /*9fd0*/  UISETP.NE.AND.EX UP0, UPT, UR5, URZ, UPT, UP0 ;  /* 0x0000003f0500728c */ /* 0x000fc6000bf05300 */
[----:B------:R-:W-:Y:S01]  /*9fe0*/  ULDC UR5, c[0x0][0x2f0] ;  /* 0x0000bc0000057ab9 */ /* 0x000fe20000000800 */
[----:B------:R-:W-:-:S04]  /*9ff0*/  USEL UR4, UR4, 0x1, UP0 ;  /* 0x0000000104047887 */ /* 0x000fc80008000000 */
[----:B------:R-:W-:-:S06]  /*a000*/  UIMAD UR4, UR4, UR5, URZ ;  /* 0x00000005040472a4 */ /* 0x000fcc000f8e023f */
[----:B0-----:R-:W-:Y:S01]  /*a010*/  IMAD.U32 R6, RZ, RZ, UR4 ;  /* 0x00000004ff067e24 */ /* 0x001fe2000f8e00ff */
[----:B--2---:R0:W-:Y:S01]  /*a020*/  STL [R1+0x24], R8 ;  /* 0x0000240801007387 */ /* 0x0041e20000100800 */
[----:B------:R-:W-:Y:S05]  /*a030*/  @P2 BRA `(.L_x_208) ;  /* 0x0000000000142947 */ /* 0x000fea0003800000 */
[----:B------:R-:W-:Y:S05]  /*a040*/  @!P1 BRA `(.L_x_208) ;  /* 0x0000000000109947 */ /* 0x000fea0003800000 */
[----:B------:R-:W2:Y:S04]  /*a050*/  LDG.E R7, desc[UR48][R2.64] ;  /* 0x0000003002077981 */ /* 0x000ea8000c1e1900 */
[----:B0-----:R-:W2:Y:S02]  /*a060*/  LDG.E R8, desc[UR48][R2.64+0x4] ;  /* 0x0000043002087981 */ /* 0x001ea4000c1e1900 */
[----:B--2---:R-:W-:-:S05]  /*a070*/  IMAD.IADD R2, R8, 0x1, -R7 ;  /* 0x0000000108027824 */ /* 0x004fca00078e0a07 */
[----:B------:R1:W-:Y:S02]  /*a080*/  STL [R1+0x24], R2 ;  /* 0x0000240201007387 */ /* 0x0003e40000100800 */
.L_x_208:
[----:B------:R-:W-:Y:S01]  /*a090*/  ULDC.64 UR4, c[0x0][0xa20] ;  /* 0x0002880000047ab9 */ /* 0x000fe20000000a00 */
[----:B-----5:R-:W-:Y:S01]  /*a0a0*/  IMAD.IADD R28, R28, 0x1, R0 ;  /* 0x000000011c1c7824 */ /* 0x020fe200078e0200 */
[----:B------:R-:W-:Y:S01]  /*a0b0*/  ISETP.NE.U32.AND P1, PT, RZ, UR4, PT ;  /* 0x00000004ff007c0c */ /* 0x000fe2000bf25070 */
[----:B------:R-:W-:-:S03]  /*a0c0*/  IMAD.MOV.U32 R25, RZ, RZ, R10 ;  /* 0x000000ffff197224 */ /* 0x000fc600078e000a */
[----:B------:R-:W-:-:S13]  /*a0d0*/  ISETP.NE.AND.EX P1, PT, RZ, UR5, PT, P1 ;  /* 0x00000005ff007c0c */ /* 0x000fda000bf25310 */
[----:B------:R-:W-:Y:S05]  /*a0e0*/  @!P1 BRA `(.L_x_209) ;  /* 0x0000000000109947 */ /* 0x000fea0003800000 */
[----:B-1----:R-:W-:-:S04]  /*a0f0*/  IADD3 R2, P0, R24, UR4, RZ ;  /* 0x0000000418027c10 */ /* 0x002fc8000ff1e0ff */
[----:B------:R-:W-:-:S05]  /*a100*/  IADD3.X R3, R9, UR5, RZ, P0, !PT ;  /* 0x0000000509037c10 */ /* 0x000fca00087fe4ff */
[----:B------:R1:W5:Y:S01]  /*a110*/  LDG.E R6, desc[UR48][R2.64] ;  /* 0x0000003002067981 */ /* 0x000362000c1e1900 */
[----:B------:R-:W-:Y:S05]  /*a120*/  BRA `(.L_x_210) ;  /* 0x0000000000107947 */ /* 0x000fea0003800000 */
.L_x_209:
[----:B------:R-:W-:Y:S05]  /*a130*/  @!P0 BRA `(.L_x_210) ;  /* 0x00000000000c8947 */ /* 0x000fea0003800000 */
[----:B------:R-:W2:Y:S04]  /*a140*/  LDG.E R6, desc[UR48][R4.64] ;  /* 0x0000003004067981 */ /* 0x000ea8000c1e1900 */
[----:B------:R-:W2:Y:S02]  /*a150*/  LDG.E R3, desc[UR48][R4.64+0x4] ;  /* 0x0000043004037981 */ /* 0x000ea4000c1e1900 */
[----:B--2---:R-:W-:-:S07]  /*a160*/  IMAD.IADD R6, R3, 0x1, -R6 ;  /* 0x0000000103067824 */ /* 0x004fce00078e0a06 */
.L_x_210:
[----:B-1---5:R-:W-:Y:S01]  /*a170*/  IMAD.IADD R2, R6, 0x1, -R0 ;  /* 0x0000000106027824 */ /* 0x022fe200078e0a00 */
[----:B------:R-:W-:Y:S03]  /*a180*/  BSSY B7, `(.L_x_211) ;  /* 0x000035b000077945 */ /* 0x000fe60003800000 */
[C---:B------:R-:W-:Y:S01]  /*a190*/  VIADD R0, R2.reuse, 0xbf ;  /* 0x000000bf02007836 */ /* 0x040fe20000000000 */
[----:B------:R1:W-:Y:S01]  /*a1a0*/  STL [R1+0x20], R2 ;  /* 0x0000200201007387 */ /* 0x0003e20000100800 */
[----:B------:R-:W-:Y:S02]  /*a1b0*/  ISETP.GT.AND P0, PT, R2, RZ, PT ;  /* 0x000000ff0200720c */ /* 0x000fe40003f04270 */
[----:B------:R-:W-:-:S05]  /*a1c0*/  IMAD.HI R0, R0, 0x2aaaaaab, RZ ;  /* 0x2aaaaaab00007827 */ /* 0x000fca00078e02ff */
[----:B------:R-:W-:-:S04]  /*a1d0*/  SHF.R.U32.HI R3, RZ, 0x1f, R0 ;  /* 0x0000001fff037819 */ /* 0x000fc80000011600 */
[----:B------:R-:W-:-:S05]  /*a1e0*/  LEA.HI.SX32 R0, R0, R3, 0x1b ;  /* 0x0000000300007211 */ /* 0x000fca00078fdaff */
[----:B------:R1:W-:Y:S01]  /*a1f0*/  STL [R1+0x10], R0 ;  /* 0x0000100001007387 */ /* 0x0003e20000100800 */
[----:B------:R-:W-:Y:S05]  /*a200*/  @P0 BRA `(.L_x_212) ;  /* 0x0000000000440947 */ /* 0x000fea0003800000 */
[----:B-1----:R-:W1:Y:S02]  /*a210*/  S2R R2, SR_TID.X ;  /* 0x0000000000027919 */ /* 0x002e640000002100 */
[----:B-1----:R-:W-:-:S04]  /*a220*/  LOP3.LUT R2, R2, 0x7f, RZ, 0xc0, !PT ;  /* 0x0000007f02027812 */ /* 0x002fc800078ec0ff */
[----:B------:R-:W-:-:S13]  /*a230*/  ISETP.NE.AND P0, PT, R2, RZ, PT ;  /* 0x000000ff0200720c */ /* 0x000fda0003f05270 */
[----:B------:R-:W-:Y:S05]  /*a240*/  @P0 BRA `(.L_x_213) ;  /* 0x0000003400380947 */ /* 0x000fea0003800000 */
[----:B------:R-:W1:Y:S01]  /*a250*/  S2R R5, SR_LANEID ;  /* 0x0000000000057919 */ /* 0x000e620000000000 */
[----:B------:R-:W-:Y:S01]  /*a260*/  VOTEU.ANY UR4, UPT, PT ;  /* 0x0000000000047886 */ /* 0x000fe200038e0100 */
[----:B------:R-:W2:Y:S01]  /*a270*/  LDC.64 R2, c[0x0][0xc60] ;  /* 0x00031800ff027b82 */ /* 0x000ea20000000a00 */
[----:B------:R-:W1:Y:S02]  /*a280*/  FLO.U32 R0, UR4 ;  /* 0x0000000400007d00 */ /* 0x000e6400080e0000 */
[----:B-1----:R-:W-:-:S06]  /*a290*/  ISETP.EQ.U32.AND P0, PT, R0, R5, PT ;  /* 0x000000050000720c */ /* 0x002fcc0003f02070 */
[----:B------:R-:W2:Y:S07]  /*a2a0*/  POPC R5, UR4 ;  /* 0x0000000400057d09 */ /* 0x000eae0008000000 */
[----:B--2---:R-:W2:Y:S01]  /*a2b0*/  @P0 ATOMG.E.ADD.STRONG.GPU PT, R3, desc[UR48][R2.64], R5 ;  /* 0x00000005020309a8 */ /* 0x004ea200081ee1f0 */
[----:B------:R-:W1:Y:S02]  /*a2c0*/  S2R R4, SR_LTMASK ;  /* 0x0000000000047919 */ /* 0x000e640000003900 */
[----:B-1----:R-:W-:-:S04]  /*a2d0*/  LOP3.LUT R4, R4, UR4, RZ, 0xc0, !PT ;  /* 0x0000000404047c12 */ /* 0x002fc8000f8ec0ff */
[----:B------:R-:W1:Y:S01]  /*a2e0*/  POPC R7, R4 ;  /* 0x0000000400077309 */ /* 0x000e620000000000 */
[----:B--2---:R-:W1:Y:S02]  /*a2f0*/  SHFL.IDX PT, R0, R3, R0, 0x1f ;  /* 0x00001f0003007589 */ /* 0x004e6400000e0000 */
[----:B-1----:R-:W-:Y:S01]  /*a300*/  IADD3 R16, R0, UR37, R7 ;  /* 0x0000002500107c10 */ /* 0x002fe2000fffe007 */
[----:B------:R-:W-:Y:S06]  /*a310*/  BRA `(.L_x_213) ;  /* 0x0000003400047947 */ /* 0x000fec0003800000 */
.L_x_212:
[----:B-1----:R-:W-:Y:S01]  /*a320*/  VIADD R0, R22, 0x12400 ;  /* 0x0001240016007836 */ /* 0x002fe20000000000 */
[----:B------:R-:W-:Y:S04]  /*a330*/  BSSY B6, `(.L_x_214) ;  /* 0x0000013000067945 */ /* 0x000fe80003800000 */
[----:B------:R-:W-:-:S13]  /*a340*/  LOP3.LUT P0, RZ, R0, 0x3ff, RZ, 0xc0, !PT ;  /* 0x000003ff00ff7812 */ /* 0x000fda000780c0ff */
[----:B------:R-:W-:Y:S05]  /*a350*/  @!P0 BRA `(.L_x_215) ;  /* 0x0000000000408947 */ /* 0x000fea0003800000 */
[----:B------:R-:W-:Y:S01]  /*a360*/  MOV R2, 0x0 ;  /* 0x0000000000027802 */ /* 0x000fe20000000f00 */
[----:B------:R-:W-:Y:S01]  /*a370*/  ULDC.64 UR6, c[0x4][0xa8] ;  /* 0x01002a0000067ab9 */ /* 0x000fe20000000a00 */
[----:B------:R-:W-:Y:S01]  /*a380*/  ULDC.64 UR8, c[0x4][0xb0] ;  /* 0x01002c0000087ab9 */ /* 0x000fe20000000a00 */
[----:B------:R-:W-:Y:S01]  /*a390*/  ULDC.64 UR4, c[0x4][0x30] ;  /* 0x01000c0000047ab9 */ /* 0x000fe20000000a00 */
[----:B------:R-:W-:Y:S02]  /*a3a0*/  IMAD.U32 R4, RZ, RZ, UR6 ;  /* 0x00000006ff047e24 */ /* 0x000fe4000f8e00ff */
[----:B------:R-:W1:Y:S01]  /*a3b0*/  LDC.64 R2, c[0x4][R2] ;  /* 0x0100000002027b82 */ /* 0x000e620000000a00 */
[----:B------:R-:W-:Y:S02]  /*a3c0*/  IMAD.U32 R5, RZ, RZ, UR7 ;  /* 0x00000007ff057e24 */ /* 0x000fe4000f8e00ff */
[----:B------:R-:W-:Y:S02]  /*a3d0*/  IMAD.U32 R6, RZ, RZ, UR8 ;  /* 0x00000008ff067e24 */ /* 0x000fe4000f8e00ff */
[----:B------:R-:W-:-:S02]  /*a3e0*/  IMAD.U32 R7, RZ, RZ, UR9 ;  /* 0x00000009ff077e24 */ /* 0x000fc4000f8e00ff */
[----:B------:R-:W-:Y:S02]  /*a3f0*/  IMAD.U32 R10, RZ, RZ, UR4 ;  /* 0x00000004ff0a7e24 */ /* 0x000fe4000f8e00ff */
[----:B------:R-:W-:Y:S02]  /*a400*/  IMAD.U32 R11, RZ, RZ, UR5 ;  /* 0x00000005ff0b7e24 */ /* 0x000fe4000f8e00ff */
[----:B0-----:R-:W-:Y:S02]  /*a410*/  IMAD.MOV.U32 R8, RZ, RZ, 0x70 ;  /* 0x00000070ff087424 */ /* 0x001fe400078e00ff */
[----:B------:R-:W-:Y:S02]  /*a420*/  IMAD.MOV.U32 R12, RZ, RZ, 0x1 ;  /* 0x00000001ff0c7424 */ /* 0x000fe400078e00ff */
[----:B------:R-:W-:-:S07]  /*a430*/  IMAD.MOV.U32 R13, RZ, RZ, RZ ;  /* 0x000000ffff0d7224 */ /* 0x000fce00078e00ff */
[----:B------:R-:W-:-:S07]  /*a440*/  LEPC R20, `(.L_x_215) ;  /* 0x000000001014794e */ /* 0x000fce0000000000 */
[----:B-1----:R-:W-:Y:S05]  /*a450*/  CALL.ABS.NOINC R2 ;  /* 0x0000000002007343 */ /* 0x002fea0003c00000 */
.L_x_215:
[----:B------:R-:W-:Y:S05]  /*a460*/  BSYNC B6 ;  /* 0x0000000000067941 */ /* 0x000fea0003800000 */
.L_x_214:
[----:B------:R-:W-:Y:S01]  /*a470*/  VIADD R0, R22, 0x400 ;  /* 0x0000040016007836 */ /* 0x000fe20000000000 */
[----:B------:R-:W-:Y:S04]  /*a480*/  BSSY B6, `(.L_x_216) ;  /* 0x0000023000067945 */ /* 0x000fe80003800000 */
[----:B------:R-:W-:-:S13]  /*a490*/  LOP3.LUT P0, RZ, R0, 0x3ff, RZ, 0xc0, !PT ;  /* 0x000003ff00ff7812 */ /* 0x000fda000780c0ff */
[----:B------:R-:W-:Y:S05]  /*a4a0*/  @!P0 BRA `(.L_x_217) ;  /* 0x0000000000808947 */ /* 0x000fea0003800000 */
[----:B------:R-:W-:Y:S01]  /*a4b0*/  MOV R0, 0x0 ;  /* 0x0000000000007802 */ /* 0x000fe20000000f00 */
[----:B------:R-:W-:Y:S01]  /*a4c0*/  ULDC.64 UR6, c[0x4][0xa8] ;  /* 0x01002a0000067ab9 */ /* 0x000fe20000000a00 */
[----:B------:R-:W-:Y:S01]  /*a4d0*/  ULDC.64 UR8, c[0x4][0xb0] ;  /* 0x01002c0000087ab9 */ /* 0x000fe20000000a00 */
[----:B------:R-:W-:Y:S01]  /*a4e0*/  ULDC.64 UR4, c[0x4][0x38] ;  /* 0x01000e0000047ab9 */ /* 0x000fe20000000a00 */
[----:B------:R1:W2:Y:S01]  /*a4f0*/  LDC.64 R2, c[0x4][R0] ;  /* 0x0100000000027b82 */ /* 0x0002a20000000a00 */
[----:B------:R-:W-:Y:S02]  /*a500*/  IMAD.U32 R4, RZ, RZ, UR6 ;  /* 0x00000006ff047e24 */ /* 0x000fe4000f8e00ff */
[----:B------:R-:W-:Y:S02]  /*a510*/  IMAD.U32 R5, RZ, RZ, UR7 ;  /* 0x00000007ff057e24 */ /* 0x000fe4000f8e00ff */
[----:B------:R-:W-:Y:S02]  /*a520*/  IMAD.U32 R6, RZ, RZ, UR8 ;  /* 0x00000008ff067e24 */ /* 0x000fe4000f8e00ff */
[----:B------:R-:W-:-:S02]  /*a530*/  IMAD.U32 R7, RZ, RZ, UR9 ;  /* 0x00000009ff077e24 */ /* 0x000fc4000f8e00ff */
[----:B------:R-:W-:Y:S02]  /*a540*/  IMAD.U32 R10, RZ, RZ, UR4 ;  /* 0x00000004ff0a7e24 */ /* 0x000fe4000f8e00ff */
[----:B------:R-:W-:Y:S02]  /*a550*/  IMAD.U32 R11, RZ, RZ, UR5 ;  /* 0x00000005ff0b7e24 */ /* 0x000fe4000f8e00ff */
[----:B0-----:R-:W-:Y:S02]  /*a560*/  IMAD.MOV.U32 R8, RZ, RZ, 0x70 ;  /* 0x00000070ff087424 */ /* 0x001fe400078e00ff */
[----:B------:R-:W-:Y:S02]  /*a570*/  IMAD.MOV.U32 R12, RZ, RZ, 0x1 ;  /* 0x00000001ff0c7424 */ /* 0x000fe400078e00ff */
[----:B-1----:R-:W-:-:S07]  /*a580*/  IMAD.MOV.U32 R13, RZ, RZ, RZ ;  /* 0x000000ffff0d7224 */ /* 0x002fce00078e00ff */
[----:B------:R-:W-:-:S07]  /*a590*/  LEPC R20, `(.L_x_218) ;  /* 0x000000001014794e */ /* 0x000fce0000000000 */
[----:B--2---:R-:W-:Y:S05]  /*a5a0*/  CALL.ABS.NOINC R2 ;  /* 0x0000000002007343 */ /* 0x004fea0003c00000 */
.L_x_218:
[----:B------:R-:W-:Y:S01]  /*a5b0*/  MOV R2, 0x0 ;  /* 0x0000000000027802 */ /* 0x000fe20000000f00 */
[----:B------:R-:W-:Y:S01]  /*a5c0*/  ULDC.64 UR6, c[0x4][0xa8] ;  /* 0x01002a0000067ab9 */ /* 0x000fe20000000a00 */
[----:B------:R-:W-:Y:S01]  /*a5d0*/  ULDC.64 UR8, c[0x4][0xb0] ;  /* 0x01002c0000087ab9 */ /* 0x000fe20000000a00 */
[----:B------:R-:W-:Y:S01]  /*a5e0*/  ULDC.64 UR4, c[0x4][0x40] ;  /* 0x0100100000047ab9 */ /* 0x000fe20000000a00 */
[----:B------:R-:W-:Y:S01]  /*a5f0*/  IMAD.U32 R4, RZ, RZ, UR6 ;  /* 0x00000006ff047e24 */ /* 0x000fe2000f8e00ff */
[----:B------:R-:W-:Y:S01]  /*a600*/  MOV R7, UR9 ;  /* 0x0000000900077c02 */ /* 0x000fe20008000f00 */
[----:B------:R-:W0:Y:S01]  /*a610*/  LDC.64 R2, c[0x4][R2] ;  /* 0x0100000002027b82 */ /* 0x000e220000000a00 */
[----:B------:R-:W-:Y:S02]  /*a620*/  IMAD.U32 R5, RZ, RZ, UR7 ;  /* 0x00000007ff057e24 */ /* 0x000fe4000f8e00ff */
[----:B------:R-:W-:Y:S02]  /*a630*/  IMAD.U32 R6, RZ, RZ, UR8 ;  /* 0x00000008ff067e24 */ /* 0x000fe4000f8e00ff */
[----:B------:R-:W-:-:S02]  /*a640*/  IMAD.U32 R10, RZ, RZ, UR4 ;  /* 0x00000004ff0a7e24 */ /* 0x000fc4000f8e00ff */
[----:B------:R-:W-:Y:S02]  /*a650*/  IMAD.U32 R11, RZ, RZ, UR5 ;  /* 0x00000005ff0b7e24 */ /* 0x000fe4000f8e00ff */
[----:B------:R-:W-:Y:S02]  /*a660*/  IMAD.MOV.U32 R8, RZ, RZ, 0x70 ;  /* 0x00000070ff087424 */ /* 0x000fe400078e00ff */
[----:B------:R-:W-:Y:S02]  /*a670*/  IMAD.MOV.U32 R12, RZ, RZ, 0x1 ;  /* 0x00000001ff0c7424 */ /* 0x000fe400078e00ff */
[----:B------:R-:W-:-:S07]  /*a680*/  IMAD.MOV.U32 R13, RZ, RZ, RZ ;  /* 0x000000ffff0d7224 */ /* 0x000fce00078e00ff */
[----:B------:R-:W-:-:S07]  /*a690*/  LEPC R20, `(.L_x_217) ;  /* 0x000000001014794e */ /* 0x000fce0000000000 */
[----:B0-----:R-:W-:Y:S05]  /*a6a0*/  CALL.ABS.NOINC R2 ;  /* 0x0000000002007343 */ /* 0x001fea0003c00000 */
.L_x_217:
[----:B------:R-:W-:Y:S05]  /*a6b0*/  BSYNC B6 ;  /* 0x0000000000067941 */ /* 0x000fea0003800000 */
.L_x_216:
[----:B------:R-:W2:Y:S01]  /*a6c0*/  LDL.LU R21, [R1] ;  /* 0x0000000001157983 */ /* 0x000ea20000300800 */
[----:B------:R-:W-:Y:S02]  /*a6d0*/  ULDC.64 UR4, c[0x0][0x9f8] ;  /* 0x00027e0000047ab9 */ /* 0x000fe40000000a00 */
[----:B------:R-:W-:Y:S01]  /*a6e0*/  ISETP.NE.U32.AND P0, PT, RZ, UR4, PT ;  /* 0x00000004ff007c0c */ /* 0x000fe2000bf05070 */
[----:B------:R-:W3:Y:S03]  /*a6f0*/  LDL R20, [R1+0x10] ;  /* 0x0000100001147983 */ /* 0x000ee60000100800 */
[----:B------:R-:W-:-:S13]  /*a700*/  ISETP.NE.AND.EX P0, PT, RZ, UR5, PT, P0 ;  /* 0x00000005ff007c0c */ /* 0x000fda000bf05300 */
[----:B------:R-:W-:-:S04]  /*a710*/  @P0 IADD3 R2, P1, R24, UR4, RZ ;  /* 0x0000000418020c10 */ /* 0x000fc8000ff3e0ff */
[----:B--2---:R-:W-:Y:S01]  /*a720*/  @P0 IADD3.X R3, R21, UR5, RZ, P1, !PT ;  /* 0x0000000515030c10 */ /* 0x004fe20008ffe4ff */
[----:B------:R-:W-:-:S04]  /*a730*/  ULDC.64 UR4, c[0x0][0xa08] ;  /* 0x0002820000047ab9 */ /* 0x000fc80000000a00 */
[----:B------:R1:W2:Y:S01]  /*a740*/  @P0 LDG.E R25, desc[UR48][R2.64] ;  /* 0x0000003002190981 */ /* 0x0002a2000c1e1900 */
[----:B---3--:R-:W-:-:S05]  /*a750*/  VIADD R7, R20, 0xffffffff ;  /* 0xffffffff14077836 */ /* 0x008fca0000000000 */
[----:B------:R3:W-:Y:S01]  /*a760*/  STL [R1+0xc], R7 ;  /* 0x00000c0701007387 */ /* 0x0007e20000100800 */
[----:B-1----:R-:W1:Y:S02]  /*a770*/  LDC.64 R2, c[0x0][0x418] ;  /* 0x00010600ff027b82 */ /* 0x002e640000000a00 */
[----:B-1----:R-:W-:Y:S01]  /*a780*/  LOP3.LUT P0, RZ, R2, UR4, RZ, 0xfc, !PT ;  /* 0x0000000402ff7c12 */ /* 0x002fe2000f80fcff */
[----:B------:R-:W-:-:S03]  /*a790*/  UMOV UR4, 0xffffffff ;  /* 0xffffffff00047882 */ /* 0x000fc60000000000 */
[----:B------:R-:W-:Y:S02]  /*a7a0*/  LOP3.LUT P0, RZ, R3, UR5, RZ, 0xfc, P0 ;  /* 0x0000000503ff7c12 */ /* 0x000fe4000800fcff */
[----:B--2---:R-:W-:Y:S02]  /*a7b0*/  SHF.R.S32.HI R6, RZ, 0x1f, R25 ;  /* 0x0000001fff067819 */ /* 0x004fe40000011419 */
[----:B------:R-:W-:-:S03]  /*a7c0*/  SEL R24, R25, RZ, !P0 ;  /* 0x000000ff19187207 */ /* 0x000fc60004000000 */
[----:B------:R3:W-:Y:S01]  /*a7d0*/  STL [R1], R6 ;  /* 0x0000000601007387 */ /* 0x0007e20000100800 */
[----:B------:R-:W-:Y:S05]  /*a7e0*/  BRA.DIV UR4, `(.L_x_219) ;  /* 0x0000003e04ac7947 */ /* 0x000fea000b800000 */
[----:B------:R-:W1:Y:S02]  /*a7f0*/  S2R R0, SR_TID.X ;  /* 0x0000000000007919 */ /* 0x000e640000002100 */
[----:B-1----:R-:W-:-:S04]  /*a800*/  SHF.R.U32.HI R0, RZ, 0x5, R0 ;  /* 0x00000005ff007819 */ /* 0x002fc80000011600 */
[----:B------:R-:W-:-:S05]  /*a810*/  LOP3.LUT R0, R0, 0x3, RZ, 0xc0, !PT ;  /* 0x0000000300007812 */ /* 0x000fca00078ec0ff */
[----:B------:R1:W2:Y:S02]  /*a820*/  SHFL.IDX PT, R14, R0, RZ, 0x1f ;  /* 0x00001fff000e7589 */ /* 0x0002a400000e0000 */
.L_x_313:
        /* <DEDUP_REMOVED lines=8> */
.L_x_316:
[----:B------:R-:W-:Y:S05]  /*a8b0*/  @!P6 BRA `(.L_x_220) ;  /* 0x0000000000e0e947 */ /* 0x000fea0003800000 */
[----:B------:R-:W-:Y:S01]  /*a8c0*/  ISETP.NE.U32.AND P0, PT, R2, RZ, PT ;  /* 0x000000ff0200720c */ /* 0x000fe20003f05070 */
[----:B------:R-:W-:-:S03]  /*a8d0*/  IMAD.MOV.U32 R27, RZ, RZ, R7 ;  /* 0x000000ffff1b7224 */ /* 0x000fc600078e0007 */
[----:B------:R-:W-:-:S13]  /*a8e0*/  ISETP.NE.AND.EX P0, PT, R3, RZ, PT, P0 ;  /* 0x000000ff0300720c */ /* 0x000fda0003f05300 */
[----:B------:R-:W-:Y:S05]  /*a8f0*/  @!P0 BRA `(.L_x_222) ;  /* 0x0000000000448947 */ /* 0x000fea0003800000 */
[----:B------:R-:W2:Y:S01]  /*a900*/  LDC R27, c[0x0][0x43c] ;  /* 0x00010f00ff1b7b82 */ /* 0x000ea20000000800 */
[----:B------:R-:W-:Y:S01]  /*a910*/  ULDC.64 UR4, c[0x0][0x428] ;  /* 0x00010a0000047ab9 */ /* 0x000fe20000000a00 */
[----:B--2---:R-:W-:-:S13]  /*a920*/  ISETP.NE.AND P0, PT, R27, 0x1, PT ;  /* 0x000000011b00780c */ /* 0x004fda0003f05270 */
[----:B------:R-:W1:Y:S02]  /*a930*/  @P0 LDC.64 R4, c[0x0][0x440] ;  /* 0x00011000ff040b82 */ /* 0x000e640000000a00 */
[----:B-1----:R-:W-:-:S04]  /*a940*/  @P0 IMAD.HI.U32 R0, R7, R4, RZ ;  /* 0x0000000407000227 */ /* 0x002fc800078e00ff */
[----:B------:R-:W-:Y:S01]  /*a950*/  IMAD.MOV.U32 R4, RZ, RZ, R7 ;  /* 0x000000ffff047224 */ /* 0x000fe200078e0007 */
[----:B------:R-:W-:-:S04]  /*a960*/  @P0 SHF.R.U32.HI R4, RZ, R5, R0 ;  /* 0x00000005ff040219 */ /* 0x000fc80000011600 */
[--C-:B------:R-:W-:Y:S01]  /*a970*/  SHF.R.S32.HI R5, RZ, 0x1f, R4.reuse ;  /* 0x0000001fff057819 */ /* 0x100fe20000011404 */
[----:B------:R-:W-:-:S04]  /*a980*/  IMAD.MOV R0, RZ, RZ, -R4 ;  /* 0x000000ffff007224 */ /* 0x000fc800078e0a04 */
[----:B------:R-:W-:Y:S02]  /*a990*/  IMAD R27, R27, R0, R7 ;  /* 0x000000001b1b7224 */ /* 0x000fe400078e0207 */
[----:B------:R-:W-:Y:S02]  /*a9a0*/  IMAD R0, R6, UR4, RZ ;  /* 0x0000000406007c24 */ /* 0x000fe4000f8e02ff */
[----:B------:R-:W-:-:S04]  /*a9b0*/  IMAD.WIDE.U32 R4, R25, UR4, R4 ;  /* 0x0000000419047c25 */ /* 0x000fc8000f8e0004 */
[----:B------:R-:W-:Y:S01]  /*a9c0*/  IMAD R0, R25, UR5, R0 ;  /* 0x0000000519007c24 */ /* 0x000fe2000f8e0200 */
[----:B------:R-:W-:-:S03]  /*a9d0*/  LEA R2, P0, R4, R2, 0x2 ;  /* 0x0000000204027211 */ /* 0x000fc600078010ff */
[----:B------:R-:W-:-:S05]  /*a9e0*/  IMAD.IADD R0, R5, 0x1, R0 ;  /* 0x0000000105007824 */ /* 0x000fca00078e0200 */
[----:B------:R-:W-:-:S05]  /*a9f0*/  LEA.HI.X R3, R4, R3, R0, 0x2, P0 ;  /* 0x0000000304037211 */ /* 0x000fca00000f1400 */
[----:B------:R2:W5:Y:S02]  /*aa00*/  LDG.E R24, desc[UR48][R2.64] ;  /* 0x0000003002187981 */ /* 0x000564000c1e1900 */
.L_x_222:
[----:B-1----:R-:W-:Y:S01]  /*aa10*/  IMAD R0, R23, 0x8, R22 ;  /* 0x0000000817007824 */ /* 0x002fe200078e0216 */
[----:B--2---:R-:W-:-:S04]  /*aa20*/  SHF.L.U32 R2, R26, 0x1f, RZ ;  /* 0x0000001f1a027819 */ /* 0x004fc800000006ff */
[----:B------:R-:W1:Y:S02]  /*aa30*/  SYNCS.PHASECHK.TRANS64.TRYWAIT P0, [R0+URZ+0x30840], R2 ;  /* 0x03084002000075a7 */ /* 0x000e64000800017f */
[----:B-1----:R-:W-:Y:S05]  /*aa40*/  @!P0 BRA `(.L_x_223) ;  /* 0x0000003c00688947 */ /* 0x002fea0003800000 */
.L_x_317:
[----:B------:R-:W2:Y:S02]  /*aa50*/  S2R R3, SR_TID.X ;  /* 0x0000000000037919 */ /* 0x000ea40000002100 */
[----:B--2---:R-:W-:-:S04]  /*aa60*/  LOP3.LUT R3, R3, 0x7f, RZ, 0xc0, !PT ;  /* 0x0000007f03037812 */ /* 0x004fc800078ec0ff */
[----:B------:R-:W-:-:S13]  /*aa70*/  ISETP.NE.AND P0, PT, R3, RZ, PT ;  /* 0x000000ff0300720c */ /* 0x000fda0003f05270 */
[----:B------:R-:W-:Y:S05]  /*aa80*/  @P0 BRA `(.L_x_224) ;  /* 0x00000000001c0947 */ /* 0x000fea0003800000 */
[----:B------:R-:W2:Y:S01]  /*aa90*/  S2R R3, SR_TID.X ;  /* 0x0000000000037919 */ /* 0x000ea20000002100 */
[----:B-1----:R-:W-:-:S04]  /*aaa0*/  IMAD.MOV.U32 R2, RZ, RZ, 0x6000 ;  /* 0x00006000ff027424 */ /* 0x002fc800078e00ff */
[----:B------:R4:W-:Y:S01]  /*aab0*/  SYNCS.ARRIVE.TRANS64 RZ, [R0+URZ+0x30830], R2 ;  /* 0x0308300200ff79a7 */ /* 0x0009e2000800003f */
[----:B--2---:R-:W-:-:S04]  /*aac0*/  LOP3.LUT R3, R3, 0x1f, RZ, 0xc0, !PT ;  /* 0x0000001f03037812 */ /* 0x004fc800078ec0ff */
[----:B------:R-:W-:-:S13]  /*aad0*/  ISETP.NE.AND P0, PT, R3, RZ, PT ;  /* 0x000000ff0300720c */ /* 0x000fda0003f05270 */
[----:B----4-:R-:W-:Y:S05]  /*aae0*/  @!P0 BRA `(.L_x_224) ;  /* 0x0000000000048947 */ /* 0x010fea0003800000 */
[----:B------:R-:W-:Y:S01]  /*aaf0*/  BPT.TRAP 0x1 ;  /* 0x000000040000795c */ /* 0x000fe20000300000 */
.L_x_224:
[----:B------:R-:W-:Y:S01]  /*ab00*/  R2UR UR9, R0 ;  /* 0x00000000000972ca */ /* 0x000fe200000e0000 */
[----:B-1----:R-:W-:Y:S01]  /*ab10*/  IMAD R0, R23, 0x6000, R22 ;  /* 0x0000600017007824 */ /* 0x002fe200078e0216 */
[----:B------:R-:W-:Y:S01]  /*ab20*/  R2UR UR11, R27 ;  /* 0x000000001b0b72ca */ /* 0x000fe200000e0000 */
[----:B------:R-:W-:Y:S01]  /*ab30*/  UIADD3 UR6, UP0, UR38, 0x370, URZ ;  /* 0x0000037026067890 */ /* 0x000fe2000ff1e03f */
[----:B------:R-:W-:Y:S01]  /*ab40*/  R2UR UR4, R28 ;  /* 0x000000001c0472ca */ /* 0x000fe200000e0000 */
[----:B------:R-:W-:Y:S01]  /*ab50*/  UMOV UR5, 0x14f00000 ;  /* 0x14f0000000057882 */ /* 0x000fe20000000000 */
[----:B------:R-:W-:Y:S01]  /*ab60*/  R2UR UR8, R0 ;  /* 0x00000000000872ca */ /* 0x000fe200000e0000 */
[----:B------:R-:W-:Y:S01]  /*ab70*/  UIADD3.X UR7, URZ, UR39, URZ, UP0, !UPT ;  /* 0x000000273f077290 */ /* 0x000fe200087fe43f */
[----:B------:R-:W-:Y:S01]  /*ab80*/  R2UR UR12, R18 ;  /* 0x00000000120c72ca */ /* 0x000fe200000e0000 */
[----:B------:R-:W-:Y:S01]  /*ab90*/  UMOV UR10, URZ ;  /* 0x0000003f000a7c82 */ /* 0x000fe20008000000 */
[----:B-----5:R-:W-:-:S02]  /*aba0*/  R2UR UR13, R24 ;  /* 0x00000000180d72ca */ /* 0x020fc400000e0000 */
[----:B------:R-:W-:Y:S01]  /*abb0*/  PLOP3.LUT P0, PT, PT, PT, PT, 0x80, 0x0 ;  /* 0x000000000000781c */ /* 0x000fe20003f0f070 */
[----:B------:R-:W-:Y:S01]  /*abc0*/  UIADD3 UR9, UR9, 0x30830, URZ ;  /* 0x0003083009097890 */ /* 0x000fe2000fffe03f */
[----:B------:R-:W-:-:S03]  /*abd0*/  LOP3.LUT R29, R29, 0xfffffffe, RZ, 0xc0, !PT ;  /* 0xfffffffe1d1d7812 */ /* 0x000fc600078ec0ff */
[----:B------:R-:W-:Y:S02]  /*abe0*/  UIMAD UR11, UR11, 0xc0, UR4 ;  /* 0x000000c00b0b78a4 */ /* 0x000fe4000f8e0204 */
[----:B------:R-:W-:Y:S01]  /*abf0*/  UIADD3 UR8, UR8, 0x12400, URZ ;  /* 0x0001240008087890 */ /* 0x000fe2000fffe03f */
[----:B------:R-:W-:-:S05]  /*ac00*/  UMOV UR4, 0x0 ;  /* 0x0000000000047882 */ /* 0x000fca0000000000 */
[----:B------:R-:W-:-:S03]  /*ac10*/  @P0 LOP3.LUT R29, R29, 0x1, RZ, 0xfc, !PT ;  /* 0x000000011d1d0812 */ /* 0x000fc600078efcff */
[----:B------:R2:W-:Y:S02]  /*ac20*/  UTMALDG.4D [UR8], [UR6], desc[UR4] ;  /* 0x00000408060075b4 */ /* 0x0005e40008019000 */
[----:B--2---:R-:W-:Y:S02]  /*ac30*/  NOP ;  /* 0x0000000000007918 */ /* 0x004fe40000000000 */
.L_x_220:
[----:B------:R-:W2:Y:S04]  /*ac40*/  LDL.LU R4, [R1+0x18] ;  /* 0x0000180001047983 */ /* 0x000ea80000300800 */
[----:B---3--:R-:W3:Y:S04]  /*ac50*/  LDL.LU R6, [R1+0x8] ;  /* 0x0000080001067983 */ /* 0x008ee80000300800 */
[----:B------:R-:W4:Y:S01]  /*ac60*/  LDL.LU R3, [R1+0x1c] ;  /* 0x00001c0001037983 */ /* 0x000f220000300800 */
[----:B------:R-:W-:Y:S05]  /*ac70*/  WARPSYNC.ALL ;  /* 0x0000000000007948 */ /* 0x000fea0003800000 */
[----:B------:R-:W-:Y:S01]  /*ac80*/  ULDC.64 UR6, c[0x0][0xa00] ;  /* 0x0002800000067ab9 */ /* 0x000fe20000000a00 */
[----:B------:R-:W-:Y:S01]  /*ac90*/  ULDC.64 UR4, c[0x0][0x298] ;  /* 0x0000a60000047ab9 */ /* 0x000fe20000000a00 */
[----:B------:R-:W-:Y:S01]  /*aca0*/  BAR.SYNC.DEFER_BLOCKING 0x8, 0x200 ;  /* 0x0208000000007b1d */ /* 0x000fe20000010000 */
[----:B------:R-:W-:Y:S01]  /*acb0*/  ISETP.NE.U32.AND P0, PT, RZ, UR6, PT ;  /* 0x00000006ff007c0c */ /* 0x000fe2000bf05070 */
[----:B-1----:R-:W-:-:S03]  /*acc0*/  VIADD R0, R22, 0xc400 ;  /* 0x0000c40016007836 */ /* 0x002fc60000000000 */
[----:B------:R-:W-:Y:S01]  /*acd0*/  ISETP.NE.AND.EX P0, PT, RZ, UR7, PT, P0 ;  /* 0x00000007ff007c0c */ /* 0x000fe2000bf05300 */
[----:B------:R-:W-:Y:S01]  /*ace0*/  BSSY B6, `(.L_x_225) ;  /* 0x0000020000067945 */ /* 0x000fe20003800000 */
[----:B------:R-:W-:Y:S02]  /*acf0*/  LOP3.LUT P1, RZ, R0, 0x3ff, RZ, 0xc0, !PT ;  /* 0x000003ff00ff7812 */ /* 0x000fe4000782c0ff */
[----:B--2---:R-:W-:-:S05]  /*ad00*/  SHF.R.S32.HI R2, RZ, 0x1f, R4 ;  /* 0x0000001fff027819 */ /* 0x004fca0000011404 */
[----:B------:R-:W-:Y:S01]  /*ad10*/  IMAD R2, R2, UR4, RZ ;  /* 0x0000000402027c24 */ /* 0x000fe2000f8e02ff */
[----:B----4-:R-:W-:-:S03]  /*ad20*/  SEL R3, R3, RZ, !P0 ;  /* 0x000000ff03037207 */ /* 0x010fc60004000000 */
[----:B------:R-:W-:Y:S01]  /*ad30*/  IMAD R0, R4, UR5, R2 ;  /* 0x0000000504007c24 */ /* 0x000fe2000f8e0202 */
[----:B---3--:R-:W-:Y:S01]  /*ad40*/  SEL R2, R6, RZ, !P0 ;  /* 0x000000ff06027207 */ /* 0x008fe20004000000 */
[----:B------:R-:W-:-:S05]  /*ad50*/  IMAD.WIDE.U32 R4, R4, UR4, RZ ;  /* 0x0000000404047c25 */ /* 0x000fca000f8e00ff */
[----:B------:R-:W-:Y:S04]  /*ad60*/  STL.64 [R1+0x28], R4 ;  /* 0x0000280401007387 */ /* 0x000fe80000100a00 */
[----:B------:R1:W-:Y:S04]  /*ad70*/  STL [R1+0x8], R2 ;  /* 0x0000080201007387 */ /* 0x0003e80000100800 */
[----:B------:R2:W-:Y:S01]  /*ad80*/  STL [R1+0x34], R3 ;  /* 0x0000340301007387 */ /* 0x0005e20000100800 */
[----:B-1----:R-:W-:Y:S01]  /*ad90*/  IMAD.IADD R2, R5, 0x1, R0 ;  /* 0x0000000105027824 */ /* 0x002fe200078e0200 */
[----:B------:R-:W-:-:S05]  /*ada0*/  SHF.R.S32.HI R0, RZ, 0x1f, R18 ;  /* 0x0000001fff007819 */ /* 0x000fca0000011412 */
[----:B------:R2:W-:Y:S04]  /*adb0*/  STL [R1+0x1c], R0 ;  /* 0x00001c0001007387 */ /* 0x0005e80000100800 */
[----:B------:R2:W-:Y:S01]  /*adc0*/  STL [R1+0x18], R2 ;  /* 0x0000180201007387 */ /* 0x0005e20000100800 */
[----:B------:R-:W-:Y:S05]  /*add0*/  @!P1 BRA `(.L_x_226) ;  /* 0x0000000000409947 */ /* 0x000fea0003800000 */
[----:B--2---:R-:W-:Y:S01]  /*ade0*/  MOV R2, 0x0 ;  /* 0x0000000000027802 */ /* 0x004fe20000000f00 */
        /* <DEDUP_REMOVED lines=15> */
.L_x_226:
[----:B------:R-:W-:Y:S05]  /*aee0*/  BSYNC B6 ;  /* 0x0000000000067941 */ /* 0x000fea0003800000 */
.L_x_225:
[----:B--2---:R-:W2:Y:S01]  /*aef0*/  LDL.LU R0, [R1+0x18] ;  /* 0x0000180001007983 */ /* 0x004ea20000300800 */
[----:B------:R-:W1:Y:S01]  /*af00*/  LDC R9, c[0x0][0x448] ;  /* 0x00011200ff097b82 */ /* 0x000e620000000800 */
[----:B------:R-:W-:Y:S01]  /*af10*/  ULDC.64 UR4, c[0x0][0x2d8] ;  /* 0x0000b60000047ab9 */ /* 0x000fe20000000a00 */
[----:B------:R-:W-:Y:S01]  /*af20*/  ULDC.64 UR6, c[0x0][0x2c8] ;  /* 0x0000b20000067ab9 */ /* 0x000fe20000000a00 */
[----:B------:R-:W2:Y:S01]  /*af30*/  LDL.LU.64 R2, [R1+0x28] ;  /* 0x0000280001027983 */ /* 0x000ea20000300a00 */
[----:B------:R-:W-:-:S03]  /*af40*/  ULDC.64 UR8, c[0x0][0x280] ;  /* 0x0000a00000087ab9 */ /* 0x000fc60000000a00 */
[----:B------:R-:W3:Y:S04]  /*af50*/  LDL.LU R20, [R1+0x1c] ;  /* 0x00001c0001147983 */ /* 0x000ee80000300800 */
[----:B------:R-:W4:Y:S04]  /*af60*/  LDL.LU R21, [R1+0x34] ;  /* 0x0000340001157983 */ /* 0x000f280000300800 */
[----:B------:R-:W4:Y:S04]  /*af70*/  LDL.LU R4, [R1+0x8] ;  /* 0x0000080001047983 */ /* 0x000f280000300800 */
[----:B------:R0:W5:Y:S01]  /*af80*/  LDL R10, [R1+0x4] ;  /* 0x00000400010a7983 */ /* 0x0001620000100800 */
[----:B-1----:R-:W-:-:S13]  /*af90*/  ISETP.NE.AND P0, PT, R9, 0x1, PT ;  /* 0x000000010900780c */ /* 0x002fda0003f05270 */
[----:B------:R-:W1:Y:S08]  /*afa0*/  @P0 LDC R5, c[0x0][0x44c] ;  /* 0x00011300ff050b82 */ /* 0x000e700000000800 */
[----:B0-----:R-:W0:Y:S01]  /*afb0*/  @P0 LDC R8, c[0x0][0x450] ;  /* 0x00011400ff080b82 */ /* 0x001e220000000800 */
[----:B------:R-:W0:Y:S01]  /*afc0*/  S2R R11, SR_TID.X ;  /* 0x00000000000b7919 */ /* 0x000e220000002100 */
[----:B--2---:R-:W-:-:S02]  /*afd0*/  IMAD.MOV.U32 R3, RZ, RZ, R0 ;  /* 0x000000ffff037224 */ /* 0x004fc400078e0000 */
[----:B---3--:R-:W-:Y:S02]  /*afe0*/  IMAD R0, R20, UR4, RZ ;  /* 0x0000000414007c24 */ /* 0x008fe4000f8e02ff */
[C---:B------:R-:W-:Y:S01]  /*aff0*/  IMAD.WIDE.U32 R2, R18.reuse, UR4, R2 ;  /* 0x0000000412027c25 */ /* 0x040fe2000f8e0002 */
[----:B------:R-:W2:Y:S03]  /*b000*/  S2R R20, SR_TID.X ;  /* 0x0000000000147919 */ /* 0x000ea60000002100 */
[----:B------:R-:W-:Y:S01]  /*b010*/  IMAD R0, R18, UR5, R0 ;  /* 0x0000000512007c24 */ /* 0x000fe2000f8e0200 */
[----:B------:R-:W-:-:S03]  /*b020*/  ULDC.64 UR4, c[0x0][0x2e0] ;  /* 0x0000b80000047ab9 */ /* 0x000fc60000000a00 */
[----:B------:R-:W-:Y:S02]  /*b030*/  IMAD.IADD R3, R3, 0x1, R0 ;  /* 0x0000000103037824 */ /* 0x000fe400078e0200 */
[----:B----4-:R-:W-:Y:S02]  /*b040*/  IMAD R0, R21, UR4, RZ ;  /* 0x0000000415007c24 */ /* 0x010fe4000f8e02ff */
[----:B------:R-:W3:Y:S01]  /*b050*/  S2R R21, SR_TID.X ;  /* 0x0000000000157919 */ /* 0x000ee20000002100 */
[----:B------:R-:W-:-:S04]  /*b060*/  IMAD.WIDE.U32 R2, R4, UR4, R2 ;  /* 0x0000000404027c25 */ /* 0x000fc8000f8e0002 */
[----:B------:R-:W-:Y:S01]  /*b070*/  IMAD R0, R4, UR5, R0 ;  /* 0x0000000504007c24 */ /* 0x000fe2000f8e0200 */
[----:B------:R-:W-:Y:S01]  /*b080*/  ULDC.64 UR4, c[0x0][0x2d0] ;  /* 0x0000b40000047ab9 */ /* 0x000fe20000000a00 */
[----:B------:R-:W4:Y:S02]  /*b090*/  @P0 LDC R4, c[0x0][0x450] ;  /* 0x00011400ff040b82 */ /* 0x000f240000000800 */
[----:B------:R-:W-:Y:S01]  /*b0a0*/  IMAD.IADD R3, R3, 0x1, R0 ;  /* 0x0000000103037824 */ /* 0x000fe200078e0200 */
[----:B--2---:R-:W-:-:S04]  /*b0b0*/  LOP3.LUT R20, R20, 0x7f, RZ, 0xc0, !PT ;  /* 0x0000007f14147812 */ /* 0x004fc800078ec0ff */
[----:B------:R-:W-:Y:S01]  /*b0c0*/  SHF.R.U32.HI R20, RZ, 0x3, R20 ;  /* 0x00000003ff147819 */ /* 0x000fe20000011614 */
[----:B---3--:R-:W-:-:S05]  /*b0d0*/  IMAD.SHL.U32 R6, R21, 0x10, RZ ;  /* 0x0000001015067824 */ /* 0x008fca00078e00ff */
[----:B------:R-:W-:-:S05]  /*b0e0*/  LOP3.LUT R6, R20, 0x70, R6, 0xf8, !PT ;  /* 0x0000007014067812 */ /* 0x000fca00078ef806 */
[----:B------:R-:W-:-:S04]  /*b0f0*/  IMAD R6, R17, 0xc0, R6 ;  /* 0x000000c011067824 */ /* 0x000fc800078e0206 */
[----:B-1----:R-:W-:-:S04]  /*b100*/  @P0 IMAD.HI.U32 R0, R6, R5, RZ ;  /* 0x0000000506000227 */ /* 0x002fc800078e00ff */
[----:B------:R-:W-:Y:S01]  /*b110*/  IMAD.MOV.U32 R5, RZ, RZ, R6 ;  /* 0x000000ffff057224 */ /* 0x000fe200078e0006 */
[----:B----4-:R-:W-:-:S04]  /*b120*/  @P0 SHF.R.U32.HI R5, RZ, R4, R0 ;  /* 0x00000004ff050219 */ /* 0x010fc80000011600 */
[----:B------:R-:W-:-:S05]  /*b130*/  SHF.R.S32.HI R0, RZ, 0x1f, R5 ;  /* 0x0000001fff007819 */ /* 0x000fca0000011405 */
[----:B------:R-:W-:-:S04]  /*b140*/  IMAD R0, R0, UR4, RZ ;  /* 0x0000000400007c24 */ /* 0x000fc8000f8e02ff */
[C---:B------:R-:W-:Y:S02]  /*b150*/  IMAD R7, R5.reuse, UR5, R0 ;  /* 0x0000000505077c24 */ /* 0x040fe4000f8e0200 */
[----:B------:R-:W-:Y:S02]  /*b160*/  IMAD.MOV R0, RZ, RZ, -R5 ;  /* 0x000000ffff007224 */ /* 0x000fe400078e0a05 */
[----:B------:R-:W-:-:S04]  /*b170*/  IMAD.WIDE.U32 R4, R5, UR4, R2 ;  /* 0x0000000405047c25 */ /* 0x000fc8000f8e0002 */
[----:B------:R-:W-:Y:S02]  /*b180*/  IMAD R0, R9, R0, R6 ;  /* 0x0000000009007224 */ /* 0x000fe400078e0206 */
[----:B------:R-:W-:-:S03]  /*b190*/  IMAD.IADD R5, R5, 0x1, R7 ;  /* 0x0000000105057824 */ /* 0x000fc600078e0207 */
[----:B------:R-:W-:-:S05]  /*b1a0*/  SHF.R.S32.HI R7, RZ, 0x1f, R0 ;  /* 0x0000001fff077819 */ /* 0x000fca0000011400 */
[----:B------:R-:W-:Y:S02]  /*b1b0*/  IMAD R7, R7, UR6, RZ ;  /* 0x0000000607077c24 */ /* 0x000fe4000f8e02ff */
[----:B------:R-:W-:-:S04]  /*b1c0*/  IMAD.WIDE.U32 R4, R0, UR6, R4 ;  /* 0x0000000600047c25 */ /* 0x000fc8000f8e0004 */
[----:B------:R-:W-:-:S04]  /*b1d0*/  IMAD R7, R0, UR7, R7 ;  /* 0x0000000700077c24 */ /* 0x000fc8000f8e0207 */
[----:B------:R-:W-:Y:S02]  /*b1e0*/  IMAD.IADD R5, R5, 0x1, R7 ;  /* 0x0000000105057824 */ /* 0x000fe400078e0207 */
[----:B------:R-:W1:Y:S01]  /*b1f0*/  @P0 LDC R7, c[0x0][0x44c] ;  /* 0x00011300ff070b82 */ /* 0x000e620000000800 */
[----:B------:R-:W-:-:S04]  /*b200*/  LEA R0, P1, R4, UR8, 0x1 ;  /* 0x0000000804007c11 */ /* 0x000fc8000f8208ff */
[----:B------:R-:W-:Y:S01]  /*b210*/  LEA.HI.X R4, R4, UR9, R5, 0x1, P1 ;  /* 0x0000000904047c11 */ /* 0x000fe200088f0c05 */
[----:B------:R-:W-:-:S04]  /*b220*/  VIADD R5, R6, 0x80 ;  /* 0x0000008006057836 */ /* 0x000fc80000000000 */
[----:B------:R-:W-:Y:S02]  /*b230*/  IMAD.MOV.U32 R6, RZ, RZ, R5 ;  /* 0x000000ffff067224 */ /* 0x000fe400078e0005 */
[----:B-1----:R-:W-:-:S05]  /*b240*/  @P0 IMAD.HI.U32 R7, R5, R7, RZ ;  /* 0x0000000705070227 */ /* 0x002fca00078e00ff */
[----:B0-----:R-:W-:-:S05]  /*b250*/  @P0 SHF.R.U32.HI R6, RZ, R8, R7 ;  /* 0x00000008ff060219 */ /* 0x001fca0000011607 */
[----:B------:R-:W-:-:S04]  /*b260*/  IMAD.MOV R7, RZ, RZ, -R6 ;  /* 0x000000ffff077224 */ /* 0x000fc800078e0a06 */
[----:B------:R-:W-:Y:S01]  /*b270*/  IMAD R5, R9, R7, R5 ;  /* 0x0000000709057224 */ /* 0x000fe200078e0205 */
[----:B------:R-:W-:Y:S01]  /*b280*/  SHF.R.S32.HI R7, RZ, 0x1f, R6 ;  /* 0x0000001fff077819 */ /* 0x000fe20000011406 */
[----:B------:R-:W-:-:S04]  /*b290*/  IMAD.WIDE.U32 R2, R6, UR4, R2 ;  /* 0x0000000406027c25 */ /* 0x000fc8000f8e0002 */
[----:B------:R-:W-:Y:S01]  /*b2a0*/  IMAD R7, R7, UR4, RZ ;  /* 0x0000000407077c24 */ /* 0x000fe2000f8e02ff */
[----:B------:R-:W-:-:S03]  /*b2b0*/  ULDC UR4, c[0x0][0x2b8] ;  /* 0x0000ae0000047ab9 */ /* 0x000fc60000000800 */
[----:B------:R-:W-:Y:S01]  /*b2c0*/  IMAD R7, R6, UR5, R7 ;  /* 0x0000000506077c24 */ /* 0x000fe2000f8e0207 */
[----:B------:R-:W-:Y:S01]  /*b2d0*/  SHF.R.S32.HI R6, RZ, 0x1f, R5 ;  /* 0x0000001fff067819 */ /* 0x000fe20000011405 */
[----:B------:R-:W-:Y:S02]  /*b2e0*/  IMAD.SHL.U32 R20, R11, 0x8, RZ ;  /* 0x000000080b147824 */ /* 0x000fe400078e00ff */
[----:B------:R-:W-:Y:S02]  /*b2f0*/  IMAD.IADD R3, R3, 0x1, R7 ;  /* 0x0000000103037824 */ /* 0x000fe400078e0207 */
[----:B------:R-:W-:Y:S02]  /*b300*/  IMAD R6, R6, UR6, RZ ;  /* 0x0000000606067c24 */ /* 0x000fe4000f8e02ff */
[----:B------:R-:W-:Y:S01]  /*b310*/  IMAD.WIDE.U32 R2, R5, UR6, R2 ;  /* 0x0000000605027c25 */ /* 0x000fe2000f8e0002 */
[----:B------:R-:W-:-:S03]  /*b320*/  LOP3.LUT R20, R20, 0x38, RZ, 0xc0, !PT ;  /* 0x0000003814147812 */ /* 0x000fc600078ec0ff */
[----:B------:R-:W-:Y:S01]  /*b330*/  IMAD R6, R5, UR7, R6 ;  /* 0x0000000705067c24 */ /* 0x000fe2000f8e0206 */
[----:B------:R-:W-:-:S03]  /*b340*/  LEA R5, P1, R2, UR8, 0x1 ;  /* 0x0000000802057c11 */ /* 0x000fc6000f8208ff */
[----:B------:R-:W-:Y:S01]  /*b350*/  IMAD.IADD R6, R3, 0x1, R6 ;  /* 0x0000000103067824 */ /* 0x000fe200078e0206 */
[----:B------:R-:W-:Y:S01]  /*b360*/  ISETP.GE.AND P0, PT, R20, UR4, PT ;  /* 0x0000000414007c0c */ /* 0x000fe2000bf06270 */
[----:B------:R-:W-:Y:S01]  /*b370*/  UMOV UR4, 0xffffffff ;  /* 0xffffffff00047882 */ /* 0x000fe20000000000 */
[----:B------:R-:W-:Y:S02]  /*b380*/  LOP3.LUT R21, R11, 0x7f, RZ, 0xc0, !PT ;  /* 0x0000007f0b157812 */ /* 0x000fe400078ec0ff */
[----:B------:R-:W-:Y:S02]  /*b390*/  LEA.HI.X R2, R2, UR9, R6, 0x1, P1 ;  /* 0x0000000902027c11 */ /* 0x000fe400088f0c06 */
[----:B------:R-:W-:Y:S01]  /*b3a0*/  SHF.R.U32.HI R21, RZ, 0x3, R21 ;  /* 0x00000003ff157819 */ /* 0x000fe20000011615 */
[----:B------:R-:W-:Y:S06]  /*b3b0*/  BRA.DIV UR4, `(.L_x_227) ;  /* 0x0000003604207947 */ /* 0x000fec000b800000 */
[----:B------:R-:W2:Y:S01]  /*b3c0*/  LDL.LU R6, [R1+0x24] ;  /* 0x0000240001067983 */ /* 0x000ea20000300800 */
[----:B------:R-:W-:-:S03]  /*b3d0*/  IMAD R17, R17, 0xc0, R21 ;  /* 0x000000c011117824 */ /* 0x000fc600078e0215 */
[----:B------:R-:W0:Y:S04]  /*b3e0*/  SHFL.IDX PT, R7, R0, RZ, 0x181f ;  /* 0x00181fff00077589 */ /* 0x000e2800000e0000 */
[----:B------:R-:W-:Y:S04]  /*b3f0*/  SHFL.IDX PT, R8, R5, RZ, 0x181f ;  /* 0x00181fff05087589 */ /* 0x000fe800000e0000 */
[----:B------:R-:W-:Y:S01]  /*b400*/  SHFL.IDX PT, R14, R5, 0x1, 0x181f ;  /* 0x00381f00050e7f89 */ /* 0x000fe200000e0000 */
[----:B--2---:R-:W-:-:S03]  /*b410*/  IMAD R3, R6, R9, RZ ;  /* 0x0000000906037224 */ /* 0x004fc600078e02ff */
[----:B------:R-:W1:Y:S02]  /*b420*/  SHFL.IDX PT, R6, R4, RZ, 0x181f ;  /* 0x00181fff04067589 */ /* 0x000e6400000e0000 */
[----:B------:R-:W-:-:S13]  /*b430*/  ISETP.GE.AND P1, PT, R17, R3, PT ;  /* 0x000000031100720c */ /* 0x000fda0003f26270 */
[----:B0-----:R-:W-:-:S05]  /*b440*/  @!P1 LEA R7, P2, R20, R7, 0x1 ;  /* 0x0000000714079211 */ /* 0x001fca00078408ff */
[----:B-1----:R-:W-:-:S05]  /*b450*/  @!P1 IMAD.X R6, RZ, RZ, R6, P2 ;  /* 0x000000ffff069224 */ /* 0x002fca00010e0606 */
[----:B------:R-:W-:-:S04]  /*b460*/  @!P1 LOP3.LUT R7, R7, R6, RZ, 0x3c, !PT ;  /* 0x0000000607079212 */ /* 0x000fc800078e3cff */
[----:B------:R-:W-:-:S04]  /*b470*/  @!P1 LOP3.LUT R6, R7, R6, RZ, 0x3c, !PT ;  /* 0x0000000607069212 */ /* 0x000fc800078e3cff */
[----:B------:R-:W-:-:S05]  /*b480*/  @!P1 LOP3.LUT R7, R7, R6, RZ, 0x3c, !PT ;  /* 0x0000000607079212 */ /* 0x000fca00078e3cff */
[----:B-----5:R0:W-:Y:S02]  /*b490*/  @!P1 LDGSTS.E.BYPASS.LTC128B.128 [R10+0xc400], desc[UR48][R6.64], !P0 ;  /* 0x0c400000060a9fae */ /* 0x0201e4000c101d70 */
[----:B0-----:R-:W-:Y:S02]  /*b4a0*/  VIADD R6, R17, 0x10 ;  /* 0x0000001011067836 */ /* 0x001fe40000000000 */
[----:B------:R-:W0:Y:S03]  /*b4b0*/  SHFL.IDX PT, R7, R0, 0x1, 0x181f ;  /* 0x00381f0000077f89 */ /* 0x000e2600000e0000 */
[----:B------:R-:W-:Y:S02]  /*b4c0*/  ISETP.GE.AND P1, PT, R6, R3, PT ;  /* 0x000000030600720c */ /* 0x000fe40003f26270 */
[----:B------:R-:W1:Y:S11]  /*b4d0*/  SHFL.IDX PT, R6, R4, 0x1, 0x181f ;  /* 0x00381f0004067f89 */ /* 0x000e7600000e0000 */
[----:B0-----:R-:W-:-:S05]  /*b4e0*/  @!P1 LEA R7, P2, R20, R7, 0x1 ;  /* 0x0000000714079211 */ /* 0x001fca00078408ff */
[----:B-1----:R-:W-:-:S05]  /*b4f0*/  @!P1 IMAD.X R6, RZ, RZ, R6, P2 ;  /* 0x000000ffff069224 */ /* 0x002fca00010e0606 */
[----:B------:R-:W-:-:S04]  /*b500*/  @!P1 LOP3.LUT R7, R7, R6, RZ, 0x3c, !PT ;  /* 0x0000000607079212 */ /* 0x000fc800078e3cff */
[----:B------:R-:W-:-:S04]  /*b510*/  @!P1 LOP3.LUT R6, R7, R6, RZ, 0x3c, !PT ;  /* 0x0000000607069212 */ /* 0x000fc800078e3cff */
[----:B------:R-:W-:-:S05]  /*b520*/  @!P1 LOP3.LUT R7, R7, R6, RZ, 0x3c, !PT ;  /* 0x0000000607079212 */ /* 0x000fca00078e3cff */
[----:B------:R0:W-:Y:S02]  /*b530*/  @!P1 LDGSTS.E.BYPASS.LTC128B.128 [R10+0xcc00], desc[UR48][R6.64], !P0 ;  /* 0x0cc00000060a9fae */ /* 0x0001e4000c101d70 */
        /* <DEDUP_REMOVED lines=43> */
[----:B------:R-:W1:Y:S04]  /*b7f0*/  SHFL.IDX PT, R6, R4, 0x6, 0x181f ;  /* 0x00d81f0004067f89 */ /* 0x000e6800000e0000 */
[----:B------:R-:W-:Y:S07]  /*b800*/  SHFL.IDX PT, R4, R4, 0x7, 0x181f ;  /* 0x00f81f0004047f89 */ /* 0x000fee00000e0000 */
[----:B0-----:R-:W-:-:S04]  /*b810*/  @!P1 LEA R7, P2, R20, R7, 0x1 ;  /* 0x0000000714079211 */ /* 0x001fc800078408ff */
[----:B-1----:R-:W-:-:S04]  /*b820*/  @!P1 IADD3.X R6, RZ, R6, RZ, P2, !PT ;  /* 0x00000006ff069210 */ /* 0x002fc800017fe4ff */
[----:B------:R-:W-:-:S04]  /*b830*/  @!P1 LOP3.LUT R7, R7, R6, RZ, 0x3c, !PT ;  /* 0x0000000607079212 */ /* 0x000fc800078e3cff */
[----:B------:R-:W-:-:S04]  /*b840*/  @!P1 LOP3.LUT R6, R7, R6, RZ, 0x3c, !PT ;  /* 0x0000000607069212 */ /* 0x000fc800078e3cff */
[----:B------:R-:W-:-:S05]  /*b850*/  @!P1 LOP3.LUT R7, R7, R6, RZ, 0x3c, !PT ;  /* 0x0000000607079212 */ /* 0x000fca00078e3cff */
[----:B------:R0:W-:Y:S04]  /*b860*/  @!P1 LDGSTS.E.BYPASS.LTC128B.128 [R10+0xf400], desc[UR48][R6.64], !P0 ;  /* 0x0f400000060a9fae */ /* 0x0001e8000c101d70 */
[----:B0-----:R0:W1:Y:S02]  /*b870*/  SHFL.IDX PT, R6, R0, 0x7, 0x181f ;  /* 0x00f81f0000067f89 */ /* 0x00106400000e0000 */
[----:B0-----:R-:W-:-:S05]  /*b880*/  VIADD R0, R17, 0x80 ;  /* 0x0000008011007836 */ /* 0x001fca0000000000 */
[----:B------:R-:W-:Y:S01]  /*b890*/  ISETP.GE.AND P2, PT, R0, R3, PT ;  /* 0x000000030000720c */ /* 0x000fe20003f46270 */
[----:B------:R-:W-:-:S05]  /*b8a0*/  VIADD R0, R17, 0x70 ;  /* 0x0000007011007836 */ /* 0x000fca0000000000 */
[----:B------:R-:W-:Y:S02]  /*b8b0*/  ISETP.GE.AND P1, PT, R0, R3, PT ;  /* 0x000000030000720c */ /* 0x000fe40003f26270 */
[----:B------:R-:W0:Y:S11]  /*b8c0*/  SHFL.IDX PT, R0, R2, RZ, 0x181f ;  /* 0x00181fff02007589 */ /* 0x000e3600000e0000 */
[----:B-1----:R-:W-:-:S05]  /*b8d0*/  @!P1 LEA R6, P3, R20, R6, 0x1 ;  /* 0x0000000614069211 */ /* 0x002fca00078608ff */
[----:B------:R-:W-:-:S04]  /*b8e0*/  @!P1 IMAD.X R4, RZ, RZ, R4, P3 ;  /* 0x000000ffff049224 */ /* 0x000fc800018e0604 */
[----:B------:R-:W-:-:S05]  /*b8f0*/  @!P1 IMAD.MOV.U32 R7, RZ, RZ, R4 ;  /* 0x000000ffff079224 */ /* 0x000fca00078e0004 */
[----:B------:R1:W-:Y:S02]  /*b900*/  @!P1 LDGSTS.E.BYPASS.LTC128B.128 [R10+0xfc00], desc[UR48][R6.64], !P0 ;  /* 0x0fc00000060a9fae */ /* 0x0003e4000c101d70 */
[----:B-1----:R-:W-:-:S05]  /*b910*/  @!P2 LEA R6, P1, R20, R8, 0x1 ;  /* 0x000000081406a211 */ /* 0x002fca00078208ff */
[----:B0-----:R-:W-:Y:S02]  /*b920*/  @!P2 IMAD.X R7, RZ, RZ, R0, P1 ;  /* 0x000000ffff07a224 */ /* 0x001fe400008e0600 */
[----:B------:R-:W-:-:S03]  /*b930*/  VIADD R0, R17, 0x90 ;  /* 0x0000009011007836 */ /* 0x000fc60000000000 */
[----:B------:R0:W-:Y:S02]  /*b940*/  @!P2 LDGSTS.E.BYPASS.LTC128B.128 [R10+0x10400], desc[UR48][R6.64], !P0 ;  /* 0x10400000060aafae */ /* 0x0001e4000c101d70 */
[----:B------:R-:W-:Y:S02]  /*b950*/  ISETP.GE.AND P1, PT, R0, R3, PT ;  /* 0x000000030000720c */ /* 0x000fe40003f26270 */
[----:B------:R-:W1:Y:S11]  /*b960*/  SHFL.IDX PT, R0, R2, 0x1, 0x181f ;  /* 0x00381f0002007f89 */ /* 0x000e7600000e0000 */
[----:B------:R-:W-:-:S02]  /*b970*/  @!P1 LEA R4, P2, R20, R14, 0x1 ;  /* 0x0000000e14049211 */ /* 0x000fc400078408ff */
[----:B------:R-:W-:Y:S03]  /*b980*/  SHFL.IDX PT, R14, R5, 0x3, 0x181f ;  /* 0x00781f00050e7f89 */ /* 0x000fe600000e0000 */
[----:B0-----:R-:W-:Y:S02]  /*b990*/  @!P1 IMAD.MOV.U32 R6, RZ, RZ, R4 ;  /* 0x000000ffff069224 */ /* 0x001fe400078e0004 */
[----:B------:R-:W0:Y:S01]  /*b9a0*/  SHFL.IDX PT, R4, R5, 0x2, 0x181f ;  /* 0x00581f0005047f89 */ /* 0x000e2200000e0000 */
[----:B-1----:R-:W-:Y:S02]  /*b9b0*/  @!P1 IMAD.X R9, RZ, RZ, R0, P2 ;  /* 0x000000ffff099224 */ /* 0x002fe400010e0600 */
[----:B------:R-:W-:Y:S02]  /*b9c0*/  VIADD R0, R17, 0xa0 ;  /* 0x000000a011007836 */ /* 0x000fe40000000000 */
[----:B------:R-:W-:-:S05]  /*b9d0*/  @!P1 IMAD.MOV.U32 R7, RZ, RZ, R9 ;  /* 0x000000ffff079224 */ /* 0x000fca00078e0009 */
[----:B------:R0:W-:Y:S01]  /*b9e0*/  @!P1 LDGSTS.E.BYPASS.LTC128B.128 [R10+0x10c00], desc[UR48][R6.64], !P0 ;  /* 0x10c00000060a9fae */ /* 0x0001e2000c101d70 */
[----:B------:R-:W-:-:S03]  /*b9f0*/  ISETP.GE.AND P1, PT, R0, R3, PT ;  /* 0x000000030000720c */ /* 0x000fc60003f26270 */
[----:B------:R-:W1:Y:S10]  /*ba00*/  SHFL.IDX PT, R0, R2, 0x2, 0x181f ;  /* 0x00581f0002007f89 */ /* 0x000e7400000e0000 */
[----:B0-----:R-:W-:-:S05]  /*ba10*/  @!P1 LEA R6, P2, R20, R4, 0x1 ;  /* 0x0000000414069211 */ /* 0x001fca00078408ff */
[----:B-1----:R-:W-:Y:S02]  /*ba20*/  @!P1 IMAD.X R7, RZ, RZ, R0, P2 ;  /* 0x000000ffff079224 */ /* 0x002fe400010e0600 */
[----:B------:R0:W1:Y:S04]  /*ba30*/  SHFL.IDX PT, R0, R2, 0x3, 0x181f ;  /* 0x00781f0002007f89 */ /* 0x00006800000e0000 */
[----:B------:R0:W-:Y:S02]  /*ba40*/  @!P1 LDGSTS.E.BYPASS.LTC128B.128 [R10+0x11400], desc[UR48][R6.64], !P0 ;  /* 0x11400000060a9fae */ /* 0x0001e4000c101d70 */
.L_x_342:
[----:B0-----:R-:W-:-:S05]  /*ba50*/  VIADD R2, R17, 0xb0 ;  /* 0x000000b011027836 */ /* 0x001fca0000000000 */
[----:B------:R-:W-:-:S13]  /*ba60*/  ISETP.GE.AND P1, PT, R2, R3, PT ;  /* 0x000000030200720c */ /* 0x000fda0003f26270 */
[----:B------:R-:W-:-:S05]  /*ba70*/  @!P1 LEA R2, P2, R20, R14, 0x1 ;  /* 0x0000000e14029211 */ /* 0x000fca00078408ff */
[----:B-1----:R-:W-:Y:S02]  /*ba80*/  @!P1 IMAD.X R3, RZ, RZ, R0, P2 ;  /* 0x000000ffff039224 */ /* 0x002fe400010e0600 */
[----:B------:R-:W-:-:S03]  /*ba90*/  VIADD R0, R22, 0x30800 ;  /* 0x0003080016007836 */ /* 0x000fc60000000000 */
[----:B------:R-:W-:Y:S01]  /*baa0*/  @!PT LDS RZ, [RZ] ;  /* 0x00000000fffff984 */ /* 0x000fe20000000800 */
[----:B------:R-:W-:Y:S01]  /*bab0*/  @!PT LDS RZ, [RZ] ;  /* 0x00000000fffff984 */ /* 0x000fe20000000800 */
[----:B------:R-:W-:Y:S01]  /*bac0*/  @!PT LDS RZ, [RZ] ;  /* 0x00000000fffff984 */ /* 0x000fe20000000800 */
[----:B------:R0:W-:Y:S01]  /*bad0*/  @!P1 LDGSTS.E.BYPASS.LTC128B.128 [R10+0x11c00], desc[UR48][R2.64], !P0 ;  /* 0x11c00000020a9fae */ /* 0x0001e2000c101d70 */
[----:B------:R-:W-:Y:S01]  /*bae0*/  PLOP3.LUT P0, PT, PT, PT, PT, 0x80, 0x0 ;  /* 0x000000000000781c */ /* 0x000fe20003f0f070 */
[----:B------:R-:W-:-:S12]  /*baf0*/  NOP ;  /* 0x0000000000007918 */ /* 0x000fd80000000000 */
.L_x_228:
[----:B------:R-:W-:Y:S02]  /*bb00*/  PLOP3.LUT P1, PT, P1, P0, PT, 0xa2, 0x0 ;  /* 0x000000000000781c */ /* 0x000fe40000f21472 */
[----:B------:R-:W-:-:S08]  /*bb10*/  @P0 R2UR P1, UR4, R22 ;  /* 0x00000000160402ca */ /* 0x000fd00000020000 */
[----:B------:R-:W-:-:S05]  /*bb20*/  @P0 PLOP3.LUT P0, PT, P1, PT, PT, 0x80, 0x0 ;  /* 0x000000000000081c */ /* 0x000fca0000f0f070 */
[----:B------:R-:W-:Y:S01]  /*bb30*/  @!P1 SYNCS.ARRIVE.TRANS64.RED.A0T1 RZ, [UR4+0x30800], RZ ;  /* 0x030800ffffff99a7 */ /* 0x000fe20008200404 */
[----:B------:R-:W-:Y:S07]  /*bb40*/  @!P1 ARRIVES.LDGSTSBAR.64.TRANSCNT [UR4+0x30800] ;  /* 0x03080000ff0099b0 */ /* 0x000fee0008000a84 */
[----:B------:R-:W-:Y:S05]  /*bb50*/  @P0 BRA.U.ANY `(.L_x_228) ;  /* 0xfffffffd00e80947 */ /* 0x000fea000393ffff */
[----:B0-----:R-:W2:Y:S02]  /*bb60*/  LDL.LU R3, [R1+0x30] ;  /* 0x0000300001037983 */ /* 0x001ea40000300800 */
[----:B--2---:R-:W-:-:S05]  /*bb70*/  VIADD R3, R3, 0x1 ;  /* 0x0000000103037836 */ /* 0x004fca0000000000 */
[----:B------:R-:W-:Y:S01]  /*bb80*/  LEA.HI R2, R3, R3, RZ, 0x1 ;  /* 0x0000000303027211 */ /* 0x000fe200078f08ff */
[----:B------:R0:W-:Y:S03]  /*bb90*/  STL [R1+0x30], R3 ;  /* 0x0000300301007387 */ /* 0x0001e60000100800 */
[----:B------:R-:W-:-:S05]  /*bba0*/  LOP3.LUT R2, R2, 0xfffffffe, RZ, 0xc0, !PT ;  /* 0xfffffffe02027812 */ /* 0x000fca00078ec0ff */
[----:B------:R-:W-:-:S05]  /*bbb0*/  IMAD.IADD R2, R3, 0x1, -R2 ;  /* 0x0000000103027824 */ /* 0x000fca00078e0a02 */
[----:B0-----:R-:W-:Y:S01]  /*bbc0*/  SHF.L.U32 R3, R2, 0x1f, RZ ;  /* 0x0000001f02037819 */ /* 0x001fe200000006ff */
[----:B------:R-:W-:Y:S01]  /*bbd0*/  NOP ;  /* 0x0000000000007918 */ /* 0x000fe20000000000 */
[----:B------:R-:W2:Y:S01]  /*bbe0*/  LDL.LU R4, [R1+0x20] ;  /* 0x0000200001047983 */ /* 0x000ea20000300800 */
[----:B------:R0:W-:Y:S01]  /*bbf0*/  SYNCS.ARRIVE.TRANS64.A1T0 RZ, [R22+URZ+0x30800], RZ ;  /* 0x030800ff16ff79a7 */ /* 0x0001e2000810003f */
[----:B------:R-:W-:Y:S01]  /*bc00*/  BSSY B0, `(.L_x_229) ;  /* 0x0000004000007945 */ /* 0x000fe20003800000 */
[----:B------:R-:W1:Y:S01]  /*bc10*/  SYNCS.PHASECHK.TRANS64.TRYWAIT P0, [R22+URZ+0x30820], R3 ;  /* 0x03082003160075a7 */ /* 0x000e62000800017f */
[----:B--2---:R-:W-:Y:S02]  /*bc20*/  ISETP.GE.AND P1, PT, R4, 0xc1, PT ;  /* 0x000000c10400780c */ /* 0x004fe40003f26270 */
[----:B01----:R-:W-:Y:S11]  /*bc30*/  @!P0 BRA `(.L_x_230) ;  /* 0x0000003800dc8947 */ /* 0x003ff60003800000 */
.L_x_343:
[----:B------:R-:W-:Y:S05]  /*bc40*/  BSYNC B0 ;  /* 0x0000000000007941 */ /* 0x000fea0003800000 */
.L_x_229:
[----:B------:R-:W-:Y:S04]  /*bc50*/  BSSY B0, `(.L_x_231) ;  /* 0x000016d000007945 */ /* 0x000fe80003800000 */
[----:B------:R-:W-:Y:S05]  /*bc60*/  @!P1 BRA `(.L_x_232) ;  /* 0x0000001400ac9947 */ /* 0x000fea0003800000 */
[----:B------:R-:W2:Y:S01]  /*bc70*/  LDL R4, [R1+0x10] ;  /* 0x0000100001047983 */ /* 0x000ea20000100800 */
[----:B------:R-:W-:Y:S01]  /*bc80*/  IMAD.MOV.U32 R2, RZ, RZ, 0x1 ;  /* 0x00000001ff027424 */ /* 0x000fe200078e00ff */
[----:B------:R-:W-:Y:S01]  /*bc90*/  BSSY B2, `(.L_x_233) ;  /* 0x000007e000027945 */ /* 0x000fe20003800000 */
[----:B--2---:R-:W-:Y:S02]  /*bca0*/  IMAD.MOV R7, RZ, RZ, -R4 ;  /* 0x000000ffff077224 */ /* 0x004fe400078e0a04 */
[----:B------:R-:W-:-:S03]  /*bcb0*/  VIADD R6, R4, 0xfffffffe ;  /* 0xfffffffe04067836 */ /* 0x000fc60000000000 */
[----:B------:R-:W-:-:S05]  /*bcc0*/  VIADDMNMX R7, R7, R2, 0xffffffff, !PT ;  /* 0xffffffff07077446 */ /* 0x000fca0007800102 */
[----:B------:R-:W-:-:S05]  /*bcd0*/  IMAD.IADD R2, R4, 0x1, R7 ;  /* 0x0000000104027824 */ /* 0x000fca00078e0207 */
[----:B------:R-:W-:-:S04]  /*bce0*/  LOP3.LUT R2, R2, 0x1, RZ, 0xc0, !PT ;  /* 0x0000000102027812 */ /* 0x000fc800078ec0ff */
[----:B------:R-:W-:-:S13]  /*bcf0*/  ISETP.NE.U32.AND P0, PT, R2, 0x1, PT ;  /* 0x000000010200780c */ /* 0x000fda0003f05070 */
        /* <DEDUP_REMOVED lines=9> */
[----:B------:R-:W-:Y:S01]  /*bd90*/  ULDC.64 UR4, c[0x0][0x418] ;  /* 0x0001060000047ab9 */ /* 0x000fe20000000a00 */
[----:B------:R-:W-:Y:S01]  /*bda0*/  IMAD.MOV.U32 R4, RZ, RZ, R24 ;  /* 0x000000ffff047224 */ /* 0x000fe200078e0018 */
[----:B------:R-:W-:-:S04]  /*bdb0*/  ISETP.NE.U32.AND P0, PT, RZ, UR4, PT ;  /* 0x00000004ff007c0c */ /* 0x000fc8000bf05070 */
[----:B------:R-:W-:-:S13]  /*bdc0*/  ISETP.NE.AND.EX P0, PT, RZ, UR5, PT, P0 ;  /* 0x00000005ff007c0c */ /* 0x000fda000bf05300 */
[----:B------:R-:W-:Y:S05]  /*bdd0*/  @!P0 BRA `(.L_x_237) ;  /* 0x0000000000488947 */ /* 0x000fea0003800000 */
[----:B------:R-:W2:Y:S01]  /*bde0*/  LDL R10, [R1] ;  /* 0x00000000010a7983 */ /* 0x000ea20000100800 */
[----:B------:R-:W1:Y:S01]  /*bdf0*/  LDC R4, c[0x0][0x43c] ;  /* 0x00010f00ff047b82 */ /* 0x000e620000000800 */
[----:B------:R-:W-:Y:S01]  /*be00*/  ULDC.64 UR6, c[0x0][0x428] ;  /* 0x00010a0000067ab9 */ /* 0x000fe20000000a00 */
[----:B-1----:R-:W-:-:S13]  /*be10*/  ISETP.NE.AND P0, PT, R4, 0x1, PT ;  /* 0x000000010400780c */ /* 0x002fda0003f05270 */
[----:B0-----:R-:W0:Y:S02]  /*be20*/  @P0 LDC.64 R2, c[0x0][0x440] ;  /* 0x00011000ff020b82 */ /* 0x001e240000000a00 */
[----:B0-----:R-:W-:-:S04]  /*be30*/  @P0 IMAD.HI.U32 R5, R6, R2, RZ ;  /* 0x0000000206050227 */ /* 0x001fc800078e00ff */
[----:B------:R-:W-:Y:S01]  /*be40*/  IMAD.MOV.U32 R2, RZ, RZ, R6 ;  /* 0x000000ffff027224 */ /* 0x000fe200078e0006 */
[----:B------:R-:W-:-:S05]  /*be50*/  @P0 SHF.R.U32.HI R2, RZ, R3, R5 ;  /* 0x00000003ff020219 */ /* 0x000fca0000011605 */
[----:B------:R-:W-:-:S04]  /*be60*/  IMAD.MOV R3, RZ, RZ, -R2 ;  /* 0x000000ffff037224 */ /* 0x000fc800078e0a02 */
[----:B------:R-:W-:Y:S01]  /*be70*/  IMAD R6, R4, R3, R6 ;  /* 0x0000000304067224 */ /* 0x000fe200078e0206 */
[----:B------:R-:W-:-:S03]  /*be80*/  SHF.R.S32.HI R3, RZ, 0x1f, R2 ;  /* 0x0000001fff037819 */ /* 0x000fc60000011402 */
[----:B------:R-:W-:-:S04]  /*be90*/  IMAD.WIDE.U32 R2, R25, UR6, R2 ;  /* 0x0000000619027c25 */ /* 0x000fc8000f8e0002 */
[----:B--2---:R-:W-:-:S04]  /*bea0*/  IMAD R4, R10, UR6, RZ ;  /* 0x000000060a047c24 */ /* 0x004fc8000f8e02ff */
[----:B------:R-:W-:-:S04]  /*beb0*/  IMAD R4, R25, UR7, R4 ;  /* 0x0000000719047c24 */ /* 0x000fc8000f8e0204 */
[----:B------:R-:W-:Y:S01]  /*bec0*/  IMAD.IADD R3, R4, 0x1, R3 ;  /* 0x0000000104037824 */ /* 0x000fe200078e0203 */
[----:B------:R-:W-:-:S04]  /*bed0*/  LEA R4, P0, R2, UR4, 0x2 ;  /* 0x0000000402047c11 */ /* 0x000fc8000f8010ff */
[----:B------:R-:W-:-:S05]  /*bee0*/  LEA.HI.X R5, R2, UR5, R3, 0x2, P0 ;  /* 0x0000000502057c11 */ /* 0x000fca00080f1403 */
[----:B------:R1:W5:Y:S04]  /*bef0*/  LDG.E R4, desc[UR48][R4.64] ;  /* 0x0000003004047981 */ /* 0x000368000c1e1900 */
.L_x_237:
[----:B------:R-:W-:Y:S01]  /*bf00*/  IMAD R2, R8, 0x8, R22 ;  /* 0x0000000808027824 */ /* 0x000fe200078e0216 */
[----:B0-----:R-:W-:Y:S01]  /*bf10*/  SHF.L.U32 R3, R9, 0x1f, RZ ;  /* 0x0000001f09037819 */ /* 0x001fe200000006ff */
[----:B------:R-:W-:Y:S03]  /*bf20*/  BSSY B3, `(.L_x_238) ;  /* 0x0000003000037945 */ /* 0x000fe60003800000 */
[----:B------:R-:W0:Y:S02]  /*bf30*/  SYNCS.PHASECHK.TRANS64.TRYWAIT P0, [R2+URZ+0x30840], R3 ;  /* 0x03084003020075a7 */ /* 0x000e24000800017f */
[----:B0-----:R-:W-:Y:S05]  /*bf40*/  @!P0 BRA `(.L_x_239) ;  /* 0x00000038002c8947 */ /* 0x001fea0003800000 */
.L_x_344:
[----:B------:R-:W-:Y:S05]  /*bf50*/  BSYNC B3 ;  /* 0x0000000000037941 */ /* 0x000fea0003800000 */
.L_x_238:
[----:B-1----:R-:W1:Y:S01]  /*bf60*/  S2R R5, SR_TID.X ;  /* 0x0000000000057919 */ /* 0x002e620000002100 */
[----:B------:R-:W-:Y:S01]  /*bf70*/  BSSY B3, `(.L_x_240) ;  /* 0x000000b000037945 */ /* 0x000fe20003800000 */
[----:B-1----:R-:W-:-:S04]  /*bf80*/  LOP3.LUT R5, R5, 0x7f, RZ, 0xc0, !PT ;  /* 0x0000007f05057812 */ /* 0x002fc800078ec0ff */
[----:B------:R-:W-:-:S13]  /*bf90*/  ISETP.NE.AND P1, PT, R5, RZ, PT ;  /* 0x000000ff0500720c */ /* 0x000fda0003f25270 */
        /* <DEDUP_REMOVED lines=8> */
.L_x_241:
[----:B------:R-:W-:Y:S05]  /*c020*/  BSYNC B3 ;  /* 0x0000000000037941 */ /* 0x000fea0003800000 */
.L_x_240:
        /* <DEDUP_REMOVED lines=8> */
[----:B------:R-:W-:Y:S01]  /*c0b0*/  IMAD R5, R6, 0xc0, R28 ;  /* 0x000000c006057824 */ /* 0x000fe200078e021c */
[----:B------:R-:W-:Y:S01]  /*c0c0*/  UMOV UR6, 0x0 ;  /* 0x0000000000067882 */ /* 0x000fe20000000000 */
[----:B------:R-:W-:-:S10]  /*c0d0*/  UMOV UR7, 0x14f00000 ;  /* 0x14f0000000077882 */ /* 0x000fd40000000000 */
.L_x_242:
        /* <DEDUP_REMOVED lines=15> */
.L_x_345:
[----:B------:R-:W-:Y:S05]  /*c1d0*/  BSYNC B3 ;  /* 0x0000000000037941 */ /* 0x000fea0003800000 */
.L_x_243:
[----:B------:R-:W-:Y:S01]  /*c1e0*/  BSSY B3, `(.L_x_245) ;  /* 0x000000c000037945 */ /* 0x000fe20003800000 */
[----:B------:R-:W-:Y:S02]  /*c1f0*/  IMAD.MOV.U32 R12, RZ, RZ, 0x0 ;  /* 0x00000000ff0c7424 */ /* 0x000fe400078e00ff */
[----:B------:R-:W-:Y:S01]  /*c200*/  IMAD.MOV.U32 R13, RZ, RZ, 0x14f00000 ;  /* 0x14f00000ff0d7424 */ /* 0x000fe200078e00ff */
[----:B------:R-:W-:Y:S06]  /*c210*/  @P1 BRA `(.L_x_246) ;  /* 0x0000000000201947 */ /* 0x000fec0003800000 */
[----:B------:R-:W1:Y:S01]  /*c220*/  S2R R5, SR_TID.X ;  /* 0x0000000000057919 */ /* 0x000e620000002100 */
[----:B0-----:R-:W-:Y:S02]  /*c230*/  IMAD R2, R23, 0x8, R22 ;  /* 0x0000000817027824 */ /* 0x001fe400078e0216 */
[----:B------:R-:W-:-:S04]  /*c240*/  IMAD.MOV.U32 R3, RZ, RZ, 0x6000 ;  /* 0x00006000ff037424 */ /* 0x000fc800078e00ff */
[----:B------:R2:W-:Y:S01]  /*c250*/  SYNCS.ARRIVE.TRANS64 RZ, [R2+URZ+0x30850], R3 ;  /* 0x0308500302ff79a7 */ /* 0x0005e2000800003f */
[----:B-1----:R-:W-:-:S04]  /*c260*/  LOP3.LUT R5, R5, 0x1f, RZ, 0xc0, !PT ;  /* 0x0000001f05057812 */ /* 0x002fc800078ec0ff */
[----:B------:R-:W-:-:S13]  /*c270*/  ISETP.NE.AND P0, PT, R5, RZ, PT ;  /* 0x000000ff0500720c */ /* 0x000fda0003f05270 */
[----:B--2---:R-:W-:Y:S05]  /*c280*/  @!P0 BRA `(.L_x_246) ;  /* 0x0000000000048947 */ /* 0x004fea0003800000 */
[----:B------:R-:W-:Y:S01]  /*c290*/  BPT.TRAP 0x1 ;  /* 0x000000040000795c */ /* 0x000fe20000300000 */
.L_x_246:
[----:B------:R-:W-:Y:S05]  /*c2a0*/  BSYNC B3 ;  /* 0x0000000000037941 */ /* 0x000fea0003800000 */
.L_x_245:
[----:B------:R-:W-:Y:S01]  /*c2b0*/  R2UR UR10, R10 ;  /* 0x000000000a0a72ca */ /* 0x000fe200000e0000 */
[C-C-:B0-----:R-:W-:Y:S01]  /*c2c0*/  IMAD R2, R23.reuse, 0x6000, R22.reuse ;  /* 0x0000600017027824 */ /* 0x141fe200078e0216 */
[----:B------:R-:W-:Y:S01]  /*c2d0*/  R2UR UR6, R12 ;  /* 0x000000000c0672ca */ /* 0x000fe200000e0000 */
[----:B------:R-:W-:Y:S01]  /*c2e0*/  IMAD R3, R23, 0x8, R22 ;  /* 0x0000000817037824 */ /* 0x000fe200078e0216 */
[----:B------:R-:W-:Y:S01]  /*c2f0*/  R2UR UR7, R13 ;  /* 0x000000000d0772ca */ /* 0x000fe200000e0000 */
[----:B------:R-:W-:Y:S01]  /*c300*/  UIADD3 UR4, UP0, UR38, 0x470, URZ ;  /* 0x0000047026047890 */ /* 0x000fe2000ff1e03f */
[----:B------:R-:W-:Y:S01]  /*c310*/  PLOP3.LUT P0, PT, PT, PT, PT, 0x80, 0x0 ;  /* 0x000000000000781c */ /* 0x000fe20003f0f070 */
[----:B------:R-:W-:Y:S02]  /*c320*/  IMAD R5, R27, 0xc0, R28 ;  /* 0x000000c01b057824 */ /* 0x000fe400078e021c */
[----:B------:R-:W-:Y:S01]  /*c330*/  VIADD R2, R2, 0x400 ;  /* 0x0000040002027836 */ /* 0x000fe20000000000 */
[----:B------:R-:W-:Y:S01]  /*c340*/  UIADD3.X UR5, URZ, UR39, URZ, UP0, !UPT ;  /* 0x000000273f057290 */ /* 0x000fe200087fe43f */
[----:B------:R-:W-:-:S11]  /*c350*/  VIADD R3, R3, 0x30850 ;  /* 0x0003085003037836 */ /* 0x000fd60000000000 */
.L_x_247:
        /* <DEDUP_REMOVED lines=12> */
.L_x_236:
[----:B------:R-:W-:Y:S05]  /*c420*/  BSYNC B1 ;  /* 0x0000000000017941 */ /* 0x000fea0003800000 */
.L_x_235:
[----:B------:R-:W2:Y:S01]  /*c430*/  LDL.LU R2, [R1+0x10] ;  /* 0x0000100001027983 */ /* 0x000ea20000300800 */
[----:B------:R-:W-:Y:S02]  /*c440*/  IMAD.MOV.U32 R23, RZ, RZ, R8 ;  /* 0x000000ffff177224 */ /* 0x000fe400078e0008 */
[----:B------:R-:W-:Y:S02]  /*c450*/  IMAD.MOV.U32 R26, RZ, RZ, R9 ;  /* 0x000000ffff1a7224 */ /* 0x000fe400078e0009 */
[----:B--2---:R-:W-:-:S07]  /*c460*/  VIADD R6, R2, 0xfffffffd ;  /* 0xfffffffd02067836 */ /* 0x004fce0000000000 */
.L_x_234:
[----:B------:R-:W-:Y:S05]  /*c470*/  BSYNC B2 ;  /* 0x0000000000027941 */ /* 0x000fea0003800000 */
.L_x_233:
[----:B------:R-:W2:Y:S01]  /*c480*/  LDL.LU R2, [R1+0xc] ;  /* 0x00000c0001027983 */ /* 0x000ea20000300800 */
[----:B------:R-:W-:-:S05]  /*c490*/  IMAD.MOV R7, RZ, RZ, -R7 ;  /* 0x000000ffff077224 */ /* 0x000fca00078e0a07 */
[----:B--2---:R-:W-:-:S13]  /*c4a0*/  ISETP.NE.AND P0, PT, R2, R7, PT ;  /* 0x000000070200720c */ /* 0x004fda0003f05270 */
[----:B------:R-:W-:Y:S05]  /*c4b0*/  @!P0 BRA `(.L_x_232) ;  /* 0x0000000c00988947 */ /* 0x000fea0003800000 */
[----:B------:R-:W-:-:S07]  /*c4c0*/  IMAD.MOV.U32 R4, RZ, RZ, R24 ;  /* 0x000000ffff047224 */ /* 0x000fce00078e0018 */
.L_x_274:
[----:B------:R-:W-:Y:S01]  /*c4d0*/  LOP3.LUT P1, RZ, R29, 0x1, RZ, 0xc0, !PT ;  /* 0x000000011dff7812 */ /* 0x000fe2000782c0ff */
[----:B------:R-:W-:Y:S01]  /*c4e0*/  VIADD R7, R23, 0x1 ;  /* 0x0000000117077836 */ /* 0x000fe20000000000 */
[----:B------:R-:W-:Y:S05]  /*c4f0*/  YIELD ;  /* 0x0000000000007946 */ /* 0x000fea0003800000 */
[----:B------:R-:W-:Y:S01]  /*c500*/  ISETP.NE.AND P0, PT, R7, 0x2, PT ;  /* 0x000000020700780c */ /* 0x000fe20003f05270 */
[----:B------:R-:W-:Y:S03]  /*c510*/  BSSY B1, `(.L_x_248) ;  /* 0x000006c000017945 */ /* 0x000fe60003800000 */
[----:B0-----:R-:W-:-:S02]  /*c520*/  SEL R3, RZ, 0x1, P0 ;  /* 0x00000001ff037807 */ /* 0x001fc40000000000 */
        /* <DEDUP_REMOVED lines=21> */
[----:B------:R-:W-:-:S05]  /*c680*/  IMAD R4, R25, UR7, R4 ;  /* 0x0000000719047c24 */ /* 0x000fca000f8e0204 */
[----:B------:R-:W-:Y:S02]  /*c690*/  IADD3 R3, R4, R3, RZ ;  /* 0x0000000304037210 */ /* 0x000fe40007ffe0ff */
[----:B------:R-:W-:-:S04]  /*c6a0*/  LEA R4, P0, R2, UR4, 0x2 ;  /* 0x0000000402047c11 */ /* 0x000fc8000f8010ff */
[----:B------:R-:W-:-:S05]  /*c6b0*/  LEA.HI.X R5, R2, UR5, R3, 0x2, P0 ;  /* 0x0000000502057c11 */ /* 0x000fca00080f1403 */
[----:B------:R0:W5:Y:S04]  /*c6c0*/  LDG.E R4, desc[UR48][R4.64] ;  /* 0x0000003004047981 */ /* 0x000168000c1e1900 */
.L_x_250:
[----:B------:R-:W-:Y:S01]  /*c6d0*/  IMAD R2, R7, 0x8, R22 ;  /* 0x0000000807027824 */ /* 0x000fe200078e0216 */
[----:B------:R-:W-:Y:S01]  /*c6e0*/  SHF.L.U32 R3, R8, 0x1f, RZ ;  /* 0x0000001f08037819 */ /* 0x000fe200000006ff */
[----:B------:R-:W-:Y:S03]  /*c6f0*/  BSSY B2, `(.L_x_251) ;  /* 0x0000003000027945 */ /* 0x000fe60003800000 */
[----:B------:R-:W1:Y:S02]  /*c700*/  SYNCS.PHASECHK.TRANS64.TRYWAIT P0, [R2+URZ+0x30840], R3 ;  /* 0x03084003020075a7 */ /* 0x000e64000800017f */
[----:B-1----:R-:W-:Y:S05]  /*c710*/  @!P0 BRA `(.L_x_252) ;  /* 0x0000003000608947 */ /* 0x002fea0003800000 */
.L_x_346:
[----:B------:R-:W-:Y:S05]  /*c720*/  BSYNC B2 ;  /* 0x0000000000027941 */ /* 0x000fea0003800000 */
.L_x_251:
        /* <DEDUP_REMOVED lines=12> */
.L_x_254:
[----:B------:R-:W-:Y:S05]  /*c7f0*/  BSYNC B2 ;  /* 0x0000000000027941 */ /* 0x000fea0003800000 */
.L_x_253:
[----:B------:R-:W-:Y:S01]  /*c800*/  IMAD.MOV.U32 R5, RZ, RZ, RZ ;  /* 0x000000ffff057224 */ /* 0x000fe200078e00ff */
[----:B------:R-:W-:Y:S01]  /*c810*/  UIADD3 UR4, UP0, UR38, 0x370, URZ ;  /* 0x0000037026047890 */ /* 0x000fe2000ff1e03f */
[----:B-1----:R-:W-:Y:S01]  /*c820*/  IMAD R3, R7, 0x6000, R22 ;  /* 0x0000600007037824 */ /* 0x002fe200078e0216 */
        /* <DEDUP_REMOVED lines=8> */
.L_x_255:
        /* <DEDUP_REMOVED lines=15> */
.L_x_347:
[----:B------:R-:W-:Y:S05]  /*c9a0*/  BSYNC B2 ;  /* 0x0000000000027941 */ /* 0x000fea0003800000 */
.L_x_256:
[----:B------:R-:W-:Y:S01]  /*c9b0*/  BSSY B2, `(.L_x_258) ;  /* 0x000000b000027945 */ /* 0x000fe20003800000 */
[----:B------:R-:W-:Y:S02]  /*c9c0*/  IMAD.MOV.U32 R2, RZ, RZ, 0x0 ;  /* 0x00000000ff027424 */ /* 0x000fe400078e00ff */
[----:B0-----:R-:W-:Y:S01]  /*c9d0*/  IMAD.MOV.U32 R3, RZ, RZ, 0x14f00000 ;  /* 0x14f00000ff037424 */ /* 0x001fe200078e00ff */
        /* <DEDUP_REMOVED lines=8> */
.L_x_259:
[----:B------:R-:W-:Y:S05]  /*ca60*/  BSYNC B2 ;  /* 0x0000000000027941 */ /* 0x000fea0003800000 */
.L_x_258:
[----:B------:R-:W-:Y:S01]  /*ca70*/  R2UR UR7, R3 ;  /* 0x00000000030772ca */ /* 0x000fe200000e0000 */
[----:B------:R-:W-:Y:S01]  /*ca80*/  IMAD R23, R23, 0x6000, R22 ;  /* 0x0000600017177824 */ /* 0x000fe200078e0216 */
[----:B------:R-:W-:Y:S01]  /*ca90*/  R2UR UR10, R5 ;  /* 0x00000000050a72ca */ /* 0x000fe200000e0000 */
[----:B------:R-:W-:Y:S01]  /*caa0*/  UIADD3 UR4, UP0, UR38, 0x470, URZ ;  /* 0x0000047026047890 */ /* 0x000fe2000ff1e03f */
[----:B------:R-:W-:Y:S01]  /*cab0*/  R2UR UR6, R2 ;  /* 0x00000000020672ca */ /* 0x000fe200000e0000 */
[----:B------:R-:W-:Y:S01]  /*cac0*/  IMAD R2, R27, 0xc0, R28 ;  /* 0x000000c01b027824 */ /* 0x000fe200078e021c */
[----:B------:R-:W-:Y:S01]  /*cad0*/  PLOP3.LUT P0, PT, PT, PT, PT, 0x80, 0x0 ;  /* 0x000000000000781c */ /* 0x000fe20003f0f070 */
[----:B------:R-:W-:Y:S01]  /*cae0*/  VIADD R10, R10, 0x50 ;  /* 0x000000500a0a7836 */ /* 0x000fe20000000000 */
[----:B------:R-:W-:Y:S01]  /*caf0*/  UIADD3.X UR5, URZ, UR39, URZ, UP0, !UPT ;  /* 0x000000273f057290 */ /* 0x000fe200087fe43f */
[----:B------:R-:W-:-:S11]  /*cb00*/  VIADD R23, R23, 0x400 ;  /* 0x0000040017177836 */ /* 0x000fd60000000000 */
.L_x_260:
        /* <DEDUP_REMOVED lines=12> */
.L_x_249:
[----:B------:R-:W-:Y:S05]  /*cbd0*/  BSYNC B1 ;  /* 0x0000000000017941 */ /* 0x000fea0003800000 */
.L_x_248:
        /* <DEDUP_REMOVED lines=9> */
[----:B------:R-:W-:Y:S01]  /*cc70*/  VIADD R9, R6, 0xffffffff ;  /* 0xffffffff06097836 */ /* 0x000fe20000000000 */
        /* <DEDUP_REMOVED lines=21> */
.L_x_263:
[----:B------:R-:W-:Y:S01]  /*cdd0*/  IMAD R2, R23, 0x8, R22 ;  /* 0x0000000817027824 */ /* 0x000fe200078e0216 */
[----:B------:R-:W-:Y:S01]  /*cde0*/  SHF.L.U32 R3, R26, 0x1f, RZ ;  /* 0x0000001f1a037819 */ /* 0x000fe200000006ff */
[----:B------:R-:W-:Y:S03]  /*cdf0*/  BSSY B2, `(.L_x_264) ;  /* 0x0000003000027945 */ /* 0x000fe60003800000 */
[----:B------:R-:W1:Y:S02]  /*ce00*/  SYNCS.PHASECHK.TRANS64.TRYWAIT P0, [R2+URZ+0x30840], R3 ;  /* 0x03084003020075a7 */ /* 0x000e64000800017f */
[----:B-1----:R-:W-:Y:S05]  /*ce10*/  @!P0 BRA `(.L_x_265) ;  /* 0x0000002800c88947 */ /* 0x002fea0003800000 */
.L_x_348:
[----:B------:R-:W-:Y:S05]  /*ce20*/  BSYNC B2 ;  /* 0x0000000000027941 */ /* 0x000fea0003800000 */
.L_x_264:
        /* <DEDUP_REMOVED lines=12> */
.L_x_267:
[----:B------:R-:W-:Y:S05]  /*cef0*/  BSYNC B2 ;  /* 0x0000000000027941 */ /* 0x000fea0003800000 */
.L_x_266:
[----:B------:R-:W-:Y:S01]  /*cf00*/  IMAD.MOV.U32 R5, RZ, RZ, RZ ;  /* 0x000000ffff057224 */ /* 0x000fe200078e00ff */
[----:B------:R-:W-:Y:S01]  /*cf10*/  UIADD3 UR4, UP0, UR38, 0x370, URZ ;  /* 0x0000037026047890 */ /* 0x000fe2000ff1e03f */
[C---:B-1----:R-:W-:Y:S01]  /*cf20*/  IMAD R2, R23.reuse, 0x6000, R22 ;  /* 0x0000600017027824 */ /* 0x042fe200078e0216 */
[----:B------:R-:W-:Y:S01]  /*cf30*/  PLOP3.LUT P0, PT, PT, PT, PT, 0x80, 0x0 ;  /* 0x000000000000781c */ /* 0x000fe20003f0f070 */
[----:B------:R-:W-:Y:S01]  /*cf40*/  IMAD R3, R23, 0x8, R0 ;  /* 0x0000000817037824 */ /* 0x000fe200078e0200 */
[----:B------:R-:W-:Y:S01]  /*cf50*/  R2UR UR10, R5 ;  /* 0x00000000050a72ca */ /* 0x000fe200000e0000 */
[----:B------:R-:W-:Y:S01]  /*cf60*/  VIADD R2, R2, 0x12400 ;  /* 0x0001240002027836 */ /* 0x000fe20000000000 */
[----:B------:R-:W-:Y:S01]  /*cf70*/  UIADD3.X UR5, URZ, UR39, URZ, UP0, !UPT ;  /* 0x000000273f057290 */ /* 0x000fe200087fe43f */
[----:B------:R-:W-:Y:S01]  /*cf80*/  VIADD R3, R3, 0x30 ;  /* 0x0000003003037836 */ /* 0x000fe20000000000 */
[----:B------:R-:W-:Y:S01]  /*cf90*/  UMOV UR6, 0x0 ;  /* 0x0000000000067882 */ /* 0x000fe20000000000 */
[----:B------:R-:W-:Y:S01]  /*cfa0*/  IMAD R10, R9, 0xc0, R28 ;  /* 0x000000c0090a7824 */ /* 0x000fe200078e021c */
[----:B------:R-:W-:-:S09]  /*cfb0*/  UMOV UR7, 0x14f00000 ;  /* 0x14f0000000077882 */ /* 0x000fd20000000000 */
.L_x_268:
        /* <DEDUP_REMOVED lines=15> */
.L_x_349:
[----:B------:R-:W-:Y:S05]  /*d0b0*/  BSYNC B2 ;  /* 0x0000000000027941 */ /* 0x000fea0003800000 */
.L_x_269:
        /* <DEDUP_REMOVED lines=11> */
.L_x_272:
[----:B------:R-:W-:Y:S05]  /*d170*/  BSYNC B2 ;  /* 0x0000000000027941 */ /* 0x000fea0003800000 */
.L_x_271:
[----:B------:R-:W-:Y:S01]  /*d180*/  R2UR UR10, R5 ;  /* 0x00000000050a72ca */ /* 0x000fe200000e0000 */
[----:B------:R-:W-:Y:S01]  /*d190*/  UIADD3 UR4, UP0, UR38, 0x470, URZ ;  /* 0x0000047026047890 */ /* 0x000fe2000ff1e03f */
[----:B------:R-:W-:Y:S01]  /*d1a0*/  R2UR UR6, R2 ;  /* 0x00000000020672ca */ /* 0x000fe200000e0000 */
[----:B------:R-:W-:Y:S01]  /*d1b0*/  IMAD R2, R7, 0x6000, R22 ;  /* 0x0000600007027824 */ /* 0x000fe200078e0216 */
[----:B------:R-:W-:Y:S01]  /*d1c0*/  R2UR UR7, R3 ;  /* 0x00000000030772ca */ /* 0x000fe200000e0000 */
[----:B------:R-:W-:Y:S01]  /*d1d0*/  IMAD R3, R27, 0xc0, R28 ;  /* 0x000000c01b037824 */ /* 0x000fe200078e021c */
[----:B------:R-:W-:Y:S01]  /*d1e0*/  PLOP3.LUT P0, PT, PT, PT, PT, 0x80, 0x0 ;  /* 0x000000000000781c */ /* 0x000fe20003f0f070 */
[----:B------:R-:W-:Y:S01]  /*d1f0*/  VIADD R8, R8, 0x50 ;  /* 0x0000005008087836 */ /* 0x000fe20000000000 */
[----:B------:R-:W-:Y:S01]  /*d200*/  UIADD3.X UR5, URZ, UR39, URZ, UP0, !UPT ;  /* 0x000000273f057290 */ /* 0x000fe200087fe43f */
[----:B------:R-:W-:-:S11]  /*d210*/  VIADD R2, R2, 0x400 ;  /* 0x0000040002027836 */ /* 0x000fd60000000000 */
.L_x_273:
        /* <DEDUP_REMOVED lines=12> */
.L_x_262:
[----:B------:R-:W-:Y:S05]  /*d2e0*/  BSYNC B1 ;  /* 0x0000000000017941 */ /* 0x000fea0003800000 */
.L_x_261:
[C---:B------:R-:W-:Y:S01]  /*d2f0*/  ISETP.GT.AND P0, PT, R6.reuse, 0x1, PT ;  /* 0x000000010600780c */ /* 0x040fe20003f04270 */
[----:B------:R-:W-:-:S12]  /*d300*/  VIADD R6, R6, 0xfffffffe ;  /* 0xfffffffe06067836 */ /* 0x000fd80000000000 */
[----:B------:R-:W-:Y:S05]  /*d310*/  @P0 BRA `(.L_x_274) ;  /* 0xfffffff0006c0947 */ /* 0x000fea000383ffff */
.L_x_232:
[----:B------:R-:W-:Y:S05]  /*d320*/  BSYNC B0 ;  /* 0x0000000000007941 */ /* 0x000fea0003800000 */
.L_x_231:
[----:B------:R-:W1:Y:S01]  /*d330*/  S2R R2, SR_TID.X ;  /* 0x0000000000027919 */ /* 0x000e620000002100 */
[----:B------:R-:W-:Y:S01]  /*d340*/  BSSY B0, `(.L_x_275) ;  /* 0x0000010000007945 */ /* 0x000fe20003800000 */
[----:B-1----:R-:W-:-:S04]  /*d350*/  LOP3.LUT R8, R2, 0x7f, RZ, 0xc0, !PT ;  /* 0x0000007f02087812 */ /* 0x002fc800078ec0ff */
[----:B------:R-:W-:-:S13]  /*d360*/  ISETP.NE.AND P0, PT, R8, RZ, PT ;  /* 0x000000ff0800720c */ /* 0x000fda0003f05270 */
[----:B------:R-:W-:Y:S05]  /*d370*/  @P0 BRA `(.L_x_276) ;  /* 0x0000000000300947 */ /* 0x000fea0003800000 */
[----:B------:R-:W1:Y:S01]  /*d380*/  S2R R5, SR_LANEID ;  /* 0x0000000000057919 */ /* 0x000e620000000000 */
[----:B------:R-:W-:Y:S01]  /*d390*/  VOTEU.ANY UR4, UPT, PT ;  /* 0x0000000000047886 */ /* 0x000fe200038e0100 */
[----:B0-----:R-:W0:Y:S01]  /*d3a0*/  LDC.64 R2, c[0x0][0xc60] ;  /* 0x00031800ff027b82 */ /* 0x001e220000000a00 */
[----:B------:R-:W1:Y:S02]  /*d3b0*/  FLO.U32 R0, UR4 ;  /* 0x0000000400007d00 */ /* 0x000e6400080e0000 */
[----:B-1----:R-:W-:-:S06]  /*d3c0*/  ISETP.EQ.U32.AND P0, PT, R0, R5, PT ;  /* 0x000000050000720c */ /* 0x002fcc0003f02070 */
[----:B------:R-:W0:Y:S07]  /*d3d0*/  POPC R5, UR4 ;  /* 0x0000000400057d09 */ /* 0x000e2e0008000000 */
[----:B0-----:R-:W2:Y:S01]  /*d3e0*/  @P0 ATOMG.E.ADD.STRONG.GPU PT, R3, desc[UR48][R2.64], R5 ;  /* 0x00000005020309a8 */ /* 0x001ea200081ee1f0 */
[----:B------:R-:W0:Y:S02]  /*d3f0*/  S2R R4, SR_LTMASK ;  /* 0x0000000000047919 */ /* 0x000e240000003900 */
[----:B0-----:R-:W-:-:S04]  /*d400*/  LOP3.LUT R4, R4, UR4, RZ, 0xc0, !PT ;  /* 0x0000000404047c12 */ /* 0x001fc8000f8ec0ff */
[----:B------:R-:W0:Y:S01]  /*d410*/  POPC R7, R4 ;  /* 0x0000000400077309 */ /* 0x000e220000000000 */
[----:B--2---:R-:W0:Y:S02]  /*d420*/  SHFL.IDX PT, R0, R3, R0, 0x1f ;  /* 0x00001f0003007589 */ /* 0x004e2400000e0000 */
[----:B0-----:R-:W-:-:S07]  /*d430*/  IADD3 R16, R0, UR37, R7 ;  /* 0x0000002500107c10 */ /* 0x001fce000fffe007 */
.L_x_276:
[----:B------:R-:W-:Y:S05]  /*d440*/  BSYNC B0 ;  /* 0x0000000000007941 */ /* 0x000fea0003800000 */
.L_x_275:
[----:B------:R-:W-:Y:S01]  /*d450*/  LOP3.LUT P0, RZ, R29, 0x1, RZ, 0xc0, !PT ;  /* 0x000000011dff7812 */ /* 0x000fe2000780c0ff */
[----:B------:R-:W-:-:S12]  /*d460*/  BSSY B0, `(.L_x_277) ;  /* 0x0000027000007945 */ /* 0x000fd80003800000 */
[----:B------:R-:W-:Y:S05]  /*d470*/  @!P0 BRA `(.L_x_278) ;  /* 0x0000000000948947 */ /* 0x000fea0003800000 */
[----:B0-----:R-:W-:Y:S01]  /*d480*/  IMAD R3, R23, 0x8, R22 ;  /* 0x0000000817037824 */ /* 0x001fe200078e0216 */
[----:B------:R-:W-:Y:S01]  /*d490*/  SHF.L.U32 R0, R26, 0x1f, RZ ;  /* 0x0000001f1a007819 */ /* 0x000fe200000006ff */
[----:B------:R-:W-:Y:S01]  /*d4a0*/  BSSY B1, `(.L_x_279) ;  /* 0x0000004000017945 */ /* 0x000fe20003800000 */
[----:B------:R-:W-:Y:S02]  /*d4b0*/  ISETP.NE.AND P1, PT, R8, RZ, PT ;  /* 0x000000ff0800720c */ /* 0x000fe40003f25270 */
[----:B------:R-:W0:Y:S02]  /*d4c0*/  SYNCS.PHASECHK.TRANS64.TRYWAIT P0, [R3+URZ+0x30860], R0 ;  /* 0x03086000030075a7 */ /* 0x000e24000800017f */
[----:B0-----:R-:W-:Y:S09]  /*d4d0*/  @!P0 BRA `(.L_x_280) ;  /* 0x0000002400408947 */ /* 0x001ff20003800000 */
.L_x_350:
[----:B------:R-:W-:Y:S05]  /*d4e0*/  BSYNC B1 ;  /* 0x0000000000017941 */ /* 0x000fea0003800000 */
.L_x_279:
        /* <DEDUP_REMOVED lines=9> */
.L_x_282:
[----:B------:R-:W-:Y:S05]  /*d580*/  BSYNC B1 ;  /* 0x0000000000017941 */ /* 0x000fea0003800000 */
.L_x_281:
[----:B0-----:R-:W-:Y:S01]  /*d590*/  IMAD R0, R23, 0x6000, R22 ;  /* 0x0000600017007824 */ /* 0x001fe200078e0216 */
[----:B------:R-:W-:Y:S01]  /*d5a0*/  UIADD3 UR4, UP0, UR38, 0x470, URZ ;  /* 0x0000047026047890 */ /* 0x000fe2000ff1e03f */
[----:B------:R-:W-:Y:S01]  /*d5b0*/  PLOP3.LUT P0, PT, PT, PT, PT, 0x80, 0x0 ;  /* 0x000000000000781c */ /* 0x000fe20003f0f070 */
[----:B------:R-:W-:Y:S01]  /*d5c0*/  IMAD R28, R27, 0xc0, R28 ;  /* 0x000000c01b1c7824 */ /* 0x000fe200078e021c */
[----:B------:R-:W-:Y:S01]  /*d5d0*/  UMOV UR6, 0x0 ;  /* 0x0000000000067882 */ /* 0x000fe20000000000 */
[----:B------:R-:W-:Y:S01]  /*d5e0*/  VIADD R2, R3, 0x30850 ;  /* 0x0003085003027836 */ /* 0x000fe20000000000 */
[----:B------:R-:W-:Y:S01]  /*d5f0*/  UIADD3.X UR5, URZ, UR39, URZ, UP0, !UPT ;  /* 0x000000273f057290 */ /* 0x000fe200087fe43f */
[----:B------:R-:W-:Y:S01]  /*d600*/  VIADD R0, R0, 0x400 ;  /* 0x0000040000007836 */ /* 0x000fe20000000000 */
[----:B------:R-:W-:Y:S01]  /*d610*/  UMOV UR7, 0x14f00000 ;  /* 0x14f0000000077882 */ /* 0x000fe20000000000 */
[----:B------:R-:W-:-:S09]  /*d620*/  UMOV UR10, URZ ;  /* 0x0000003f000a7c82 */ /* 0x000fd20008000000 */
.L_x_283:
        /* <DEDUP_REMOVED lines=10> */
.L_x_278:
[----:B------:R-:W-:Y:S05]  /*d6d0*/  BSYNC B0 ;  /* 0x0000000000007941 */ /* 0x000fea0003800000 */
.L_x_277:
[----:B------:R-:W-:-:S05]  /*d6e0*/  VIADD R23, R23, 0x1 ;  /* 0x0000000117177836 */ /* 0x000fca0000000000 */
[----:B------:R-:W-:-:S04]  /*d6f0*/  ISETP.NE.AND P0, PT, R23, 0x2, PT ;  /* 0x000000021700780c */ /* 0x000fc80003f05270 */
[----:B0-----:R-:W-:Y:S02]  /*d700*/  SEL R3, RZ, 0x1, P0 ;  /* 0x00000001ff037807 */ /* 0x001fe40000000000 */
[----:B------:R-:W-:Y:S02]  /*d710*/  SEL R23, R23, RZ, P0 ;  /* 0x000000ff17177207 */ /* 0x000fe40000000000 */
[----:B------:R-:W-:-:S07]  /*d720*/  LOP3.LUT R26, R26, R3, RZ, 0x3c, !PT ;  /* 0x000000031a1a7212 */ /* 0x000fce00078e3cff */
.L_x_213:
[----:B------:R-:W-:Y:S05]  /*d730*/  BSYNC B7 ;  /* 0x0000000000077941 */ /* 0x000fea0003800000 */
.L_x_211:
[----:B------:R-:W-:-:S13]  /*d740*/  LOP3.LUT P0, RZ, R29, 0x2, RZ, 0xc0, !PT ;  /* 0x000000021dff7812 */ /* 0x000fda000780c0ff */
[----:B------:R-:W-:Y:S05]  /*d750*/  @!P0 BRA `(.L_x_284) ;  /* 0x0000000000248947 */ /* 0x000fea0003800000 */
[----:B------:R-:W-:Y:S05]  /*d760*/  WARPSYNC.ALL ;  /* 0x0000000000007948 */ /* 0x000fea0003800000 */
[----:B------:R-:W1:Y:S08]  /*d770*/  S2UR UR5, SR_CgaCtaId ;  /* 0x00000000000579c3 */ /* 0x000e700000008800 */
[----:B------:R-:W-:Y:S06]  /*d780*/  BAR.SYNC.DEFER_BLOCKING 0x5, 0x200 ;  /* 0x0148000000007b1d */ /* 0x000fec0000010000 */
[----:B------:R-:W-:-:S02]  /*d790*/  UMOV UR4, 0x400 ;  /* 0x0000040000047882 */ /* 0x000fc40000000000 */
[----:B-1----:R-:W-:-:S06]  /*d7a0*/  ULEA UR4, UR5, UR4, 0x18 ;  /* 0x0000000405047291 */ /* 0x002fcc000f8ec03f */
[----:B------:R-:W-:-:S05]  /*d7b0*/  IMAD.U32 R22, RZ, RZ, UR4 ;  /* 0x00000004ff167e24 */ /* 0x000fca000f8e00ff */
[----:B------:R1:W2:Y:S01]  /*d7c0*/  LDS.128 R16, [R22+0x308d0] ;  /* 0x0308d00016107984 */ /* 0x0002a20000000c00 */
[----:B------:R-:W-:Y:S06]  /*d7d0*/  BAR.ARV 0x4, 0x200 ;  /* 0x0108000000007b1d */ /* 0x000fec0000002000 */
[----:B------:R-:W-:Y:S05]  /*d7e0*/  BRA `(.L_x_285) ;  /* 0x0000000800407947 */ /* 0x000fea0003800000 */
.L_x_284:
[----:B------:R-:W0:Y:S01]  /*d7f0*/  S2R R0, SR_TID.X ;  /* 0x0000000000007919 */ /* 0x000e220000002100 */
[----:B------:R-:W-:Y:S01]  /*d800*/  UMOV UR4, 0xffffffff ;  /* 0xffffffff00047882 */ /* 0x000fe20000000000 */
[----:B0-----:R-:W-:-:S04]  /*d810*/  LOP3.LUT R8, R0, 0x1f, RZ, 0xc0, !PT ;  /* 0x0000001f00087812 */ /* 0x001fc800078ec0ff */
[----:B------:R-:W-:Y:S01]  /*d820*/  ISETP.NE.AND P0, PT, R8, 0x1f, PT ;  /* 0x0000001f0800780c */ /* 0x000fe20003f05270 */
[----:B------:R-:W-:-:S12]  /*d830*/  BRA.DIV UR4, `(.L_x_286) ;  /* 0x00000022047c7947 */ /* 0x000fd8000b800000 */
[----:B------:R-:W-:Y:S01]  /*d840*/  IMAD.IADD R5, R19, 0x1, R8 ;  /* 0x0000000113057824 */ /* 0x000fe200078e0208 */
[----:B------:R-:W-:-:S04]  /*d850*/  ULDC UR4, c[0x0][0xc3c] ;  /* 0x00030f0000047ab9 */ /* 0x000fc80000000800 */
[----:B------:R-:W-:-:S13]  /*d860*/  ISETP.GE.OR P1, PT, R5, UR4, !P0 ;  /* 0x0000000405007c0c */ /* 0x000fda000c726670 */
[----:B------:R-:W0:Y:S02]  /*d870*/  @!P1 LDC.64 R2, c[0x0][0xc80] ;  /* 0x00032000ff029b82 */ /* 0x000e240000000a00 */
[----:B0-----:R-:W-:-:S06]  /*d880*/  @!P1 IMAD.WIDE R2, R5, 0x4, R2 ;  /* 0x0000000405029825 */ /* 0x001fcc00078e0202 */
[----:B------:R-:W2:Y:S01]  /*d890*/  @!P1 LDG.E R2, desc[UR48][R2.64] ;  /* 0x0000003002029981 */ /* 0x000ea2000c1e1900 */
[----:B------:R-:W-:Y:S01]  /*d8a0*/  IMAD.MOV.U32 R5, RZ, RZ, RZ ;  /* 0x000000ffff057224 */ /* 0x000fe200078e00ff */
[C---:B------:R-:W-:Y:S02]  /*d8b0*/  ISETP.GE.U32.AND P2, PT, R8.reuse, 0x2, PT ;  /* 0x000000020800780c */ /* 0x040fe40003f46070 */
[C---:B------:R-:W-:Y:S01]  /*d8c0*/  ISETP.GE.U32.AND P3, PT, R8.reuse, 0x4, PT ;  /* 0x000000040800780c */ /* 0x040fe20003f66070 */
[----:B------:R-:W-:Y:S01]  /*d8d0*/  SHFL.IDX PT, R0, R16, RZ, 0x1f ;  /* 0x00001fff10007589 */ /* 0x000fe200000e0000 */
[C---:B------:R-:W-:Y:S02]  /*d8e0*/  ISETP.GE.U32.AND P4, PT, R8.reuse, 0x8, PT ;  /* 0x000000080800780c */ /* 0x040fe40003f86070 */
[C---:B------:R-:W-:Y:S01]  /*d8f0*/  ISETP.GE.U32.AND P5, PT, R8.reuse, 0x10, PT ;  /* 0x000000100800780c */ /* 0x040fe20003fa6070 */
[----:B------:R-:W-:Y:S01]  /*d900*/  SHFL.IDX PT, R4, R16, 0x1, 0x1f ;  /* 0x00201f0010047f89 */ /* 0x000fe200000e0000 */
[----:B--2---:R-:W-:Y:S01]  /*d910*/  @!P1 IMAD.MOV.U32 R5, RZ, RZ, R2 ;  /* 0x000000ffff059224 */ /* 0x004fe200078e0002 */
[----:B------:R-:W-:-:S04]  /*d920*/  ISETP.NE.AND P1, PT, R8, RZ, PT ;  /* 0x000000ff0800720c */ /* 0x000fc80003f25270 */
        /* <DEDUP_REMOVED lines=15> */
[----:B------:R0:W1:Y:S02]  /*da20*/  SHFL.IDX PT, R14, R2, 0x1f, 0x1f ;  /* 0x03e01f00020e7f89 */ /* 0x00006400000e0000 */
.L_x_360:
[----:B------:R-:W-:Y:S02]  /*da30*/  ULDC UR4, c[0x0][0xc38] ;  /* 0x00030e0000047ab9 */ /* 0x000fe40000000800 */
[----:B------:R-:W-:-:S04]  /*da40*/  IMAD.U32 R7, RZ, RZ, UR4 ;  /* 0x00000004ff077e24 */ /* 0x000fc8000f8e00ff */
[----:B-1----:R-:W-:-:S04]  /*da50*/  IMAD R14, R14, R7, RZ ;  /* 0x000000070e0e7224 */ /* 0x002fc800078e02ff */
[----:B------:R-:W-:-:S05]  /*da60*/  IMAD.IADD R9, R4, 0x1, R14 ;  /* 0x0000000104097824 */ /* 0x000fca00078e020e */
[----:B------:R-:W-:-:S13]  /*da70*/  ISETP.GT.AND P6, PT, R9, R0, PT ;  /* 0x000000000900720c */ /* 0x000fda0003fc4270 */
[----:B------:R-:W-:Y:S05]  /*da80*/  @P6 BRA `(.L_x_287) ;  /* 0x00000000009c6947 */ /* 0x000fea0003800000 */
.L_x_292:
[----:B0-----:R-:W0:Y:S01]  /*da90*/  LDC R2, c[0x0][0xc3c] ;  /* 0x00030f00ff027b82 */ /* 0x001e220000000800 */
[----:B------:R-:W-:-:S04]  /*daa0*/  IADD3 R19, R19, 0x1f, RZ ;  /* 0x0000001f13137810 */ /* 0x000fc80007ffe0ff */
[----:B0-----:R-:W-:-:S13]  /*dab0*/  ISETP.GE.AND P6, PT, R19, R2, PT ;  /* 0x000000021300720c */ /* 0x001fda0003fc6270 */
[----:B------:R-:W-:Y:S05]  /*dac0*/  @P6 BRA `(.L_x_288) ;  /* 0x0000000400446947 */ /* 0x000fea0003800000 */
[----:B------:R-:W0:Y:S01]  /*dad0*/  S2R R3, SR_TID.X ;  /* 0x0000000000037919 */ /* 0x000e220000002100 */
[----:B------:R-:W-:Y:S01]  /*dae0*/  BSSY B0, `(.L_x_289) ;  /* 0x0000009000007945 */ /* 0x000fe20003800000 */
[----:B------:R-:W-:Y:S01]  /*daf0*/  IMAD.MOV.U32 R5, RZ, RZ, RZ ;  /* 0x000000ffff057224 */ /* 0x000fe200078e00ff */
[----:B0-----:R-:W-:-:S05]  /*db00*/  LOP3.LUT R3, R3, 0x1f, RZ, 0xc0, !PT ;  /* 0x0000001f03037812 */ /* 0x001fca00078ec0ff */
[----:B------:R-:W-:-:S05]  /*db10*/  IMAD.IADD R7, R19, 0x1, R3 ;  /* 0x0000000113077824 */ /* 0x000fca00078e0203 */
[----:B------:R-:W-:-:S13]  /*db20*/  ISETP.GE.OR P6, PT, R7, R2, !P0 ;  /* 0x000000020700720c */ /* 0x000fda00047c6670 */
[----:B------:R-:W-:Y:S05]  /*db30*/  @P6 BRA `(.L_x_290) ;  /* 0x00000000000c6947 */ /* 0x000fea0003800000 */
[----:B------:R-:W0:Y:S02]  /*db40*/  LDC.64 R2, c[0x0][0xc80] ;  /* 0x00032000ff027b82 */ /* 0x000e240000000a00 */
[----:B0-----:R-:W-:-:S05]  /*db50*/  IMAD.WIDE R2, R7, 0x4, R2 ;  /* 0x0000000407027825 */ /* 0x001fca00078e0202 */
[----:B------:R0:W5:Y:S02]  /*db60*/  LDG.E R5, desc[UR48][R2.64] ;  /* 0x0000003002057981 */ /* 0x000164000c1e1900 */
.L_x_290:
[----:B------:R-:W-:Y:S05]  /*db70*/  BSYNC B0 ;  /* 0x0000000000007941 */ /* 0x000fea0003800000 */
.L_x_289:
[----:B------:R-:W-:-:S03]  /*db80*/  UMOV UR4, 0xffffffff ;  /* 0xffffffff00047882 */ /* 0x000fc60000000000 */
[----:B------:R-:W-:Y:S05]  /*db90*/  BRA.DIV UR4, `(.L_x_291) ;  /* 0x0000002204c87947 */ /* 0x000fea000b800000 */
[----:B-----5:R-:W1:Y:S02]  /*dba0*/  SHFL.UP PT, R14, R5, 0x1, RZ ;  /* 0x04200000050e7989 */ /* 0x020e6400000e00ff */
[----:B-1----:R-:W-:-:S05]  /*dbb0*/  SEL R14, R14, RZ, P1 ;  /* 0x000000ff0e0e7207 */ /* 0x002fca0000800000 */
        /* <DEDUP_REMOVED lines=14> */
.L_x_368:
[----:B------:R-:W-:Y:S02]  /*dca0*/  ULDC UR4, c[0x0][0xc38] ;  /* 0x00030e0000047ab9 */ /* 0x000fe40000000800 */
[----:B------:R-:W-:-:S04]  /*dcb0*/  IMAD.U32 R7, RZ, RZ, UR4 ;  /* 0x00000004ff077e24 */ /* 0x000fc8000f8e00ff */
[----:B-1----:R-:W-:-:S04]  /*dcc0*/  IMAD R14, R14, R7, RZ ;  /* 0x000000070e0e7224 */ /* 0x002fc800078e02ff */
[----:B------:R-:W-:-:S05]  /*dcd0*/  IMAD.IADD R9, R14, 0x1, R9 ;  /* 0x000000010e097824 */ /* 0x000fca00078e0209 */
[----:B------:R-:W-:-:S13]  /*dce0*/  ISETP.GT.AND P6, PT, R9, R0, PT ;  /* 0x000000000900720c */ /* 0x000fda0003fc4270 */
[----:B------:R-:W-:Y:S05]  /*dcf0*/  @!P6 BRA `(.L_x_292) ;  /* 0xfffffffc0064e947 */ /* 0x000fea000383ffff */
.L_x_287:
[----:B------:R-:W-:Y:S01]  /*dd00*/  IMAD.IADD R16, R9, 0x1, -R14 ;  /* 0x0000000109107824 */ /* 0x000fe200078e0a0e */
[----:B------:R-:W-:-:S03]  /*dd10*/  UMOV UR4, 0xffffffff ;  /* 0xffffffff00047882 */ /* 0x000fc60000000000 */
[----:B------:R-:W-:-:S05]  /*dd20*/  IMAD R3, R2, R7, R16 ;  /* 0x0000000702037224 */ /* 0x000fca00078e0210 */
[----:B------:R-:W-:Y:S01]  /*dd30*/  ISETP.GT.AND P6, PT, R3, R0, PT ;  /* 0x000000000300720c */ /* 0x000fe20003fc4270 */
[----:B------:R-:W-:-:S12]  /*dd40*/  BRA.DIV UR4, `(.L_x_293) ;  /* 0x0000002604187947 */ /* 0x000fd8000b800000 */
[----:B------:R-:W-:-:S04]  /*dd50*/  VOTE.ANY R3, PT, !P6 ;  /* 0x0000000000037806 */ /* 0x000fc800070e0100 */
[----:B------:R-:W1:Y:S02]  /*dd60*/  POPC R4, R3 ;  /* 0x0000000300047309 */ /* 0x000e640000000000 */
[----:B-1----:R1:W2:Y:S02]  /*dd70*/  SHFL.IDX PT, R5, R5, R4, 0x1f ;  /* 0x00001f0405057589 */ /* 0x0022a400000e0000 */
.L_x_372:
[----:B------:R-:W-:Y:S01]  /*dd80*/  ISETP.NE.AND P0, PT, R3, RZ, PT ;  /* 0x000000ff0300720c */ /* 0x000fe20003f05270 */
[----:B------:R-:W-:-:S12]  /*dd90*/  IMAD.MOV.U32 R14, RZ, RZ, RZ ;  /* 0x000000ffff0e7224 */ /* 0x000fd800078e00ff */
[----:B------:R-:W-:Y:S05]  /*dda0*/  @!P0 BRA `(.L_x_294) ;  /* 0x0000000000108947 */ /* 0x000fea0003800000 */
[----:B------:R-:W-:Y:S01]  /*ddb0*/  UMOV UR4, 0xffffffff ;  /* 0xffffffff00047882 */ /* 0x000fe20000000000 */
[----:B------:R-:W-:Y:S02]  /*ddc0*/  VIADD R12, R4, 0xffffffff ;  /* 0xffffffff040c7836 */ /* 0x000fe40000000000 */
[----:B------:R-:W-:Y:S05]  /*ddd0*/  BRA.DIV UR4, `(.L_x_295) ;  /* 0x00000026043c7947 */ /* 0x000fea000b800000 */
[----:B------:R3:W4:Y:S02]  /*dde0*/  SHFL.IDX PT, R14, R2, R12, 0x1f ;  /* 0x00001f0c020e7589 */ /* 0x00072400000e0000 */
.L_x_294:
[----:B--2---:R-:W-:Y:S01]  /*ddf0*/  IABS R6, R5 ;  /* 0x0000000500067213 */ /* 0x004fe20000000000 */
[----:B----4-:R-:W-:Y:S02]  /*de00*/  IMAD R16, R14, R7, R16 ;  /* 0x000000070e107224 */ /* 0x010fe400078e0210 */
[----:B------:R-:W-:Y:S01]  /*de10*/  IMAD.IADD R19, R4, 0x1, R19 ;  /* 0x0000000104137824 */ /* 0x000fe200078e0213 */
[----:B------:R-:W2:Y:S01]  /*de20*/  I2F.RP R8, R6 ;  /* 0x0000000600087306 */ /* 0x000ea20000209400 */
[----:B------:R-:W-:-:S07]  /*de30*/  IMAD.IADD R0, R0, 0x1, -R16 ;  /* 0x0000000100007824 */ /* 0x000fce00078e0a10 */
[----:B--2---:R-:W0:Y:S02]  /*de40*/  MUFU.RCP R8, R8 ;  /* 0x0000000800087308 */ /* 0x004e240000001000 */
[----:B0--3--:R-:W-:-:S06]  /*de50*/  VIADD R2, R8, 0xffffffe ;  /* 0x0ffffffe08027836 */ /* 0x009fcc0000000000 */
[----:B------:R0:W2:Y:S02]  /*de60*/  F2I.FTZ.U32.TRUNC.NTZ R3, R2 ;  /* 0x0000000200037305 */ /* 0x0000a4000021f000 */
[----:B0-----:R-:W-:Y:S02]  /*de70*/  IMAD.MOV.U32 R2, RZ, RZ, RZ ;  /* 0x000000ffff027224 */ /* 0x001fe400078e00ff */
[----:B--2---:R-:W-:-:S04]  /*de80*/  IMAD.MOV R7, RZ, RZ, -R3 ;  /* 0x000000ffff077224 */ /* 0x004fc800078e0a03 */
[----:B------:R-:W-:-:S04]  /*de90*/  IMAD R7, R7, R6, RZ ;  /* 0x0000000607077224 */ /* 0x000fc800078e02ff */
[----:B------:R-:W-:Y:S01]  /*dea0*/  IMAD.HI.U32 R3, R3, R7, R2 ;  /* 0x0000000703037227 */ /* 0x000fe200078e0002 */
[----:B------:R-:W-:Y:S02]  /*deb0*/  IABS R7, R5 ;  /* 0x0000000500077213 */ /* 0x000fe40000000000 */
[----:B------:R-:W-:-:S03]  /*dec0*/  IABS R2, R0 ;  /* 0x0000000000027213 */ /* 0x000fc60000000000 */
[----:B------:R-:W-:Y:S02]  /*ded0*/  IMAD.MOV R7, RZ, RZ, -R7 ;  /* 0x000000ffff077224 */ /* 0x000fe400078e0a07 */
[----:B------:R-:W-:-:S04]  /*dee0*/  IMAD.HI.U32 R3, R3, R2, RZ ;  /* 0x0000000203037227 */ /* 0x000fc800078e00ff */
[----:B------:R-:W-:Y:S01]  /*def0*/  IMAD R7, R3, R7, R2 ;  /* 0x0000000703077224 */ /* 0x000fe200078e0202 */
[----:B------:R-:W-:-:S04]  /*df00*/  LOP3.LUT R2, R0, R5, RZ, 0x3c, !PT ;  /* 0x0000000500027212 */ /* 0x000fc800078e3cff */
[----:B------:R-:W-:Y:S02]  /*df10*/  ISETP.GT.U32.AND P1, PT, R6, R7, PT ;  /* 0x000000070600720c */ /* 0x000fe40003f24070 */
[----:B------:R-:W-:-:S11]  /*df20*/  ISETP.GE.AND P2, PT, R2, RZ, PT ;  /* 0x000000ff0200720c */ /* 0x000fd60003f46270 */
[----:B------:R-:W-:Y:S02]  /*df30*/  @!P1 IMAD.IADD R7, R7, 0x1, -R6 ;  /* 0x0000000107079824 */ /* 0x000fe400078e0a06 */
[----:B------:R-:W-:Y:S01]  /*df40*/  @!P1 VIADD R3, R3, 0x1 ;  /* 0x0000000103039836 */ /* 0x000fe20000000000 */
[----:B------:R-:W-:Y:S02]  /*df50*/  ISETP.NE.AND P1, PT, R5, RZ, PT ;  /* 0x000000ff0500720c */ /* 0x000fe40003f25270 */
[----:B------:R-:W-:-:S13]  /*df60*/  ISETP.GE.U32.AND P0, PT, R7, R6, PT ;  /* 0x000000060700720c */ /* 0x000fda0003f06070 */
[----:B------:R-:W-:-:S04]  /*df70*/  @P0 VIADD R3, R3, 0x1 ;  /* 0x0000000103030836 */ /* 0x000fc80000000000 */
[----:B------:R-:W-:Y:S01]  /*df80*/  @!P2 IMAD.MOV R3, RZ, RZ, -R3 ;  /* 0x000000ffff03a224 */ /* 0x000fe200078e0a03 */
[----:B------:R-:W-:-:S05]  /*df90*/  @!P1 LOP3.LUT R3, RZ, R5, RZ, 0x33, !PT ;  /* 0x00000005ff039212 */ /* 0x000fca00078e33ff */
[--C-:B------:R-:W-:Y:S02]  /*dfa0*/  IMAD.MOV R17, RZ, RZ, -R3.reuse ;  /* 0x000000ffff117224 */ /* 0x100fe400078e0a03 */
[----:B------:R-:W-:Y:S02]  /*dfb0*/  IMAD.MOV.U32 R18, RZ, RZ, R3 ;  /* 0x000000ffff127224 */ /* 0x000fe400078e0003 */
[----:B------:R-:W-:Y:S01]  /*dfc0*/  IMAD R17, R5, R17, R0 ;  /* 0x0000001105117224 */ /* 0x000fe200078e0200 */
[----:B------:R-:W-:Y:S06]  /*dfd0*/  BRA `(.L_x_296) ;  /* 0x00000000001c7947 */ /* 0x000fec0003800000 */
.L_x_288:
[----:B------:R-:W-:Y:S01]  /*dfe0*/  UMOV UR4, URZ ;  /* 0x0000003f00047c82 */ /* 0x000fe20008000000 */
[----:B------:R-:W-:Y:S01]  /*dff0*/  UMOV UR5, URZ ;  /* 0x0000003f00057c82 */ /* 0x000fe20008000000 */
[----:B------:R-:W-:Y:S01]  /*e000*/  ULDC UR6, c[0x0][0xc3c] ;  /* 0x00030f0000067ab9 */ /* 0x000fe20000000800 */
[----:B------:R-:W-:Y:S02]  /*e010*/  IMAD.MOV.U32 R16, RZ, RZ, R0 ;  /* 0x000000ffff107224 */ /* 0x000fe400078e0000 */
[----:B------:R-:W-:Y:S02]  /*e020*/  IMAD.U32 R17, RZ, RZ, UR4 ;  /* 0x00000004ff117e24 */ /* 0x000fe4000f8e00ff */
[----:B------:R-:W-:Y:S02]  /*e030*/  IMAD.U32 R18, RZ, RZ, UR5 ;  /* 0x00000005ff127e24 */ /* 0x000fe4000f8e00ff */
[----:B------:R-:W-:-:S07]  /*e040*/  IMAD.U32 R19, RZ, RZ, UR6 ;  /* 0x00000006ff137e24 */ /* 0x000fce000f8e00ff */
.L_x_296:
[----:B------:R-:W0:Y:S01]  /*e050*/  S2R R0, SR_TID.X ;  /* 0x0000000000007919 */ /* 0x000e220000002100 */
[----:B------:R-:W-:Y:S05]  /*e060*/  WARPSYNC.ALL ;  /* 0x0000000000007948 */ /* 0x000fea0003800000 */
[----:B------:R-:W-:Y:S01]  /*e070*/  BAR.SYNC.DEFER_BLOCKING 0x4, 0x200 ;  /* 0x0108000000007b1d */ /* 0x000fe20000010000 */
[----:B0-----:R-:W-:-:S04]  /*e080*/  LOP3.LUT R0, R0, 0x1f, RZ, 0xc0, !PT ;  /* 0x0000001f00007812 */ /* 0x001fc800078ec0ff */
[----:B------:R-:W-:-:S13]  /*e090*/  ISETP.NE.AND P0, PT, R0, RZ, PT ;  /* 0x000000ff0000720c */ /* 0x000fda0003f05270 */
[----:B------:R-:W0:Y:S01]  /*e0a0*/  @!P0 S2R R3, SR_CgaCtaId ;  /* 0x0000000000038919 */ /* 0x000e220000008800 */
[----:B------:R-:W-:-:S04]  /*e0b0*/  @!P0 MOV R0, 0x400 ;  /* 0x0000040000008802 */ /* 0x000fc80000000f00 */
[----:B0-----:R-:W-:-:S05]  /*e0c0*/  @!P0 LEA R22, R3, R0, 0x18 ;  /* 0x0000000003168211 */ /* 0x001fca00078ec0ff */
[----:B------:R3:W-:Y:S01]  /*e0d0*/  @!P0 STS.128 [R22+0x308d0], R16 ;  /* 0x0308d01016008388 */ /* 0x0007e20000000c00 */
[----:B------:R-:W-:Y:S06]  /*e0e0*/  BAR.ARV 0x5, 0x200 ;  /* 0x0148000000007b1d */ /* 0x000fec0000002000 */
.L_x_285:
[----:B------:R-:W-:Y:S02]  /*e0f0*/  ULDC UR4, c[0x0][0xc3c] ;  /* 0x00030f0000047ab9 */ /* 0x000fe40000000800 */
[----:B--2---:R-:W-:-:S13]  /*e100*/  ISETP.GE.AND P0, PT, R19, UR4, PT ;  /* 0x0000000413007c0c */ /* 0x004fda000bf06270 */
[----:B------:R-:W-:Y:S05]  /*e110*/  @!P0 BRA `(.L_x_297) ;  /* 0xffffffbc00008947 */ /* 0x000fea000383ffff */
[----:B------:R-:W-:Y:S05]  /*e120*/  BSYNC B8 ;  /* 0x0000000000087941 */ /* 0x000fea0003800000 */
.L_x_207:
[----:B-1----:R-:W2:Y:S01]  /*e130*/  LDL.LU R0, [R1+0x30] ;  /* 0x0000300001007983 */ /* 0x002ea20000300800 */
[----:B------:R-:W-:Y:S01]  /*e140*/  BSSY B0, `(.L_x_298) ;  /* 0x000000b000007945 */ /* 0x000fe20003800000 */
[----:B------:R-:W1:Y:S01]  /*e150*/  S2R R5, SR_CgaCtaId ;  /* 0x0000000000057919 */ /* 0x000e620000008800 */
[----:B--2---:R-:W-:-:S05]  /*e160*/  VIADD R0, R0, 0x1 ;  /* 0x0000000100007836 */ /* 0x004fca0000000000 */
[----:B------:R-:W-:-:S04]  /*e170*/  LEA.HI R2, R0, R0, RZ, 0x1 ;  /* 0x0000000000027211 */ /* 0x000fc800078f08ff */
[----:B------:R-:W-:Y:S02]  /*e180*/  LOP3.LUT R3, R2, 0xfffffffe, RZ, 0xc0, !PT ;  /* 0xfffffffe02037812 */ /* 0x000fe400078ec0ff */
[----:B------:R-:W-:-:S03]  /*e190*/  MOV R2, 0x400 ;  /* 0x0000040000027802 */ /* 0x000fc60000000f00 */
[----:B------:R-:W-:Y:S01]  /*e1a0*/  IMAD.IADD R0, R0, 0x1, -R3 ;  /* 0x0000000100007824 */ /* 0x000fe200078e0a03 */
[----:B-1----:R-:W-:-:S04]  /*e1b0*/  LEA R9, R5, R2, 0x18 ;  /* 0x0000000205097211 */ /* 0x002fc800078ec0ff */
[----:B------:R-:W-:-:S04]  /*e1c0*/  SHF.L.U32 R0, R0, 0x1f, RZ ;  /* 0x0000001f00007819 */ /* 0x000fc800000006ff */
[----:B------:R-:W1:Y:S02]  /*e1d0*/  SYNCS.PHASECHK.TRANS64.TRYWAIT P0, [R9+URZ+0x30820], R0 ;  /* 0x03082000090075a7 */ /* 0x000e64000800017f */
[----:B-1----:R-:W-:Y:S05]  /*e1e0*/  @!P0 BRA `(.L_x_299) ;  /* 0x00000020005c8947 */ /* 0x002fea0003800000 */
.L_x_375:
[----:B------:R-:W-:Y:S05]  /*e1f0*/  BSYNC B0 ;  /* 0x0000000000007941 */ /* 0x000fea0003800000 */
.L_x_298:
[----:B------:R-:W-:-:S03]  /*e200*/  UMOV UR4, 0xffffffff ;  /* 0xffffffff00047882 */ /* 0x000fc60000000000 */
[----:B------:R-:W-:Y:S05]  /*e210*/  BRA.DIV UR4, `(.L_x_300) ;  /* 0x0000002204647947 */ /* 0x000fea000b800000 */
[----:B-1----:R-:W1:Y:S02]  /*e220*/  S2R R0, SR_TID.X ;  /* 0x0000000000007919 */ /* 0x002e640000002100 */
[----:B-1----:R-:W-:-:S04]  /*e230*/  SHF.R.U32.HI R0, RZ, 0x5, R0 ;  /* 0x00000005ff007819 */ /* 0x002fc80000011600 */
[----:B------:R-:W-:-:S05]  /*e240*/  LOP3.LUT R0, R0, 0x3, RZ, 0xc0, !PT ;  /* 0x0000000300007812 */ /* 0x000fca00078ec0ff */
[----:B------:R1:W2:Y:S02]  /*e250*/  SHFL.IDX PT, R14, R0, RZ, 0x1f ;  /* 0x00001fff000e7589 */ /* 0x0002a400000e0000 */
.L_x_378:
[----:B--2---:R-:W-:Y:S01]  /*e260*/  ISETP.NE.AND P0, PT, R14, RZ, PT ;  /* 0x000000ff0e00720c */ /* 0x004fe20003f05270 */
[----:B------:R-:W-:-:S12]  /*e270*/  BSSY B0, `(.L_x_301) ;  /* 0x0000024000007945 */ /* 0x000fd80003800000 */
[----:B------:R-:W-:Y:S05]  /*e280*/  @P0 BRA `(.L_x_302) ;  /* 0x0000000000880947 */ /* 0x000fea0003800000 */
[----:B------:R-:W-:-:S03]  /*e290*/  UMOV UR4, 0xffffffff ;  /* 0xffffffff00047882 */ /* 0x000fc60000000000 */
[----:B------:R-:W-:Y:S05]  /*e2a0*/  BRA.DIV UR4, `(.L_x_303) ;  /* 0x0000002204747947 */ /* 0x000fea000b800000 */
[----:B------:R-:W-:-:S13]  /*e2b0*/  ELECT P6, URZ, PT ;  /* 0x00000000003f782f */ /* 0x000fda00038c0000 */
.L_x_381:
[----:B------:R-:W-:Y:S05]  /*e2c0*/  @!P6 BRA `(.L_x_302) ;  /* 0x000000000078e947 */ /* 0x000fea0003800000 */
[----:B------:R-:W-:-:S06]  /*e2d0*/  ULOP3.LUT UR4, UR36, 0x2, URZ, 0xfc, !UPT ;  /* 0x0000000224047892 */ /* 0x000fcc000f8efc3f */
[----:B-1----:R-:W-:-:S05]  /*e2e0*/  IMAD.U32 R0, RZ, RZ, UR4 ;  /* 0x00000004ff007e24 */ /* 0x002fca000f8e00ff */
[----:B------:R-:W-:-:S13]  /*e2f0*/  ISETP.NE.AND P2, PT, R0, 0x3, PT ;  /* 0x000000030000780c */ /* 0x000fda0003f45270 */
[----:B------:R-:W-:Y:S05]  /*e300*/  @!P2 BRA `(.L_x_304) ;  /* 0x000000000004a947 */ /* 0x000fea0003800000 */
[----:B------:R-:W-:Y:S01]  /*e310*/  BPT.TRAP 0x1 ;  /* 0x000000040000795c */ /* 0x000fe20000300000 */
.L_x_304:
[----:B------:R-:W-:Y:S01]  /*e320*/  VIADD R0, R9, 0x30840 ;  /* 0x0003084009007836 */ /* 0x000fe20000000000 */
[----:B------:R-:W-:Y:S01]  /*e330*/  SHF.L.U32 R4, R26, 0x1f, RZ ;  /* 0x0000001f1a047819 */ /* 0x000fe200000006ff */
[C---:B------:R-:W-:Y:S02]  /*e340*/  VIADD R2, R23.reuse, 0x1 ;  /* 0x0000000117027836 */ /* 0x040fe40000000000 */
[----:B------:R-:W-:-:S03]  /*e350*/  IMAD R5, R23, 0x8, R0 ;  /* 0x0000000817057824 */ /* 0x000fc600078e0200 */
[C---:B------:R-:W-:Y:S01]  /*e360*/  ISETP.NE.AND P1, PT, R2.reuse, 0x2, PT ;  /* 0x000000020200780c */ /* 0x040fe20003f25270 */
[----:B------:R-:W1:Y:S03]  /*e370*/  SYNCS.PHASECHK.TRANS64.TRYWAIT P0, [R5+URZ], R4 ;  /* 0x00000004050075a7 */ /* 0x000e66000800017f */
[----:B------:R-:W-:Y:S02]  /*e380*/  SEL R3, RZ, 0x1, P1 ;  /* 0x00000001ff037807 */ /* 0x000fe40000800000 */
[----:B------:R-:W-:Y:S02]  /*e390*/  SEL R7, R2, RZ, P1 ;  /* 0x000000ff02077207 */ /* 0x000fe40000800000 */
[----:B------:R-:W-:-:S03]  /*e3a0*/  LOP3.LUT R2, R26, R3, RZ, 0x3c, !PT ;  /* 0x000000031a027212 */ /* 0x000fc600078e3cff */
[----:B------:R-:W-:Y:S01]  /*e3b0*/  IMAD R3, R7, 0x8, R0 ;  /* 0x0000000807037824 */ /* 0x000fe200078e0200 */
[----:B------:R-:W-:Y:S01]  /*e3c0*/  SHF.L.U32 R2, R2, 0x1f, RZ ;  /* 0x0000001f02027819 */ /* 0x000fe200000006ff */
[----:B-1----:R-:W-:Y:S06]  /*e3d0*/  @!P0 BRA `(.L_x_305) ;  /* 0x0000002000488947 */ /* 0x002fec0003800000 */
.L_x_382:
[----:B------:R-:W2:Y:S02]  /*e3e0*/  SYNCS.PHASECHK.TRANS64.TRYWAIT P0, [R3+URZ], R2 ;  /* 0x00000002030075a7 */ /* 0x000ea4000800017f */
[----:B--2---:R-:W-:Y:S05]  /*e3f0*/  @!P0 BRA `(.L_x_306) ;  /* 0x0000002000548947 */ /* 0x004fea0003800000 */
.L_x_383:
[----:B------:R-:W-:Y:S05]  /*e400*/  @!P2 BRA `(.L_x_307) ;  /* 0x000000000004a947 */ /* 0x000fea0003800000 */
[----:B------:R-:W-:Y:S01]  /*e410*/  BPT.TRAP 0x1 ;  /* 0x000000040000795c */ /* 0x000fe20000300000 */
.L_x_307:
[----:B------:R-:W-:-:S04]  /*e420*/  VIADD R0, R9, 0x30860 ;  /* 0x0003086009007836 */ /* 0x000fc80000000000 */
[----:B------:R-:W-:-:S04]  /*e430*/  IMAD R23, R23, 0x8, R0 ;  /* 0x0000000817177824 */ /* 0x000fc800078e0200 */
[----:B------:R-:W4:Y:S02]  /*e440*/  SYNCS.PHASECHK.TRANS64.TRYWAIT P0, [R23+URZ], R4 ;  /* 0x00000004170075a7 */ /* 0x000f24000800017f */
[----:B----4-:R-:W-:Y:S05]  /*e450*/  @!P0 BRA `(.L_x_308) ;  /* 0x0000002000508947 */ /* 0x010fea0003800000 */
.L_x_384:
[----:B------:R-:W-:-:S07]  /*e460*/  IMAD R7, R7, 0x8, R0 ;  /* 0x0000000807077824 */ /* 0x000fce00078e0200 */
.L_x_309:
[----:B------:R0:W0:Y:S02]  /*e470*/  SYNCS.PHASECHK.TRANS64.TRYWAIT P0, [R7+URZ], R2 ;  /* 0x00000002070075a7 */ /* 0x000024000800017f */
[----:B0-----:R-:W-:Y:S05]  /*e480*/  @!P0 NANOSLEEP.SYNCS 0x989680 ;  /* 0x009896800000895d */ /* 0x001fea0003900000 */
[----:B------:R-:W0:Y:S02]  /*e490*/  @!P0 SYNCS.PHASECHK.TRANS64 P0, [R7+URZ], R2 ;  /* 0x00000002070085a7 */ /* 0x000e24000800007f */
[----:B0-----:R-:W-:Y:S05]  /*e4a0*/  @!P0 BRA `(.L_x_309) ;  /* 0xfffffffc00f08947 */ /* 0x001fea000383ffff */
.L_x_302:
[----:B------:R-:W-:Y:S05]  /*e4b0*/  BSYNC B0 ;  /* 0x0000000000007941 */ /* 0x000fea0003800000 */
.L_x_301:
[----:B------:R-:W-:Y:S05]  /*e4c0*/  EXIT ;  /* 0x000000000000794d */ /* 0x000fea0003800000 */
.L_x_171:
[----:B0-----:R-:W-:-:S04]  /*e4d0*/  IMAD.U32 R3, RZ, RZ, UR39 ;  /* 0x00000027ff037e24 */ /* 0x001fc8000f8e00ff */
[----:B------:R0:W1:Y:S03]  /*e4e0*/  SYNCS.PHASECHK.TRANS64.TRYWAIT P1, [R3+URZ+0x30800], R0 ;  /* 0x03080000030075a7 */ /* 0x000066000802017f */
[----:B-1----:R-:W-:Y:S05]  /*e4f0*/  @!P1 NANOSLEEP.SYNCS 0x989680 ;  /* 0x009896800000995d */ /* 0x002fea0003900000 */
[----:B------:R-:W1:Y:S02]  /*e500*/  @!P1 SYNCS.PHASECHK.TRANS64 P1, [R3+URZ+0x30800], R0 ;  /* 0x03080000030095a7 */ /* 0x000e64000802007f */
[----:B-1----:R-:W-:Y:S05]  /*e510*/  @!P1 BRA `(.L_x_171) ;  /* 0xfffffffc00ec9947 */ /* 0x002fea000383ffff */
[----:B------:R-:W-:Y:S05]  /*e520*/  BRA `(.L_x_310) ;  /* 0xffffff3000607947 */ /* 0x000fea000383ffff */
.L_x_175:
[----:B-1----:R1:W2:Y:S02]  /*e530*/  SYNCS.PHASECHK.TRANS64.TRYWAIT P2, [R4+URZ+0x30830], R3 ;  /* 0x03083003040075a7 */ /* 0x0022a4000804017f */
[----:B--2---:R-:W-:Y:S05]  /*e540*/  @!P2 NANOSLEEP.SYNCS 0x989680 ;  /* 0x009896800000a95d */ /* 0x004fea0003900000 */
[----:B------:R-:W2:Y:S02]  /*e550*/  @!P2 SYNCS.PHASECHK.TRANS64 P2, [R4+URZ+0x30830], R3 ;  /* 0x030830030400a5a7 */ /* 0x000ea4000804007f */
[----:B--2---:R-:W-:Y:S05]  /*e560*/  @!P2 BRA `(.L_x_175) ;  /* 0xfffffffc00f0a947 */ /* 0x004fea000383ffff */
[----:B------:R-:W-:Y:S05]  /*e570*/  BRA `(.L_x_174) ;  /* 0xffffff3000887947 */ /* 0x000fea000383ffff */
.L_x_180:
[----:B-1----:R-:W-:-:S04]  /*e580*/  IMAD.U32 R3, RZ, RZ, UR6 ;  /* 0x00000006ff037e24 */ /* 0x002fc8000f8e00ff */
[----:B------:R1:W3:Y:S03]  /*e590*/  SYNCS.PHASECHK.TRANS64.TRYWAIT P2, [R3+URZ+0x30830], R0 ;  /* 0x03083000030075a7 */ /* 0x0002e6000804017f */
[----:B---3--:R-:W-:Y:S05]  /*e5a0*/  @!P2 NANOSLEEP.SYNCS 0x989680 ;  /* 0x009896800000a95d */ /* 0x008fea0003900000 */
[----:B------:R-:W3:Y:S02]  /*e5b0*/  @!P2 SYNCS.PHASECHK.TRANS64 P2, [R3+URZ+0x30830], R0 ;  /* 0x030830000300a5a7 */ /* 0x000ee4000804007f */
[----:B---3--:R-:W-:Y:S05]  /*e5c0*/  @!P2 BRA `(.L_x_180) ;  /* 0xfffffffc00eca947 */ /* 0x008fea000383ffff */
[----:B------:R-:W-:Y:S05]  /*e5d0*/  BRA `(.L_x_177) ;  /* 0xffffff5c00dc7947 */ /* 0x000fea000383ffff */
.L_x_184:
[----:B-1----:R-:W-:-:S04]  /*e5e0*/  IMAD.U32 R3, RZ, RZ, UR6 ;  /* 0x00000006ff037e24 */ /* 0x002fc8000f8e00ff */
[----:B------:R1:W2:Y:S03]  /*e5f0*/  SYNCS.PHASECHK.TRANS64.TRYWAIT P2, [R3+URZ+0x30850], R0 ;  /* 0x03085000030075a7 */ /* 0x0002a6000804017f */
[----:B--2---:R-:W-:Y:S05]  /*e600*/  @!P2 NANOSLEEP.SYNCS 0x989680 ;  /* 0x009896800000a95d */ /* 0x004fea0003900000 */
[----:B------:R-:W2:Y:S02]  /*e610*/  @!P2 SYNCS.PHASECHK.TRANS64 P2, [R3+URZ+0x30850], R0 ;  /* 0x030850000300a5a7 */ /* 0x000ea4000804007f */
[----:B--2---:R-:W-:Y:S05]  /*e620*/  @!P2 BRA `(.L_x_184) ;  /* 0xfffffffc00eca947 */ /* 0x004fea000383ffff */
[----:B------:R-:W-:Y:S05]  /*e630*/  BRA `(.L_x_181) ;  /* 0xffffff6000547947 */ /* 0x000fea000383ffff */
.L_x_189:
[----:B---3--:R-:W-:-:S04]  /*e640*/  IMAD.U32 R5, RZ, RZ, UR12 ;  /* 0x0000000cff057e24 */ /* 0x008fc8000f8e00ff */
[----:B------:R3:W4:Y:S03]  /*e650*/  SYNCS.PHASECHK.TRANS64.TRYWAIT P0, [R5+URZ+0x30850], R4 ;  /* 0x03085004050075a7 */ /* 0x000726000800017f */
[----:B----4-:R-:W-:Y:S05]  /*e660*/  @!P0 NANOSLEEP.SYNCS 0x989680 ;  /* 0x009896800000895d */ /* 0x010fea0003900000 */
[----:B------:R-:W4:Y:S02]  /*e670*/  @!P0 SYNCS.PHASECHK.TRANS64 P0, [R5+URZ+0x30850], R4 ;  /* 0x03085004050085a7 */ /* 0x000f24000800007f */
[----:B----4-:R-:W-:Y:S05]  /*e680*/  @!P0 BRA `(.L_x_189) ;  /* 0xfffffffc00ec8947 */ /* 0x010fea000383ffff */
[----:B------:R-:W-:Y:S05]  /*e690*/  BRA `(.L_x_188) ;  /* 0xffffff8400f87947 */ /* 0x000fea000383ffff */
.L_x_219:
        /* <DEDUP_REMOVED lines=8> */
[----:B0--3--:R-:W-:Y:S05]  /*e720*/  WARPSYNC.COLLECTIVE R15, `(.L_x_312) ;  /* 0x000000000f087348 */ /* 0x009fea0003c00000 */
[----:B------:R1:W2:Y:S02]  /*e730*/  SHFL.IDX P6, R14, R13, R12, R11 ;  /* 0x0000000c0d0e7389 */ /* 0x0002a400000c000b */
[----:B0123--:R-:W-:Y:S01]  /*e740*/  ENDCOLLECTIVE ;  /* 0x000000000000791b */ /* 0x00ffe20003800000 */
.L_x_312:
[----:B------:R-:W-:Y:S05]  /*e750*/  BSYNC B0 ;  /* 0x0000000000007941 */ /* 0x000fea0003800000 */
.L_x_311:
[----:B------:R-:W-:Y:S05]  /*e760*/  BRA `(.L_x_313) ;  /* 0xffffffc000307947 */ /* 0x000fea000383ffff */
.L_x_221:
[----:B------:R-:W-:Y:S01]  /*e770*/  BSSY B0, `(.L_x_314) ;  /* 0x0000006000007945 */ /* 0x000fe20003800000 */
[----:B------:R-:W-:-:S07]  /*e780*/  IMAD.MOV.U32 R15, RZ, RZ, -0x1 ;  /* 0xffffffffff0f7424 */ /* 0x000fce00078e00ff */
[----:B01-3--:R-:W-:Y:S05]  /*e790*/  WARPSYNC.COLLECTIVE R15, `(.L_x_315) ;  /* 0x000000000f0c7348 */ /* 0x00bfea0003c00000 */
[----:B------:R-:W-:Y:S02]  /*e7a0*/  ELECT P6, UR62, PT ;  /* 0x00000000003e782f */ /* 0x000fe400038c0000 */
[----:B------:R-:W-:Y:S01]  /*e7b0*/  MOV R14, UR62 ;  /* 0x0000003e000e7c02 */ /* 0x000fe20008000f00 */
[----:B01-3--:R-:W-:Y:S10]  /*e7c0*/  ENDCOLLECTIVE ;  /* 0x000000000000791b */ /* 0x00bff40003800000 */
.L_x_315:
[----:B------:R-:W-:Y:S05]  /*e7d0*/  BSYNC B0 ;  /* 0x0000000000007941 */ /* 0x000fea0003800000 */
.L_x_314:
[----:B------:R-:W-:Y:S05]  /*e7e0*/  BRA `(.L_x_316) ;  /* 0xffffffc000307947 */ /* 0x000fea000383ffff */
.L_x_223:
[----:B-1----:R1:W2:Y:S02]  /*e7f0*/  SYNCS.PHASECHK.TRANS64.TRYWAIT P0, [R0+URZ+0x30840], R2 ;  /* 0x03084002000075a7 */ /* 0x0022a4000800017f */
[----:B--2---:R-:W-:Y:S05]  /*e800*/  @!P0 NANOSLEEP.SYNCS 0x989680 ;  /* 0x009896800000895d */ /* 0x004fea0003900000 */
[----:B------:R-:W2:Y:S02]  /*e810*/  @!P0 SYNCS.PHASECHK.TRANS64 P0, [R0+URZ+0x30840], R2 ;  /* 0x03084002000085a7 */ /* 0x000ea4000800007f */
[----:B--2---:R-:W-:Y:S05]  /*e820*/  @!P0 BRA `(.L_x_223) ;  /* 0xfffffffc00f08947 */ /* 0x004fea000383ffff */
[----:B------:R-:W-:Y:S05]  /*e830*/  BRA `(.L_x_317) ;  /* 0xffffffc000847947 */ /* 0x000fea000383ffff */
.L_x_227:
[----:B------:R-:W2:Y:S01]  /*e840*/  LDL.LU R11, [R1+0x24] ;  /* 0x00002400010b7983 */ /* 0x000ea20000300800 */
[----:B------:R-:W-:Y:S02]  /*e850*/  IMAD.MOV.U32 R13, RZ, RZ, R4 ;  /* 0x000000ffff0d7224 */ /* 0x000fe400078e0004 */
[----:B------:R-:W-:Y:S02]  /*e860*/  IMAD.MOV.U32 R12, RZ, RZ, RZ ;  /* 0x000000ffff0c7224 */ /* 0x000fe400078e00ff */
[----:B------:R-:W-:Y:S02]  /*e870*/  IMAD.MOV.U32 R15, RZ, RZ, -0x1 ;  /* 0xffffffffff0f7424 */ /* 0x000fe400078e00ff */
[----:B------:R-:W-:-:S04]  /*e880*/  IMAD R17, R17, 0xc0, R21 ;  /* 0x000000c011117824 */ /* 0x000fc800078e0215 */
[----:B------:R-:W-:Y:S02]  /*e890*/  VIADD R8, R17, 0x10 ;  /* 0x0000001011087836 */ /* 0x000fe40000000000 */
[----:B--2---:R-:W-:Y:S01]  /*e8a0*/  IMAD R3, R11, R9, RZ ;  /* 0x000000090b037224 */ /* 0x004fe200078e02ff */
[----:B------:R-:W-:-:S04]  /*e8b0*/  MOV R11, 0x181f ;  /* 0x0000181f000b7802 */ /* 0x000fc80000000f00 */
[----:B------:R-:W-:-:S13]  /*e8c0*/  ISETP.GE.AND P1, PT, R17, R3, PT ;  /* 0x000000031100720c */ /* 0x000fda0003f26270 */
[----:B-----5:R-:W-:Y:S05]  /*e8d0*/  WARPSYNC.COLLECTIVE R15, `(.L_x_318) ;  /* 0x000000000f087348 */ /* 0x020fea0003c00000 */
[----:B------:R0:W1:Y:S02]  /*e8e0*/  SHFL.IDX P6, R14, R13, R12, R11 ;  /* 0x0000000c0d0e7389 */ /* 0x00006400000c000b */
[----:B01---5:R-:W-:Y:S01]  /*e8f0*/  ENDCOLLECTIVE ;  /* 0x000000000000791b */ /* 0x023fe20003800000 */
.L_x_318:
[----:B------:R-:W-:Y:S02]  /*e900*/  IMAD.MOV.U32 R13, RZ, RZ, R0 ;  /* 0x000000ffff0d7224 */ /* 0x000fe400078e0000 */
[----:B------:R-:W-:-:S07]  /*e910*/  IMAD.MOV.U32 R6, RZ, RZ, R14 ;  /* 0x000000ffff067224 */ /* 0x000fce00078e000e */
[----:B------:R-:W-:Y:S05]  /*e920*/  WARPSYNC.COLLECTIVE R15, `(.L_x_319) ;  /* 0x000000000f087348 */ /* 0x000fea0003c00000 */
[----:B------:R0:W1:Y:S02]  /*e930*/  SHFL.IDX P6, R14, R13, R12, R11 ;  /* 0x0000000c0d0e7389 */ /* 0x00006400000c000b */
[----:B01----:R-:W-:Y:S01]  /*e940*/  ENDCOLLECTIVE ;  /* 0x000000000000791b */ /* 0x003fe20003800000 */
.L_x_319:
[----:B------:R-:W-:Y:S02]  /*e950*/  IMAD.MOV.U32 R13, RZ, RZ, R4 ;  /* 0x000000ffff0d7224 */ /* 0x000fe400078e0004 */
[----:B------:R-:W-:Y:S02]  /*e960*/  IMAD.MOV.U32 R12, RZ, RZ, 0x1 ;  /* 0x00000001ff0c7424 */ /* 0x000fe400078e00ff */
[----:B------:R-:W-:-:S07]  /*e970*/  IMAD.MOV.U32 R7, RZ, RZ, R14 ;  /* 0x000000ffff077224 */ /* 0x000fce00078e000e */
[----:B------:R-:W-:Y:S05]  /*e980*/  WARPSYNC.COLLECTIVE R15, `(.L_x_320) ;  /* 0x000000000f087348 */ /* 0x000fea0003c00000 */
[----:B------:R0:W1:Y:S02]  /*e990*/  SHFL.IDX P6, R14, R13, R12, R11 ;  /* 0x0000000c0d0e7389 */ /* 0x00006400000c000b */
[----:B01----:R-:W-:Y:S01]  /*e9a0*/  ENDCOLLECTIVE ;  /* 0x000000000000791b */ /* 0x003fe20003800000 */
.L_x_320:
[----:B------:R-:W-:-:S05]  /*e9b0*/  @!P1 LEA R7, P2, R20, R7, 0x1 ;  /* 0x0000000714079211 */ /* 0x000fca00078408ff */
[----:B------:R-:W-:-:S05]  /*e9c0*/  @!P1 IMAD.X R6, RZ, RZ, R6, P2 ;  /* 0x000000ffff069224 */ /* 0x000fca00010e0606 */
[----:B------:R-:W-:Y:S01]  /*e9d0*/  @!P1 LOP3.LUT R7, R7, R6, RZ, 0x3c, !PT ;  /* 0x0000000607079212 */ /* 0x000fe200078e3cff */
[----:B------:R-:W-:-:S03]  /*e9e0*/  IMAD.MOV.U32 R13, RZ, RZ, R0 ;  /* 0x000000ffff0d7224 */ /* 0x000fc600078e0000 */
[----:B------:R-:W-:-:S04]  /*e9f0*/  @!P1 LOP3.LUT R6, R7, R6, RZ, 0x3c, !PT ;  /* 0x0000000607069212 */ /* 0x000fc800078e3cff */
[----:B------:R-:W-:-:S05]  /*ea00*/  @!P1 LOP3.LUT R7, R7, R6, RZ, 0x3c, !PT ;  /* 0x0000000607079212 */ /* 0x000fca00078e3cff */
[----:B------:R-:W-:Y:S01]  /*ea10*/  @!PT LDS RZ, [RZ] ;  /* 0x00000000fffff984 */ /* 0x000fe20000000800 */
[----:B------:R-:W-:Y:S01]  /*ea20*/  @!PT LDS RZ, [RZ] ;  /* 0x00000000fffff984 */ /* 0x000fe20000000800 */
[----:B------:R-:W-:Y:S01]  /*ea30*/  @!PT LDS RZ, [RZ] ;  /* 0x00000000fffff984 */ /* 0x000fe20000000800 */
[----:B------:R0:W-:Y:S01]  /*ea40*/  @!P1 LDGSTS.E.BYPASS.LTC128B.128 [R10+0xc400], desc[UR48][R6.64], !P0 ;  /* 0x0c400000060a9fae */ /* 0x0001e2000c101d70 */
[----:B------:R-:W-:Y:S01]  /*ea50*/  ISETP.GE.AND P1, PT, R8, R3, PT ;  /* 0x000000030800720c */ /* 0x000fe20003f26270 */
[----:B0-----:R-:W-:-:S12]  /*ea60*/  IMAD.MOV.U32 R6, RZ, RZ, R14 ;  /* 0x000000ffff067224 */ /* 0x001fd800078e000e */
[----:B------:R-:W-:Y:S05]  /*ea70*/  WARPSYNC.COLLECTIVE R15, `(.L_x_321) ;  /* 0x000000000f087348 */ /* 0x000fea0003c00000 */
[----:B------:R0:W1:Y:S02]  /*ea80*/  SHFL.IDX P6, R14, R13, R12, R11 ;  /* 0x0000000c0d0e7389 */ /* 0x00006400000c000b */
[----:B01----:R-:W-:Y:S01]  /*ea90*/  ENDCOLLECTIVE ;  /* 0x000000000000791b */ /* 0x003fe20003800000 */
.L_x_321:
[----:B------:R-:W-:Y:S02]  /*eaa0*/  IMAD.MOV.U32 R13, RZ, RZ, R4 ;  /* 0x000000ffff0d7224 */ /* 0x000fe400078e0004 */
[----:B------:R-:W-:Y:S02]  /*eab0*/  IMAD.MOV.U32 R12, RZ, RZ, 0x2 ;  /* 0x00000002ff0c7424 */ /* 0x000fe400078e00ff */
[----:B------:R-:W-:-:S07]  /*eac0*/  IMAD.MOV.U32 R7, RZ, RZ, R14 ;  /* 0x000000ffff077224 */ /* 0x000fce00078e000e */
[----:B------:R-:W-:Y:S05]  /*ead0*/  WARPSYNC.COLLECTIVE R15, `(.L_x_322) ;  /* 0x000000000f087348 */ /* 0x000fea0003c00000 */
[----:B------:R0:W1:Y:S02]  /*eae0*/  SHFL.IDX P6, R14, R13, R12, R11 ;  /* 0x0000000c0d0e7389 */ /* 0x00006400000c000b */
[----:B01----:R-:W-:Y:S01]  /*eaf0*/  ENDCOLLECTIVE ;  /* 0x000000000000791b */ /* 0x003fe20003800000 */
.L_x_322:
        /* <DEDUP_REMOVED lines=9> */
[----:B------:R0:W-:Y:S02]  /*eb90*/  @!P1 LDGSTS.E.BYPASS.LTC128B.128 [R10+0xcc00], desc[UR48][R6.64], !P0 ;  /* 0x0cc00000060a9fae */ /* 0x0001e4000c101d70 */
[----:B0-----:R-:W-:-:S05]  /*eba0*/  VIADD R6, R17, 0x20 ;  /* 0x0000002011067836 */ /* 0x001fca0000000000 */
[----:B------:R-:W-:Y:S01]  /*ebb0*/  ISETP.GE.AND P1, PT, R6, R3, PT ;  /* 0x000000030600720c */ /* 0x000fe20003f26270 */
[----:B------:R-:W-:-:S12]  /*ebc0*/  IMAD.MOV.U32 R6, RZ, RZ, R14 ;  /* 0x000000ffff067224 */ /* 0x000fd800078e000e */
[----:B------:R-:W-:Y:S05]  /*ebd0*/  WARPSYNC.COLLECTIVE R15, `(.L_x_323) ;  /* 0x000000000f087348 */ /* 0x000fea0003c00000 */
[----:B------:R0:W1:Y:S02]  /*ebe0*/  SHFL.IDX P6, R14, R13, R12, R11 ;  /* 0x0000000c0d0e7389 */ /* 0x00006400000c000b */
[----:B01----:R-:W-:Y:S01]  /*ebf0*/  ENDCOLLECTIVE ;  /* 0x000000000000791b */ /* 0x003fe20003800000 */
.L_x_323:
[----:B------:R-:W-:Y:S02]  /*ec00*/  IMAD.MOV.U32 R13, RZ, RZ, R4 ;  /* 0x000000ffff0d7224 */ /* 0x000fe400078e0004 */
[----:B------:R-:W-:Y:S02]  /*ec10*/  IMAD.MOV.U32 R12, RZ, RZ, 0x3 ;  /* 0x00000003ff0c7424 */ /* 0x000fe400078e00ff */
[----:B------:R-:W-:-:S07]  /*ec20*/  IMAD.MOV.U32 R7, RZ, RZ, R14 ;  /* 0x000000ffff077224 */ /* 0x000fce00078e000e */
[----:B------:R-:W-:Y:S05]  /*ec30*/  WARPSYNC.COLLECTIVE R15, `(.L_x_324) ;  /* 0x000000000f087348 */ /* 0x000fea0003c00000 */
[----:B------:R0:W1:Y:S02]  /*ec40*/  SHFL.IDX P6, R14, R13, R12, R11 ;  /* 0x0000000c0d0e7389 */ /* 0x00006400000c000b */
[----:B01----:R-:W-:Y:S01]  /*ec50*/  ENDCOLLECTIVE ;  /* 0x000000000000791b */ /* 0x003fe20003800000 */
.L_x_324:
        /* <DEDUP_REMOVED lines=16> */
.L_x_325:
[----:B------:R-:W-:Y:S02]  /*ed60*/  IMAD.MOV.U32 R13, RZ, RZ, R4 ;  /* 0x000000ffff0d7224 */ /* 0x000fe400078e0004 */
[----:B------:R-:W-:Y:S02]  /*ed70*/  IMAD.MOV.U32 R12, RZ, RZ, 0x4 ;  /* 0x00000004ff0c7424 */ /* 0x000fe400078e00ff */
[----:B------:R-:W-:-:S07]  /*ed80*/  IMAD.MOV.U32 R7, RZ, RZ, R14 ;  /* 0x000000ffff077224 */ /* 0x000fce00078e000e */
[----:B------:R-:W-:Y:S05]  /*ed90*/  WARPSYNC.COLLECTIVE R15, `(.L_x_326) ;  /* 0x000000000f087348 */ /* 0x000fea0003c00000 */
[----:B------:R0:W1:Y:S02]  /*eda0*/  SHFL.IDX P6, R14, R13, R12, R11 ;  /* 0x0000000c0d0e7389 */ /* 0x00006400000c000b */
[----:B01----:R-:W-:Y:S01]  /*edb0*/  ENDCOLLECTIVE ;  /* 0x000000000000791b */ /* 0x003fe20003800000 */
.L_x_326:
        /* <DEDUP_REMOVED lines=16> */
.L_x_327:
[----:B------:R-:W-:Y:S02]  /*eec0*/  IMAD.MOV.U32 R13, RZ, RZ, R4 ;  /* 0x000000ffff0d7224 */ /* 0x000fe400078e0004 */
[----:B------:R-:W-:Y:S02]  /*eed0*/  IMAD.MOV.U32 R12, RZ, RZ, 0x5 ;  /* 0x00000005ff0c7424 */ /* 0x000fe400078e00ff */
[----:B------:R-:W-:-:S07]  /*eee0*/  IMAD.MOV.U32 R7, RZ, RZ, R14 ;  /* 0x000000ffff077224 */ /* 0x000fce00078e000e */
[----:B------:R-:W-:Y:S05]  /*eef0*/  WARPSYNC.COLLECTIVE R15, `(.L_x_328) ;  /* 0x000000000f087348 */ /* 0x000fea0003c00000 */
[----:B------:R0:W1:Y:S02]  /*ef00*/  SHFL.IDX P6, R14, R13, R12, R11 ;  /* 0x0000000c0d0e7389 */ /* 0x00006400000c000b */
[----:B01----:R-:W-:Y:S01]  /*ef10*/  ENDCOLLECTIVE ;  /* 0x000000000000791b */ /* 0x003fe20003800000 */
.L_x_328:
        /* <DEDUP_REMOVED lines=16> */
.L_x_329:
[----:B------:R-:W-:Y:S02]  /*f020*/  IMAD.MOV.U32 R13, RZ, RZ, R4 ;  /* 0x000000ffff0d7224 */ /* 0x000fe400078e0004 */
[----:B------:R-:W-:Y:S02]  /*f030*/  IMAD.MOV.U32 R12, RZ, RZ, 0x6 ;  /* 0x00000006ff0c7424 */ /* 0x000fe400078e00ff */
[----:B------:R-:W-:-:S07]  /*f040*/  IMAD.MOV.U32 R7, RZ, RZ, R14 ;  /* 0x000000ffff077224 */ /* 0x000fce00078e000e */
[----:B------:R-:W-:Y:S05]  /*f050*/  WARPSYNC.COLLECTIVE R15, `(.L_x_330) ;  /* 0x000000000f087348 */ /* 0x000fea0003c00000 */
[----:B------:R0:W1:Y:S02]  /*f060*/  SHFL.IDX P6, R14, R13, R12, R11 ;  /* 0x0000000c0d0e7389 */ /* 0x00006400000c000b */
[----:B01----:R-:W-:Y:S01]  /*f070*/  ENDCOLLECTIVE ;  /* 0x000000000000791b */ /* 0x003fe20003800000 */
.L_x_330:
        /* <DEDUP_REMOVED lines=16> */
.L_x_331:
[----:B------:R-:W-:Y:S02]  /*f180*/  IMAD.MOV.U32 R13, RZ, RZ, R4 ;  /* 0x000000ffff0d7224 */ /* 0x000fe400078e0004 */
[----:B------:R-:W-:Y:S02]  /*f190*/  IMAD.MOV.U32 R12, RZ, RZ, 0x7 ;  /* 0x00000007ff0c7424 */ /* 0x000fe400078e00ff */
[----:B------:R-:W-:-:S07]  /*f1a0*/  IMAD.MOV.U32 R7, RZ, RZ, R14 ;  /* 0x000000ffff077224 */ /* 0x000fce00078e000e */
[----:B------:R-:W-:Y:S05]  /*f1b0*/  WARPSYNC.COLLECTIVE R15, `(.L_x_332) ;  /* 0x000000000f087348 */ /* 0x000fea0003c00000 */
[----:B------:R0:W1:Y:S02]  /*f1c0*/  SHFL.IDX P6, R14, R13, R12, R11 ;  /* 0x0000000c0d0e7389 */ /* 0x00006400000c000b */
[----:B01----:R-:W-:Y:S01]  /*f1d0*/  ENDCOLLECTIVE ;  /* 0x000000000000791b */ /* 0x003fe20003800000 */
.L_x_332:
[----:B------:R-:W-:-:S05]  /*f1e0*/  @!P1 LEA R7, P2, R20, R7, 0x1 ;  /* 0x0000000714079211 */ /* 0x000fca00078408ff */
[----:B------:R-:W-:-:S05]  /*f1f0*/  @!P1 IMAD.X R6, RZ, RZ, R6, P2 ;  /* 0x000000ffff069224 */ /* 0x000fca00010e0606 */
[-C--:B------:R-:W-:Y:S01]  /*f200*/  @!P1 LOP3.LUT R7, R7, R6.reuse, RZ, 0x3c, !PT ;  /* 0x0000000607079212 */ /* 0x080fe200078e3cff */
[----:B------:R-:W-:Y:S02]  /*f210*/  IMAD.MOV.U32 R13, RZ, RZ, R0 ;  /* 0x000000ffff0d7224 */ /* 0x000fe400078e0000 */
[----:B------:R-:W-:Y:S01]  /*f220*/  VIADD R0, R17, 0x70 ;  /* 0x0000007011007836 */ /* 0x000fe20000000000 */
[----:B------:R-:W-:-:S04]  /*f230*/  @!P1 LOP3.LUT R6, R7, R6, RZ, 0x3c, !PT ;  /* 0x0000000607069212 */ /* 0x000fc800078e3cff */
[----:B------:R-:W-:Y:S02]  /*f240*/  @!P1 LOP3.LUT R7, R7, R6, RZ, 0x3c, !PT ;  /* 0x0000000607079212 */ /* 0x000fe400078e3cff */
[----:B------:R-:W-:-:S07]  /*f250*/  MOV R4, R14 ;  /* 0x0000000e00047202 */ /* 0x000fce0000000f00 */
[----:B------:R-:W-:Y:S05]  /*f260*/  WARPSYNC.COLLECTIVE R15, `(.L_x_333) ;  /* 0x000000000f087348 */ /* 0x000fea0003c00000 */
[----:B------:R0:W1:Y:S02]  /*f270*/  SHFL.IDX P6, R14, R13, R12, R11 ;  /* 0x0000000c0d0e7389 */ /* 0x00006400000c000b */
[----:B01----:R-:W-:Y:S01]  /*f280*/  ENDCOLLECTIVE ;  /* 0x000000000000791b */ /* 0x003fe20003800000 */
.L_x_333:
[----:B------:R-:W-:Y:S01]  /*f290*/  @!PT LDS RZ, [RZ] ;  /* 0x00000000fffff984 */ /* 0x000fe20000000800 */
[----:B------:R-:W-:Y:S01]  /*f2a0*/  @!PT LDS RZ, [RZ] ;  /* 0x00000000fffff984 */ /* 0x000fe20000000800 */
[----:B------:R-:W-:Y:S01]  /*f2b0*/  @!PT LDS RZ, [RZ] ;  /* 0x00000000fffff984 */ /* 0x000fe20000000800 */
[----:B------:R0:W-:Y:S01]  /*f2c0*/  @!P1 LDGSTS.E.BYPASS.LTC128B.128 [R10+0xf400], desc[UR48][R6.64], !P0 ;  /* 0x0f400000060a9fae */ /* 0x0001e2000c101d70 */
[----:B------:R-:W-:Y:S01]  /*f2d0*/  ISETP.GE.AND P1, PT, R0, R3, PT ;  /* 0x000000030000720c */ /* 0x000fe20003f26270 */
[----:B------:R-:W-:-:S05]  /*f2e0*/  VIADD R0, R17, 0x80 ;  /* 0x0000008011007836 */ /* 0x000fca0000000000 */
[----:B------:R-:W-:Y:S01]  /*f2f0*/  ISETP.GE.AND P2, PT, R0, R3, PT ;  /* 0x000000030000720c */ /* 0x000fe20003f46270 */
[----:B------:R-:W-:Y:S02]  /*f300*/  IMAD.MOV.U32 R13, RZ, RZ, R2 ;  /* 0x000000ffff0d7224 */ /* 0x000fe400078e0002 */
[----:B------:R-:W-:Y:S02]  /*f310*/  IMAD.MOV.U32 R12, RZ, RZ, RZ ;  /* 0x000000ffff0c7224 */ /* 0x000fe400078e00ff */
[----:B0-----:R-:W-:-:S08]  /*f320*/  IMAD.MOV.U32 R6, RZ, RZ, R14 ;  /* 0x000000ffff067224 */ /* 0x001fd000078e000e */
[----:B------:R-:W-:Y:S05]  /*f330*/  WARPSYNC.COLLECTIVE R15, `(.L_x_334) ;  /* 0x000000000f087348 */ /* 0x000fea0003c00000 */
[----:B------:R0:W1:Y:S02]  /*f340*/  SHFL.IDX P6, R14, R13, R12, R11 ;  /* 0x0000000c0d0e7389 */ /* 0x00006400000c000b */
[----:B01----:R-:W-:Y:S01]  /*f350*/  ENDCOLLECTIVE ;  /* 0x000000000000791b */ /* 0x003fe20003800000 */
.L_x_334:
[----:B------:R-:W-:-:S05]  /*f360*/  @!P1 LEA R6, P3, R20, R6, 0x1 ;  /* 0x0000000614069211 */ /* 0x000fca00078608ff */
[----:B------:R-:W-:-:S04]  /*f370*/  @!P1 IMAD.X R4, RZ, RZ, R4, P3 ;  /* 0x000000ffff049224 */ /* 0x000fc800018e0604 */
[----:B------:R-:W-:Y:S02]  /*f380*/  @!P1 IMAD.MOV.U32 R7, RZ, RZ, R4 ;  /* 0x000000ffff079224 */ /* 0x000fe400078e0004 */
[----:B------:R-:W-:-:S03]  /*f390*/  IMAD.MOV.U32 R13, RZ, RZ, R5 ;  /* 0x000000ffff0d7224 */ /* 0x000fc600078e0005 */
[----:B------:R-:W-:Y:S01]  /*f3a0*/  @!PT LDS RZ, [RZ] ;  /* 0x00000000fffff984 */ /* 0x000fe20000000800 */
[----:B------:R-:W-:Y:S01]  /*f3b0*/  @!PT LDS RZ, [RZ] ;  /* 0x00000000fffff984 */ /* 0x000fe20000000800 */
[----:B------:R-:W-:Y:S01]  /*f3c0*/  @!PT LDS RZ, [RZ] ;  /* 0x00000000fffff984 */ /* 0x000fe20000000800 */
[----:B------:R0:W-:Y:S01]  /*f3d0*/  @!P1 LDGSTS.E.BYPASS.LTC128B.128 [R10+0xfc00], desc[UR48][R6.64], !P0 ;  /* 0x0fc00000060a9fae */ /* 0x0001e2000c101d70 */
[----:B------:R-:W-:-:S07]  /*f3e0*/  IMAD.MOV.U32 R0, RZ, RZ, R14 ;  /* 0x000000ffff007224 */ /* 0x000fce00078e000e */
[----:B0-----:R-:W-:Y:S05]  /*f3f0*/  WARPSYNC.COLLECTIVE R15, `(.L_x_335) ;  /* 0x000000000f087348 */ /* 0x001fea0003c00000 */
[----:B------:R1:W2:Y:S02]  /*f400*/  SHFL.IDX P6, R14, R13, R12, R11 ;  /* 0x0000000c0d0e7389 */ /* 0x0002a400000c000b */
[----:B012---:R-:W-:Y:S01]  /*f410*/  ENDCOLLECTIVE ;  /* 0x000000000000791b */ /* 0x007fe20003800000 */
.L_x_335:
[----:B------:R-:W-:Y:S02]  /*f420*/  IMAD.MOV.U32 R13, RZ, RZ, R2 ;  /* 0x000000ffff0d7224 */ /* 0x000fe400078e0002 */
[----:B------:R-:W-:Y:S02]  /*f430*/  IMAD.MOV.U32 R12, RZ, RZ, 0x1 ;  /* 0x00000001ff0c7424 */ /* 0x000fe400078e00ff */
[----:B------:R-:W-:-:S07]  /*f440*/  IMAD.MOV.U32 R8, RZ, RZ, R14 ;  /* 0x000000ffff087224 */ /* 0x000fce00078e000e */
[----:B------:R-:W-:Y:S05]  /*f450*/  WARPSYNC.COLLECTIVE R15, `(.L_x_336) ;  /* 0x000000000f087348 */ /* 0x000fea0003c00000 */
[----:B------:R0:W1:Y:S02]  /*f460*/  SHFL.IDX P6, R14, R13, R12, R11 ;  /* 0x0000000c0d0e7389 */ /* 0x00006400000c000b */
[----:B01----:R-:W-:Y:S01]  /*f470*/  ENDCOLLECTIVE ;  /* 0x000000000000791b */ /* 0x003fe20003800000 */
.L_x_336:
[----:B------:R-:W-:-:S05]  /*f480*/  @!P2 LEA R6, P1, R20, R8, 0x1 ;  /* 0x000000081406a211 */ /* 0x000fca00078208ff */
[----:B------:R-:W-:Y:S02]  /*f490*/  @!P2 IMAD.X R7, RZ, RZ, R0, P1 ;  /* 0x000000ffff07a224 */ /* 0x000fe400008e0600 */
[----:B------:R-:W-:-:S03]  /*f4a0*/  VIADD R0, R17, 0x90 ;  /* 0x0000009011007836 */ /* 0x000fc60000000000 */
[----:B------:R-:W-:Y:S01]  /*f4b0*/  @!PT LDS RZ, [RZ] ;  /* 0x00000000fffff984 */ /* 0x000fe20000000800 */
[----:B------:R-:W-:Y:S01]  /*f4c0*/  @!PT LDS RZ, [RZ] ;  /* 0x00000000fffff984 */ /* 0x000fe20000000800 */
[----:B------:R-:W-:Y:S01]  /*f4d0*/  @!PT LDS RZ, [RZ] ;  /* 0x00000000fffff984 */ /* 0x000fe20000000800 */
[----:B------:R0:W-:Y:S01]  /*f4e0*/  @!P2 LDGSTS.E.BYPASS.LTC128B.128 [R10+0x10400], desc[UR48][R6.64], !P0 ;  /* 0x10400000060aafae */ /* 0x0001e2000c101d70 */
[----:B------:R-:W-:Y:S01]  /*f4f0*/  IMAD.MOV.U32 R13, RZ, RZ, R5 ;  /* 0x000000ffff0d7224 */ /* 0x000fe200078e0005 */
[----:B------:R-:W-:Y:S01]  /*f500*/  ISETP.GE.AND P1, PT, R0, R3, PT ;  /* 0x000000030000720c */ /* 0x000fe20003f26270 */
[----:B------:R-:W-:-:S12]  /*f510*/  IMAD.MOV.U32 R0, RZ, RZ, R14 ;  /* 0x000000ffff007224 */ /* 0x000fd800078e000e */
[----:B0-----:R-:W-:Y:S05]  /*f520*/  WARPSYNC.COLLECTIVE R15, `(.L_x_337) ;  /* 0x000000000f087348 */ /* 0x001fea0003c00000 */
[----:B------:R1:W2:Y:S02]  /*f530*/  SHFL.IDX P6, R14, R13, R12, R11 ;  /* 0x0000000c0d0e7389 */ /* 0x0002a400000c000b */
[----:B012---:R-:W-:Y:S01]  /*f540*/  ENDCOLLECTIVE ;  /* 0x000000000000791b */ /* 0x007fe20003800000 */
.L_x_337:
[----:B------:R-:W-:Y:S02]  /*f550*/  IMAD.MOV.U32 R13, RZ, RZ, R2 ;  /* 0x000000ffff0d7224 */ /* 0x000fe400078e0002 */
[----:B------:R-:W-:Y:S01]  /*f560*/  IMAD.MOV.U32 R12, RZ, RZ, 0x2 ;  /* 0x00000002ff0c7424 */ /* 0x000fe200078e00ff */
[----:B------:R-:W-:-:S13]  /*f570*/  @!P1 LEA R4, P2, R20, R14, 0x1 ;  /* 0x0000000e14049211 */ /* 0x000fda00078408ff */
[----:B------:R-:W-:Y:S05]  /*f580*/  WARPSYNC.COLLECTIVE R15, `(.L_x_338) ;  /* 0x000000000f087348 */ /* 0x000fea0003c00000 */
[----:B------:R0:W1:Y:S02]  /*f590*/  SHFL.IDX P6, R14, R13, R12, R11 ;  /* 0x0000000c0d0e7389 */ /* 0x00006400000c000b */
[----:B01----:R-:W-:Y:S01]  /*f5a0*/  ENDCOLLECTIVE ;  /* 0x000000000000791b */ /* 0x003fe20003800000 */
.L_x_338:
[----:B------:R-:W-:Y:S02]  /*f5b0*/  @!P1 IMAD.X R9, RZ, RZ, R0, P2 ;  /* 0x000000ffff099224 */ /* 0x000fe400010e0600 */
[----:B------:R-:W-:Y:S02]  /*f5c0*/  @!P1 IMAD.MOV.U32 R6, RZ, RZ, R4 ;  /* 0x000000ffff069224 */ /* 0x000fe400078e0004 */
[----:B------:R-:W-:-:S05]  /*f5d0*/  @!P1 IMAD.MOV.U32 R7, RZ, RZ, R9 ;  /* 0x000000ffff079224 */ /* 0x000fca00078e0009 */
        /* <DEDUP_REMOVED lines=9> */
.L_x_339:
[----:B------:R-:W-:-:S05]  /*f670*/  VIADD R6, R17, 0xa0 ;  /* 0x000000a011067836 */ /* 0x000fca0000000000 */
[----:B------:R-:W-:Y:S01]  /*f680*/  ISETP.GE.AND P1, PT, R6, R3, PT ;  /* 0x000000030600720c */ /* 0x000fe20003f26270 */
[----:B------:R-:W-:Y:S02]  /*f690*/  IMAD.MOV.U32 R13, RZ, RZ, R2 ;  /* 0x000000ffff0d7224 */ /* 0x000fe400078e0002 */
[----:B------:R-:W-:Y:S02]  /*f6a0*/  IMAD.MOV.U32 R12, RZ, RZ, 0x3 ;  /* 0x00000003ff0c7424 */ /* 0x000fe400078e00ff */
[----:B------:R-:W-:-:S08]  /*f6b0*/  IMAD.MOV.U32 R4, RZ, RZ, R14 ;  /* 0x000000ffff047224 */ /* 0x000fd000078e000e */
[----:B------:R-:W-:Y:S05]  /*f6c0*/  WARPSYNC.COLLECTIVE R15, `(.L_x_340) ;  /* 0x000000000f087348 */ /* 0x000fea0003c00000 */
[----:B------:R0:W1:Y:S02]  /*f6d0*/  SHFL.IDX P6, R14, R13, R12, R11 ;  /* 0x0000000c0d0e7389 */ /* 0x00006400000c000b */
[----:B01----:R-:W-:Y:S01]  /*f6e0*/  ENDCOLLECTIVE ;  /* 0x000000000000791b */ /* 0x003fe20003800000 */
.L_x_340:
[----:B------:R-:W-:-:S05]  /*f6f0*/  @!P1 LEA R6, P2, R20, R4, 0x1 ;  /* 0x0000000414069211 */ /* 0x000fca00078408ff */
        /* <DEDUP_REMOVED lines=10> */
.L_x_341:
[----:B------:R-:W-:Y:S05]  /*f7a0*/  BRA `(.L_x_342) ;  /* 0xffffffc000a87947 */ /* 0x000fea000383ffff */
.L_x_230:
[----:B0-----:R0:W1:Y:S02]  /*f7b0*/  SYNCS.PHASECHK.TRANS64.TRYWAIT P0, [R22+URZ+0x30820], R3 ;  /* 0x03082003160075a7 */ /* 0x001064000800017f */
[----:B-1----:R-:W-:Y:S05]  /*f7c0*/  @!P0 NANOSLEEP.SYNCS 0x989680 ;  /* 0x009896800000895d */ /* 0x002fea0003900000 */
[----:B------:R-:W1:Y:S02]  /*f7d0*/  @!P0 SYNCS.PHASECHK.TRANS64 P0, [R22+URZ+0x30820], R3 ;  /* 0x03082003160085a7 */ /* 0x000e64000800007f */
[----:B-1----:R-:W-:Y:S05]  /*f7e0*/  @!P0 BRA `(.L_x_230) ;  /* 0xfffffffc00f08947 */ /* 0x002fea000383ffff */
[----:B------:R-:W-:Y:S05]  /*f7f0*/  BRA `(.L_x_343) ;  /* 0xffffffc400107947 */ /* 0x000fea000383ffff */
.L_x_239:
[----:B0-----:R0:W2:Y:S02]  /*f800*/  SYNCS.PHASECHK.TRANS64.TRYWAIT P0, [R2+URZ+0x30840], R3 ;  /* 0x03084003020075a7 */ /* 0x0010a4000800017f */
[----:B--2---:R-:W-:Y:S05]  /*f810*/  @!P0 NANOSLEEP.SYNCS 0x989680 ;  /* 0x009896800000895d */ /* 0x004fea0003900000 */
[----:B------:R-:W2:Y:S02]  /*f820*/  @!P0 SYNCS.PHASECHK.TRANS64 P0, [R2+URZ+0x30840], R3 ;  /* 0x03084003020085a7 */ /* 0x000ea4000800007f */
[----:B--2---:R-:W-:Y:S05]  /*f830*/  @!P0 BRA `(.L_x_239) ;  /* 0xfffffffc00f08947 */ /* 0x004fea000383ffff */
[----:B------:R-:W-:Y:S05]  /*f840*/  BRA `(.L_x_344) ;  /* 0xffffffc400c07947 */ /* 0x000fea000383ffff */
.L_x_244:
[----:B0-----:R0:W1:Y:S02]  /*f850*/  SYNCS.PHASECHK.TRANS64.TRYWAIT P0, [R3+URZ+0x60], R2 ;  /* 0x00006002030075a7 */ /* 0x001064000800017f */
[----:B-1----:R-:W-:Y:S05]  /*f860*/  @!P0 NANOSLEEP.SYNCS 0x989680 ;  /* 0x009896800000895d */ /* 0x002fea0003900000 */
[----:B------:R-:W1:Y:S02]  /*f870*/  @!P0 SYNCS.PHASECHK.TRANS64 P0, [R3+URZ+0x60], R2 ;  /* 0x00006002030085a7 */ /* 0x000e64000800007f */
[----:B-1----:R-:W-:Y:S05]  /*f880*/  @!P0 BRA `(.L_x_244) ;  /* 0xfffffffc00f08947 */ /* 0x002fea000383ffff */
[----:B------:R-:W-:Y:S05]  /*f890*/  BRA `(.L_x_345) ;  /* 0xffffffc8004c7947 */ /* 0x000fea000383ffff */
.L_x_252:
[----:B-1----:R1:W2:Y:S02]  /*f8a0*/  SYNCS.PHASECHK.TRANS64.TRYWAIT P0, [R2+URZ+0x30840], R3 ;  /* 0x03084003020075a7 */ /* 0x0022a4000800017f */
[----:B--2---:R-:W-:Y:S05]  /*f8b0*/  @!P0 NANOSLEEP.SYNCS 0x989680 ;  /* 0x009896800000895d */ /* 0x004fea0003900000 */
[----:B------:R-:W2:Y:S02]  /*f8c0*/  @!P0 SYNCS.PHASECHK.TRANS64 P0, [R2+URZ+0x30840], R3 ;  /* 0x03084003020085a7 */ /* 0x000ea4000800007f */
[----:B--2---:R-:W-:Y:S05]  /*f8d0*/  @!P0 BRA `(.L_x_252) ;  /* 0xfffffffc00f08947 */ /* 0x004fea000383ffff */
[----:B------:R-:W-:Y:S05]  /*f8e0*/  BRA `(.L_x_346) ;  /* 0xffffffcc008c7947 */ /* 0x000fea000383ffff */
.L_x_257:
[----:B0-----:R0:W1:Y:S02]  /*f8f0*/  SYNCS.PHASECHK.TRANS64.TRYWAIT P0, [R10+URZ+0x60], R3 ;  /* 0x000060030a0075a7 */ /* 0x001064000800017f */
[----:B-1----:R-:W-:Y:S05]  /*f900*/  @!P0 NANOSLEEP.SYNCS 0x989680 ;  /* 0x009896800000895d */ /* 0x002fea0003900000 */
[----:B------:R-:W1:Y:S02]  /*f910*/  @!P0 SYNCS.PHASECHK.TRANS64 P0, [R10+URZ+0x60], R3 ;  /* 0x000060030a0085a7 */ /* 0x000e64000800007f */
[----:B-1----:R-:W-:Y:S05]  /*f920*/  @!P0 BRA `(.L_x_257) ;  /* 0xfffffffc00f08947 */ /* 0x002fea000383ffff */
[----:B------:R-:W-:Y:S05]  /*f930*/  BRA `(.L_x_347) ;  /* 0xffffffd000187947 */ /* 0x000fea000383ffff */
.L_x_265:
[----:B-1----:R1:W2:Y:S02]  /*f940*/  SYNCS.PHASECHK.TRANS64.TRYWAIT P0, [R2+URZ+0x30840], R3 ;  /* 0x03084003020075a7 */ /* 0x0022a4000800017f */
[----:B--2---:R-:W-:Y:S05]  /*f950*/  @!P0 NANOSLEEP.SYNCS 0x989680 ;  /* 0x009896800000895d */ /* 0x004fea0003900000 */
[----:B------:R-:W2:Y:S02]  /*f960*/  @!P0 SYNCS.PHASECHK.TRANS64 P0, [R2+URZ+0x30840], R3 ;  /* 0x03084003020085a7 */ /* 0x000ea4000800007f */
[----:B--2---:R-:W-:Y:S05]  /*f970*/  @!P0 BRA `(.L_x_265) ;  /* 0xfffffffc00f08947 */ /* 0x004fea000383ffff */
[----:B------:R-:W-:Y:S05]  /*f980*/  BRA `(.L_x_348) ;  /* 0xffffffd400247947 */ /* 0x000fea000383ffff */
.L_x_270:
[----:B0-----:R0:W1:Y:S02]  /*f990*/  SYNCS.PHASECHK.TRANS64.TRYWAIT P0, [R8+URZ+0x60], R3 ;  /* 0x00006003080075a7 */ /* 0x001064000800017f */
[----:B-1----:R-:W-:Y:S05]  /*f9a0*/  @!P0 NANOSLEEP.SYNCS 0x989680 ;  /* 0x009896800000895d */ /* 0x002fea0003900000 */
[----:B------:R-:W1:Y:S02]  /*f9b0*/  @!P0 SYNCS.PHASECHK.TRANS64 P0, [R8+URZ+0x60], R3 ;  /* 0x00006003080085a7 */ /* 0x000e64000800007f */
[----:B-1----:R-:W-:Y:S05]  /*f9c0*/  @!P0 BRA `(.L_x_270) ;  /* 0xfffffffc00f08947 */ /* 0x002fea000383ffff */
[----:B------:R-:W-:Y:S05]  /*f9d0*/  BRA `(.L_x_349) ;  /* 0xffffffd400b47947 */ /* 0x000fea000383ffff */
.L_x_280:
[----:B0-----:R0:W1:Y:S02]  /*f9e0*/  SYNCS.PHASECHK.TRANS64.TRYWAIT P0, [R3+URZ+0x30860], R0 ;  /* 0x03086000030075a7 */ /* 0x001064000800017f */
[----:B-1----:R-:W-:Y:S05]  /*f9f0*/  @!P0 NANOSLEEP.SYNCS 0x989680 ;  /* 0x009896800000895d */ /* 0x002fea0003900000 */
[----:B------:R-:W1:Y:S02]  /*fa00*/  @!P0 SYNCS.PHASECHK.TRANS64 P0, [R3+URZ+0x30860], R0 ;  /* 0x03086000030085a7 */ /* 0x000e64000800007f */
[----:B-1----:R-:W-:Y:S05]  /*fa10*/  @!P0 BRA `(.L_x_280) ;  /* 0xfffffffc00f08947 */ /* 0x002fea000383ffff */
[----:B------:R-:W-:Y:S05]  /*fa20*/  BRA `(.L_x_350) ;  /* 0xffffffd800ac7947 */ /* 0x000fea000383ffff */
.L_x_286:
[----:B------:R-:W-:Y:S01]  /*fa30*/  BSSY B0, `(.L_x_351) ;  /* 0x0000008000007945 */ /* 0x000fe20003800000 */
[----:B------:R-:W-:Y:S02]  /*fa40*/  IMAD.MOV.U32 R13, RZ, RZ, R16 ;  /* 0x000000ffff0d7224 */ /* 0x000fe400078e0010 */
[----:B------:R-:W-:Y:S02]  /*fa50*/  IMAD.MOV.U32 R12, RZ, RZ, RZ ;  /* 0x000000ffff0c7224 */ /* 0x000fe400078e00ff */
[----:B------:R-:W-:Y:S02]  /*fa60*/  IMAD.MOV.U32 R11, RZ, RZ, 0x1f ;  /* 0x0000001fff0b7424 */ /* 0x000fe400078e00ff */
[----:B------:R-:W-:-:S07]  /*fa70*/  IMAD.MOV.U32 R15, RZ, RZ, -0x1 ;  /* 0xffffffffff0f7424 */ /* 0x000fce00078e00ff */
[----:B------:R-:W-:Y:S05]  /*fa80*/  WARPSYNC.COLLECTIVE R15, `(.L_x_352) ;  /* 0x000000000f087348 */ /* 0x000fea0003c00000 */
[----:B------:R0:W1:Y:S02]  /*fa90*/  SHFL.IDX P6, R14, R13, R12, R11 ;  /* 0x0000000c0d0e7389 */ /* 0x00006400000c000b */
[----:B01----:R-:W-:Y:S01]  /*faa0*/  ENDCOLLECTIVE ;  /* 0x000000000000791b */ /* 0x003fe20003800000 */
.L_x_352:
[----:B------:R-:W-:Y:S05]  /*fab0*/  BSYNC B0 ;  /* 0x0000000000007941 */ /* 0x000fea0003800000 */
.L_x_351:
[----:B------:R-:W-:Y:S02]  /*fac0*/  IMAD.MOV.U32 R13, RZ, RZ, R16 ;  /* 0x000000ffff0d7224 */ /* 0x000fe400078e0010 */
[----:B------:R-:W-:Y:S02]  /*fad0*/  IMAD.MOV.U32 R12, RZ, RZ, 0x1 ;  /* 0x00000001ff0c7424 */ /* 0x000fe400078e00ff */
[----:B------:R-:W-:Y:S02]  /*fae0*/  IMAD.MOV.U32 R11, RZ, RZ, 0x1f ;  /* 0x0000001fff0b7424 */ /* 0x000fe400078e00ff */
[----:B------:R-:W-:Y:S02]  /*faf0*/  IMAD.MOV.U32 R15, RZ, RZ, -0x1 ;  /* 0xffffffffff0f7424 */ /* 0x000fe400078e00ff */
[----:B------:R-:W-:Y:S02]  /*fb00*/  IMAD.IADD R5, R19, 0x1, R8 ;  /* 0x0000000113057824 */ /* 0x000fe400078e0208 */
[----:B------:R-:W-:-:S07]  /*fb10*/  IMAD.MOV.U32 R0, RZ, RZ, R14 ;  /* 0x000000ffff007224 */ /* 0x000fce00078e000e */
[----:B------:R-:W-:Y:S05]  /*fb20*/  WARPSYNC.COLLECTIVE R15, `(.L_x_353) ;  /* 0x000000000f087348 */ /* 0x000fea0003c00000 */
[----:B------:R0:W1:Y:S02]  /*fb30*/  SHFL.IDX P6, R14, R13, R12, R11 ;  /* 0x0000000c0d0e7389 */ /* 0x00006400000c000b */
[----:B01----:R-:W-:Y:S01]  /*fb40*/  ENDCOLLECTIVE ;  /* 0x000000000000791b */ /* 0x003fe20003800000 */
.L_x_353:
[----:B------:R-:W-:Y:S02]  /*fb50*/  ULDC UR4, c[0x0][0xc3c] ;  /* 0x00030f0000047ab9 */ /* 0x000fe40000000800 */
[----:B------:R-:W-:-:S13]  /*fb60*/  ISETP.GE.OR P1, PT, R5, UR4, !P0 ;  /* 0x0000000405007c0c */ /* 0x000fda000c726670 */
[----:B------:R-:W0:Y:S01]  /*fb70*/  @!P1 LDC.64 R2, c[0x0][0xc80] ;  /* 0x00032000ff029b82 */ /* 0x000e220000000a00 */
[----:B------:R-:W-:Y:S02]  /*fb80*/  IMAD.MOV.U32 R11, RZ, RZ, RZ ;  /* 0x000000ffff0b7224 */ /* 0x000fe400078e00ff */
[----:B------:R-:W-:Y:S02]  /*fb90*/  IMAD.MOV.U32 R4, RZ, RZ, R14 ;  /* 0x000000ffff047224 */ /* 0x000fe400078e000e */
[----:B0-----:R-:W-:-:S06]  /*fba0*/  @!P1 IMAD.WIDE R2, R5, 0x4, R2 ;  /* 0x0000000405029825 */ /* 0x001fcc00078e0202 */
[----:B------:R-:W2:Y:S01]  /*fbb0*/  @!P1 LDG.E R2, desc[UR48][R2.64] ;  /* 0x0000003002029981 */ /* 0x000ea2000c1e1900 */
[----:B------:R-:W-:Y:S01]  /*fbc0*/  IMAD.MOV.U32 R5, RZ, RZ, RZ ;  /* 0x000000ffff057224 */ /* 0x000fe200078e00ff */
[C---:B------:R-:W-:Y:S02]  /*fbd0*/  ISETP.GE.U32.AND P2, PT, R8.reuse, 0x2, PT ;  /* 0x000000020800780c */ /* 0x040fe40003f46070 */
[C---:B------:R-:W-:Y:S02]  /*fbe0*/  ISETP.GE.U32.AND P3, PT, R8.reuse, 0x4, PT ;  /* 0x000000040800780c */ /* 0x040fe40003f66070 */
[C---:B------:R-:W-:Y:S02]  /*fbf0*/  ISETP.GE.U32.AND P4, PT, R8.reuse, 0x8, PT ;  /* 0x000000080800780c */ /* 0x040fe40003f86070 */
[C---:B------:R-:W-:Y:S01]  /*fc00*/  ISETP.GE.U32.AND P5, PT, R8.reuse, 0x10, PT ;  /* 0x000000100800780c */ /* 0x040fe20003fa6070 */
[----:B--2---:R-:W-:Y:S01]  /*fc10*/  @!P1 IMAD.MOV.U32 R5, RZ, RZ, R2 ;  /* 0x000000ffff059224 */ /* 0x004fe200078e0002 */
[----:B------:R-:W-:-:S03]  /*fc20*/  ISETP.NE.AND P1, PT, R8, RZ, PT ;  /* 0x000000ff0800720c */ /* 0x000fc60003f25270 */
[----:B------:R-:W-:-:S10]  /*fc30*/  IMAD.MOV.U32 R13, RZ, RZ, R5 ;  /* 0x000000ffff0d7224 */ /* 0x000fd400078e0005 */
[----:B------:R-:W-:Y:S05]  /*fc40*/  WARPSYNC.COLLECTIVE R15, `(.L_x_354) ;  /* 0x000000000f087348 */ /* 0x000fea0003c00000 */
[----:B------:R0:W1:Y:S02]  /*fc50*/  SHFL.UP P6, R14, R13, R12, R11 ;  /* 0x0400000c0d0e7389 */ /* 0x00006400000c000b */
[----:B01----:R-:W-:Y:S01]  /*fc60*/  ENDCOLLECTIVE ;  /* 0x000000000000791b */ /* 0x003fe20003800000 */
.L_x_354:
[----:B------:R-:W-:Y:S01]  /*fc70*/  IMAD.MOV.U32 R12, RZ, RZ, 0x2 ;  /* 0x00000002ff0c7424 */ /* 0x000fe200078e00ff */
[----:B------:R-:W-:-:S05]  /*fc80*/  SEL R6, R14, RZ, P1 ;  /* 0x000000ff0e067207 */ /* 0x000fca0000800000 */
[----:B------:R-:W-:-:S04]  /*fc90*/  IMAD.IADD R6, R5, 0x1, R6 ;  /* 0x0000000105067824 */ /* 0x000fc800078e0206 */
[----:B------:R-:W-:-:S07]  /*fca0*/  IMAD.MOV.U32 R13, RZ, RZ, R6 ;  /* 0x000000ffff0d7224 */ /* 0x000fce00078e0006 */
[----:B------:R-:W-:Y:S05]  /*fcb0*/  WARPSYNC.COLLECTIVE R15, `(.L_x_355) ;  /* 0x000000000f087348 */ /* 0x000fea0003c00000 */
[----:B------:R0:W1:Y:S02]  /*fcc0*/  SHFL.UP P6, R14, R13, R12, R11 ;  /* 0x0400000c0d0e7389 */ /* 0x00006400000c000b */
[----:B01----:R-:W-:Y:S01]  /*fcd0*/  ENDCOLLECTIVE ;  /* 0x000000000000791b */ /* 0x003fe20003800000 */
.L_x_355:
[----:B------:R-:W-:Y:S01]  /*fce0*/  IMAD.MOV.U32 R12, RZ, RZ, 0x4 ;  /* 0x00000004ff0c7424 */ /* 0x000fe200078e00ff */
[----:B------:R-:W-:-:S04]  /*fcf0*/  SEL R7, R14, RZ, P2 ;  /* 0x000000ff0e077207 */ /* 0x000fc80001000000 */
[----:B------:R-:W-:-:S05]  /*fd00*/  IADD3 R7, R6, R7, RZ ;  /* 0x0000000706077210 */ /* 0x000fca0007ffe0ff */
[----:B------:R-:W-:-:S07]  /*fd10*/  IMAD.MOV.U32 R13, RZ, RZ, R7 ;  /* 0x000000ffff0d7224 */ /* 0x000fce00078e0007 */
[----:B------:R-:W-:Y:S05]  /*fd20*/  WARPSYNC.COLLECTIVE R15, `(.L_x_356) ;  /* 0x000000000f087348 */ /* 0x000fea0003c00000 */
[----:B------:R0:W1:Y:S02]  /*fd30*/  SHFL.UP P6, R14, R13, R12, R11 ;  /* 0x0400000c0d0e7389 */ /* 0x00006400000c000b */
[----:B01----:R-:W-:Y:S01]  /*fd40*/  ENDCOLLECTIVE ;  /* 0x000000000000791b */ /* 0x003fe20003800000 */
.L_x_356:
[----:B------:R-:W-:Y:S01]  /*fd50*/  IMAD.MOV.U32 R12, RZ, RZ, 0x8 ;  /* 0x00000008ff0c7424 */ /* 0x000fe200078e00ff */
[----:B------:R-:W-:-:S05]  /*fd60*/  SEL R2, R14, RZ, P3 ;  /* 0x000000ff0e027207 */ /* 0x000fca0001800000 */
[----:B------:R-:W-:-:S04]  /*fd70*/  IMAD.IADD R2, R7, 0x1, R2 ;  /* 0x0000000107027824 */ /* 0x000fc800078e0202 */
[----:B------:R-:W-:-:S07]  /*fd80*/  IMAD.MOV.U32 R13, RZ, RZ, R2 ;  /* 0x000000ffff0d7224 */ /* 0x000fce00078e0002 */
[----:B------:R-:W-:Y:S05]  /*fd90*/  WARPSYNC.COLLECTIVE R15, `(.L_x_357) ;  /* 0x000000000f087348 */ /* 0x000fea0003c00000 */
[----:B------:R0:W1:Y:S02]  /*fda0*/  SHFL.UP P6, R14, R13, R12, R11 ;  /* 0x0400000c0d0e7389 */ /* 0x00006400000c000b */
[----:B01----:R-:W-:Y:S01]  /*fdb0*/  ENDCOLLECTIVE ;  /* 0x000000000000791b */ /* 0x003fe20003800000 */
.L_x_357:
[----:B------:R-:W-:Y:S01]  /*fdc0*/  IMAD.MOV.U32 R12, RZ, RZ, 0x10 ;  /* 0x00000010ff0c7424 */ /* 0x000fe200078e00ff */
[----:B------:R-:W-:-:S05]  /*fdd0*/  SEL R3, R14, RZ, P4 ;  /* 0x000000ff0e037207 */ /* 0x000fca0002000000 */
[----:B------:R-:W-:-:S04]  /*fde0*/  IMAD.IADD R3, R2, 0x1, R3 ;  /* 0x0000000102037824 */ /* 0x000fc800078e0203 */
[----:B------:R-:W-:-:S07]  /*fdf0*/  IMAD.MOV.U32 R13, RZ, RZ, R3 ;  /* 0x000000ffff0d7224 */ /* 0x000fce00078e0003 */
[----:B------:R-:W-:Y:S05]  /*fe00*/  WARPSYNC.COLLECTIVE R15, `(.L_x_358) ;  /* 0x000000000f087348 */ /* 0x000fea0003c00000 */
[----:B------:R0:W1:Y:S02]  /*fe10*/  SHFL.UP P6, R14, R13, R12, R11 ;  /* 0x0400000c0d0e7389 */ /* 0x00006400000c000b */
[----:B01----:R-:W-:Y:S01]  /*fe20*/  ENDCOLLECTIVE ;  /* 0x000000000000791b */ /* 0x003fe20003800000 */
.L_x_358:
[----:B------:R-:W-:Y:S02]  /*fe30*/  IMAD.MOV.U32 R12, RZ, RZ, 0x1f ;  /* 0x0000001fff0c7424 */ /* 0x000fe400078e00ff */
[----:B------:R-:W-:Y:S01]  /*fe40*/  IMAD.MOV.U32 R11, RZ, RZ, 0x1f ;  /* 0x0000001fff0b7424 */ /* 0x000fe200078e00ff */
[----:B------:R-:W-:-:S05]  /*fe50*/  SEL R2, R14, RZ, P5 ;  /* 0x000000ff0e027207 */ /* 0x000fca0002800000 */
[----:B------:R-:W-:-:S04]  /*fe60*/  IMAD.IADD R2, R3, 0x1, R2 ;  /* 0x0000000103027824 */ /* 0x000fc800078e0202 */
[----:B------:R-:W-:-:S07]  /*fe70*/  IMAD.MOV.U32 R13, RZ, RZ, R2 ;  /* 0x000000ffff0d7224 */ /* 0x000fce00078e0002 */
[----:B------:R-:W-:Y:S05]  /*fe80*/  WARPSYNC.COLLECTIVE R15, `(.L_x_359) ;  /* 0x000000000f087348 */ /* 0x000fea0003c00000 */
[----:B------:R0:W1:Y:S02]  /*fe90*/  SHFL.IDX P6, R14, R13, R12, R11 ;  /* 0x0000000c0d0e7389 */ /* 0x00006400000c000b */
[----:B01----:R-:W-:Y:S01]  /*fea0*/  ENDCOLLECTIVE ;  /* 0x000000000000791b */ /* 0x003fe20003800000 */
.L_x_359:
[----:B------:R-:W-:Y:S05]  /*feb0*/  BRA `(.L_x_360) ;  /* 0xffffffd800dc7947 */ /* 0x000fea000383ffff */
.L_x_291:
[----:B------:R-:W-:Y:S01]  /*fec0*/  BSSY B0, `(.L_x_361) ;  /* 0x0000008000007945 */ /* 0x000fe20003800000 */
[----:B-----5:R-:W-:Y:S02]  /*fed0*/  IMAD.MOV.U32 R13, RZ, RZ, R5 ;  /* 0x000000ffff0d7224 */ /* 0x020fe400078e0005 */
[----:B------:R-:W-:Y:S02]  /*fee0*/  IMAD.MOV.U32 R12, RZ, RZ, 0x1 ;  /* 0x00000001ff0c7424 */ /* 0x000fe400078e00ff */
[----:B------:R-:W-:Y:S02]  /*fef0*/  IMAD.MOV.U32 R11, RZ, RZ, RZ ;  /* 0x000000ffff0b7224 */ /* 0x000fe400078e00ff */
[----:B------:R-:W-:-:S07]  /*ff00*/  IMAD.MOV.U32 R15, RZ, RZ, -0x1 ;  /* 0xffffffffff0f7424 */ /* 0x000fce00078e00ff */
[----:B0-----:R-:W-:Y:S05]  /*ff10*/  WARPSYNC.COLLECTIVE R15, `(.L_x_362) ;  /* 0x000000000f087348 */ /* 0x001fea0003c00000 */
[----:B------:R1:W2:Y:S02]  /*ff20*/  SHFL.UP P6, R14, R13, R12, R11 ;  /* 0x0400000c0d0e7389 */ /* 0x0002a400000c000b */
[----:B012---:R-:W-:Y:S01]  /*ff30*/  ENDCOLLECTIVE ;  /* 0x000000000000791b */ /* 0x007fe20003800000 */
.L_x_362:
[----:B------:R-:W-:Y:S05]  /*ff40*/  BSYNC B0 ;  /* 0x0000000000007941 */ /* 0x000fea0003800000 */
.L_x_361:
[----:B------:R-:W-:Y:S01]  /*ff50*/  SEL R14, R14, RZ, P1 ;  /* 0x000000ff0e0e7207 */ /* 0x000fe20000800000 */
[----:B------:R-:W-:Y:S02]  /*ff60*/  IMAD.MOV.U32 R12, RZ, RZ, 0x2 ;  /* 0x00000002ff0c7424 */ /* 0x000fe400078e00ff */
[----:B------:R-:W-:Y:S02]  /*ff70*/  IMAD.MOV.U32 R11, RZ, RZ, RZ ;  /* 0x000000ffff0b7224 */ /* 0x000fe400078e00ff */
[----:B------:R-:W-:Y:S02]  /*ff80*/  IMAD.IADD R13, R5, 0x1, R14 ;  /* 0x00000001050d7824 */ /* 0x000fe400078e020e */
[----:B------:R-:W-:-:S07]  /*ff90*/  IMAD.MOV.U32 R15, RZ, RZ, -0x1 ;  /* 0xffffffffff0f7424 */ /* 0x000fce00078e00ff */
[----:B------:R-:W-:Y:S05]  /*ffa0*/  WARPSYNC.COLLECTIVE R15, `(.L_x_363) ;  /* 0x000000000f087348 */ /* 0x000fea0003c00000 */
[----:B------:R0:W1:Y:S02]  /*ffb0*/  SHFL.UP P6, R14, R13, R12, R11 ;  /* 0x0400000c0d0e7389 */ /* 0x00006400000c000b */
[----:B01----:R-:W-:Y:S01]  /*ffc0*/  ENDCOLLECTIVE ;  /* 0x000000000000791b */ /* 0x003fe20003800000 */
.L_x_363:
[----:B------:R-:W-:Y:S01]  /*ffd0*/  IMAD.MOV.U32 R12, RZ, RZ, 0x4 ;  /* 0x00000004ff0c7424 */ /* 0x000fe200078e00ff */
[----:B------:R-:W-:-:S05]  /*ffe0*/  SEL R2, R14, RZ, P2 ;  /* 0x000000ff0e027207 */ /* 0x000fca0001000000 */
[----:B------:R-:W-:-:S04]  /*fff0*/  IMAD.IADD R2, R13, 0x1, R2 ;  /* 0x000000010d027824 */ /* 0x000fc800078e0202 */
[----:B------:R-:W-:-:S07]  /*10000*/  IMAD.MOV.U32 R13, RZ, RZ, R2 ;  /* 0x000000ffff0d7224 */ /* 0x000fce00078e0002 */
[----:B------:R-:W-:Y:S05]  /*10010*/  WARPSYNC.COLLECTIVE R15, `(.L_x_364) ;  /* 0x000000000f087348 */ /* 0x000fea0003c00000 */
[----:B------:R0:W1:Y:S02]  /*10020*/  SHFL.UP P6, R14, R13, R12, R11 ;  /* 0x0400000c0d0e7389 */ /* 0x00006400000c000b */
[----:B01----:R-:W-:Y:S01]  /*10030*/  ENDCOLLECTIVE ;  /* 0x000000000000791b */ /* 0x003fe20003800000 */
.L_x_364:
[----:B------:R-:W-:Y:S01]  /*10040*/  IMAD.MOV.U32 R12, RZ, RZ, 0x8 ;  /* 0x00000008ff0c7424 */ /* 0x000fe200078e00ff */
[----:B------:R-:W-:-:S05]  /*10050*/  SEL R3, R14, RZ, P3 ;  /* 0x000000ff0e037207 */ /* 0x000fca0001800000 */
[----:B------:R-:W-:-:S04]  /*10060*/  IMAD.IADD R3, R2, 0x1, R3 ;  /* 0x0000000102037824 */ /* 0x000fc800078e0203 */
[----:B------:R-:W-:-:S07]  /*10070*/  IMAD.MOV.U32 R13, RZ, RZ, R3 ;  /* 0x000000ffff0d7224 */ /* 0x000fce00078e0003 */
[----:B------:R-:W-:Y:S05]  /*10080*/  WARPSYNC.COLLECTIVE R15, `(.L_x_365) ;  /* 0x000000000f087348 */ /* 0x000fea0003c00000 */
[----:B------:R0:W1:Y:S02]  /*10090*/  SHFL.UP P6, R14, R13, R12, R11 ;  /* 0x0400000c0d0e7389 */ /* 0x00006400000c000b */
[----:B01----:R-:W-:Y:S01]  /*100a0*/  ENDCOLLECTIVE ;  /* 0x000000000000791b */ /* 0x003fe20003800000 */
.L_x_365:
[----:B------:R-:W-:Y:S01]  /*100b0*/  IMAD.MOV.U32 R12, RZ, RZ, 0x10 ;  /* 0x00000010ff0c7424 */ /* 0x000fe200078e00ff */
[----:B------:R-:W-:-:S05]  /*100c0*/  SEL R4, R14, RZ, P4 ;  /* 0x000000ff0e047207 */ /* 0x000fca0002000000 */
[----:B------:R-:W-:-:S04]  /*100d0*/  IMAD.IADD R4, R3, 0x1, R4 ;  /* 0x0000000103047824 */ /* 0x000fc800078e0204 */
[----:B------:R-:W-:-:S07]  /*100e0*/  IMAD.MOV.U32 R13, RZ, RZ, R4 ;  /* 0x000000ffff0d7224 */ /* 0x000fce00078e0004 */
[----:B------:R-:W-:Y:S05]  /*100f0*/  WARPSYNC.COLLECTIVE R15, `(.L_x_366) ;  /* 0x000000000f087348 */ /* 0x000fea0003c00000 */
[----:B------:R0:W1:Y:S02]  /*10100*/  SHFL.UP P6, R14, R13, R12, R11 ;  /* 0x0400000c0d0e7389 */ /* 0x00006400000c000b */
[----:B01----:R-:W-:Y:S01]  /*10110*/  ENDCOLLECTIVE ;  /* 0x000000000000791b */ /* 0x003fe20003800000 */
.L_x_366:
        /* <DEDUP_REMOVED lines=8> */
.L_x_367:
[----:B------:R-:W-:Y:S05]  /*101a0*/  BRA `(.L_x_368) ;  /* 0xffffffd800bc7947 */ /* 0x000fea000383ffff */
.L_x_293:
[----:B------:R-:W-:Y:S01]  /*101b0*/  BSSY B0, `(.L_x_369) ;  /* 0x0000006000007945 */ /* 0x000fe20003800000 */
[----:B------:R-:W-:Y:S01]  /*101c0*/  PLOP3.LUT P6, PT, P6, PT, PT, 0x8, 0x0 ;  /* 0x000000000000781c */ /* 0x000fe200037ce170 */
[----:B------:R-:W-:-:S12]  /*101d0*/  IMAD.MOV.U32 R15, RZ, RZ, -0x1 ;  /* 0xffffffffff0f7424 */ /* 0x000fd800078e00ff */
[----:B0-----:R-:W-:Y:S05]  /*101e0*/  WARPSYNC.COLLECTIVE R15, `(.L_x_370) ;  /* 0x000000000f087348 */ /* 0x001fea0003c00000 */
[----:B------:R-:W-:Y:S01]  /*101f0*/  VOTE.ANY R14, PT, P6 ;  /* 0x00000000000e7806 */ /* 0x000fe200030e0100 */
[----:B0-----:R-:W-:Y:S06]  /*10200*/  ENDCOLLECTIVE ;  /* 0x000000000000791b */ /* 0x001fec0003800000 */
.L_x_370:
[----:B------:R-:W-:Y:S05]  /*10210*/  BSYNC B0 ;  /* 0x0000000000007941 */ /* 0x000fea0003800000 */
.L_x_369:
[----:B------:R-:W-:Y:S02]  /*10220*/  IMAD.MOV.U32 R3, RZ, RZ, R14 ;  /* 0x000000ffff037224 */ /* 0x000fe400078e000e */
[----:B------:R-:W-:Y:S02]  /*10230*/  IMAD.MOV.U32 R13, RZ, RZ, R5 ;  /* 0x000000ffff0d7224 */ /* 0x000fe400078e0005 */
[----:B------:R-:W0:Y:S01]  /*10240*/  POPC R4, R3 ;  /* 0x0000000300047309 */ /* 0x000e220000000000 */
[----:B------:R-:W-:Y:S02]  /*10250*/  IMAD.MOV.U32 R11, RZ, RZ, 0x1f ;  /* 0x0000001fff0b7424 */ /* 0x000fe400078e00ff */
[----:B------:R-:W-:Y:S02]  /*10260*/  IMAD.MOV.U32 R15, RZ, RZ, -0x1 ;  /* 0xffffffffff0f7424 */ /* 0x000fe400078e00ff */
[----:B0-----:R-:W-:-:S07]  /*10270*/  IMAD.MOV.U32 R12, RZ, RZ, R4 ;  /* 0x000000ffff0c7224 */ /* 0x001fce00078e0004 */
[----:B------:R-:W-:Y:S05]  /*10280*/  WARPSYNC.COLLECTIVE R15, `(.L_x_371) ;  /* 0x000000000f087348 */ /* 0x000fea0003c00000 */
[----:B------:R0:W1:Y:S02]  /*10290*/  SHFL.IDX P6, R14, R13, R12, R11 ;  /* 0x0000000c0d0e7389 */ /* 0x00006400000c000b */
[----:B01----:R-:W-:Y:S01]  /*102a0*/  ENDCOLLECTIVE ;  /* 0x000000000000791b */ /* 0x003fe20003800000 */
.L_x_371:
[----:B------:R-:W-:Y:S01]  /*102b0*/  IMAD.MOV.U32 R5, RZ, RZ, R14 ;  /* 0x000000ffff057224 */ /* 0x000fe200078e000e */
[----:B------:R-:W-:Y:S06]  /*102c0*/  BRA `(.L_x_372) ;  /* 0xffffffd800ac7947 */ /* 0x000fec000383ffff */
.L_x_295:
[----:B------:R-:W-:Y:S01]  /*102d0*/  BSSY B0, `(.L_x_373) ;  /* 0x0000007000007945 */ /* 0x000fe20003800000 */
[----:B------:R-:W-:Y:S02]  /*102e0*/  IMAD.MOV.U32 R13, RZ, RZ, R2 ;  /* 0x000000ffff0d7224 */ /* 0x000fe400078e0002 */
[----:B------:R-:W-:Y:S02]  /*102f0*/  IMAD.MOV.U32 R11, RZ, RZ, 0x1f ;  /* 0x0000001fff0b7424 */ /* 0x000fe400078e00ff */
[----:B------:R-:W-:-:S07]  /*10300*/  IMAD.MOV.U32 R15, RZ, RZ, -0x1 ;  /* 0xffffffffff0f7424 */ /* 0x000fce00078e00ff */
[----:B012---:R-:W-:Y:S05]  /*10310*/  WARPSYNC.COLLECTIVE R15, `(.L_x_374) ;  /* 0x000000000f087348 */ /* 0x007fea0003c00000 */
[----:B------:R3:W4:Y:S02]  /*10320*/  SHFL.IDX P6, R14, R13, R12, R11 ;  /* 0x0000000c0d0e7389 */ /* 0x00072400000c000b */
[----:B01234-:R-:W-:Y:S01]  /*10330*/  ENDCOLLECTIVE ;  /* 0x000000000000791b */ /* 0x01ffe20003800000 */
.L_x_374:
[----:B------:R-:W-:Y:S05]  /*10340*/  BSYNC B0 ;  /* 0x0000000000007941 */ /* 0x000fea0003800000 */
.L_x_373:
[----:B------:R-:W-:Y:S05]  /*10350*/  BRA `(.L_x_294) ;  /* 0xffffffd800a47947 */ /* 0x000fea000383ffff */
.L_x_299:
[----:B-1----:R1:W2:Y:S02]  /*10360*/  SYNCS.PHASECHK.TRANS64.TRYWAIT P0, [R9+URZ+0x30820], R0 ;  /* 0x03082000090075a7 */ /* 0x0022a4000800017f */
[----:B--2---:R-:W-:Y:S05]  /*10370*/  @!P0 NANOSLEEP.SYNCS 0x989680 ;  /* 0x009896800000895d */ /* 0x004fea0003900000 */
[----:B------:R-:W2:Y:S02]  /*10380*/  @!P0 SYNCS.PHASECHK.TRANS64 P0, [R9+URZ+0x30820], R0 ;  /* 0x03082000090085a7 */ /* 0x000ea4000800007f */
[----:B--2---:R-:W-:Y:S05]  /*10390*/  @!P0 BRA `(.L_x_299) ;  /* 0xfffffffc00f08947 */ /* 0x004fea000383ffff */
[----:B------:R-:W-:Y:S05]  /*103a0*/  BRA `(.L_x_375) ;  /* 0xffffffdc00907947 */ /* 0x000fea000383ffff */
.L_x_300:
[----:B------:R-:W2:Y:S01]  /*103b0*/  S2R R2, SR_TID.X ;  /* 0x0000000000027919 */ /* 0x000ea20000002100 */
[----:B------:R-:W-:Y:S01]  /*103c0*/  BSSY B0, `(.L_x_376) ;  /* 0x000000a000007945 */ /* 0x000fe20003800000 */
[----:B------:R-:W-:Y:S02]  /*103d0*/  IMAD.MOV.U32 R12, RZ, RZ, RZ ;  /* 0x000000ffff0c7224 */ /* 0x000fe400078e00ff */
[----:B------:R-:W-:Y:S02]  /*103e0*/  IMAD.MOV.U32 R11, RZ, RZ, 0x1f ;  /* 0x0000001fff0b7424 */ /* 0x000fe400078e00ff */
[----:B------:R-:W-:Y:S01]  /*103f0*/  IMAD.MOV.U32 R15, RZ, RZ, -0x1 ;  /* 0xffffffffff0f7424 */ /* 0x000fe200078e00ff */
[----:B--2---:R-:W-:-:S04]  /*10400*/  SHF.R.U32.HI R2, RZ, 0x5, R2 ;  /* 0x00000005ff027819 */ /* 0x004fc80000011602 */
[----:B------:R-:W-:-:S05]  /*10410*/  LOP3.LUT R2, R2, 0x3, RZ, 0xc0, !PT ;  /* 0x0000000302027812 */ /* 0x000fca00078ec0ff */
[----:B------:R-:W-:-:S07]  /*10420*/  IMAD.MOV.U32 R13, RZ, RZ, R2 ;  /* 0x000000ffff0d7224 */ /* 0x000fce00078e0002 */
[----:B01-3--:R-:W-:Y:S05]  /*10430*/  WARPSYNC.COLLECTIVE R15, `(.L_x_377) ;  /* 0x000000000f087348 */ /* 0x00bfea0003c00000 */
[----:B------:R2:W4:Y:S02]  /*10440*/  SHFL.IDX P6, R14, R13, R12, R11 ;  /* 0x0000000c0d0e7389 */ /* 0x00052400000c000b */
[----:B01234-:R-:W-:Y:S01]  /*10450*/  ENDCOLLECTIVE ;  /* 0x000000000000791b */ /* 0x01ffe20003800000 */
.L_x_377:
[----:B------:R-:W-:Y:S05]  /*10460*/  BSYNC B0 ;  /* 0x0000000000007941 */ /* 0x000fea0003800000 */
.L_x_376:
[----:B------:R-:W-:Y:S05]  /*10470*/  BRA `(.L_x_378) ;  /* 0xffffffdc00787947 */ /* 0x000fea000383ffff */
.L_x_303:
[----:B------:R-:W-:Y:S01]  /*10480*/  BSSY B1, `(.L_x_379) ;  /* 0x0000006000017945 */ /* 0x000fe20003800000 */
[----:B------:R-:W-:-:S07]  /*10490*/  IMAD.MOV.U32 R15, RZ, RZ, -0x1 ;  /* 0xffffffffff0f7424 */ /* 0x000fce00078e00ff */
[----:B01-3--:R-:W-:Y:S05]  /*104a0*/  WARPSYNC.COLLECTIVE R15, `(.L_x_380) ;  /* 0x000000000f0c7348 */ /* 0x00bfea0003c00000 */
[----:B------:R-:W-:Y:S02]  /*104b0*/  ELECT P6, UR62, PT ;  /* 0x00000000003e782f */ /* 0x000fe400038c0000 */
[----:B------:R-:W-:Y:S01]  /*104c0*/  MOV R14, UR62 ;  /* 0x0000003e000e7c02 */ /* 0x000fe20008000f00 */
[----:B01-3--:R-:W-:Y:S10]  /*104d0*/  ENDCOLLECTIVE ;  /* 0x000000000000791b */ /* 0x00bff40003800000 */
.L_x_380:
[----:B------:R-:W-:Y:S05]  /*104e0*/  BSYNC B1 ;  /* 0x0000000000017941 */ /* 0x000fea0003800000 */
.L_x_379:
[----:B------:R-:W-:Y:S05]  /*104f0*/  BRA `(.L_x_381) ;  /* 0xffffffdc00707947 */ /* 0x000fea000383ffff */
.L_x_305:
[----:B-1----:R1:W2:Y:S02]  /*10500*/  SYNCS.PHASECHK.TRANS64.TRYWAIT P0, [R5+URZ], R4 ;  /* 0x00000004050075a7 */ /* 0x0022a4000800017f */
[----:B--2---:R-:W-:Y:S05]  /*10510*/  @!P0 NANOSLEEP.SYNCS 0x989680 ;  /* 0x009896800000895d */ /* 0x004fea0003900000 */
[----:B------:R-:W2:Y:S02]  /*10520*/  @!P0 SYNCS.PHASECHK.TRANS64 P0, [R5+URZ], R4 ;  /* 0x00000004050085a7 */ /* 0x000ea4000800007f */
[----:B--2---:R-:W-:Y:S05]  /*10530*/  @!P0 BRA `(.L_x_305) ;  /* 0xfffffffc00f08947 */ /* 0x004fea000383ffff */
[----:B------:R-:W-:Y:S05]  /*10540*/  BRA `(.L_x_382) ;  /* 0xffffffdc00a47947 */ /* 0x000fea000383ffff */
.L_x_306:
[----:B--2---:R2:W4:Y:S02]  /*10550*/  SYNCS.PHASECHK.TRANS64.TRYWAIT P0, [R3+URZ], R2 ;  /* 0x00000002030075a7 */ /* 0x004524000800017f */
[----:B----4-:R-:W-:Y:S05]  /*10560*/  @!P0 NANOSLEEP.SYNCS 0x989680 ;  /* 0x009896800000895d */ /* 0x010fea0003900000 */
[----:B------:R-:W4:Y:S02]  /*10570*/  @!P0 SYNCS.PHASECHK.TRANS64 P0, [R3+URZ], R2 ;  /* 0x00000002030085a7 */ /* 0x000f24000800007f */
[----:B----4-:R-:W-:Y:S05]  /*10580*/  @!P0 BRA `(.L_x_306) ;  /* 0xfffffffc00f08947 */ /* 0x010fea000383ffff */
[----:B------:R-:W-:Y:S05]  /*10590*/  BRA `(.L_x_383) ;  /* 0xffffffdc00987947 */ /* 0x000fea000383ffff */
.L_x_308:
[----:B----4-:R4:W0:Y:S02]  /*105a0*/  SYNCS.PHASECHK.TRANS64.TRYWAIT P0, [R23+URZ], R4 ;  /* 0x00000004170075a7 */ /* 0x010824000800017f */
[----:B0-----:R-:W-:Y:S05]  /*105b0*/  @!P0 NANOSLEEP.SYNCS 0x989680 ;  /* 0x009896800000895d */ /* 0x001fea0003900000 */
[----:B------:R-:W0:Y:S02]  /*105c0*/  @!P0 SYNCS.PHASECHK.TRANS64 P0, [R23+URZ], R4 ;  /* 0x00000004170085a7 */ /* 0x000e24000800007f */
[----:B0-----:R-:W-:Y:S05]  /*105d0*/  @!P0 BRA `(.L_x_308) ;  /* 0xfffffffc00f08947 */ /* 0x001fea000383ffff */
[----:B------:R-:W-:Y:S05]  /*105e0*/  BRA `(.L_x_384) ;  /* 0xffffffdc009c7947 */ /* 0x000fea000383ffff */
.L_x_385:
        /* <DEDUP_REMOVED lines=9> */
.L_x_2642:


//--------------------- .text._ZN7cutlass13device_kernelIN5flash11enable_sm90INS1_16FlashAttnFwdSm90INS1_25CollectiveMainloopFwdSm90ILi2EN4cute5tupleIJNS5_1CILi1EEES8_S8_EEENS6_IJNS7_ILi192EEESA_NS7_ILi64EEEEEELi64ENS_6half_tEfNS_4arch4Sm90ELb0ELb0ELb0ELb1ELb0ELb1ELb0ELb0ELb1ELb1ELb0ELb0EEENS1_21CollectiveEpilogueFwdINS6_IJSA_SB_SA_EEES9_SD_SF_Li384ELb1ELb1ELb0ELb0EEENS1_36VarlenDynamicPersistentTileSchedulerILi192ELi192ELi384ELi128ELb0ELb1ELb1ELb0ELb1ELb1EEEEEEEEEvNT_6ParamsE --------------------------
	.section	.text._ZN7cutlass13device_kernelIN5flash11enable_sm90INS1_16FlashAttnFwdSm90INS1_25CollectiveMainloopFwdSm90ILi2EN4cute5tupleIJNS5_1CILi1EEES8_S8_EEENS6_IJNS7_ILi192EEESA_NS7_ILi64EEEEEELi64ENS_6half_tEfNS_4arch4Sm90ELb0ELb0ELb0ELb1ELb0ELb1ELb0ELb0ELb1ELb1ELb0ELb0EEENS1_21CollectiveEpilogueFwdINS6_IJSA_SB_SA_EEES9_SD_SF_Li384ELb1ELb1ELb0ELb0EEENS1_36VarlenDynamicPersistentTileSchedulerILi192ELi192ELi384ELi128ELb0ELb1ELb1ELb0ELb1ELb1EEEEEEEEEvNT_6ParamsE,"ax",@progbits
	.align	128
.text._ZN7cutlass13device_kernelIN5flash11enable_sm90INS1_16FlashAttnFwdSm90INS1_25CollectiveMainloopFwdSm90ILi2EN4cute5tupleIJNS5_1CILi1EEES8_S8_EEENS6_IJNS7_ILi192EEESA_NS7_ILi64EEEEEELi64ENS_6half_tEfNS_4arch4Sm90ELb0ELb0ELb0ELb1ELb0ELb1ELb0ELb0ELb1ELb1ELb0ELb0EEENS1_21CollectiveEpilogueFwdINS6_IJSA_SB_SA_EEES9_SD_SF_Li384ELb1ELb1ELb0ELb0EEENS1_36VarlenDynamicPersistentTileSchedulerILi192ELi192ELi384ELi128ELb0ELb1ELb1ELb0ELb1ELb1EEEEEEEEEvNT_6ParamsE:
        .type           _ZN7cutlass13device_kernelIN5flash11enable_sm90INS1_16FlashAttnFwdSm90INS1_25CollectiveMainloopFwdSm90ILi2EN4cute5tupleIJNS5_1CILi1EEES8_S8_EEENS6_IJNS7_ILi192EEESA_NS7_ILi64EEEEEELi64ENS_6half_tEfNS_4arch4Sm90ELb0ELb0ELb0ELb1ELb0ELb1ELb0ELb0ELb1ELb1ELb0ELb0EEENS1_21CollectiveEpilogueFwdINS6_IJSA_SB_SA_EEES9_SD_SF_Li384ELb1ELb1ELb0ELb0EEENS1_36VarlenDynamicPersistentTileSchedulerILi192ELi192ELi384ELi128ELb0ELb1ELb1ELb0ELb1ELb1EEEEEEEEEvNT_6ParamsE,@function
        .size           _ZN7cutlass13device_kernelIN5flash11enable_sm90INS1_16FlashAttnFwdSm90INS1_25CollectiveMainloopFwdSm90ILi2EN4cute5tupleIJNS5_1CILi1EEES8_S8_EEENS6_IJNS7_ILi192EEESA_NS7_ILi64EEEEEELi64ENS_6half_tEfNS_4arch4Sm90ELb0ELb0ELb0ELb1ELb0ELb1ELb0ELb0ELb1ELb1ELb0ELb0EEENS1_21CollectiveEpilogueFwdINS6_IJSA_SB_SA_EEES9_SD_SF_Li384ELb1ELb1ELb0ELb0EEENS1_36VarlenDynamicPersistentTileSchedulerILi192ELi192ELi384ELi128ELb0ELb1ELb1ELb0ELb1ELb1EEEEEEEEEvNT_6ParamsE,(.L_x_2643 - _ZN7cutlass13device_kernelIN5flash11enable_sm90INS1_16FlashAttnFwdSm90INS1_25CollectiveMainloopFwdSm90ILi2EN4cute5tupleIJNS5_1CILi1EEES8_S8_EEENS6_IJNS7_ILi192EEESA_NS7_ILi64EEEEEELi64ENS_6half_tEfNS_4arch4Sm90ELb0ELb0ELb0ELb1ELb0ELb1ELb0ELb0ELb1ELb1ELb0ELb0EEENS1_21CollectiveEpilogueFwdINS6_IJSA_SB_SA_EEES9_SD_SF_Li384ELb1ELb1ELb0ELb0EEENS1_36VarlenDynamicPersistentTileSchedulerILi192ELi192ELi384ELi128ELb0ELb1ELb1ELb0ELb1ELb1EEEEEEEEEvNT_6ParamsE)
        .other          _ZN7cutlass13device_kernelIN5flash11enable_sm90INS1_16FlashAttnFwdSm90INS1_25CollectiveMainloopFwdSm90ILi2EN4cute5tupleIJNS5_1CILi1EEES8_S8_EEENS6_IJNS7_ILi192EEESA_NS7_ILi64EEEEEELi64ENS_6half_tEfNS_4arch4Sm90ELb0ELb0ELb0ELb1ELb0ELb1ELb0ELb0ELb1ELb1ELb0ELb0EEENS1_21CollectiveEpilogueFwdINS6_IJSA_SB_SA_EEES9_SD_SF_Li384ELb1ELb1ELb0ELb0EEENS1_36VarlenDynamicPersistentTileSchedulerILi192ELi192ELi384ELi128ELb0ELb1ELb1ELb0ELb1ELb1EEEEEEEEEvNT_6ParamsE,@"STO_CUDA_ENTRY STV_DEFAULT"
_ZN7cutlass13device_kernelIN5flash11enable_sm90INS1_16FlashAttnFwdSm90INS1_25CollectiveMainloopFwdSm90ILi2EN4cute5tupleIJNS5_1CILi1EEES8_S8_EEENS6_IJNS7_ILi192EEESA_NS7_ILi64EEEEEELi64ENS_6half_tEfNS_4arch4Sm90ELb0ELb0ELb0ELb1ELb0ELb1ELb0ELb0ELb1ELb1ELb0ELb0EEENS1_21CollectiveEpilogueFwdINS6_IJSA_SB_SA_EEES9_SD_SF_Li384ELb1ELb1ELb0ELb0EEENS1_36VarlenDynamicPersistentTileSchedulerILi192ELi192ELi384ELi128ELb0ELb1ELb1ELb0ELb1ELb1EEEEEEEEEvNT_6ParamsE:
[----:B------:R-:W0:Y:S02]  /*0000*/  LDC R1, c[0x0][0x28] ;  /* 0x00000a00ff017b82 */ /* 0x000e240000000800 */
[----:B0-----:R-:W-:Y:S01]  /*0010*/  VIADD R1, R1, 0xffffff80 ;  /* 0xffffff8001017836 */ /* 0x001fe20000000000 */
[----:B------:R-:W0:Y:S01]  /*0020*/  S2R R3, SR_TID.X ;  /* 0x0000000000037919 */ /* 0x000e220000002100 */
[----:B------:R-:W-:Y:S01]  /*0030*/  ELECT P0, URZ, PT ;  /* 0x00000000003f782f */ /* 0x000fe20003800000 */
[----:B------:R-:W-:Y:S01]  /*0040*/  BSSY B0, `(.L_x_386) ;  /* 0x0000013000007945 */ /* 0x000fe20003800000 */
[----:B0-----:R-:W-:-:S05]  /*0050*/  SHF.R.U32.HI R0, RZ, 0x5, R3 ;  /* 0x00000005ff007819 */ /* 0x001fca0000011603 */
[----:B------:R-:W0:Y:S02]  /*0060*/  SHFL.IDX PT, R2, R0, RZ, 0x1f ;  /* 0x00001fff00027589 */ /* 0x000e2400000e0000 */
[----:B0-----:R-:W-:-:S13]  /*0070*/  ISETP.EQ.AND P0, PT, R2, RZ, P0 ;  /* 0x000000ff0200720c */ /* 0x001fda0000702270 */
[----:B------:R-:W-:Y:S05]  /*0080*/  @!P0 BRA `(.L_x_387) ;  /* 0x0000000000388947 */ /* 0x000fea0003800000 */
[----:B------:R-:W-:Y:S02]  /*0090*/  ULDC.64 UR4, c[0x0][0x198] ;  /* 0x0000660000047ab9 */ /* 0x000fe40000000a00 */
[----:B------:R-:W-:Y:S02]  /*00a0*/  UIADD3 UR6, UP0, UR4, 0x370, URZ ;  /* 0x0000037004067890 */ /* 0x000fe4000ff1e03f */
[----:B------:R-:W-:Y:S02]  /*00b0*/  UIADD3 UR8, UP1, UR4, 0x470, URZ ;  /* 0x0000047004087890 */ /* 0x000fe4000ff3e03f */
[----:B------:R-:W-:Y:S02]  /*00c0*/  UIADD3 UR10, UP2, UR4, 0x570, URZ ;  /* 0x00000570040a7890 */ /* 0x000fe4000ff5e03f */
[----:B------:R-:W-:Y:S02]  /*00d0*/  UIADD3 UR4, UP3, UR4, 0x670, URZ ;  /* 0x0000067004047890 */ /* 0x000fe4000ff7e03f */
[----:B------:R-:W-:-:S02]  /*00e0*/  UIADD3.X UR7, URZ, UR5, URZ, UP0, !UPT ;  /* 0x000000053f077290 */ /* 0x000fc400087fe43f */
[----:B------:R-:W-:Y:S02]  /*00f0*/  UIADD3.X UR9, URZ, UR5, URZ, UP1, !UPT ;  /* 0x000000053f097290 */ /* 0x000fe40008ffe43f */
[----:B------:R-:W-:Y:S02]  /*0100*/  UIADD3.X UR11, URZ, UR5, URZ, UP2, !UPT ;  /* 0x000000053f0b7290 */ /* 0x000fe400097fe43f */
[----:B------:R-:W-:-:S03]  /*0110*/  UIADD3.X UR5, URZ, UR5, URZ, UP3, !UPT ;  /* 0x000000053f057290 */ /* 0x000fc60009ffe43f */
[----:B------:R0:W-:Y:S02]  /*0120*/  UTMACCTL.PF [UR6] ;  /* 0x00000000060079b9 */ /* 0x0001e40008040000 */
[----:B------:R0:W-:Y:S02]  /*0130*/  UTMACCTL.PF [UR8] ;  /* 0x00000000080079b9 */ /* 0x0001e40008040000 */
[----:B------:R0:W-:Y:S02]  /*0140*/  UTMACCTL.PF [UR10] ;  /* 0x000000000a0079b9 */ /* 0x0001e40008040000 */
[----:B------:R0:W-:Y:S02]  /*0150*/  UTMACCTL.PF [UR4] ;  /* 0x00000000040079b9 */ /* 0x0001e40008040000 */
[----:B0-----:R-:W-:Y:S01]  /*0160*/  NOP ;  /* 0x0000000000007918 */ /* 0x001fe20000000000 */
.L_x_387:
[----:B------:R-:W-:Y:S05]  /*0170*/  BSYNC B0 ;  /* 0x0000000000007941 */ /* 0x000fea0003800000 */
.L_x_386:
[----:B------:R-:W-:Y:S01]  /*0180*/  VOTEU.ANY UP0, P0 ;  /* 0x00000000003f7886 */ /* 0x000fe20000000100 */
[----:B------:R-:W0:Y:S01]  /*0190*/  SHFL.IDX PT, R2, R0, RZ, 0x1f ;  /* 0x00001fff00027589 */ /* 0x000e2200000e0000 */
[----:B------:R-:W-:Y:S01]  /*01a0*/  UMOV UR4, 0x80 ;  /* 0x0000008000047882 */ /* 0x000fe20000000000 */
[----:B------:R-:W-:Y:S01]  /*01b0*/  UMOV UR7, 0x180 ;  /* 0x0000018000077882 */ /* 0x000fe20000000000 */
[----:B------:R-:W-:Y:S01]  /*01c0*/  SHF.R.U32.HI R3, RZ, 0x7, R3 ;  /* 0x00000007ff037819 */ /* 0x000fe20000011603 */
[----:B------:R-:W1:Y:S01]  /*01d0*/  @UP0 S2UR UR8, SR_CgaCtaId ;  /* 0x00000000000809c3 */ /* 0x000e620000008800 */
[----:B------:R-:W-:Y:S01]  /*01e0*/  @UP0 UMOV UR6, 0x400 ;  /* 0x0000040000060882 */ /* 0x000fe20000000000 */
[----:B------:R-:W-:-:S04]  /*01f0*/  @UP0 UIADD3 UR4, -UR4, 0x100000, URZ ;  /* 0x0010000004040890 */ /* 0x000fc8000fffe13f */
[----:B------:R-:W-:Y:S02]  /*0200*/  @UP0 USHF.L.U32 UR5, UR4, 0xb, URZ ;  /* 0x0000000b04050899 */ /* 0x000fe4000800063f */
[----:B------:R-:W-:Y:S01]  /*0210*/  @UP0 USHF.L.U32 UR4, UR4, 0x1, URZ ;  /* 0x0000000104040899 */ /* 0x000fe2000800063f */
[----:B------:R-:W-:Y:S01]  /*0220*/  VOTEU.ANY UP1, P0 ;  /* 0x00000000003f7886 */ /* 0x000fe20000020100 */
[----:B0-----:R-:W-:Y:S02]  /*0230*/  ISETP.NE.AND P1, PT, R2, RZ, PT ;  /* 0x000000ff0200720c */ /* 0x001fe40003f25270 */
[----:B------:R0:W2:Y:S01]  /*0240*/  SHFL.IDX PT, R2, R3, RZ, 0x1f ;  /* 0x00001fff03027589 */ /* 0x0000a200000e0000 */
[----:B-1----:R-:W-:Y:S02]  /*0250*/  @UP0 ULEA UR8, UR8, UR6, 0x18 ;  /* 0x0000000608080291 */ /* 0x002fe4000f8ec03f */
[----:B------:R-:W-:-:S04]  /*0260*/  @UP0 UIADD3 UR6, -UR7, 0x100000, URZ ;  /* 0x0010000007060890 */ /* 0x000fc8000fffe13f */
[----:B------:R-:W-:Y:S02]  /*0270*/  @UP0 USHF.L.U32 UR7, UR6, 0xb, URZ ;  /* 0x0000000b06070899 */ /* 0x000fe4000800063f */
[----:B------:R-:W-:Y:S01]  /*0280*/  @UP0 USHF.L.U32 UR6, UR6, 0x1, URZ ;  /* 0x0000000106060899 */ /* 0x000fe2000800063f */
[----:B------:R-:W-:Y:S01]  /*0290*/  VOTEU.ANY UP0, P0 ;  /* 0x00000000003f7886 */ /* 0x000fe20000000100 */
[----:B------:R-:W1:Y:S04]  /*02a0*/  FENCE.VIEW.ASYNC.S ;  /* 0x00000000000073c6 */ /* 0x000e680000000000 */
[----:B-1----:R0:W1:Y:S06]  /*02b0*/  @UP0 SYNCS.EXCH.64 URZ, [UR8+0x30800], UR4 ;  /* 0x03080004083f05b2 */ /* 0x00206c0008000100 */
[----:B------:R0:W3:Y:S02]  /*02c0*/  @UP1 SYNCS.EXCH.64 URZ, [UR8+0x30820], UR6 ;  /* 0x03082006083f15b2 */ /* 0x0000e40008000100 */
[----:B0-----:R-:W-:Y:S05]  /*02d0*/  @P1 BRA `(.L_x_388) ;  /* 0x0000000000481947 */ /* 0x001fea0003800000 */
[----:B------:R-:W0:Y:S01]  /*02e0*/  S2UR UR5, SR_CgaCtaId ;  /* 0x00000000000579c3 */ /* 0x000e220000008800 */
        /* <DEDUP_REMOVED lines=15> */
[----:B------:R0:W0:Y:S01]  /*03e0*/  SYNCS.EXCH.64 URZ, [UR8+0x30848], UR6 ;  /* 0x03084806083f75b2 */ /* 0x0000220008000100 */
[----:B------:R-:W-:Y:S01]  /*03f0*/  NOP ;  /* 0x0000000000007918 */ /* 0x000fe20000000000 */
.L_x_388:
[----:B------:R-:W5:Y:S01]  /*0400*/  SHFL.IDX PT, R3, R0, RZ, 0x1f ;  /* 0x00001fff00037589 */ /* 0x000f6200000e0000 */
[----:B------:R-:W-:Y:S01]  /*0410*/  NOP ;  /* 0x0000000000007918 */ /* 0x000fe20000000000 */
[----:B-----5:R-:W-:-:S13]  /*0420*/  ISETP.NE.AND P0, PT, R3, RZ, PT ;  /* 0x000000ff0300720c */ /* 0x020fda0003f05270 */
        /* <DEDUP_REMOVED lines=17> */
[----:B------:R0:W0:Y:S01]  /*0540*/  SYNCS.EXCH.64 URZ, [UR8+0x30868], UR6 ;  /* 0x03086806083f75b2 */ /* 0x0000220008000100 */
[----:B------:R-:W-:Y:S01]  /*0550*/  NOP ;  /* 0x0000000000007918 */ /* 0x000fe20000000000 */
.L_x_389:
[----:B------:R-:W5:Y:S01]  /*0560*/  SHFL.IDX PT, R3, R0, RZ, 0x1f ;  /* 0x00001fff00037589 */ /* 0x000f6200000e0000 */
[----:B------:R-:W-:Y:S01]  /*0570*/  NOP ;  /* 0x0000000000007918 */ /* 0x000fe20000000000 */
[----:B-----5:R-:W-:-:S13]  /*0580*/  ISETP.NE.AND P0, PT, R3, RZ, PT ;  /* 0x000000ff0300720c */ /* 0x020fda0003f05270 */
        /* <DEDUP_REMOVED lines=13> */
[----:B------:R0:W0:Y:S01]  /*0660*/  SYNCS.EXCH.64 URZ, [UR6+0x30888], UR4 ;  /* 0x03088804063f75b2 */ /* 0x0000220008000100 */
[----:B------:R-:W-:Y:S01]  /*0670*/  NOP ;  /* 0x0000000000007918 */ /* 0x000fe20000000000 */
.L_x_390:
        /* <DEDUP_REMOVED lines=22> */
.L_x_391:
        /* <DEDUP_REMOVED lines=22> */
.L_x_392:
[----:B--2---:R-:W-:Y:S01]  /*0940*/  ISETP.NE.AND P0, PT, R2, RZ, PT ;  /* 0x000000ff0200720c */ /* 0x004fe20003f05270 */
[----:B------:R-:W-:Y:S01]  /*0950*/  IMAD.MOV.U32 R2, RZ, RZ, 0x1 ;  /* 0x00000001ff027424 */ /* 0x000fe200078e00ff */
[----:B------:R-:W-:Y:S01]  /*0960*/  NOP ;  /* 0x0000000000007918 */ /* 0x000fe20000000000 */
[----:B------:R-:W-:Y:S01]  /*0970*/  ULDC.64 UR56, c[0x0][0x208] ;  /* 0x0000820000387ab9 */ /* 0x000fe20000000a00 */
[----:B------:R-:W-:Y:S02]  /*0980*/  BSSY B9, `(.L_x_393) ;  /* 0x00015be000097945 */ /* 0x000fe40003800000 */
[----:B------:R-:W-:-:S05]  /*0990*/  SEL R2, R2, 0x2, !P0 ;  /* 0x0000000202027807 */ /* 0x000fca0004000000 */
[----:B------:R2:W-:Y:S01]  /*09a0*/  STL [R1+0x4c], R2 ;  /* 0x00004c0201007387 */ /* 0x0005e20000100800 */
[----:B01-34-:R-:W-:Y:S06]  /*09b0*/  BAR.SYNC.DEFER_BLOCKING 0x0 ;  /* 0x0000000000007b1d */ /* 0x01bfec0000010000 */
[----:B------:R-:W-:Y:S05]  /*09c0*/  @!P0 BRA `(.L_x_394) ;  /* 0x000000f8006c8947 */ /* 0x000fea0003800000 */
.L_x_395:
[----:B------:R-:W-:-:S08]  /*09d0*/  NOP ;  /* 0x0000000000007918 */ /* 0x000fd00000000000 */
[----:B------:R-:W0:Y:S02]  /*09e0*/  USETMAXREG.TRY_ALLOC.CTAPOOL UP0, 0xa0 ;  /* 0x000000a0000079c8 */ /* 0x000e240008000600 */
[----:B0-----:R-:W-:-:S13]  /*09f0*/  PLOP3.LUT P0, PT, PT, PT, UP0, 0x80, 0x0 ;  /* 0x000000000000781c */ /* 0x001fda0003f0f008 */
[----:B------:R-:W-:Y:S05]  /*0a00*/  @!P0 BRA `(.L_x_395) ;  /* 0xfffffffc00f08947 */ /* 0x000fea000383ffff */
[----:B------:R-:W3:Y:S01]  /*0a10*/  LDL.LU R0, [R1] ;  /* 0x0000000001007983 */ /* 0x000ee20000300800 */
[----:B--2---:R-:W0:Y:S01]  /*0a20*/  S2R R2, SR_TID.X ;  /* 0x0000000000027919 */ /* 0x004e220000002100 */
[----:B------:R-:W1:Y:S01]  /*0a30*/  S2UR UR5, SR_CgaCtaId ;  /* 0x00000000000579c3 */ /* 0x000e620000008800 */
[----:B------:R-:W-:Y:S01]  /*0a40*/  UMOV UR4, 0x400 ;  /* 0x0000040000047882 */ /* 0x000fe20000000000 */
[----:B0-----:R-:W-:-:S06]  /*0a50*/  SHF.R.U32.HI R2, RZ, 0x7, R2 ;  /* 0x00000007ff027819 */ /* 0x001fcc0000011602 */
[----:B------:R-:W-:Y:S06]  /*0a60*/  BAR.ARV 0x8, 0x200 ;  /* 0x0208000000007b1d */ /* 0x000fec0000002000 */
[----:B------:R-:W-:-:S13]  /*0a70*/  ISETP.NE.AND P0, PT, R2, 0x1, PT ;  /* 0x000000010200780c */ /* 0x000fda0003f05270 */
[----:B------:R-:W-:Y:S08]  /*0a80*/  @!P0 BAR.ARV 0x9, 0x100 ;  /* 0x0244000000008b1d */ /* 0x000ff00000002000 */
[----:B------:R-:W-:Y:S01]  /*0a90*/  BAR.SYNC.DEFER_BLOCKING 0x5, 0x200 ;  /* 0x0148000000007b1d */ /* 0x000fe20000010000 */
[----:B-1----:R-:W-:-:S06]  /*0aa0*/  ULEA UR4, UR5, UR4, 0x18 ;  /* 0x0000000405047291 */ /* 0x002fcc000f8ec03f */
[----:B------:R-:W-:Y:S01]  /*0ab0*/  IMAD.U32 R2, RZ, RZ, UR4 ;  /* 0x00000004ff027e24 */ /* 0x000fe2000f8e00ff */
[----:B------:R-:W-:-:S04]  /*0ac0*/  ULDC UR4, c[0x0][0xc3c] ;  /* 0x00030f0000047ab9 */ /* 0x000fc80000000800 */
[----:B------:R-:W0:Y:S01]  /*0ad0*/  LDS.128 R32, [R2+0x308d0] ;  /* 0x0308d00002207984 */ /* 0x000e220000000c00 */
[----:B------:R-:W-:Y:S06]  /*0ae0*/  BAR.ARV 0x4, 0x200 ;  /* 0x0108000000007b1d */ /* 0x000fec0000002000 */
[----:B---3--:R-:W-:-:S04]  /*0af0*/  LOP3.LUT R0, R0, 0xffffffef, RZ, 0xc0, !PT ;  /* 0xffffffef00007812 */ /* 0x008fc800078ec0ff */
[----:B------:R-:W-:-:S05]  /*0b00*/  @P0 LOP3.LUT R0, R0, 0x10, RZ, 0xfc, !PT ;  /* 0x0000001000000812 */ /* 0x000fca00078efcff */
[----:B------:R1:W-:Y:S01]  /*0b10*/  STL [R1], R0 ;  /* 0x0000000001007387 */ /* 0x0003e20000100800 */
[----:B0-----:R-:W-:-:S13]  /*0b20*/  ISETP.GE.AND P0, PT, R35, UR4, PT ;  /* 0x0000000423007c0c */ /* 0x001fda000bf06270 */
[----:B-1----:R-:W-:Y:S05]  /*0b30*/  @P0 BRA `(.L_x_396) ;  /* 0x0000015800880947 */ /* 0x002fea0003800000 */
[----:B------:R-:W2:Y:S01]  /*0b40*/  LDL.LU R14, [R1+0x4c] ;  /* 0x00004c00010e7983 */ /* 0x000ea20000300800 */
[----:B------:R-:W0:Y:S02]  /*0b50*/  S2R R0, SR_TID.X ;  /* 0x0000000000007919 */ /* 0x000e240000002100 */
[----:B0-----:R-:W-:-:S05]  /*0b60*/  VIADD R13, R0, 0xffffff80 ;  /* 0xffffff80000d7836 */ /* 0x001fca0000000000 */
[----:B------:R-:W-:-:S04]  /*0b70*/  SHF.R.S32.HI R0, RZ, 0x1f, R13 ;  /* 0x0000001fff007819 */ /* 0x000fc8000001140d */
[----:B------:R-:W-:-:S04]  /*0b80*/  LEA.HI R3, R0, R13, RZ, 0x7 ;  /* 0x0000000d00037211 */ /* 0x000fc800078f38ff */
[----:B------:R-:W-:-:S05]  /*0b90*/  LOP3.LUT R4, R3, 0xffffff80, RZ, 0xc0, !PT ;  /* 0xffffff8003047812 */ /* 0x000fca00078ec0ff */
[----:B------:R-:W-:-:S05]  /*0ba0*/  IMAD.IADD R16, R13, 0x1, -R4 ;  /* 0x000000010d107824 */ /* 0x000fca00078e0a04 */
[----:B------:R-:W-:-:S04]  /*0bb0*/  SHF.R.S32.HI R9, RZ, 0x1f, R16 ;  /* 0x0000001fff097819 */ /* 0x000fc80000011410 */
[----:B------:R-:W-:Y:S02]  /*0bc0*/  LEA.HI R10, R9, R16, RZ, 0x2 ;  /* 0x00000010090a7211 */ /* 0x000fe400078f10ff */
[----:B------:R-:W-:Y:S02]  /*0bd0*/  LEA.HI R4, R0, R13, RZ, 0x4 ;  /* 0x0000000d00047211 */ /* 0x000fe400078f20ff */
[--C-:B------:R-:W-:Y:S02]  /*0be0*/  SHF.R.S32.HI R8, RZ, 0x2, R10.reuse ;  /* 0x00000002ff087819 */ /* 0x100fe4000001140a */
[----:B------:R-:W-:Y:S02]  /*0bf0*/  SHF.R.S32.HI R7, RZ, 0x1f, R10 ;  /* 0x0000001fff077819 */ /* 0x000fe4000001140a */
[----:B------:R-:W-:Y:S02]  /*0c00*/  LOP3.LUT R5, R4, 0xfffffff0, RZ, 0xc0, !PT ;  /* 0xfffffff004057812 */ /* 0x000fe400078ec0ff */
[----:B------:R-:W-:-:S02]  /*0c10*/  LEA.HI R7, R7, R8, RZ, 0x3 ;  /* 0x0000000807077211 */ /* 0x000fc400078f18ff */
[----:B------:R-:W-:Y:S02]  /*0c20*/  IADD3 R5, R13, -R5, RZ ;  /* 0x800000050d057210 */ /* 0x000fe40007ffe0ff */
[----:B------:R-:W-:Y:S02]  /*0c30*/  LOP3.LUT R11, R7, 0xfffffff8, RZ, 0xc0, !PT ;  /* 0xfffffff8070b7812 */ /* 0x000fe400078ec0ff */
[----:B------:R-:W-:Y:S02]  /*0c40*/  SHF.R.S32.HI R7, RZ, 0x4, R4 ;  /* 0x00000004ff077819 */ /* 0x000fe40000011404 */
[----:B------:R-:W-:Y:S01]  /*0c50*/  SHF.R.S32.HI R6, RZ, 0x1f, R5 ;  /* 0x0000001fff067819 */ /* 0x000fe20000011405 */
[----:B------:R-:W-:Y:S01]  /*0c60*/  IMAD.IADD R12, R8, 0x1, -R11 ;  /* 0x00000001080c7824 */ /* 0x000fe200078e0a0b */
[----:B------:R-:W-:Y:S02]  /*0c70*/  LEA.HI R8, R0, R13, RZ, 0x5 ;  /* 0x0000000d00087211 */ /* 0x000fe400078f28ff */
[----:B------:R-:W-:-:S02]  /*0c80*/  LEA.HI R4, R4, R7, RZ, 0x1 ;  /* 0x0000000704047211 */ /* 0x000fc400078f08ff */
[----:B------:R-:W-:Y:S02]  /*0c90*/  LEA.HI R6, R6, R5, RZ, 0x3 ;  /* 0x0000000506067211 */ /* 0x000fe400078f18ff */
[----:B------:R-:W-:Y:S02]  /*0ca0*/  SHF.R.S32.HI R18, RZ, 0x5, R8 ;  /* 0x00000005ff127819 */ /* 0x000fe40000011408 */
[----:B------:R-:W-:Y:S02]  /*0cb0*/  LOP3.LUT R8, R4, 0x1ffffffe, RZ, 0xc0, !PT ;  /* 0x1ffffffe04087812 */ /* 0x000fe400078ec0ff */
[----:B------:R-:W-:Y:S02]  /*0cc0*/  LOP3.LUT R4, R6, 0xfffffff8, RZ, 0xc0, !PT ;  /* 0xfffffff806047812 */ /* 0x000fe400078ec0ff */
[----:B------:R-:W-:Y:S01]  /*0cd0*/  LOP3.LUT R10, R10, 0x7ffffffc, RZ, 0xc0, !PT ;  /* 0x7ffffffc0a0a7812 */ /* 0x000fe200078ec0ff */
[----:B------:R-:W-:Y:S02]  /*0ce0*/  IMAD.IADD R8, R7, 0x1, -R8 ;  /* 0x0000000107087824 */ /* 0x000fe400078e0a08 */
[----:B------:R-:W-:-:S02]  /*0cf0*/  IMAD.SHL.U32 R7, R18, 0x400, RZ ;  /* 0x0000040012077824 */ /* 0x000fc400078e00ff */
[C---:B------:R-:W-:Y:S01]  /*0d00*/  IMAD.IADD R4, R5.reuse, 0x1, -R4 ;  /* 0x0000000105047824 */ /* 0x040fe200078e0a04 */
[----:B------:R-:W-:Y:S01]  /*0d10*/  IADD3 R10, R16, -R10, RZ ;  /* 0x8000000a100a7210 */ /* 0x000fe20007ffe0ff */
[----:B------:R-:W-:Y:S01]  /*0d20*/  IMAD R5, R5, 0x40, R7 ;  /* 0x0000004005057824 */ /* 0x000fe200078e0207 */
[----:B------:R-:W-:Y:S01]  /*0d30*/  SHF.R.S32.HI R15, RZ, 0x7, R3 ;  /* 0x00000007ff0f7819 */ /* 0x000fe20000011403 */
[----:B------:R-:W-:Y:S01]  /*0d40*/  IMAD.SHL.U32 R8, R8, 0x8, RZ ;  /* 0x0000000808087824 */ /* 0x000fe200078e00ff */
[----:B------:R-:W-:Y:S01]  /*0d50*/  LEA.HI R9, R9, R16, RZ, 0x5 ;  /* 0x0000001009097211 */ /* 0x000fe200078f28ff */
[----:B------:R-:W-:Y:S01]  /*0d60*/  IMAD.MOV.U32 R11, RZ, RZ, -0x2 ;  /* 0xfffffffeff0b7424 */ /* 0x000fe200078e00ff */
[----:B------:R-:W-:Y:S01]  /*0d70*/  SHF.L.U32 R3, R4, 0x6, RZ ;  /* 0x0000000604037819 */ /* 0x000fe200000006ff */
[----:B------:R-:W-:Y:S01]  /*0d80*/  IMAD.IADD R5, R8, 0x1, R5 ;  /* 0x0000000108057824 */ /* 0x000fe200078e0205 */
[----:B------:R-:W-:Y:S01]  /*0d90*/  R2P PR, R4, 0x6 ;  /* 0x0000000604007804 */ /* 0x000fe20000000000 */
[----:B------:R-:W-:Y:S01]  /*0da0*/  IMAD R4, R10, R11, 0xc0 ;  /* 0x000000c00a047424 */ /* 0x000fe200078e020b */
[----:B------:R-:W-:-:S02]  /*0db0*/  LEA.HI R0, R0, R13, RZ, 0x2 ;  /* 0x0000000d00007211 */ /* 0x000fc400078f10ff */
[----:B------:R-:W-:Y:S02]  /*0dc0*/  SHF.R.S32.HI R9, RZ, 0x5, R9 ;  /* 0x00000005ff097819 */ /* 0x000fe40000011409 */
[----:B------:R-:W-:Y:S01]  /*0dd0*/  LOP3.LUT R3, R3, 0x1c0, RZ, 0xc0, !PT ;  /* 0x000001c003037812 */ /* 0x000fe200078ec0ff */
[----:B------:R-:W-:Y:S01]  /*0de0*/  STL [R1+0x78], R5 ;  /* 0x0000780501007387 */ /* 0x000fe20000100800 */
[----:B------:R-:W-:Y:S01]  /*0df0*/  SHF.R.S32.HI R18, RZ, 0x2, R0 ;  /* 0x00000002ff127819 */ /* 0x000fe20000011400 */
[----:B------:R-:W-:Y:S01]  /*0e00*/  IMAD.SHL.U32 R6, R6, 0x40, RZ ;  /* 0x0000004006067824 */ /* 0x000fe200078e00ff */
[----:B------:R-:W-:Y:S01]  /*0e10*/  LOP3.LUT R8, R3, 0x8, R8, 0xf8, !PT ;  /* 0x0000000803087812 */ /* 0x000fe200078ef808 */
[----:B------:R0:W-:Y:S01]  /*0e20*/  STL [R1+0x70], R4 ;  /* 0x0000700401007387 */ /* 0x0001e20000100800 */
[----:B------:R-:W-:Y:S01]  /*0e30*/  IMAD R12, R9, 0x10, R12 ;  /* 0x00000010090c7824 */ /* 0x000fe200078e020c */
[----:B------:R-:W-:Y:S01]  /*0e40*/  SHF.R.U32.HI R3, RZ, 0x3, R3 ;  /* 0x00000003ff037819 */ /* 0x000fe20000011603 */
[----:B------:R-:W-:Y:S01]  /*0e50*/  IMAD.HI R9, R15, 0x55555556, RZ ;  /* 0x555555560f097827 */ /* 0x000fe200078e02ff */
[----:B------:R-:W-:-:S02]  /*0e60*/  IADD3 R10, R18, 0x60, RZ ;  /* 0x00000060120a7810 */ /* 0x000fc40007ffe0ff */
[----:B------:R-:W-:Y:S02]  /*0e70*/  LOP3.LUT R3, R8, R3, RZ, 0x3c, !PT ;  /* 0x0000000308037212 */ /* 0x000fe400078e3cff */
[----:B0-----:R-:W-:Y:S02]  /*0e80*/  LOP3.LUT R4, R0, 0xfffffffc, RZ, 0xc0, !PT ;  /* 0xfffffffc00047812 */ /* 0x001fe400078ec0ff */
[----:B------:R-:W-:Y:S02]  /*0e90*/  LOP3.LUT R6, R6, 0x7ffffe00, RZ, 0xc0, !PT ;  /* 0x7ffffe0006067812 */ /* 0x000fe400078ec0ff */
[----:B------:R-:W-:Y:S01]  /*0ea0*/  SHF.R.S32.HI R5, RZ, 0x1f, R0 ;  /* 0x0000001fff057819 */ /* 0x000fe20000011400 */
[----:B------:R-:W-:Y:S01]  /*0eb0*/  IMAD.IADD R4, R13, 0x1, -R4 ;  /* 0x000000010d047824 */ /* 0x000fe200078e0a04 */
[----:B------:R-:W-:Y:S02]  /*0ec0*/  SHF.R.S32.HI R8, RZ, 0x1f, R10 ;  /* 0x0000001fff087819 */ /* 0x000fe4000001140a */
[----:B------:R-:W-:-:S02]  /*0ed0*/  LEA.HI R9, R9, R9, RZ, 0x1 ;  /* 0x0000000909097211 */ /* 0x000fc400078f08ff */
[----:B------:R-:W-:Y:S02]  /*0ee0*/  IADD3 R3, R3, R6, R7 ;  /* 0x0000000603037210 */ /* 0x000fe40007ffe007 */
[----:B------:R-:W-:Y:S02]  /*0ef0*/  LEA.HI R5, R5, R18, RZ, 0x3 ;  /* 0x0000001205057211 */ /* 0x000fe400078f18ff */
[----:B------:R-:W-:Y:S01]  /*0f00*/  SHF.R.S32.HI R6, RZ, 0x1f, R18 ;  /* 0x0000001fff067819 */ /* 0x000fe20000011412 */
[----:B------:R-:W-:Y:S01]  /*0f10*/  IMAD.SHL.U32 R6, R10, 0x40, RZ ;  /* 0x000000400a067824 */ /* 0x000fe200078e00ff */
[----:B------:R-:W-:Y:S01]  /*0f20*/  LEA.HI R8, R8, R10, RZ, 0x3 ;  /* 0x0000000a08087211 */ /* 0x000fe200078f18ff */
[----:B------:R-:W-:Y:S01]  /*0f30*/  IMAD R9, R9, -0x3, R15 ;  /* 0xfffffffd09097824 */ /* 0x000fe200078e020f */
[C---:B------:R-:W-:Y:S02]  /*0f40*/  LEA.HI R0, R4.reuse, R4, RZ, 0x1 ;  /* 0x0000000404007211 */ /* 0x040fe400078f08ff */
[----:B------:R-:W-:Y:S01]  /*0f50*/  LOP3.LUT R7, R5, 0xfffffff8, RZ, 0xc0, !PT ;  /* 0xfffffff805077812 */ /* 0x000fe200078ec0ff */
[----:B------:R-:W-:Y:S01]  /*0f60*/  IMAD.SHL.U32 R16, R4, 0x8, RZ ;  /* 0x0000000804107824 */ /* 0x000fe200078e00ff */
[----:B------:R-:W-:Y:S01]  /*0f70*/  LOP3.LUT R5, R0, 0x1ffffffe, RZ, 0xc0, !PT ;  /* 0x1ffffffe00057812 */ /* 0x000fe200078ec0ff */
[----:B------:R-:W-:Y:S01]  /*0f80*/  IMAD.SHL.U32 R8, R8, 0x40, RZ ;  /* 0x0000004008087824 */ /* 0x000fe200078e00ff */
[----:B------:R-:W-:Y:S01]  /*0f90*/  LOP3.LUT R0, R6, 0x1c0, RZ, 0xc0, !PT ;  /* 0x000001c006007812 */ /* 0x000fe200078ec0ff */
[----:B------:R-:W-:Y:S01]  /*0fa0*/  IMAD R12, R9, 0x40, R12 ;  /* 0x00000040090c7824 */ /* 0x000fe200078e020c */
[----:B------:R-:W-:Y:S01]  /*0fb0*/  LEA R157, R3, R2, 0x1 ;  /* 0x00000002039d7211 */ /* 0x000fe200078e08ff */
[----:B------:R-:W-:Y:S01]  /*0fc0*/  IMAD.IADD R7, R18, 0x1, -R7 ;  /* 0x0000000112077824 */ /* 0x000fe200078e0a07 */
[----:B------:R-:W-:Y:S01]  /*0fd0*/  SHF.R.U32.HI R10, RZ, 0x3, R0 ;  /* 0x00000003ff0a7819 */ /* 0x000fe20000011600 */
[----:B------:R-:W-:Y:S01]  /*0fe0*/  IMAD.MOV.U32 R9, RZ, RZ, 0x40 ;  /* 0x00000040ff097424 */ /* 0x000fe200078e00ff */
[----:B------:R-:W-:Y:S01]  /*0ff0*/  LOP3.LUT R3, R0, 0x38, R16, 0xf8, !PT ;  /* 0x0000003800037812 */ /* 0x000fe200078ef810 */
[----:B------:R-:W-:Y:S01]  /*1000*/  STL [R1+0x6c], R12 ;  /* 0x00006c0c01007387 */ /* 0x000fe20000100800 */
[----:B------:R-:W-:-:S03]  /*1010*/  LOP3.LUT R6, R8, 0xfffffe00, RZ, 0xc0, !PT ;  /* 0xfffffe0008067812 */ /* 0x000fc600078ec0ff */
[----:B------:R-:W-:Y:S01]  /*1020*/  STL [R1+0x5c], RZ ;  /* 0x00005cff01007387 */ /* 0x000fe20000100800 */
[----:B------:R-:W-:-:S03]  /*1030*/  VIADD R0, R157, 0x1e800 ;  /* 0x0001e8009d007836 */ /* 0x000fc60000000000 */
[----:B------:R0:W-:Y:S01]  /*1040*/  STL [R1+0x34], R7 ;  /* 0x0000340701007387 */ /* 0x0001e20000100800 */
[C---:B------:R-:W-:Y:S02]  /*1050*/  IMAD.IADD R5, R4.reuse, 0x1, -R5 ;  /* 0x0000000104057824 */ /* 0x040fe400078e0a05 */
[----:B------:R-:W-:Y:S01]  /*1060*/  IMAD.SHL.U32 R22, R4, 0x4, RZ ;  /* 0x0000000404167824 */ /* 0x000fe200078e00ff */
[----:B------:R1:W-:Y:S01]  /*1070*/  STL [R1+0x44], R6 ;  /* 0x0000440601007387 */ /* 0x0003e20000100800 */
[----:B------:R-:W-:Y:S01]  /*1080*/  VIADD R4, R157, 0x1e820 ;  /* 0x0001e8209d047836 */ /* 0x000fe20000000000 */
[----:B0-----:R-:W-:Y:S02]  /*1090*/  LOP3.LUT R7, R6, R3, R10, 0xf6, !PT ;  /* 0x0000000306077212 */ /* 0x001fe400078ef60a */
[----:B------:R-:W-:Y:S01]  /*10a0*/  SEL R3, R9, 0xffffffc0, !P2 ;  /* 0xffffffc009037807 */ /* 0x000fe20005000000 */
[----:B------:R-:W-:Y:S01]  /*10b0*/  @P1 VIADD R4, R0, 0xffffffe0 ;  /* 0xffffffe000041836 */ /* 0x000fe20000000000 */
[----:B-1----:R-:W-:Y:S01]  /*10c0*/  LEA R6, R7, R2, 0x1 ;  /* 0x0000000207067211 */ /* 0x002fe200078e08ff */
[----:B------:R-:W-:-:S02]  /*10d0*/  IMAD R5, R5, 0x8, R12 ;  /* 0x0000000805057824 */ /* 0x000fc400078e020c */
[----:B------:R-:W-:Y:S02]  /*10e0*/  IMAD.IADD R0, R0, 0x1, R3 ;  /* 0x0000000100007824 */ /* 0x000fe400078e0203 */
[----:B------:R-:W-:Y:S04]  /*10f0*/  STL [R1+0x68], R6 ;  /* 0x0000680601007387 */ /* 0x000fe80000100800 */
[----:B------:R-:W-:Y:S04]  /*1100*/  STL [R1+0x48], R4 ;  /* 0x0000480401007387 */ /* 0x000fe80000100800 */
[----:B------:R0:W-:Y:S04]  /*1110*/  STL [R1+0x74], R5 ;  /* 0x0000740501007387 */ /* 0x0001e80000100800 */
[----:B------:R1:W-:Y:S01]  /*1120*/  STL [R1+0x8], R0 ;  /* 0x0000080001007387 */ /* 0x0003e20000100800 */
[----:B0-----:R-:W-:-:S02]  /*1130*/  IMAD.IADD R5, R3, 0x1, R4 ;  /* 0x0000000103057824 */ /* 0x001fc400078e0204 */
[C---:B------:R-:W-:Y:S02]  /*1140*/  VIADD R3, R4.reuse, 0x6000 ;  /* 0x0000600004037836 */ /* 0x040fe40000000000 */
[----:B-1----:R-:W-:Y:S01]  /*1150*/  VIADD R0, R4, 0xc000 ;  /* 0x0000c00004007836 */ /* 0x002fe20000000000 */
[----:B------:R0:W-:Y:S04]  /*1160*/  STL [R1+0x4], R5 ;  /* 0x0000040501007387 */ /* 0x0001e80000100800 */
[----:B------:R0:W-:Y:S04]  /*1170*/  STL [R1+0x4c], R0 ;  /* 0x00004c0001007387 */ /* 0x0001e80000100800 */
[----:B------:R0:W-:Y:S01]  /*1180*/  STL [R1+0x50], R3 ;  /* 0x0000500301007387 */ /* 0x0001e20000100800 */
[----:B------:R-:W-:Y:S01]  /*1190*/  IMAD.MOV.U32 R19, RZ, RZ, RZ ;  /* 0x000000ffff137224 */ /* 0x000fe200078e00ff */
[----:B------:R-:W-:Y:S01]  /*11a0*/  CS2R R152, SRZ ;  /* 0x0000000000987805 */ /* 0x000fe2000001ff00 */
[----:B------:R-:W-:-:S02]  /*11b0*/  IMAD.MOV.U32 R156, RZ, RZ, RZ ;  /* 0x000000ffff9c7224 */ /* 0x000fc400078e00ff */
[----:B------:R-:W-:Y:S01]  /*11c0*/  VIADD R154, R22, 0x10 ;  /* 0x00000010169a7836 */ /* 0x000fe20000000000 */
[----:B0-2---:R-:W-:-:S07]  /*11d0*/  LOP3.LUT R155, R14, 0x1, RZ, 0xfc, !PT ;  /* 0x000000010e9b7812 */ /* 0x005fce00078efcff */
.L_x_516:
[----:B0--3-5:R-:W0:Y:S02]  /*11e0*/  LDC.64 R4, c[0x0][0xc88] ;  /* 0x00032200ff047b82 */ /* 0x029e240000000a00 */
[----:B0-----:R-:W-:-:S05]  /*11f0*/  IMAD.WIDE R4, R35, 0x4, R4 ;  /* 0x0000000423047825 */ /* 0x001fca00078e0204 */
[----:B--2---:R-:W2:Y:S01]  /*1200*/  LDG.E R10, desc[UR56][R4.64] ;  /* 0x00000038040a7981 */ /* 0x004ea2000c1e1900 */
[----:B------:R-:W-:Y:S05]  /*1210*/  YIELD ;  /* 0x0000000000007946 */ /* 0x000fea0003800000 */
[----:B------:R-:W-:Y:S01]  /*1220*/  ULDC.64 UR4, c[0x0][0xa28] ;  /* 0x00028a0000047ab9 */ /* 0x000fe20000000a00 */
[----:B------:R-:W-:Y:S01]  /*1230*/  ULDC.64 UR8, c[0x0][0xa18] ;  /* 0x0002860000087ab9 */ /* 0x000fe20000000a00 */
[----:B------:R-:W-:Y:S01]  /*1240*/  ISETP.NE.U32.AND P1, PT, RZ, UR4, PT ;  /* 0x00000004ff007c0c */ /* 0x000fe2000bf25070 */
[----:B------:R-:W-:Y:S01]  /*1250*/  ULDC.64 UR6, c[0x0][0xa08] ;  /* 0x0002820000067ab9 */ /* 0x000fe20000000a00 */
[----:B------:R-:W-:Y:S01]  /*1260*/  IMAD.MOV.U32 R3, RZ, RZ, RZ ;  /* 0x000000ffff037224 */ /* 0x000fe200078e00ff */
[----:B------:R-:W-:Y:S01]  /*1270*/  ISETP.NE.U32.AND P0, PT, RZ, UR6, PT ;  /* 0x00000006ff007c0c */ /* 0x000fe2000bf05070 */
[----:B------:R-:W-:Y:S01]  /*1280*/  IMAD.MOV.U32 R35, RZ, RZ, RZ ;  /* 0x000000ffff237224 */ /* 0x000fe200078e00ff */
[----:B------:R-:W-:-:S02]  /*1290*/  ISETP.NE.AND.EX P1, PT, RZ, UR5, PT, P1 ;  /* 0x00000005ff007c0c */ /* 0x000fc4000bf25310 */
[----:B------:R-:W-:Y:S02]  /*12a0*/  ISETP.NE.AND.EX P0, PT, RZ, UR7, PT, P0 ;  /* 0x00000007ff007c0c */ /* 0x000fe4000bf05300 */
[----:B--2---:R-:W-:Y:S01]  /*12b0*/  SHF.R.S32.HI R0, RZ, 0x1f, R10 ;  /* 0x0000001fff007819 */ /* 0x004fe2000001140a */
[----:B------:R0:W-:Y:S08]  /*12c0*/  STL [R1+0x54], R10 ;  /* 0x0000540a01007387 */ /* 0x0001f00000100800 */
[----:B------:R-:W-:-:S02]  /*12d0*/  @P1 LEA R6, P2, R10, UR4, 0x2 ;  /* 0x000000040a061c11 */ /* 0x000fc4000f8410ff */
[C---:B------:R-:W-:Y:S02]  /*12e0*/  SHF.L.U32 R32, R10.reuse, 0x2, RZ ;  /* 0x000000020a207819 */ /* 0x040fe400000006ff */
[C-C-:B------:R-:W-:Y:S02]  /*12f0*/  @P1 LEA.HI.X R7, R10.reuse, UR5, R0.reuse, 0x2, P2 ;  /* 0x000000050a071c11 */ /* 0x140fe400090f1400 */
[----:B------:R-:W-:Y:S01]  /*1300*/  ISETP.NE.U32.AND P2, PT, RZ, UR8, PT ;  /* 0x00000008ff007c0c */ /* 0x000fe2000bf45070 */
[----:B------:R-:W-:Y:S01]  /*1310*/  ULDC UR4, c[0x0][0x288] ;  /* 0x0000a20000047ab9 */ /* 0x000fe20000000800 */
[----:B------:R-:W-:Y:S01]  /*1320*/  SHF.L.U64.HI R36, R10, 0x2, R0 ;  /* 0x000000020a247819 */ /* 0x000fe20000010200 */
[----:B------:R0:W5:Y:S01]  /*1330*/  @P1 LDG.E R3, desc[UR56][R6.64] ;  /* 0x0000003806031981 */ /* 0x000162000c1e1900 */
[----:B------:R-:W-:Y:S02]  /*1340*/  ISETP.NE.AND.EX P2, PT, RZ, UR9, PT, P2 ;  /* 0x00000009ff007c0c */ /* 0x000fe4000bf45320 */
[----:B------:R-:W-:Y:S01]  /*1350*/  IADD3 R8, P3, R32, UR6, RZ ;  /* 0x0000000620087c10 */ /* 0x000fe2000ff7e0ff */
[----:B------:R-:W-:Y:S01]  /*1360*/  IMAD.U32 R25, RZ, RZ, UR4 ;  /* 0x00000004ff197e24 */ /* 0x000fe2000f8e00ff */
[----:B------:R-:W-:-:S02]  /*1370*/  ULDC.64 UR4, c[0x0][0x418] ;  /* 0x0001060000047ab9 */ /* 0x000fc40000000a00 */
[----:B------:R-:W-:-:S05]  /*1380*/  IADD3.X R9, R36, UR7, RZ, P3, !PT ;  /* 0x0000000724097c10 */ /* 0x000fca0009ffe4ff */
[----:B------:R0:W5:Y:S02]  /*1390*/  @P0 LDG.E R35, desc[UR56][R8.64] ;  /* 0x0000003808230981 */ /* 0x000164000c1e1900 */
[----:B------:R-:W-:-:S04]  /*13a0*/  @P2 IADD3 R4, P1, R32, UR8, RZ ;  /* 0x0000000820042c10 */ /* 0x000fc8000ff3e0ff */
[----:B------:R-:W-:-:S05]  /*13b0*/  @P2 IADD3.X R5, R36, UR9, RZ, P1, !PT ;  /* 0x0000000924052c10 */ /* 0x000fca0008ffe4ff */
[----:B------:R0:W5:Y:S01]  /*13c0*/  @P2 LDG.E R25, desc[UR56][R4.64] ;  /* 0x0000003804192981 */ /* 0x000162000c1e1900 */
[----:B------:R-:W-:-:S03]  /*13d0*/  UISETP.NE.U32.AND UP0, UPT, UR4, URZ, UPT ;  /* 0x0000003f0400728c */ /* 0x000fc6000bf05070 */
[----:B------:R-:W-:Y:S01]  /*13e0*/  ULDC UR4, c[0x0][0x424] ;  /* 0x0001090000047ab9 */ /* 0x000fe20000000800 */
[----:B------:R-:W-:-:S03]  /*13f0*/  UISETP.NE.AND.EX UP0, UPT, UR5, URZ, UPT, UP0 ;  /* 0x0000003f0500728c */ /* 0x000fc6000bf05300 */
[----:B------:R-:W-:Y:S01]  /*1400*/  ULDC UR5, c[0x0][0x2f0] ;  /* 0x0000bc0000057ab9 */ /* 0x000fe20000000800 */
[----:B------:R-:W-:-:S04]  /*1410*/  USEL UR4, UR4, 0x1, UP0 ;  /* 0x0000000104047887 */ /* 0x000fc80008000000 */
[----:B------:R-:W-:-:S03]  /*1420*/  UIMAD UR4, UR4, UR5, URZ ;  /* 0x00000005040472a4 */ /* 0x000fc6000f8e023f */
[----:B------:R-:W-:Y:S02]  /*1430*/  ULDC UR5, c[0x0][0x348] ;  /* 0x0000d20000057ab9 */ /* 0x000fe40000000800 */
[----:B------:R-:W-:Y:S01]  /*1440*/  IMAD.U32 R29, RZ, RZ, UR5 ;  /* 0x00000005ff1d7e24 */ /* 0x000fe2000f8e00ff */
[----:B------:R-:W-:Y:S01]  /*1450*/  MOV R30, UR4 ;  /* 0x00000004001e7c02 */ /* 0x000fe20008000f00 */
[----:B------:R-:W-:Y:S01]  /*1460*/  IMAD.MOV.U32 R31, RZ, RZ, R10 ;  /* 0x000000ffff1f7224 */ /* 0x000fe200078e000a */
[----:B01----:R-:W-:Y:S06]  /*1470*/  @P2 BRA `(.L_x_397) ;  /* 0x0000000000242947 */ /* 0x003fec0003800000 */
[----:B------:R-:W-:Y:S02]  /*1480*/  ULDC.64 UR4, c[0x0][0xa00] ;  /* 0x0002800000047ab9 */ /* 0x000fe40000000a00 */
[----:B------:R-:W-:-:S04]  /*1490*/  ISETP.NE.U32.AND P1, PT, RZ, UR4, PT ;  /* 0x00000004ff007c0c */ /* 0x000fc8000bf25070 */
[----:B------:R-:W-:-:S13]  /*14a0*/  ISETP.NE.AND.EX P1, PT, RZ, UR5, PT, P1 ;  /* 0x00000005ff007c0c */ /* 0x000fda000bf25310 */
[----:B------:R-:W-:Y:S05]  /*14b0*/  @!P1 BRA `(.L_x_397) ;  /* 0x0000000000149947 */ /* 0x000fea0003800000 */
[----:B------:R-:W0:Y:S02]  /*14c0*/  LDC.64 R4, c[0x0][0xa00] ;  /* 0x00028000ff047b82 */ /* 0x000e240000000a00 */
[----:B0-----:R-:W-:-:S05]  /*14d0*/  IMAD.WIDE R4, R31, 0x4, R4 ;  /* 0x000000041f047825 */ /* 0x001fca00078e0204 */
[----:B-----5:R-:W2:Y:S04]  /*14e0*/  LDG.E R25, desc[UR56][R4.64] ;  /* 0x0000003804197981 */ /* 0x020ea8000c1e1900 */
[----:B------:R-:W2:Y:S02]  /*14f0*/  LDG.E R0, desc[UR56][R4.64+0x4] ;  /* 0x0000043804007981 */ /* 0x000ea4000c1e1900 */
[----:B--2---:R-:W-:-:S07]  /*1500*/  IMAD.IADD R25, R0, 0x1, -R25 ;  /* 0x0000000100197824 */ /* 0x004fce00078e0a19 */
.L_x_397:
[----:B------:R-:W-:Y:S01]  /*1510*/  ULDC.64 UR4, c[0x0][0xa20] ;  /* 0x0002880000047ab9 */ /* 0x000fe20000000a00 */
[----:B------:R0:W-:Y:S01]  /*1520*/  STL [R1+0x60], R33 ;  /* 0x0000602101007387 */ /* 0x0001e20000100800 */
[----:B------:R-:W-:-:S03]  /*1530*/  ISETP.NE.U32.AND P1, PT, RZ, UR4, PT ;  /* 0x00000004ff007c0c */ /* 0x000fc6000bf25070 */
[----:B------:R0:W-:Y:S01]  /*1540*/  STL [R1+0x58], R34 ;  /* 0x0000582201007387 */ /* 0x0001e20000100800 */
[----:B------:R-:W-:-:S13]  /*1550*/  ISETP.NE.AND.EX P1, PT, RZ, UR5, PT, P1 ;  /* 0x00000005ff007c0c */ /* 0x000fda000bf25310 */
[----:B0-----:R-:W-:Y:S05]  /*1560*/  @!P1 BRA `(.L_x_398) ;  /* 0x0000000000109947 */ /* 0x001fea0003800000 */
[----:B------:R-:W-:-:S04]  /*1570*/  IADD3 R4, P0, R32, UR4, RZ ;  /* 0x0000000420047c10 */ /* 0x000fc8000ff1e0ff */
[----:B------:R-:W-:-:S05]  /*1580*/  IADD3.X R5, R36, UR5, RZ, P0, !PT ;  /* 0x0000000524057c10 */ /* 0x000fca00087fe4ff */
[----:B------:R0:W5:Y:S01]  /*1590*/  LDG.E R30, desc[UR56][R4.64] ;  /* 0x00000038041e7981 */ /* 0x000162000c1e1900 */
[----:B------:R-:W-:Y:S05]  /*15a0*/  BRA `(.L_x_399) ;  /* 0x0000000000107947 */ /* 0x000fea0003800000 */
.L_x_398:
[----:B------:R-:W-:Y:S05]  /*15b0*/  @!P0 BRA `(.L_x_399) ;  /* 0x00000000000c8947 */ /* 0x000fea0003800000 */
[----:B------:R-:W2:Y:S04]  /*15c0*/  LDG.E R5, desc[UR56][R8.64] ;  /* 0x0000003808057981 */ /* 0x000ea8000c1e1900 */
[----:B------:R-:W2:Y:S02]  /*15d0*/  LDG.E R30, desc[UR56][R8.64+0x4] ;  /* 0x00000438081e7981 */ /* 0x000ea4000c1e1900 */
[----:B--2---:R-:W-:-:S07]  /*15e0*/  IMAD.IADD R30, R30, 0x1, -R5 ;  /* 0x000000011e1e7824 */ /* 0x004fce00078e0a05 */
.L_x_399:
[----:B------:R-:W-:Y:S02]  /*15f0*/  ULDC.64 UR4, c[0x0][0xa10] ;  /* 0x0002840000047ab9 */ /* 0x000fe40000000a00 */
[----:B------:R-:W-:-:S04]  /*1600*/  ISETP.NE.U32.AND P0, PT, RZ, UR4, PT ;  /* 0x00000004ff007c0c */ /* 0x000fc8000bf05070 */
[----:B------:R-:W-:Y:S01]  /*1610*/  ISETP.NE.AND.EX P0, PT, RZ, UR5, PT, P0 ;  /* 0x00000005ff007c0c */ /* 0x000fe2000bf05300 */
[----:B-----5:R-:W-:Y:S01]  /*1620*/  IMAD.IADD R8, R30, 0x1, -R3 ;  /* 0x000000011e087824 */ /* 0x020fe200078e0a03 */
[----:B------:R-:W-:-:S11]  /*1630*/  ULDC.64 UR4, c[0x0][0xa30] ;  /* 0x00028c0000047ab9 */ /* 0x000fd60000000a00 */
[----:B0-----:R-:W0:Y:S02]  /*1640*/  @P0 LDC.64 R4, c[0x0][0xa10] ;  /* 0x00028400ff040b82 */ /* 0x001e240000000a00 */
[----:B0-----:R-:W-:-:S05]  /*1650*/  @P0 IMAD.WIDE R4, R31, 0x4, R4 ;  /* 0x000000041f040825 */ /* 0x001fca00078e0204 */
[----:B------:R-:W2:Y:S04]  /*1660*/  @P0 LDG.E R0, desc[UR56][R4.64] ;  /* 0x0000003804000981 */ /* 0x000ea8000c1e1900 */
[----:B------:R0:W2:Y:S01]  /*1670*/  @P0 LDG.E R9, desc[UR56][R4.64+0x4] ;  /* 0x0000043804090981 */ /* 0x0000a2000c1e1900 */
[----:B------:R-:W-:Y:S01]  /*1680*/  ISETP.NE.U32.AND P1, PT, RZ, UR4, PT ;  /* 0x00000004ff007c0c */ /* 0x000fe2000bf25070 */
[----:B------:R-:W-:-:S03]  /*1690*/  IMAD.MOV.U32 R24, RZ, RZ, R30 ;  /* 0x000000ffff187224 */ /* 0x000fc600078e001e */
[----:B------:R-:W-:Y:S01]  /*16a0*/  ISETP.NE.AND.EX P1, PT, RZ, UR5, PT, P1 ;  /* 0x00000005ff007c0c */ /* 0x000fe2000bf25310 */
[----:B0-----:R-:W-:-:S05]  /*16b0*/  IMAD.MOV R4, RZ, RZ, -R8 ;  /* 0x000000ffff047224 */ /* 0x001fca00078e0a08 */
[----:B------:R-:W-:-:S07]  /*16c0*/  VIMNMX R4, RZ, R4, !PT ;  /* 0x00000004ff047248 */ /* 0x000fce0007fe0100 */
[----:B------:R-:W-:-:S04]  /*16d0*/  @P1 IADD3 R6, P2, R32, UR4, RZ ;  /* 0x0000000420061c10 */ /* 0x000fc8000ff5e0ff */
[----:B------:R-:W-:-:S05]  /*16e0*/  @P1 IADD3.X R7, R36, UR5, RZ, P2, !PT ;  /* 0x0000000524071c10 */ /* 0x000fca00097fe4ff */
[----:B------:R0:W5:Y:S01]  /*16f0*/  @P1 LDG.E R24, desc[UR56][R6.64] ;  /* 0x0000003806181981 */ /* 0x000162000c1e1900 */
[----:B--2---:R-:W-:-:S05]  /*1700*/  @P0 IMAD.IADD R29, R9, 0x1, -R0 ;  /* 0x00000001091d0824 */ /* 0x004fca00078e0a00 */
[----:B------:R-:W-:-:S05]  /*1710*/  IADD3 R130, R8, R29, RZ ;  /* 0x0000001d08827210 */ /* 0x000fca0007ffe0ff */
[----:B------:R-:W-:-:S04]  /*1720*/  VIADD R0, R130, 0xbf ;  /* 0x000000bf82007836 */ /* 0x000fc80000000000 */
[----:B------:R-:W-:-:S05]  /*1730*/  IMAD.HI R0, R0, 0x2aaaaaab, RZ ;  /* 0x2aaaaaab00007827 */ /* 0x000fca00078e02ff */
[----:B------:R-:W-:-:S04]  /*1740*/  SHF.R.U32.HI R3, RZ, 0x1f, R0 ;  /* 0x0000001fff037819 */ /* 0x000fc80000011600 */
[----:B------:R-:W-:-:S05]  /*1750*/  LEA.HI.SX32 R10, R0, R3, 0x1b ;  /* 0x00000003000a7211 */ /* 0x000fca00078fdaff */
[----:B------:R-:W-:Y:S01]  /*1760*/  IMAD R0, R10, 0xc0, -R8 ;  /* 0x000000c00a007824 */ /* 0x000fe200078e0a08 */
[----:B------:R0:W-:Y:S04]  /*1770*/  STL [R1+0x64], R10 ;  /* 0x0000640a01007387 */ /* 0x0001e80000100800 */
[----:B------:R-:W-:-:S04]  /*1780*/  VIMNMX R3, R0, R29, PT ;  /* 0x0000001d00037248 */ /* 0x000fc80003fe0100 */
[----:B------:R-:W-:Y:S01]  /*1790*/  ISETP.GT.AND P0, PT, R3, R4, PT ;  /* 0x000000040300720c */ /* 0x000fe20003f04270 */
[----:B------:R-:W-:-:S05]  /*17a0*/  IMAD.WIDE.U32 R4, R4, -0x55555555, RZ ;  /* 0xaaaaaaab04047825 */ /* 0x000fca00078e00ff */
[----:B------:R-:W-:-:S05]  /*17b0*/  SHF.R.U32.HI R28, RZ, 0x7, R5 ;  /* 0x00000007ff1c7819 */ /* 0x000fca0000011605 */
[----:B------:R-:W-:Y:S02]  /*17c0*/  IMAD.MOV.U32 R27, RZ, RZ, R28 ;  /* 0x000000ffff1b7224 */ /* 0x000fe400078e001c */
[----:B------:R-:W-:-:S04]  /*17d0*/  @P0 VIADD R0, R3, 0xbf ;  /* 0x000000bf03000836 */ /* 0x000fc80000000000 */
[----:B------:R-:W-:-:S05]  /*17e0*/  @P0 IMAD.HI R0, R0, 0x2aaaaaab, RZ ;  /* 0x2aaaaaab00000827 */ /* 0x000fca00078e02ff */
[----:B------:R-:W-:-:S04]  /*17f0*/  @P0 SHF.R.U32.HI R3, RZ, 0x1f, R0 ;  /* 0x0000001fff030819 */ /* 0x000fc80000011600 */
[----:B------:R-:W-:Y:S02]  /*1800*/  @P0 LEA.HI.SX32 R27, R0, R3, 0x1b ;  /* 0x00000003001b0211 */ /* 0x000fe400078fdaff */
[----:B------:R-:W-:Y:S02]  /*1810*/  PLOP3.LUT P0, PT, PT, PT, PT, 0x80, 0x0 ;  /* 0x000000000000781c */ /* 0x000fe40003f0f070 */
[----:B------:R-:W-:-:S13]  /*1820*/  ISETP.GT.AND P1, PT, R27, R28, PT ;  /* 0x0000001c1b00720c */ /* 0x000fda0003f24270 */
[----:B0-----:R-:W-:Y:S05]  /*1830*/  @!P1 BRA `(.L_x_400) ;  /* 0x0000003c00849947 */ /* 0x001fea0003800000 */
[----:B------:R-:W-:Y:S01]  /*1840*/  VIADD R0, R2, 0x12400 ;  /* 0x0001240002007836 */ /* 0x000fe20000000000 */
[----:B------:R-:W-:Y:S04]  /*1850*/  BSSY B6, `(.L_x_401) ;  /* 0x0000013000067945 */ /* 0x000fe80003800000 */
[----:B------:R-:W-:-:S13]  /*1860*/  LOP3.LUT P0, RZ, R0, 0x3ff, RZ, 0xc0, !PT ;  /* 0x000003ff00ff7812 */ /* 0x000fda000780c0ff */
[----:B------:R-:W-:Y:S05]  /*1870*/  @!P0 BRA `(.L_x_402) ;  /* 0x0000000000408947 */ /* 0x000fea0003800000 */
[----:B------:R-:W-:Y:S01]  /*1880*/  MOV R0, 0x0 ;  /* 0x0000000000007802 */ /* 0x000fe20000000f00 */
[----:B------:R-:W-:Y:S01]  /*1890*/  ULDC.64 UR4, c[0x4][0xa8] ;  /* 0x01002a0000047ab9 */ /* 0x000fe20000000a00 */
[----:B------:R-:W-:Y:S01]  /*18a0*/  ULDC.64 UR6, c[0x4][0x40] ;  /* 0x0100100000067ab9 */ /* 0x000fe20000000a00 */
[----:B------:R-:W-:Y:S01]  /*18b0*/  MOV R4, UR4 ;  /* 0x0000000400047c02 */ /* 0x000fe20008000f00 */
[----:B------:R0:W1:Y:S01]  /*18c0*/  LDC.64 R14, c[0x4][R0] ;  /* 0x01000000000e7b82 */ /* 0x0000620000000a00 */
[----:B------:R-:W-:Y:S01]  /*18d0*/  IMAD.U32 R5, RZ, RZ, UR5 ;  /* 0x00000005ff057e24 */ /* 0x000fe2000f8e00ff */
[----:B------:R-:W-:Y:S01]  /*18e0*/  ULDC.64 UR4, c[0x4][0xb0] ;  /* 0x01002c0000047ab9 */ /* 0x000fe20000000a00 */
[----:B------:R-:W-:Y:S01]  /*18f0*/  IMAD.U32 R10, RZ, RZ, UR6 ;  /* 0x00000006ff0a7e24 */ /* 0x000fe2000f8e00ff */
[----:B------:R-:W-:Y:S01]  /*1900*/  MOV R8, 0x70 ;  /* 0x0000007000087802 */ /* 0x000fe20000000f00 */
[----:B------:R-:W-:Y:S02]  /*1910*/  IMAD.U32 R6, RZ, RZ, UR4 ;  /* 0x00000004ff067e24 */ /* 0x000fe4000f8e00ff */
[----:B------:R-:W-:-:S02]  /*1920*/  IMAD.U32 R7, RZ, RZ, UR5 ;  /* 0x00000005ff077e24 */ /* 0x000fc4000f8e00ff */
[----:B------:R-:W-:Y:S02]  /*1930*/  IMAD.U32 R11, RZ, RZ, UR7 ;  /* 0x00000007ff0b7e24 */ /* 0x000fe4000f8e00ff */
[----:B------:R-:W-:Y:S02]  /*1940*/  IMAD.MOV.U32 R12, RZ, RZ, 0x1 ;  /* 0x00000001ff0c7424 */ /* 0x000fe400078e00ff */
[----:B0-----:R-:W-:-:S07]  /*1950*/  IMAD.MOV.U32 R13, RZ, RZ, RZ ;  /* 0x000000ffff0d7224 */ /* 0x001fce00078e00ff */
[----:B------:R-:W-:-:S07]  /*1960*/  LEPC R20, `(.L_x_402) ;  /* 0x000000001014794e */ /* 0x000fce0000000000 */
[----:B-1---5:R-:W-:Y:S05]  /*1970*/  CALL.ABS.NOINC R14 ;  /* 0x000000000e007343 */ /* 0x022fea0003c00000 */
.L_x_402:
[----:B------:R-:W-:Y:S05]  /*1980*/  BSYNC B6 ;  /* 0x0000000000067941 */ /* 0x000fea0003800000 */
.L_x_401:
[----:B------:R-:W-:Y:S01]  /*1990*/  VIADD R26, R2, 0x400 ;  /* 0x00000400021a7836 */ /* 0x000fe20000000000 */
[----:B------:R-:W-:Y:S04]  /*19a0*/  BSSY B6, `(.L_x_403) ;  /* 0x0000013000067945 */ /* 0x000fe80003800000 */
[----:B------:R-:W-:-:S13]  /*19b0*/  LOP3.LUT P0, RZ, R26, 0x3ff, RZ, 0xc0, !PT ;  /* 0x000003ff1aff7812 */ /* 0x000fda000780c0ff */
[----:B------:R-:W-:Y:S05]  /*19c0*/  @!P0 BRA `(.L_x_404) ;  /* 0x0000000000408947 */ /* 0x000fea0003800000 */
[----:B------:R-:W-:Y:S01]  /*19d0*/  MOV R0, 0x0 ;  /* 0x0000000000007802 */ /* 0x000fe20000000f00 */
[----:B------:R-:W-:Y:S01]  /*19e0*/  ULDC.64 UR4, c[0x4][0xa8] ;  /* 0x01002a0000047ab9 */ /* 0x000fe20000000a00 */
[----:B------:R-:W-:Y:S01]  /*19f0*/  ULDC.64 UR6, c[0x4][0x40] ;  /* 0x0100100000067ab9 */ /* 0x000fe20000000a00 */
[----:B------:R-:W-:Y:S01]  /*1a00*/  IMAD.U32 R4, RZ, RZ, UR4 ;  /* 0x00000004ff047e24 */ /* 0x000fe2000f8e00ff */
[----:B------:R0:W1:Y:S01]  /*1a10*/  LDC.64 R14, c[0x4][R0] ;  /* 0x01000000000e7b82 */ /* 0x0000620000000a00 */
[----:B------:R-:W-:Y:S01]  /*1a20*/  IMAD.U32 R5, RZ, RZ, UR5 ;  /* 0x00000005ff057e24 */ /* 0x000fe2000f8e00ff */
[----:B------:R-:W-:Y:S01]  /*1a30*/  ULDC.64 UR4, c[0x4][0xb0] ;  /* 0x01002c0000047ab9 */ /* 0x000fe20000000a00 */
[----:B------:R-:W-:Y:S01]  /*1a40*/  IMAD.U32 R10, RZ, RZ, UR6 ;  /* 0x00000006ff0a7e24 */ /* 0x000fe2000f8e00ff */
[----:B------:R-:W-:Y:S01]  /*1a50*/  MOV R6, UR4 ;  /* 0x0000000400067c02 */ /* 0x000fe20008000f00 */
[----:B------:R-:W-:Y:S01]  /*1a60*/  IMAD.U32 R7, RZ, RZ, UR5 ;  /* 0x00000005ff077e24 */ /* 0x000fe2000f8e00ff */
[----:B------:R-:W-:Y:S01]  /*1a70*/  MOV R13, RZ ;  /* 0x000000ff000d7202 */ /* 0x000fe20000000f00 */
[----:B------:R-:W-:-:S02]  /*1a80*/  IMAD.U32 R11, RZ, RZ, UR7 ;  /* 0x00000007ff0b7e24 */ /* 0x000fc4000f8e00ff */
[----:B------:R-:W-:Y:S02]  /*1a90*/  IMAD.MOV.U32 R8, RZ, RZ, 0x70 ;  /* 0x00000070ff087424 */ /* 0x000fe400078e00ff */
[----:B0-----:R-:W-:-:S07]  /*1aa0*/  IMAD.MOV.U32 R12, RZ, RZ, 0x1 ;  /* 0x00000001ff0c7424 */ /* 0x001fce00078e00ff */
[----:B------:R-:W-:-:S07]  /*1ab0*/  LEPC R20, `(.L_x_404) ;  /* 0x000000001014794e */ /* 0x000fce0000000000 */
[----:B-1---5:R-:W-:Y:S05]  /*1ac0*/  CALL.ABS.NOINC R14 ;  /* 0x000000000e007343 */ /* 0x022fea0003c00000 */
.L_x_404:
[----:B------:R-:W-:Y:S05]  /*1ad0*/  BSYNC B6 ;  /* 0x0000000000067941 */ /* 0x000fea0003800000 */
.L_x_403:
[----:B------:R-:W2:Y:S01]  /*1ae0*/  LDL R14, [R1+0x34] ;  /* 0x00003400010e7983 */ /* 0x000ea20000100800 */
[----:B------:R-:W-:Y:S01]  /*1af0*/  ULDC.64 UR4, c[0x0][0x9f8] ;  /* 0x00027e0000047ab9 */ /* 0x000fe20000000a00 */
[----:B------:R-:W0:Y:S01]  /*1b00*/  LDC.64 R58, c[0x0][0x300] ;  /* 0x0000c000ff3a7b82 */ /* 0x000e220000000a00 */
[----:B------:R-:W-:Y:S01]  /*1b10*/  ISETP.NE.U32.AND P0, PT, RZ, UR4, PT ;  /* 0x00000004ff007c0c */ /* 0x000fe2000bf05070 */
[----:B------:R-:W-:Y:S01]  /*1b20*/  IMAD.IADD R39, R35, 0x1, R30 ;  /* 0x0000000123277824 */ /* 0x000fe200078e021e */
[----:B------:R-:W-:Y:S02]  /*1b30*/  ULDC.64 UR6, c[0x0][0xa08] ;  /* 0x0002820000067ab9 */ /* 0x000fe40000000a00 */
[----:B------:R-:W-:Y:S01]  /*1b40*/  ISETP.NE.AND.EX P0, PT, RZ, UR5, PT, P0 ;  /* 0x00000005ff007c0c */ /* 0x000fe2000bf05300 */
[----:B------:R-:W1:Y:S01]  /*1b50*/  S2R R20, SR_TID.X ;  /* 0x0000000000147919 */ /* 0x000e620000002100 */
[----:B------:R-:W-:Y:S01]  /*1b60*/  SHF.R.S32.HI R10, RZ, 0x1f, R34 ;  /* 0x0000001fff0a7819 */ /* 0x000fe20000011422 */
[----:B------:R-:W3:Y:S01]  /*1b70*/  LDC.64 R8, c[0x0][0x3f8] ;  /* 0x0000fe00ff087b82 */ /* 0x000ee20000000a00 */
[----:B------:R-:W-:-:S07]  /*1b80*/  SHF.R.S32.HI R17, RZ, 0x1f, R16 ;  /* 0x0000001fff117819 */ /* 0x000fce0000011410 */
[----:B------:R-:W4:Y:S02]  /*1b90*/  LDC R73, c[0x0][0x3f4] ;  /* 0x0000fd00ff497b82 */ /* 0x000f240000000800 */
[----:B------:R-:W-:-:S04]  /*1ba0*/  @P0 IADD3 R4, P1, R32, UR4, RZ ;  /* 0x0000000420040c10 */ /* 0x000fc8000ff3e0ff */
[----:B------:R-:W-:Y:S01]  /*1bb0*/  @P0 IADD3.X R5, R36, UR5, RZ, P1, !PT ;  /* 0x0000000524050c10 */ /* 0x000fe20008ffe4ff */
[----:B------:R-:W-:Y:S01]  /*1bc0*/  ULDC.64 UR4, c[0x0][0x308] ;  /* 0x0000c20000047ab9 */ /* 0x000fe20000000a00 */
[----:B------:R-:W4:Y:S04]  /*1bd0*/  LDL.LU R36, [R1] ;  /* 0x0000000001247983 */ /* 0x000f280000300800 */
[----:B------:R1:W3:Y:S01]  /*1be0*/  @P0 LDG.E R31, desc[UR56][R4.64] ;  /* 0x00000038041f0981 */ /* 0x0002e2000c1e1900 */
[----:B------:R-:W-:Y:S01]  /*1bf0*/  SHF.R.S32.HI R41, RZ, 0x1f, R39 ;  /* 0x0000001fff297819 */ /* 0x000fe20000011427 */
[----:B0-----:R-:W-:Y:S01]  /*1c00*/  IMAD.WIDE.U32 R6, R39, R58, RZ ;  /* 0x0000003a27067225 */ /* 0x001fe200078e00ff */
[----:B------:R-:W-:-:S03]  /*1c10*/  ISETP.NE.U32.AND P0, PT, RZ, UR6, PT ;  /* 0x00000006ff007c0c */ /* 0x000fc6000bf05070 */
[----:B------:R-:W-:Y:S01]  /*1c20*/  IMAD R0, R41, R58, RZ ;  /* 0x0000003a29007224 */ /* 0x000fe200078e02ff */
[----:B------:R-:W-:-:S03]  /*1c30*/  ISETP.NE.AND.EX P0, PT, RZ, UR7, PT, P0 ;  /* 0x00000007ff007c0c */ /* 0x000fc6000bf05300 */
[----:B------:R-:W-:Y:S01]  /*1c40*/  IMAD R3, R39, R59, R0 ;  /* 0x0000003b27037224 */ /* 0x000fe200078e0200 */
[----:B-1----:R-:W-:-:S03]  /*1c50*/  SHF.R.U32.HI R42, RZ, 0x7, R20 ;  /* 0x00000007ff2a7819 */ /* 0x002fc60000011614 */
[----:B------:R-:W-:Y:S01]  /*1c60*/  IMAD.IADD R7, R7, 0x1, R3 ;  /* 0x0000000107077824 */ /* 0x000fe200078e0203 */
[----:B------:R-:W-:Y:S01]  /*1c70*/  ISETP.NE.AND P6, PT, R42, 0x1, PT ;  /* 0x000000012a00780c */ /* 0x000fe20003fc5270 */
[----:B------:R-:W-:Y:S02]  /*1c80*/  IMAD R3, R10, UR4, RZ ;  /* 0x000000040a037c24 */ /* 0x000fe4000f8e02ff */
[----:B------:R-:W-:Y:S01]  /*1c90*/  IMAD.WIDE.U32 R4, R34, UR4, R6 ;  /* 0x0000000422047c25 */ /* 0x000fe2000f8e0006 */
[----:B------:R-:W-:-:S03]  /*1ca0*/  SHF.R.S32.HI R38, RZ, 0x1f, R18 ;  /* 0x0000001fff267819 */ /* 0x000fc60000011412 */
[----:B------:R-:W-:Y:S01]  /*1cb0*/  IMAD R3, R34, UR5, R3 ;  /* 0x0000000522037c24 */ /* 0x000fe2000f8e0203 */
[----:B------:R-:W-:-:S03]  /*1cc0*/  ULDC.64 UR4, c[0x0][0x310] ;  /* 0x0000c40000047ab9 */ /* 0x000fc60000000a00 */
[----:B------:R-:W-:Y:S02]  /*1cd0*/  IMAD.IADD R5, R5, 0x1, R3 ;  /* 0x0000000105057824 */ /* 0x000fe400078e0203 */
[----:B------:R-:W-:Y:S01]  /*1ce0*/  IMAD.WIDE.U32 R6, R18, R58, R16 ;  /* 0x0000003a12067225 */ /* 0x000fe200078e0010 */
[----:B------:R-:W0:Y:S03]  /*1cf0*/  S2R R40, SR_TID.X ;  /* 0x0000000000287919 */ /* 0x000e260000002100 */
[C---:B--2---:R-:W-:Y:S01]  /*1d00*/  IMAD.SHL.U32 R77, R14.reuse, 0x40, RZ ;  /* 0x000000400e4d7824 */ /* 0x044fe200078e00ff */
[----:B------:R-:W-:Y:S02]  /*1d10*/  LOP3.LUT P1, RZ, R14, 0x4, RZ, 0xc0, !PT ;  /* 0x000000040eff7812 */ /* 0x000fe4000782c0ff */
[----:B------:R-:W2:Y:S01]  /*1d20*/  LDL R14, [R1+0x44] ;  /* 0x00004400010e7983 */ /* 0x000ea20000100800 */
[----:B---3--:R-:W-:-:S02]  /*1d30*/  SHF.R.S32.HI R0, RZ, 0x1f, R31 ;  /* 0x0000001fff007819 */ /* 0x008fc4000001141f */
[----:B------:R-:W-:Y:S02]  /*1d40*/  SEL R61, R31, RZ, !P0 ;  /* 0x000000ff1f3d7207 */ /* 0x000fe40004000000 */
[----:B------:R-:W1:Y:S01]  /*1d50*/  LDC.64 R30, c[0x0][0x408] ;  /* 0x00010200ff1e7b82 */ /* 0x000e620000000a00 */
[----:B------:R-:W-:-:S05]  /*1d60*/  SEL R12, R0, RZ, !P0 ;  /* 0x000000ff000c7207 */ /* 0x000fca0004000000 */
[----:B------:R-:W-:Y:S02]  /*1d70*/  IMAD R0, R12, UR4, RZ ;  /* 0x000000040c007c24 */ /* 0x000fe4000f8e02ff */
[----:B------:R-:W-:-:S04]  /*1d80*/  IMAD.WIDE.U32 R4, R61, UR4, R4 ;  /* 0x000000043d047c25 */ /* 0x000fc8000f8e0004 */
[----:B------:R-:W-:Y:S01]  /*1d90*/  IMAD R79, R61, UR5, R0 ;  /* 0x000000053d4f7c24 */ /* 0x000fe2000f8e0200 */
[----:B------:R-:W-:Y:S05]  /*1da0*/  @!P6 WARPSYNC.ALL ;  /* 0x000000000000e948 */ /* 0x000fea0003800000 */
[----:B------:R-:W-:Y:S01]  /*1db0*/  IMAD R0, R38, R58, RZ ;  /* 0x0000003a26007224 */ /* 0x000fe200078e02ff */
[----:B------:R-:W-:Y:S01]  /*1dc0*/  ULDC.64 UR4, c[0x0][0x330] ;  /* 0x0000cc0000047ab9 */ /* 0x000fe20000000a00 */
[----:B------:R-:W-:Y:S01]  /*1dd0*/  IMAD.IADD R79, R5, 0x1, R79 ;  /* 0x00000001054f7824 */ /* 0x000fe200078e024f */
[----:B------:R-:W-:Y:S01]  /*1de0*/  IADD3 R80, P0, R4, R6, RZ ;  /* 0x0000000604507210 */ /* 0x000fe20007f1e0ff */
[----:B------:R-:W-:-:S02]  /*1df0*/  IMAD R3, R10, UR4, RZ ;  /* 0x000000040a037c24 */ /* 0x000fc4000f8e02ff */
[----:B------:R-:W-:Y:S02]  /*1e00*/  IMAD R0, R18, R59, R0 ;  /* 0x0000003b12007224 */ /* 0x000fe400078e0200 */
[C---:B------:R-:W-:Y:S02]  /*1e10*/  IMAD R3, R34.reuse, UR5, R3 ;  /* 0x0000000522037c24 */ /* 0x040fe4000f8e0203 */
[----:B------:R-:W-:Y:S01]  /*1e20*/  IMAD.WIDE.U32 R10, R34, UR4, R16 ;  /* 0x00000004220a7c25 */ /* 0x000fe2000f8e0010 */
[----:B------:R-:W-:Y:S01]  /*1e30*/  IADD3.X R78, R79, R7, R0, P0, !PT ;  /* 0x000000074f4e7210 */ /* 0x000fe200007fe400 */
[----:B------:R-:W-:Y:S02]  /*1e40*/  ULDC.64 UR4, c[0x0][0x338] ;  /* 0x0000ce0000047ab9 */ /* 0x000fe40000000a00 */
[----:B-1----:R-:W-:Y:S02]  /*1e50*/  IMAD R0, R38, R30, RZ ;  /* 0x0000001e26007224 */ /* 0x002fe400078e02ff */
[----:B------:R-:W-:Y:S01]  /*1e60*/  IMAD.IADD R11, R11, 0x1, R3 ;  /* 0x000000010b0b7824 */ /* 0x000fe200078e0203 */
[----:B------:R-:W-:Y:S01]  /*1e70*/  SHF.R.S32.HI R23, RZ, 0x1f, R22 ;  /* 0x0000001fff177819 */ /* 0x000fe20000011416 */
[----:B------:R-:W-:-:S02]  /*1e80*/  IMAD R3, R12, UR4, RZ ;  /* 0x000000040c037c24 */ /* 0x000fc4000f8e02ff */
[----:B------:R-:W-:Y:S02]  /*1e90*/  IMAD R13, R18, R31, R0 ;  /* 0x0000001f120d7224 */ /* 0x000fe400078e0200 */
[-C--:B------:R-:W-:Y:S02]  /*1ea0*/  IMAD R0, R38, R8.reuse, RZ ;  /* 0x0000000826007224 */ /* 0x080fe400078e02ff */
[C---:B------:R-:W-:Y:S02]  /*1eb0*/  IMAD R15, R61.reuse, UR5, R3 ;  /* 0x000000053d0f7c24 */ /* 0x040fe4000f8e0203 */
[----:B------:R-:W-:Y:S01]  /*1ec0*/  IMAD.WIDE.U32 R60, R61, UR4, R10 ;  /* 0x000000043d3c7c25 */ /* 0x000fe2000f8e000a */
[----:B----4-:R-:W-:Y:S01]  /*1ed0*/  ISETP.GE.AND P0, PT, R16, R73, PT ;  /* 0x000000491000720c */ /* 0x010fe20003f06270 */
[----:B------:R-:W-:Y:S02]  /*1ee0*/  ULDC UR4, c[0x0][0x2f4] ;  /* 0x0000bd0000047ab9 */ /* 0x000fe40000000800 */
[----:B------:R-:W-:-:S04]  /*1ef0*/  IMAD.WIDE.U32 R20, R18, R8, R22 ;  /* 0x0000000812147225 */ /* 0x000fc800078e0016 */
[C---:B------:R-:W-:Y:S02]  /*1f00*/  IMAD R7, R18.reuse, R9, R0 ;  /* 0x0000000912077224 */ /* 0x040fe400078e0200 */
[----:B------:R-:W-:-:S04]  /*1f10*/  IMAD.WIDE.U32 R10, R18, R8, R16 ;  /* 0x00000008120a7225 */ /* 0x000fc800078e0010 */
[----:B------:R-:W-:Y:S02]  /*1f20*/  IMAD.IADD R21, R21, 0x1, R7 ;  /* 0x0000000115157824 */ /* 0x000fe400078e0207 */
[----:B------:R-:W-:Y:S01]  /*1f30*/  IMAD.IADD R11, R7, 0x1, R11 ;  /* 0x00000001070b7824 */ /* 0x000fe200078e020b */
[----:B-----5:R-:W-:Y:S02]  /*1f40*/  SHF.R.S32.HI R7, RZ, 0x1f, R24 ;  /* 0x0000001fff077819 */ /* 0x020fe40000011418 */
[----:B------:R-:W-:-:S03]  /*1f50*/  LOP3.LUT R36, R36, 0xfffffffb, RZ, 0xc0, !PT ;  /* 0xfffffffb24247812 */ /* 0x000fc600078ec0ff */
[----:B------:R-:W-:Y:S01]  /*1f60*/  IMAD R6, R7, R30, RZ ;  /* 0x0000001e07067224 */ /* 0x000fe200078e02ff */
[----:B------:R-:W-:Y:S01]  /*1f70*/  SEL R3, R73, RZ, P0 ;  /* 0x000000ff49037207 */ /* 0x000fe20000000000 */
[----:B------:R-:W-:Y:S01]  /*1f80*/  IMAD R7, R7, R8, RZ ;  /* 0x0000000807077224 */ /* 0x000fe200078e02ff */
[----:B------:R-:W-:Y:S01]  /*1f90*/  @P1 LOP3.LUT R36, R36, 0x4, RZ, 0xfc, !PT ;  /* 0x0000000424241812 */ /* 0x000fe200078efcff */
[----:B------:R-:W-:Y:S01]  /*1fa0*/  IMAD R67, R24, R31, R6 ;  /* 0x0000001f18437224 */ /* 0x000fe200078e0206 */
[----:B------:R-:W-:Y:S01]  /*1fb0*/  IADD3 R6, P1, R18, R39, RZ ;  /* 0x0000002712067210 */ /* 0x000fe20007f3e0ff */
[----:B0-----:R-:W-:Y:S02]  /*1fc0*/  VIADD R40, R40, 0xffffff80 ;  /* 0xffffff8028287836 */ /* 0x001fe40000000000 */
[----:B------:R-:W-:Y:S02]  /*1fd0*/  IMAD.IADD R3, R16, 0x1, R3 ;  /* 0x0000000110037824 */ /* 0x000fe400078e0203 */
[----:B------:R-:W-:-:S02]  /*1fe0*/  IMAD R65, R24, R9, R7 ;  /* 0x0000000918417224 */ /* 0x000fc400078e0207 */
[----:B------:R-:W-:Y:S01]  /*1ff0*/  IMAD.X R7, R38, 0x1, R41, P1 ;  /* 0x0000000126077824 */ /* 0x000fe200008e0629 */
[----:B------:R-:W-:Y:S02]  /*2000*/  SHF.R.S32.HI R38, RZ, 0x1f, R40 ;  /* 0x0000001fff267819 */ /* 0x000fe40000011428 */
[----:B------:R-:W-:Y:S02]  /*2010*/  SHF.R.S32.HI R0, RZ, 0x1f, R3 ;  /* 0x0000001fff007819 */ /* 0x000fe40000011403 */
[----:B------:R-:W-:Y:S02]  /*2020*/  LOP3.LUT R77, R77, 0x1c0, RZ, 0xc0, !PT ;  /* 0x000001c04d4d7812 */ /* 0x000fe400078ec0ff */
[----:B------:R-:W-:Y:S02]  /*2030*/  IADD3 R32, R18, 0x60, RZ ;  /* 0x0000006012207810 */ /* 0x000fe40007ffe0ff */
[----:B------:R-:W-:Y:S01]  /*2040*/  LEA.HI R38, R38, R40, RZ, 0x5 ;  /* 0x0000002826267211 */ /* 0x000fe200078f28ff */
[----:B------:R-:W-:Y:S01]  /*2050*/  VIADD R40, R18, 0x60 ;  /* 0x0000006012287836 */ /* 0x000fe20000000000 */
[----:B------:R-:W-:Y:S01]  /*2060*/  LEA.HI R0, R0, R3, RZ, 0x3 ;  /* 0x0000000300007211 */ /* 0x000fe200078f18ff */
[----:B------:R0:W-:Y:S01]  /*2070*/  STL [R1], R36 ;  /* 0x0000002401007387 */ /* 0x0001e20000100800 */
[----:B------:R-:W-:-:S02]  /*2080*/  SHF.R.U32.HI R74, RZ, 0x3, R77 ;  /* 0x00000003ff4a7819 */ /* 0x000fc4000001164d */
[----:B------:R-:W-:Y:S01]  /*2090*/  LOP3.LUT R3, R77, 0x18, R16, 0xf8, !PT ;  /* 0x000000184d037812 */ /* 0x000fe200078ef810 */
[----:B------:R-:W-:Y:S01]  /*20a0*/  IMAD.SHL.U32 R40, R40, 0x40, RZ ;  /* 0x0000004028287824 */ /* 0x000fe200078e00ff */
[----:B------:R-:W-:Y:S01]  /*20b0*/  SHF.R.S32.HI R75, RZ, 0x1f, R32 ;  /* 0x0000001fff4b7819 */ /* 0x000fe20000011420 */
[----:B------:R-:W-:Y:S01]  /*20c0*/  IMAD.SHL.U32 R32, R32, 0x40, RZ ;  /* 0x0000004020207824 */ /* 0x000fe200078e00ff */
[----:B------:R-:W-:Y:S01]  /*20d0*/  LOP3.LUT R3, R3, R74, RZ, 0x3c, !PT ;  /* 0x0000004a03037212 */ /* 0x000fe200078e3cff */
[-C--:B------:R-:W-:Y:S01]  /*20e0*/  IMAD.WIDE.U32 R56, R18, R30.reuse, R22 ;  /* 0x0000001e12387225 */ /* 0x080fe200078e0016 */
[----:B------:R-:W-:Y:S02]  /*20f0*/  SHF.R.S32.HI R38, RZ, 0x5, R38 ;  /* 0x00000005ff267819 */ /* 0x000fe40000011426 */
[----:B------:R-:W-:Y:S01]  /*2100*/  LOP3.LUT R40, R40, 0x1c0, RZ, 0xc0, !PT ;  /* 0x000001c028287812 */ /* 0x000fe200078ec0ff */
[----:B------:R-:W-:Y:S01]  /*2110*/  IMAD.WIDE.U32 R34, R18, R30, R16 ;  /* 0x0000001e12227225 */ /* 0x000fe200078e0010 */
[----:B------:R-:W-:-:S02]  /*2120*/  LOP3.LUT R32, R32, 0x1c0, RZ, 0xc0, !PT ;  /* 0x000001c020207812 */ /* 0x000fc400078ec0ff */
[----:B------:R-:W-:Y:S01]  /*2130*/  IADD3 R57, R57, R13, RZ ;  /* 0x0000000d39397210 */ /* 0x000fe20007ffe0ff */
[----:B------:R-:W-:Y:S01]  /*2140*/  IMAD R69, R38, 0x200, R3 ;  /* 0x0000020026457824 */ /* 0x000fe200078e0203 */
[--C-:B------:R-:W-:Y:S01]  /*2150*/  LOP3.LUT R3, R77, 0x38, R0.reuse, 0xf8, !PT ;  /* 0x000000384d037812 */ /* 0x100fe200078ef800 */
[----:B------:R-:W-:Y:S01]  /*2160*/  IMAD.IADD R35, R13, 0x1, R35 ;  /* 0x000000010d237824 */ /* 0x000fe200078e0223 */
[----:B------:R-:W-:Y:S02]  /*2170*/  LOP3.LUT R12, R40, 0x38, R0, 0xf8, !PT ;  /* 0x00000038280c7812 */ /* 0x000fe400078ef800 */
[----:B------:R-:W-:Y:S01]  /*2180*/  SHF.R.U32.HI R32, RZ, 0x3, R32 ;  /* 0x00000003ff207819 */ /* 0x000fe20000011620 */
[----:B------:R-:W-:Y:S01]  /*2190*/  IMAD R13, R59, 0xc0, RZ ;  /* 0x000000c03b0d7824 */ /* 0x000fe200078e02ff */
[----:B------:R-:W-:Y:S01]  /*21a0*/  LOP3.LUT R3, R3, R74, RZ, 0x3c, !PT ;  /* 0x0000004a03037212 */ /* 0x000fe200078e3cff */
[----:B------:R-:W-:Y:S01]  /*21b0*/  IMAD.WIDE.U32 R20, R24, R8, R20 ;  /* 0x0000000818147225 */ /* 0x000fe200078e0014 */
[----:B------:R-:W-:-:S02]  /*21c0*/  LOP3.LUT R64, R0, 0xfffffff8, RZ, 0xc0, !PT ;  /* 0xfffffff800407812 */ /* 0x000fc400078ec0ff */
[----:B------:R-:W-:Y:S01]  /*21d0*/  LOP3.LUT R12, R12, R32, RZ, 0x3c, !PT ;  /* 0x000000200c0c7212 */ /* 0x000fe200078e3cff */
[----:B------:R-:W-:-:S04]  /*21e0*/  IMAD.WIDE.U32 R58, R58, 0xc0, RZ ;  /* 0x000000c03a3a7825 */ /* 0x000fc800078e00ff */
[----:B------:R-:W-:Y:S02]  /*21f0*/  IMAD R71, R31, 0xc0, RZ ;  /* 0x000000c01f477824 */ /* 0x000fe400078e02ff */
[----:B------:R-:W-:-:S04]  /*2200*/  IMAD.WIDE.U32 R56, R24, R30, R56 ;  /* 0x0000001e18387225 */ /* 0x000fc800078e0038 */
[----:B------:R-:W-:-:S04]  /*2210*/  IMAD.WIDE.U32 R34, R24, R30, R34 ;  /* 0x0000001e18227225 */ /* 0x000fc800078e0022 */
[----:B------:R-:W-:Y:S02]  /*2220*/  IMAD R37, R9, 0xc0, RZ ;  /* 0x000000c009257824 */ /* 0x000fe400078e02ff */
[----:B------:R-:W-:-:S04]  /*2230*/  IMAD.WIDE.U32 R10, R24, R8, R10 ;  /* 0x00000008180a7225 */ /* 0x000fc800078e000a */
[----:B------:R-:W-:Y:S02]  /*2240*/  VIADD R76, R16, 0x20 ;  /* 0x00000020104c7836 */ /* 0x000fe40000000000 */
[----:B------:R-:W-:Y:S01]  /*2250*/  IMAD.WIDE.U32 R30, R30, 0xc0, RZ ;  /* 0x000000c01e1e7825 */ /* 0x000fe200078e00ff */
[----:B------:R-:W-:-:S03]  /*2260*/  IADD3 R66, R21, R65, RZ ;  /* 0x0000004115427210 */ /* 0x000fc60007ffe0ff */
[----:B------:R-:W-:Y:S01]  /*2270*/  IMAD.WIDE.U32 R8, R8, 0xc0, RZ ;  /* 0x000000c008087825 */ /* 0x000fe200078e00ff */
[----:B------:R-:W-:Y:S02]  /*2280*/  SHF.R.S32.HI R63, RZ, 0x3, R0 ;  /* 0x00000003ff3f7819 */ /* 0x000fe40000011400 */
[----:B------:R-:W-:Y:S01]  /*2290*/  IADD3 R72, R59, R13, RZ ;  /* 0x0000000d3b487210 */ /* 0x000fe20007ffe0ff */
[----:B------:R-:W-:Y:S01]  /*22a0*/  IMAD.IADD R68, R57, 0x1, R67 ;  /* 0x0000000139447824 */ /* 0x000fe200078e0243 */
[----:B------:R-:W-:Y:S01]  /*22b0*/  ISETP.GE.AND P1, PT, R16, UR4, PT ;  /* 0x0000000410007c0c */ /* 0x000fe2000bf26270 */
[----:B------:R-:W-:Y:S01]  /*22c0*/  IMAD R32, R38, 0x200, R3 ;  /* 0x0000020026207824 */ /* 0x000fe200078e0203 */
[----:B------:R-:W-:Y:S01]  /*22d0*/  ISETP.GE.AND P2, PT, R76, UR4, PT ;  /* 0x000000044c007c0c */ /* 0x000fe2000bf46270 */
[----:B------:R-:W-:Y:S01]  /*22e0*/  VIADD R94, R42, 0x8 ;  /* 0x000000082a5e7836 */ /* 0x000fe20000000000 */
[----:B------:R-:W-:Y:S01]  /*22f0*/  SHF.R.S32.HI R62, RZ, 0x1f, R64 ;  /* 0x0000001fff3e7819 */ /* 0x000fe20000011440 */
[----:B------:R-:W-:-:S02]  /*2300*/  IMAD.SHL.U32 R73, R73, 0x2, RZ ;  /* 0x0000000249497824 */ /* 0x000fc400078e00ff */
[----:B------:R-:W-:Y:S02]  /*2310*/  IMAD.IADD R71, R31, 0x1, R71 ;  /* 0x000000011f477824 */ /* 0x000fe400078e0247 */
[----:B------:R-:W-:Y:S02]  /*2320*/  IMAD.IADD R70, R9, 0x1, R37 ;  /* 0x0000000109467824 */ /* 0x000fe400078e0225 */
[----:B------:R-:W-:Y:S02]  /*2330*/  IMAD.IADD R67, R67, 0x1, R35 ;  /* 0x0000000143437824 */ /* 0x000fe400078e0223 */
[----:B------:R-:W-:Y:S02]  /*2340*/  IMAD.IADD R65, R65, 0x1, R11 ;  /* 0x0000000141417824 */ /* 0x000fe400078e020b */
[----:B------:R-:W-:Y:S01]  /*2350*/  IMAD.IADD R0, R61, 0x1, R15 ;  /* 0x000000013d007824 */ /* 0x000fe200078e020f */
[----:B--2---:R-:W-:Y:S01]  /*2360*/  IADD3 R3, R14, R12, RZ ;  /* 0x0000000c0e037210 */ /* 0x004fe20007ffe0ff */
[----:B0-----:R-:W-:Y:S06]  /*2370*/  @!P6 BAR.SYNC.DEFER_BLOCKING 0x9, 0x100 ;  /* 0x024400000000eb1d */ /* 0x001fec0000010000 */
.L_x_454:
[----:B------:R-:W2:Y:S01]  /*2380*/  LDL R45, [R1+0x34] ;  /* 0x00003400012d7983 */ /* 0x000ea20000100800 */
[----:B------:R-:W0:Y:S03]  /*2390*/  LDC.64 R82, c[0x0][0x2e8] ;  /* 0x0000ba00ff527b82 */ /* 0x000e260000000a00 */
[----:B------:R-:W3:Y:S01]  /*23a0*/  LDL.LU R44, [R1] ;  /* 0x00000000012c7983 */ /* 0x000ee20000300800 */
[----:B------:R-:W-:Y:S01]  /*23b0*/  VIADD R39, R27, 0xffffffff ;  /* 0xffffffff1b277836 */ /* 0x000fe20000000000 */
[----:B------:R-:W-:Y:S05]  /*23c0*/  YIELD ;  /* 0x0000000000007946 */ /* 0x000fea0003800000 */
[----:B------:R-:W-:Y:S01]  /*23d0*/  SHF.R.S32.HI R38, RZ, 0x1f, R39 ;  /* 0x0000001fff267819 */ /* 0x000fe20000011427 */
[-C--:B------:R-:W-:Y:S01]  /*23e0*/  IMAD R13, R72, R39.reuse, RZ ;  /* 0x00000027480d7224 */ /* 0x080fe200078e02ff */
[----:B------:R-:W1:Y:S01]  /*23f0*/  LDC.64 R88, c[0x0][0x300] ;  /* 0x0000c000ff587b82 */ /* 0x000e620000000a00 */
[----:B------:R-:W-:Y:S01]  /*2400*/  IMAD.WIDE.U32 R14, R58, R39, RZ ;  /* 0x000000273a0e7225 */ /* 0x000fe200078e00ff */
[----:B------:R-:W-:Y:S03]  /*2410*/  BSSY B0, `(.L_x_405) ;  /* 0x00002cb000007945 */ /* 0x000fe60003800000 */
[----:B------:R-:W-:Y:S01]  /*2420*/  IMAD R13, R38, R58, R13 ;  /* 0x0000003a260d7224 */ /* 0x000fe200078e020d */
[----:B------:R-:W-:Y:S01]  /*2430*/  IADD3 R27, P4, R80, R14, RZ ;  /* 0x0000000e501b7210 */ /* 0x000fe20007f9e0ff */
[----:B------:R-:W-:Y:S01]  /*2440*/  IMAD.MOV.U32 R86, RZ, RZ, R14 ;  /* 0x000000ffff567224 */ /* 0x000fe200078e000e */
[----:B------:R-:W4:Y:S01]  /*2450*/  LDC R90, c[0x0][0x3f4] ;  /* 0x0000fd00ff5a7b82 */ /* 0x000f220000000800 */
[----:B------:R-:W-:-:S02]  /*2460*/  IMAD.IADD R87, R15, 0x1, R13 ;  /* 0x000000010f577824 */ /* 0x000fc400078e020d */
[----:B------:R-:W-:Y:S02]  /*2470*/  IMAD R15, R19, 0x3000, R69 ;  /* 0x00003000130f7824 */ /* 0x000fe400078e0245 */
[----:B------:R-:W-:Y:S01]  /*2480*/  IMAD.X R36, R87, 0x1, R78, P4 ;  /* 0x0000000157247824 */ /* 0x000fe200020e064e */
[----:B0-----:R-:W-:Y:S01]  /*2490*/  LEA R42, P4, R27, R82, 0x1 ;  /* 0x000000521b2a7211 */ /* 0x001fe200078808ff */
[----:B------:R-:W-:-:S03]  /*24a0*/  IMAD R92, R15, 0x2, R26 ;  /* 0x000000020f5c7824 */ /* 0x000fc600078e021a */
[----:B------:R-:W-:Y:S01]  /*24b0*/  LEA.HI.X R43, R27, R83, R36, 0x1, P4 ;  /* 0x000000531b2b7211 */ /* 0x000fe200020f0c24 */
[----:B------:R-:W-:Y:S01]  /*24c0*/  IMAD.MOV.U32 R27, RZ, RZ, R39 ;  /* 0x000000ffff1b7224 */ /* 0x000fe200078e0027 */
[----:B------:R-:W-:Y:S01]  /*24d0*/  ISETP.GT.AND P4, PT, R39, R28, PT ;  /* 0x0000001c2700720c */ /* 0x000fe20003f84270 */
[----:B-1----:R-:W-:-:S04]  /*24e0*/  IMAD.WIDE.U32 R12, R88, 0x60, R86 ;  /* 0x00000060580c7825 */ /* 0x002fc800078e0056 */
[----:B------:R-:W-:Y:S01]  /*24f0*/  IMAD R37, R89, 0x60, RZ ;  /* 0x0000006059257824 */ /* 0x000fe200078e02ff */
[----:B------:R-:W-:-:S04]  /*2500*/  IADD3 R12, P3, R80, R12, RZ ;  /* 0x0000000c500c7210 */ /* 0x000fc80007f7e0ff */
[----:B------:R-:W-:Y:S02]  /*2510*/  IADD3.X R14, R78, R13, R37, P3, !PT ;  /* 0x0000000d4e0e7210 */ /* 0x000fe40001ffe425 */
[C---:B------:R-:W-:Y:S02]  /*2520*/  LEA R40, P3, R12.reuse, R82, 0x1 ;  /* 0x000000520c287211 */ /* 0x040fe400078608ff */
[----:B------:R-:W-:Y:S02]  /*2530*/  IADD3 R13, R15, 0x20, RZ ;  /* 0x000000200f0d7810 */ /* 0x000fe40007ffe0ff */
[----:B------:R-:W-:Y:S02]  /*2540*/  LEA.HI.X R41, R12, R83, R14, 0x1, P3 ;  /* 0x000000530c297211 */ /* 0x000fe400018f0c0e */
[----:B----4-:R-:W-:Y:S02]  /*2550*/  ISETP.GE.AND P3, PT, R90, 0x1, PT ;  /* 0x000000015a00780c */ /* 0x010fe40003f66270 */
[----:B--2---:R-:W-:-:S02]  /*2560*/  LOP3.LUT P5, RZ, R45, 0x4, RZ, 0xc0, !PT ;  /* 0x000000042dff7812 */ /* 0x004fc400078ac0ff */
[----:B---3--:R-:W-:-:S04]  /*2570*/  LOP3.LUT R44, R44, 0xfffffffd, RZ, 0xc0, !PT ;  /* 0xfffffffd2c2c7812 */ /* 0x008fc800078ec0ff */
[----:B------:R-:W-:-:S05]  /*2580*/  @P4 LOP3.LUT R44, R44, 0x2, RZ, 0xfc, !PT ;  /* 0x000000022c2c4812 */ /* 0x000fca00078efcff */
[----:B------:R0:W-:Y:S02]  /*2590*/  STL [R1], R44 ;  /* 0x0000002c01007387 */ /* 0x0001e40000100800 */
[----:B------:R-:W-:-:S04]  /*25a0*/  @P5 VIADD R13, R15, 0xffffffe0 ;  /* 0xffffffe00f0d5836 */ /* 0x000fc80000000000 */
[----:B------:R-:W-:Y:S01]  /*25b0*/  IMAD R84, R13, 0x2, R26 ;  /* 0x000000020d547824 */ /* 0x000fe200078e021a */
[----:B------:R-:W-:Y:S06]  /*25c0*/  @!P3 BRA `(.L_x_406) ;  /* 0x000000280054b947 */ /* 0x000fec0003800000 */
[----:B------:R-:W-:Y:S01]  /*25d0*/  ULDC.U8 UR4, c[0x0][0x410] ;  /* 0x0001040000047ab9 */ /* 0x000fe20000000000 */
[-C--:B------:R-:W-:Y:S01]  /*25e0*/  IMAD R15, R71, R39.reuse, RZ ;  /* 0x00000027470f7224 */ /* 0x080fe200078e02ff */
[----:B------:R-:W-:Y:S01]  /*25f0*/  ISETP.NE.AND P3, PT, RZ, UR4, PT ;  /* 0x00000004ff007c0c */ /* 0x000fe2000bf65270 */
[-C--:B------:R-:W-:Y:S02]  /*2600*/  IMAD R13, R70, R39.reuse, RZ ;  /* 0x00000027460d7224 */ /* 0x080fe400078e02ff */
[----:B------:R-:W-:Y:S02]  /*2610*/  IMAD R15, R38, R30, R15 ;  /* 0x0000001e260f7224 */ /* 0x000fe400078e020f */
[----:B------:R-:W-:Y:S02]  /*2620*/  IMAD R85, R27, -0xc0, R29 ;  /* 0xffffff401b557824 */ /* 0x000fe400078e021d */
[----:B------:R-:W-:-:S03]  /*2630*/  IMAD.WIDE.U32 R48, R30, R39, RZ ;  /* 0x000000271e307225 */ /* 0x000fc600078e00ff */
[----:B------:R-:W-:Y:S01]  /*2640*/  VIMNMX R85, R85, 0xc0, PT ;  /* 0x000000c055557848 */ /* 0x000fe20003fe0100 */
[----:B------:R-:W-:Y:S01]  /*2650*/  IMAD R13, R38, R8, R13 ;  /* 0x00000008260d7224 */ /* 0x000fe200078e020d */
[----:B------:R-:W-:Y:S01]  /*2660*/  IADD3 R81, R49, R15, RZ ;  /* 0x0000000f31517210 */ /* 0x000fe20007ffe0ff */
[----:B------:R-:W-:-:S04]  /*2670*/  IMAD.WIDE.U32 R50, R8, R39, RZ ;  /* 0x0000002708327225 */ /* 0x000fc800078e00ff */
[----:B------:R-:W-:Y:S01]  /*2680*/  IMAD.IADD R91, R51, 0x1, R13 ;  /* 0x00000001335b7824 */ /* 0x000fe200078e020d */
[----:B------:R-:W-:Y:S06]  /*2690*/  @!P3 BRA `(.L_x_407) ;  /* 0x0000001000b8b947 */ /* 0x000fec0003800000 */
[----:B------:R-:W-:Y:S01]  /*26a0*/  ISETP.GE.AND P4, PT, R18, R85, PT ;  /* 0x000000551200720c */ /* 0x000fe20003f86270 */
[----:B------:R-:W-:Y:S01]  /*26b0*/  BSSY B1, `(.L_x_408) ;  /* 0x000001e000017945 */ /* 0x000fe20003800000 */
[----:B------:R-:W-:Y:S02]  /*26c0*/  CS2R R36, SRZ ;  /* 0x0000000000247805 */ /* 0x000fe4000001ff00 */
[----:B------:R-:W-:Y:S02]  /*26d0*/  CS2R R52, SRZ ;  /* 0x0000000000347805 */ /* 0x000fe4000001ff00 */
[----:B------:R-:W-:Y:S02]  /*26e0*/  CS2R R82, SRZ ;  /* 0x0000000000527805 */ /* 0x000fe4000001ff00 */
[----:B------:R-:W-:Y:S02]  /*26f0*/  CS2R R54, SRZ ;  /* 0x0000000000367805 */ /* 0x000fe4000001ff00 */
[----:B0-----:R-:W-:-:S02]  /*2700*/  CS2R R44, SRZ ;  /* 0x00000000002c7805 */ /* 0x001fc4000001ff00 */
[----:B------:R-:W-:Y:S02]  /*2710*/  CS2R R38, SRZ ;  /* 0x0000000000267805 */ /* 0x000fe4000001ff00 */
[----:B------:R-:W-:Y:S02]  /*2720*/  CS2R R46, SRZ ;  /* 0x00000000002e7805 */ /* 0x000fe4000001ff00 */
[----:B------:R-:W-:Y:S01]  /*2730*/  CS2R R86, SRZ ;  /* 0x0000000000567805 */ /* 0x000fe2000001ff00 */
[----:B------:R-:W-:Y:S06]  /*2740*/  @P4 BRA `(.L_x_409) ;  /* 0x0000000000504947 */ /* 0x000fec0003800000 */
[----:B------:R-:W-:Y:S01]  /*2750*/  IADD3 R13, P3, R20, R50, RZ ;  /* 0x00000032140d7210 */ /* 0x000fe20007f7e0ff */
[----:B------:R-:W-:Y:S01]  /*2760*/  ULDC.64 UR4, c[0x0][0x3e8] ;  /* 0x0000fa0000047ab9 */ /* 0x000fe20000000a00 */
[----:B------:R-:W-:Y:S02]  /*2770*/  CS2R R82, SRZ ;  /* 0x0000000000527805 */ /* 0x000fe4000001ff00 */
[----:B------:R-:W-:Y:S01]  /*2780*/  CS2R R86, SRZ ;  /* 0x0000000000567805 */ /* 0x000fe2000001ff00 */
[----:B------:R-:W-:Y:S01]  /*2790*/  IMAD.X R14, R91, 0x1, R66, P3 ;  /* 0x000000015b0e7824 */ /* 0x000fe200018e0642 */
[----:B------:R-:W-:-:S05]  /*27a0*/  IADD3 R15, P3, R56, R48, RZ ;  /* 0x00000030380f7210 */ /* 0x000fca0007f7e0ff */
[----:B------:R-:W-:Y:S01]  /*27b0*/  IMAD.X R52, R81, 0x1, R68, P3 ;  /* 0x0000000151347824 */ /* 0x000fe200018e0644 */
[----:B------:R-:W-:-:S04]  /*27c0*/  LEA R12, P3, R13, UR4, 0x1 ;  /* 0x000000040d0c7c11 */ /* 0x000fc8000f8608ff */
[----:B------:R-:W-:Y:S01]  /*27d0*/  LEA.HI.X R13, R13, UR5, R14, 0x1, P3 ;  /* 0x000000050d0d7c11 */ /* 0x000fe200098f0c0e */
[----:B------:R-:W-:Y:S02]  /*27e0*/  ULDC.64 UR4, c[0x0][0x400] ;  /* 0x0001000000047ab9 */ /* 0x000fe40000000a00 */
[----:B------:R-:W-:-:S04]  /*27f0*/  LEA R14, P3, R15, UR4, 0x1 ;  /* 0x000000040f0e7c11 */ /* 0x000fc8000f8608ff */
[----:B------:R-:W-:Y:S02]  /*2800*/  LEA.HI.X R15, R15, UR5, R52, 0x1, P3 ;  /* 0x000000050f0f7c11 */ /* 0x000fe400098f0c34 */
[----:B------:R-:W-:Y:S02]  /*2810*/  ISETP.GE.AND P3, PT, R22, R90, PT ;  /* 0x0000005a1600720c */ /* 0x000fe40003f66270 */
[----:B------:R-:W-:Y:S02]  /*2820*/  CS2R R52, SRZ ;  /* 0x0000000000347805 */ /* 0x000fe4000001ff00 */
[----:B------:R-:W-:-:S09]  /*2830*/  CS2R R54, SRZ ;  /* 0x0000000000367805 */ /* 0x000fd2000001ff00 */
[----:B------:R0:W5:Y:S04]  /*2840*/  @!P3 LDG.E.64 R82, desc[UR56][R12.64] ;  /* 0x000000380c52b981 */ /* 0x000168000c1e1b00 */
[----:B------:R0:W5:Y:S01]  /*2850*/  @!P3 LDG.E.64 R86, desc[UR56][R14.64] ;  /* 0x000000380e56b981 */ /* 0x000162000c1e1b00 */
[----:B------:R-:W-:-:S13]  /*2860*/  ISETP.GE.AND P3, PT, R154, R90, PT ;  /* 0x0000005a9a00720c */ /* 0x000fda0003f66270 */
[----:B------:R0:W5:Y:S04]  /*2870*/  @!P3 LDG.E.64 R52, desc[UR56][R12.64+0x20] ;  /* 0x000020380c34b981 */ /* 0x000168000c1e1b00 */
[----:B------:R0:W5:Y:S02]  /*2880*/  @!P3 LDG.E.64 R54, desc[UR56][R14.64+0x20] ;  /* 0x000020380e36b981 */ /* 0x000164000c1e1b00 */
.L_x_409:
[----:B------:R-:W-:Y:S05]  /*2890*/  BSYNC B1 ;  /* 0x0000000000017941 */ /* 0x000fea0003800000 */
.L_x_408:
[----:B0-----:R-:W-:Y:S01]  /*28a0*/  VIADD R12, R18, 0x60 ;  /* 0x00000060120c7836 */ /* 0x001fe20000000000 */
[----:B------:R-:W-:Y:S01]  /*28b0*/  BSSY B1, `(.L_x_410) ;  /* 0x0000021000017945 */ /* 0x000fe20003800000 */
[----:B-----5:R-:W-:Y:S02]  /*28c0*/  IMAD.MOV.U32 R88, RZ, RZ, R52 ;  /* 0x000000ffff587224 */ /* 0x020fe400078e0034 */
[----:B------:R-:W-:Y:S01]  /*28d0*/  IMAD.MOV.U32 R89, RZ, RZ, R53 ;  /* 0x000000ffff597224 */ /* 0x000fe200078e0035 */
[----:B------:R-:W-:-:S13]  /*28e0*/  ISETP.GE.AND P5, PT, R12, R85, PT ;  /* 0x000000550c00720c */ /* 0x000fda0003fa6270 */
[----:B------:R-:W-:Y:S05]  /*28f0*/  @P5 BRA `(.L_x_411) ;  /* 0x0000000000705947 */ /* 0x000fea0003800000 */
[----:B------:R-:W0:Y:S01]  /*2900*/  LDC.64 R12, c[0x0][0x3f8] ;  /* 0x0000fe00ff0c7b82 */ /* 0x000e220000000a00 */
[----:B------:R-:W-:Y:S01]  /*2910*/  MOV R51, R91 ;  /* 0x0000005b00337202 */ /* 0x000fe20000000f00 */
[----:B------:R-:W-:Y:S01]  /*2920*/  IMAD.MOV.U32 R49, RZ, RZ, R81 ;  /* 0x000000ffff317224 */ /* 0x000fe200078e0051 */
[----:B------:R-:W-:Y:S01]  /*2930*/  ULDC.64 UR4, c[0x0][0x3e8] ;  /* 0x0000fa0000047ab9 */ /* 0x000fe20000000a00 */
[----:B------:R-:W-:Y:S02]  /*2940*/  CS2R R44, SRZ ;  /* 0x00000000002c7805 */ /* 0x000fe4000001ff00 */
[----:B------:R-:W-:Y:S01]  /*2950*/  CS2R R46, SRZ ;  /* 0x00000000002e7805 */ /* 0x000fe2000001ff00 */
[----:B0-----:R-:W-:-:S04]  /*2960*/  IMAD.WIDE.U32 R50, R12, 0x60, R50 ;  /* 0x000000600c327825 */ /* 0x001fc800078e0032 */
[----:B------:R-:W-:Y:S01]  /*2970*/  IMAD R13, R13, 0x60, RZ ;  /* 0x000000600d0d7824 */ /* 0x000fe200078e02ff */
[----:B------:R-:W-:-:S04]  /*2980*/  IADD3 R14, P3, R20, R50, RZ ;  /* 0x00000032140e7210 */ /* 0x000fc80007f7e0ff */
[----:B------:R-:W-:Y:S02]  /*2990*/  IADD3.X R51, R66, R51, R13, P3, !PT ;  /* 0x0000003342337210 */ /* 0x000fe40001ffe40d */
[----:B------:R-:W0:Y:S02]  /*29a0*/  LDC.64 R12, c[0x0][0x408] ;  /* 0x00010200ff0c7b82 */ /* 0x000e240000000a00 */
[----:B0-----:R-:W-:-:S04]  /*29b0*/  IMAD.WIDE.U32 R48, R12, 0x60, R48 ;  /* 0x000000600c307825 */ /* 0x001fc800078e0030 */
[----:B------:R-:W-:Y:S01]  /*29c0*/  IMAD R13, R13, 0x60, RZ ;  /* 0x000000600d0d7824 */ /* 0x000fe200078e02ff */
[----:B------:R-:W-:-:S04]  /*29d0*/  IADD3 R15, P3, R56, R48, RZ ;  /* 0x00000030380f7210 */ /* 0x000fc80007f7e0ff */
[----:B------:R-:W-:Y:S02]  /*29e0*/  IADD3.X R48, R68, R49, R13, P3, !PT ;  /* 0x0000003144307210 */ /* 0x000fe40001ffe40d */
        /* <DEDUP_REMOVED lines=13> */
.L_x_411:
[----:B------:R-:W-:Y:S05]  /*2ac0*/  BSYNC B1 ;  /* 0x0000000000017941 */ /* 0x000fea0003800000 */
.L_x_410:
[----:B0-----:R-:W-:Y:S01]  /*2ad0*/  IMAD.MOV.U32 R12, RZ, RZ, R82 ;  /* 0x000000ffff0c7224 */ /* 0x001fe200078e0052 */
[----:B------:R-:W-:Y:S01]  /*2ae0*/  PRMT R89, R89, 0x5410, R88 ;  /* 0x0000541059597816 */ /* 0x000fe20000000058 */
[----:B------:R-:W-:Y:S01]  /*2af0*/  IMAD.MOV.U32 R13, RZ, RZ, R83 ;  /* 0x000000ffff0d7224 */ /* 0x000fe200078e0053 */
[----:B------:R-:W-:Y:S01]  /*2b00*/  MOV R14, R86 ;  /* 0x00000056000e7202 */ /* 0x000fe20000000f00 */
[----:B------:R-:W-:Y:S01]  /*2b10*/  IMAD.MOV.U32 R15, RZ, RZ, R87 ;  /* 0x000000ffff0f7224 */ /* 0x000fe200078e0057 */
[----:B------:R-:W-:Y:S01]  /*2b20*/  PRMT R95, R12, 0x7610, R95 ;  /* 0x000076100c5f7816 */ /* 0x000fe2000000005f */
[----:B------:R-:W-:Y:S01]  /*2b30*/  IMAD.MOV.U32 R12, RZ, RZ, R54 ;  /* 0x000000ffff0c7224 */ /* 0x000fe200078e0036 */
[----:B------:R-:W-:Y:S01]  /*2b40*/  PRMT R97, R13, 0x7610, R97 ;  /* 0x000076100d617816 */ /* 0x000fe20000000061 */
[----:B------:R-:W-:Y:S01]  /*2b50*/  IMAD.MOV.U32 R13, RZ, RZ, R55 ;  /* 0x000000ffff0d7224 */ /* 0x000fe200078e0037 */
[----:B------:R-:W-:Y:S02]  /*2b60*/  PRMT R88, R89, 0x7610, R88 ;  /* 0x0000761059587816 */ /* 0x000fe40000000058 */
[----:B------:R-:W-:-:S02]  /*2b70*/  ISETP.NE.AND P3, PT, R155, 0x3, PT ;  /* 0x000000039b00780c */ /* 0x000fc40003f65270 */
[----:B------:R-:W-:Y:S01]  /*2b80*/  PRMT R89, R12, 0x7610, R89 ;  /* 0x000076100c597816 */ /* 0x000fe20000000059 */
[----:B-----5:R-:W-:Y:S01]  /*2b90*/  IMAD.MOV.U32 R12, RZ, RZ, R36 ;  /* 0x000000ffff0c7224 */ /* 0x020fe200078e0024 */
[----:B------:R-:W-:Y:S01]  /*2ba0*/  PRMT R88, R88, 0x5410, R13 ;  /* 0x0000541058587816 */ /* 0x000fe2000000000d */
[----:B------:R-:W-:Y:S01]  /*2bb0*/  IMAD.MOV.U32 R13, RZ, RZ, R37 ;  /* 0x000000ffff0d7224 */ /* 0x000fe200078e0025 */
[----:B------:R-:W-:Y:S01]  /*2bc0*/  PRMT R95, R95, 0x5410, R14 ;  /* 0x000054105f5f7816 */ /* 0x000fe2000000000e */
[----:B------:R-:W-:Y:S01]  /*2bd0*/  IMAD.MOV.U32 R14, RZ, RZ, R44 ;  /* 0x000000ffff0e7224 */ /* 0x000fe200078e002c */
[----:B------:R-:W-:Y:S01]  /*2be0*/  PRMT R97, R97, 0x5410, R15 ;  /* 0x0000541061617816 */ /* 0x000fe2000000000f */
[----:B------:R-:W-:Y:S01]  /*2bf0*/  IMAD.MOV.U32 R15, RZ, RZ, R45 ;  /* 0x000000ffff0f7224 */ /* 0x000fe200078e002d */
[----:B------:R-:W-:Y:S01]  /*2c00*/  PRMT R48, R12, 0x5410, R13 ;  /* 0x000054100c307816 */ /* 0x000fe2000000000d */
[----:B------:R-:W-:Y:S01]  /*2c10*/  IMAD.MOV.U32 R13, RZ, RZ, R39 ;  /* 0x000000ffff0d7224 */ /* 0x000fe200078e0027 */
[----:B------:R-:W-:-:S02]  /*2c20*/  MOV R12, R38 ;  /* 0x00000026000c7202 */ /* 0x000fc40000000f00 */
[----:B------:R-:W-:Y:S01]  /*2c30*/  PRMT R50, R14, 0x5410, R15 ;  /* 0x000054100e327816 */ /* 0x000fe2000000000f */
[----:B------:R-:W-:Y:S01]  /*2c40*/  IMAD.MOV.U32 R14, RZ, RZ, R46 ;  /* 0x000000ffff0e7224 */ /* 0x000fe200078e002e */
[----:B------:R-:W-:Y:S01]  /*2c50*/  PRMT R49, R12, 0x5410, R13 ;  /* 0x000054100c317816 */ /* 0x000fe2000000000d */
[----:B------:R-:W-:-:S05]  /*2c60*/  IMAD.MOV.U32 R15, RZ, RZ, R47 ;  /* 0x000000ffff0f7224 */ /* 0x000fca00078e002f */
[----:B------:R-:W-:Y:S01]  /*2c70*/  PRMT R51, R14, 0x5410, R15 ;  /* 0x000054100e337816 */ /* 0x000fe2000000000f */
[----:B------:R-:W-:Y:S06]  /*2c80*/  @!P3 BRA `(.L_x_412) ;  /* 0x000000000004b947 */ /* 0x000fec0003800000 */
[----:B------:R-:W-:Y:S01]  /*2c90*/  BPT.TRAP 0x1 ;  /* 0x000000040000795c */ /* 0x000fe20000300000 */
.L_x_412:
[----:B------:R-:W-:Y:S01]  /*2ca0*/  IMAD R81, R19, 0x8, R2 ;  /* 0x0000000813517824 */ /* 0x000fe200078e0202 */
[----:B------:R-:W-:Y:S01]  /*2cb0*/  SHF.L.U32 R93, R153, 0x1f, RZ ;  /* 0x0000001f995d7819 */ /* 0x000fe200000006ff */
[----:B------:R-:W-:Y:S03]  /*2cc0*/  BSSY B1, `(.L_x_413) ;  /* 0x0000003000017945 */ /* 0x000fe60003800000 */
[----:B------:R-:W0:Y:S02]  /*2cd0*/  SYNCS.PHASECHK.TRANS64.TRYWAIT P6, [R81+URZ+0x30890], R93 ;  /* 0x0308905d510075a7 */ /* 0x000e2400080c017f */
[----:B0-----:R-:W-:Y:S05]  /*2ce0*/  @!P6 BRA `(.L_x_414) ;  /* 0x000001380024e947 */ /* 0x001fea0003800000 */
.L_x_659:
[----:B------:R-:W-:Y:S05]  /*2cf0*/  BSYNC B1 ;  /* 0x0000000000017941 */ /* 0x000fea0003800000 */
.L_x_413:
[----:B------:R-:W-:Y:S04]  /*2d00*/  BSSY B1, `(.L_x_415) ;  /* 0x0000063000017945 */ /* 0x000fe80003800000 */
[----:B------:R-:W-:Y:S05]  /*2d10*/  @P4 BRA `(.L_x_416) ;  /* 0x0000000400844947 */ /* 0x000fea0003800000 */
[----:B------:R-:W-:Y:S04]  /*2d20*/  BSSY B2, `(.L_x_417) ;  /* 0x0000030000027945 */ /* 0x000fe80003800000 */
[----:B------:R-:W-:Y:S05]  /*2d30*/  @P1 BRA `(.L_x_418) ;  /* 0x0000000000b81947 */ /* 0x000fea0003800000 */
[----:B------:R1:W2:Y:S01]  /*2d40*/  LDS.128 R12, [R92+0x12000] ;  /* 0x012000005c0c7984 */ /* 0x0002a20000000c00 */
[----:B------:R-:W-:Y:S01]  /*2d50*/  ISETP.GE.AND P4, PT, R22, R90, PT ;  /* 0x0000005a1600720c */ /* 0x000fe20003f86270 */
[----:B------:R-:W-:-:S12]  /*2d60*/  BSSY B3, `(.L_x_419) ;  /* 0x000002a000037945 */ /* 0x000fd80003800000 */
[----:B-1----:R-:W-:Y:S05]  /*2d70*/  @P4 BRA `(.L_x_420) ;  /* 0x0000000000a04947 */ /* 0x002fea0003800000 */
[----:B------:R-:W-:Y:S02]  /*2d80*/  SHF.R.U64 R91, R82, 0x10, R83 ;  /* 0x00000010525b7819 */ /* 0x000fe40000001253 */
[--C-:B------:R-:W-:Y:S02]  /*2d90*/  SHF.R.U64 R82, R86, 0x10, R87.reuse ;  /* 0x0000001056527819 */ /* 0x100fe40000001257 */
[----:B------:R-:W-:Y:S01]  /*2da0*/  SHF.R.U32.HI R98, RZ, 0x10, R87 ;  /* 0x00000010ff627819 */ /* 0x000fe20000011657 */
[----:B------:R-:W-:Y:S01]  /*2db0*/  HADD2.F32 R86, -RZ, R91.H0_H0 ;  /* 0x2000005bff567230 */ /* 0x000fe20000004100 */
[----:B------:R-:W-:Y:S01]  /*2dc0*/  SHF.R.U32.HI R96, RZ, 0x10, R83 ;  /* 0x00000010ff607819 */ /* 0x000fe20000011653 */
[----:B------:R-:W-:Y:S02]  /*2dd0*/  HADD2.F32 R87, -RZ, R82.H0_H0 ;  /* 0x20000052ff577230 */ /* 0x000fe40000004100 */
[----:B------:R-:W-:Y:S02]  /*2de0*/  HADD2.F32 R98, -RZ, R98.H0_H0 ;  /* 0x20000062ff627230 */ /* 0x000fe40000004100 */
[----:B--2---:R-:W-:-:S02]  /*2df0*/  HADD2.F32 R82, -RZ, R13.H1_H1 ;  /* 0x3000000dff527230 */ /* 0x004fc40000004100 */
[----:B------:R-:W-:Y:S02]  /*2e00*/  HADD2.F32 R83, -RZ, R15.H1_H1 ;  /* 0x3000000fff537230 */ /* 0x000fe40000004100 */
[----:B------:R-:W-:Y:S02]  /*2e10*/  HADD2.F32 R13, -RZ, R13.H0_H0 ;  /* 0x2000000dff0d7230 */ /* 0x000fe40000004100 */
[-C--:B------:R-:W-:Y:S01]  /*2e20*/  FMUL.FTZ R100, R82, R87.reuse ;  /* 0x0000005752647220 */ /* 0x080fe20000410000 */
[----:B------:R-:W-:Y:S02]  /*2e30*/  HADD2.F32 R15, -RZ, R15.H0_H0 ;  /* 0x2000000fff0f7230 */ /* 0x000fe40000004100 */
[----:B------:R-:W-:Y:S01]  /*2e40*/  FMUL.FTZ R102, R83, R98 ;  /* 0x0000006253667220 */ /* 0x000fe20000410000 */
[----:B------:R-:W-:Y:S02]  /*2e50*/  HADD2.F32 R96, -RZ, R96.H0_H0 ;  /* 0x20000060ff607230 */ /* 0x000fe40000004100 */
[C---:B------:R-:W-:Y:S01]  /*2e60*/  FMUL.FTZ R87, R13.reuse, R87 ;  /* 0x000000570d577220 */ /* 0x040fe20000410000 */
[----:B------:R-:W-:Y:S01]  /*2e70*/  FFMA.FTZ R13, R13, R86, -R100 ;  /* 0x000000560d0d7223 */ /* 0x000fe20000010864 */
[----:B------:R-:W-:Y:S01]  /*2e80*/  FMUL.FTZ R98, R15, R98 ;  /* 0x000000620f627220 */ /* 0x000fe20000410000 */
[----:B------:R-:W-:-:S02]  /*2e90*/  HADD2.F32 R91, -RZ, R95.H1_H1 ;  /* 0x3000005fff5b7230 */ /* 0x000fc40000004100 */
[----:B------:R-:W-:Y:S01]  /*2ea0*/  FFMA.FTZ R102, R15, R96, -R102 ;  /* 0x000000600f667223 */ /* 0x000fe20000010866 */
[----:B------:R-:W-:Y:S01]  /*2eb0*/  FFMA.FTZ R82, R82, R86, R87 ;  /* 0x0000005652527223 */ /* 0x000fe20000010057 */
[----:B------:R-:W-:Y:S01]  /*2ec0*/  FFMA.FTZ R99, R83, R96, R98 ;  /* 0x0000006053637223 */ /* 0x000fe20000010062 */
[--C-:B------:R-:W-:Y:S02]  /*2ed0*/  HADD2.F32 R15, -RZ, R12.reuse.H1_H1 ;  /* 0x3000000cff0f7230 */ /* 0x100fe40000004100 */
[----:B------:R-:W-:Y:S01]  /*2ee0*/  HADD2.F32 R86, -RZ, R95.H0_H0 ;  /* 0x2000005fff567230 */ /* 0x000fe20000004100 */
[----:B------:R-:W-:Y:S01]  /*2ef0*/  F2FP.F16.F32.PACK_AB R13, R82, R13 ;  /* 0x0000000d520d723e */ /* 0x000fe200000000ff */
[----:B------:R-:W-:Y:S02]  /*2f00*/  HADD2.F32 R12, -RZ, R12.H0_H0 ;  /* 0x2000000cff0c7230 */ /* 0x000fe40000004100 */
[----:B------:R-:W-:Y:S02]  /*2f10*/  HADD2.F32 R83, -RZ, R14.H1_H1 ;  /* 0x3000000eff537230 */ /* 0x000fe40000004100 */
[----:B------:R-:W-:-:S02]  /*2f20*/  HADD2.F32 R95, -RZ, R97.H1_H1 ;  /* 0x30000061ff5f7230 */ /* 0x000fc40000004100 */
[-C--:B------:R-:W-:Y:S01]  /*2f30*/  FMUL.FTZ R96, R12, R91.reuse ;  /* 0x0000005b0c607220 */ /* 0x080fe20000410000 */
[----:B------:R-:W-:Y:S02]  /*2f40*/  HADD2.F32 R14, -RZ, R14.H0_H0 ;  /* 0x2000000eff0e7230 */ /* 0x000fe40000004100 */
[----:B------:R-:W-:Y:S02]  /*2f50*/  HADD2.F32 R87, -RZ, R97.H0_H0 ;  /* 0x20000061ff577230 */ /* 0x000fe40000004100 */
[----:B------:R-:W-:Y:S01]  /*2f60*/  FMUL.FTZ R97, R15, R91 ;  /* 0x0000005b0f617220 */ /* 0x000fe20000410000 */
[-C--:B------:R-:W-:Y:S01]  /*2f70*/  FMUL.FTZ R91, R83, R95.reuse ;  /* 0x0000005f535b7220 */ /* 0x080fe20000410000 */
[----:B------:R-:W-:Y:S01]  /*2f80*/  FMUL.FTZ R98, R14, R95 ;  /* 0x0000005f0e627220 */ /* 0x000fe20000410000 */
[-C--:B------:R-:W-:Y:S01]  /*2f90*/  FFMA.FTZ R96, R15, R86.reuse, R96 ;  /* 0x000000560f607223 */ /* 0x080fe20000010060 */
[----:B------:R-:W-:Y:S01]  /*2fa0*/  FFMA.FTZ R97, R12, R86, -R97 ;  /* 0x000000560c617223 */ /* 0x000fe20000010861 */
[-C--:B------:R-:W-:Y:S01]  /*2fb0*/  FFMA.FTZ R91, R14, R87.reuse, -R91 ;  /* 0x000000570e5b7223 */ /* 0x080fe2000001085b */
[----:B------:R-:W-:Y:S01]  /*2fc0*/  FFMA.FTZ R98, R83, R87, R98 ;  /* 0x0000005753627223 */ /* 0x000fe20000010062 */
[----:B------:R-:W-:-:S02]  /*2fd0*/  F2FP.F16.F32.PACK_AB R15, R99, R102 ;  /* 0x00000066630f723e */ /* 0x000fc400000000ff */
[----:B------:R-:W-:Y:S02]  /*2fe0*/  F2FP.F16.F32.PACK_AB R12, R96, R97 ;  /* 0x00000061600c723e */ /* 0x000fe400000000ff */
[----:B------:R-:W-:-:S07]  /*2ff0*/  F2FP.F16.F32.PACK_AB R14, R98, R91 ;  /* 0x0000005b620e723e */ /* 0x000fce00000000ff */
.L_x_420:
[----:B------:R-:W-:Y:S05]  /*3000*/  BSYNC B3 ;  /* 0x0000000000037941 */ /* 0x000fea0003800000 */
.L_x_419:
[----:B--2---:R1:W-:Y:S02]  /*3010*/  STG.E.128 desc[UR56][R42.64], R12 ;  /* 0x0000000c2a007986 */ /* 0x0043e4000c101d38 */
.L_x_418:
[----:B------:R-:W-:Y:S05]  /*3020*/  BSYNC B2 ;  /* 0x0000000000027941 */ /* 0x000fea0003800000 */
.L_x_417:
[----:B------:R-:W-:Y:S05]  /*3030*/  @P2 BRA `(.L_x_416) ;  /* 0x0000000000bc2947 */ /* 0x000fea0003800000 */
[----:B-1----:R1:W2:Y:S01]  /*3040*/  LDS.128 R12, [R84+0x12000] ;  /* 0x01200000540c7984 */ /* 0x0022a20000000c00 */
[----:B------:R-:W-:Y:S01]  /*3050*/  ISETP.GE.AND P4, PT, R154, R90, PT ;  /* 0x0000005a9a00720c */ /* 0x000fe20003f86270 */
[----:B------:R-:W-:-:S12]  /*3060*/  BSSY B2, `(.L_x_421) ;  /* 0x000002b000027945 */ /* 0x000fd80003800000 */
[----:B-1----:R-:W-:Y:S05]  /*3070*/  @P4 BRA `(.L_x_422) ;  /* 0x0000000000a44947 */ /* 0x002fea0003800000 */
[--C-:B------:R-:W-:Y:S01]  /*3080*/  SHF.R.U64 R83, R52, 0x10, R53.reuse ;  /* 0x0000001034537819 */ /* 0x100fe20000001235 */
[----:B--2---:R-:W-:Y:S01]  /*3090*/  IMAD.MOV.U32 R52, RZ, RZ, R14 ;  /* 0x000000ffff347224 */ /* 0x004fe200078e000e */
[----:B------:R-:W-:Y:S01]  /*30a0*/  SHF.R.U32.HI R82, RZ, 0x10, R53 ;  /* 0x00000010ff527819 */ /* 0x000fe20000011635 */
[--C-:B------:R-:W-:Y:S01]  /*30b0*/  HADD2.F32 R14, -RZ, R13.reuse.H1_H1 ;  /* 0x3000000dff0e7230 */ /* 0x100fe20000004100 */
[--C-:B------:R-:W-:Y:S01]  /*30c0*/  SHF.R.U64 R53, R54, 0x10, R55.reuse ;  /* 0x0000001036357819 */ /* 0x100fe20000001237 */
[----:B------:R-:W-:Y:S01]  /*30d0*/  HADD2.F32 R13, -RZ, R13.H0_H0 ;  /* 0x2000000dff0d7230 */ /* 0x000fe20000004100 */
[----:B------:R-:W-:Y:S01]  /*30e0*/  SHF.R.U32.HI R86, RZ, 0x10, R55 ;  /* 0x00000010ff567819 */ /* 0x000fe20000011637 */
[----:B------:R-:W-:Y:S02]  /*30f0*/  HADD2.F32 R54, -RZ, R83.H0_H0 ;  /* 0x20000053ff367230 */ /* 0x000fe40000004100 */
[----:B------:R-:W-:Y:S02]  /*3100*/  HADD2.F32 R55, -RZ, R53.H0_H0 ;  /* 0x20000035ff377230 */ /* 0x000fe40000004100 */
[----:B------:R-:W-:-:S02]  /*3110*/  HADD2.F32 R86, -RZ, R86.H0_H0 ;  /* 0x20000056ff567230 */ /* 0x000fc40000004100 */
[--C-:B------:R-:W-:Y:S02]  /*3120*/  HADD2.F32 R53, -RZ, R15.reuse.H1_H1 ;  /* 0x3000000fff357230 */ /* 0x100fe40000004100 */
[-C--:B------:R-:W-:Y:S01]  /*3130*/  FMUL.FTZ R96, R14, R55.reuse ;  /* 0x000000370e607220 */ /* 0x080fe20000410000 */
[----:B------:R-:W-:Y:S02]  /*3140*/  HADD2.F32 R15, -RZ, R15.H0_H0 ;  /* 0x2000000fff0f7230 */ /* 0x000fe40000004100 */
[----:B------:R-:W-:Y:S01]  /*3150*/  FMUL.FTZ R55, R13, R55 ;  /* 0x000000370d377220 */ /* 0x000fe20000410000 */
[----:B------:R-:W-:Y:S02]  /*3160*/  HADD2.F32 R82, -RZ, R82.H0_H0 ;  /* 0x20000052ff527230 */ /* 0x000fe40000004100 */
[----:B------:R-:W-:Y:S01]  /*3170*/  FMUL.FTZ R98, R53, R86 ;  /* 0x0000005635627220 */ /* 0x000fe20000410000 */
[----:B------:R-:W-:Y:S01]  /*3180*/  FFMA.FTZ R96, R13, R54, -R96 ;  /* 0x000000360d607223 */ /* 0x000fe20000010860 */
[----:B------:R-:W-:Y:S01]  /*3190*/  FMUL.FTZ R86, R15, R86 ;  /* 0x000000560f567220 */ /* 0x000fe20000410000 */
[----:B------:R-:W-:-:S02]  /*31a0*/  HADD2.F32 R13, -RZ, R12.H1_H1 ;  /* 0x3000000cff0d7230 */ /* 0x000fc40000004100 */
[----:B------:R-:W-:Y:S01]  /*31b0*/  FFMA.FTZ R98, R15, R82, -R98 ;  /* 0x000000520f627223 */ /* 0x000fe20000010862 */
[--C-:B------:R-:W-:Y:S02]  /*31c0*/  HADD2.F32 R15, -RZ, R89.reuse.H1_H1 ;  /* 0x30000059ff0f7230 */ /* 0x100fe40000004100 */
[----:B------:R-:W-:Y:S01]  /*31d0*/  FFMA.FTZ R87, R14, R54, R55 ;  /* 0x000000360e577223 */ /* 0x000fe20000010037 */
[----:B------:R-:W-:Y:S02]  /*31e0*/  HADD2.F32 R89, -RZ, R89.H0_H0 ;  /* 0x20000059ff597230 */ /* 0x000fe40000004100 */
[----:B------:R-:W-:Y:S01]  /*31f0*/  FFMA.FTZ R91, R53, R82, R86 ;  /* 0x00000052355b7223 */ /* 0x000fe20000010056 */
[----:B------:R-:W-:Y:S02]  /*3200*/  HADD2.F32 R12, -RZ, R12.H0_H0 ;  /* 0x2000000cff0c7230 */ /* 0x000fe40000004100 */
[----:B------:R-:W-:Y:S02]  /*3210*/  HADD2.F32 R55, -RZ, R88.H1_H1 ;  /* 0x30000058ff377230 */ /* 0x000fe40000004100 */
[----:B------:R-:W-:Y:S01]  /*3220*/  FMUL.FTZ R83, R13, R89 ;  /* 0x000000590d537220 */ /* 0x000fe20000410000 */
[----:B------:R-:W-:-:S02]  /*3230*/  HADD2.F32 R14, -RZ, R52.H1_H1 ;  /* 0x30000034ff0e7230 */ /* 0x000fc40000004100 */
[C---:B------:R-:W-:Y:S01]  /*3240*/  FMUL.FTZ R54, R12.reuse, R89 ;  /* 0x000000590c367220 */ /* 0x040fe20000410000 */
[----:B------:R-:W-:Y:S02]  /*3250*/  HADD2.F32 R52, -RZ, R52.H0_H0 ;  /* 0x20000034ff347230 */ /* 0x000fe40000004100 */
[----:B------:R-:W-:Y:S01]  /*3260*/  FFMA.FTZ R83, R12, R15, -R83 ;  /* 0x0000000f0c537223 */ /* 0x000fe20000010853 */
[----:B------:R-:W-:Y:S02]  /*3270*/  HADD2.F32 R53, -RZ, R88.H0_H0 ;  /* 0x20000058ff357230 */ /* 0x000fe40000004100 */
[----:B------:R-:W-:Y:S01]  /*3280*/  FMUL.FTZ R89, R14, R55 ;  /* 0x000000370e597220 */ /* 0x000fe20000410000 */
[----:B------:R-:W-:Y:S01]  /*3290*/  FFMA.FTZ R54, R13, R15, R54 ;  /* 0x0000000f0d367223 */ /* 0x000fe20000010036 */
[C---:B------:R-:W-:Y:S01]  /*32a0*/  FMUL.FTZ R55, R52.reuse, R55 ;  /* 0x0000003734377220 */ /* 0x040fe20000410000 */
[----:B------:R-:W-:Y:S01]  /*32b0*/  F2FP.F16.F32.PACK_AB R13, R87, R96 ;  /* 0x00000060570d723e */ /* 0x000fe200000000ff */
[-C--:B------:R-:W-:Y:S01]  /*32c0*/  FFMA.FTZ R89, R52, R53.reuse, -R89 ;  /* 0x0000003534597223 */ /* 0x080fe20000010859 */
[----:B------:R-:W-:Y:S01]  /*32d0*/  F2FP.F16.F32.PACK_AB R15, R91, R98 ;  /* 0x000000625b0f723e */ /* 0x000fe200000000ff */
[----:B------:R-:W-:Y:S01]  /*32e0*/  FFMA.FTZ R14, R14, R53, R55 ;  /* 0x000000350e0e7223 */ /* 0x000fe20000010037 */
[----:B------:R-:W-:-:S04]  /*32f0*/  F2FP.F16.F32.PACK_AB R12, R54, R83 ;  /* 0x00000053360c723e */ /* 0x000fc800000000ff */
[----:B------:R-:W-:-:S07]  /*3300*/  F2FP.F16.F32.PACK_AB R14, R14, R89 ;  /* 0x000000590e0e723e */ /* 0x000fce00000000ff */
.L_x_422:
[----:B------:R-:W-:Y:S05]  /*3310*/  BSYNC B2 ;  /* 0x0000000000027941 */ /* 0x000fea0003800000 */
.L_x_421:
[----:B--2---:R2:W-:Y:S02]  /*3320*/  STG.E.128 desc[UR56][R42.64+0x40], R12 ;  /* 0x0000400c2a007986 */ /* 0x0045e4000c101d38 */
.L_x_416:
[----:B------:R-:W-:Y:S05]  /*3330*/  BSYNC B1 ;  /* 0x0000000000017941 */ /* 0x000fea0003800000 */
.L_x_415:
[----:B------:R-:W-:Y:S05]  /*3340*/  @P5 BRA `(.L_x_423) ;  /* 0x0000001c005c5947 */ /* 0x000fea0003800000 */
[----:B------:R-:W-:Y:S04]  /*3350*/  BSSY B1, `(.L_x_424) ;  /* 0x0000031000017945 */ /* 0x000fe80003800000 */
[----:B------:R-:W-:Y:S05]  /*3360*/  @P1 BRA `(.L_x_425) ;  /* 0x0000000000bc1947 */ /* 0x000fea0003800000 */
[----:B-12---:R1:W2:Y:S01]  /*3370*/  LDS.128 R12, [R92+0x15000] ;  /* 0x015000005c0c7984 */ /* 0x0062a20000000c00 */
[----:B------:R-:W-:Y:S01]  /*3380*/  ISETP.GE.AND P4, PT, R22, R90, PT ;  /* 0x0000005a1600720c */ /* 0x000fe20003f86270 */
[----:B------:R-:W-:-:S12]  /*3390*/  BSSY B2, `(.L_x_426) ;  /* 0x000002b000027945 */ /* 0x000fd80003800000 */
[----:B-1----:R-:W-:Y:S05]  /*33a0*/  @P4 BRA `(.L_x_427) ;  /* 0x0000000000a44947 */ /* 0x002fea0003800000 */
[--C-:B------:R-:W-:Y:S01]  /*33b0*/  SHF.R.U64 R44, R44, 0x10, R45.reuse ;  /* 0x000000102c2c7819 */ /* 0x100fe2000000122d */
[--C-:B--2---:R-:W-:Y:S01]  /*33c0*/  HADD2.F32 R43, -RZ, R15.reuse.H1_H1 ;  /* 0x3000000fff2b7230 */ /* 0x104fe20000004100 */
[----:B------:R-:W-:Y:S01]  /*33d0*/  SHF.R.U32.HI R53, RZ, 0x10, R45 ;  /* 0x00000010ff357819 */ /* 0x000fe2000001162d */
[----:B------:R-:W-:Y:S01]  /*33e0*/  HADD2.F32 R15, -RZ, R15.H0_H0 ;  /* 0x2000000fff0f7230 */ /* 0x000fe20000004100 */
[--C-:B------:R-:W-:Y:S01]  /*33f0*/  SHF.R.U64 R45, R46, 0x10, R47.reuse ;  /* 0x000000102e2d7819 */ /* 0x100fe2000000122f */
[----:B------:R-:W-:Y:S01]  /*3400*/  HADD2.F32 R44, -RZ, R44.H0_H0 ;  /* 0x2000002cff2c7230 */ /* 0x000fe20000004100 */
[----:B------:R-:W-:Y:S01]  /*3410*/  MOV R42, R14 ;  /* 0x0000000e002a7202 */ /* 0x000fe20000000f00 */
[----:B------:R-:W-:Y:S01]  /*3420*/  HADD2.F32 R14, -RZ, R13.H1_H1 ;  /* 0x3000000dff0e7230 */ /* 0x000fe20000004100 */
[----:B------:R-:W-:Y:S01]  /*3430*/  SHF.R.U32.HI R52, RZ, 0x10, R47 ;  /* 0x00000010ff347819 */ /* 0x000fe2000001162f */
[----:B------:R-:W-:Y:S02]  /*3440*/  HADD2.F32 R45, -RZ, R45.H0_H0 ;  /* 0x2000002dff2d7230 */ /* 0x000fe40000004100 */
[----:B------:R-:W-:-:S02]  /*3450*/  HADD2.F32 R13, -RZ, R13.H0_H0 ;  /* 0x2000000dff0d7230 */ /* 0x000fc40000004100 */
[----:B------:R-:W-:Y:S02]  /*3460*/  HADD2.F32 R52, -RZ, R52.H0_H0 ;  /* 0x20000034ff347230 */ /* 0x000fe40000004100 */
[CC--:B------:R-:W-:Y:S01]  /*3470*/  FMUL.FTZ R54, R14.reuse, R45.reuse ;  /* 0x0000002d0e367220 */ /* 0x0c0fe20000410000 */
[----:B------:R-:W-:Y:S02]  /*3480*/  HADD2.F32 R46, -RZ, R53.H0_H0 ;  /* 0x20000035ff2e7230 */ /* 0x000fe40000004100 */
[C---:B------:R-:W-:Y:S01]  /*3490*/  FMUL.FTZ R45, R13.reuse, R45 ;  /* 0x0000002d0d2d7220 */ /* 0x040fe20000410000 */
[----:B------:R-:W-:Y:S01]  /*34a0*/  FFMA.FTZ R54, R13, R44, -R54 ;  /* 0x0000002c0d367223 */ /* 0x000fe20000010836 */
[----:B------:R-:W-:Y:S02]  /*34b0*/  FMUL.FTZ R82, R43, R52 ;  /* 0x000000342b527220 */ /* 0x000fe40000410000 */
[----:B------:R-:W-:Y:S01]  /*34c0*/  FFMA.FTZ R47, R14, R44, R45 ;  /* 0x0000002c0e2f7223 */ /* 0x000fe2000001002d */
[----:B------:R-:W-:-:S02]  /*34d0*/  HADD2.F32 R44, -RZ, R51.H0_H0 ;  /* 0x20000033ff2c7230 */ /* 0x000fc40000004100 */
[C---:B------:R-:W-:Y:S01]  /*34e0*/  FMUL.FTZ R52, R15.reuse, R52 ;  /* 0x000000340f347220 */ /* 0x040fe20000410000 */
[----:B------:R-:W-:Y:S02]  /*34f0*/  HADD2.F32 R51, -RZ, R51.H1_H1 ;  /* 0x30000033ff337230 */ /* 0x000fe40000004100 */
[-C--:B------:R-:W-:Y:S01]  /*3500*/  FFMA.FTZ R82, R15, R46.reuse, -R82 ;  /* 0x0000002e0f527223 */ /* 0x080fe20000010852 */
[----:B------:R-:W-:Y:S02]  /*3510*/  HADD2.F32 R13, -RZ, R12.H1_H1 ;  /* 0x3000000cff0d7230 */ /* 0x000fe40000004100 */
[----:B------:R-:W-:Y:S01]  /*3520*/  FFMA.FTZ R55, R43, R46, R52 ;  /* 0x0000002e2b377223 */ /* 0x000fe20000010034 */
[----:B------:R-:W-:Y:S02]  /*3530*/  HADD2.F32 R14, -RZ, R42.H1_H1 ;  /* 0x3000002aff0e7230 */ /* 0x000fe40000004100 */
[----:B------:R-:W-:Y:S02]  /*3540*/  HADD2.F32 R12, -RZ, R12.H0_H0 ;  /* 0x2000000cff0c7230 */ /* 0x000fe40000004100 */
[----:B------:R-:W-:Y:S01]  /*3550*/  FMUL.FTZ R45, R13, R44 ;  /* 0x0000002c0d2d7220 */ /* 0x000fe20000410000 */
[----:B------:R-:W-:-:S02]  /*3560*/  HADD2.F32 R42, -RZ, R42.H0_H0 ;  /* 0x2000002aff2a7230 */ /* 0x000fc40000004100 */
[-C--:B------:R-:W-:Y:S01]  /*3570*/  FMUL.FTZ R53, R14, R51.reuse ;  /* 0x000000330e357220 */ /* 0x080fe20000410000 */
[--C-:B------:R-:W-:Y:S02]  /*3580*/  HADD2.F32 R15, -RZ, R50.reuse.H0_H0 ;  /* 0x20000032ff0f7230 */ /* 0x100fe40000004100 */
[----:B------:R-:W-:Y:S01]  /*3590*/  FMUL.FTZ R44, R12, R44 ;  /* 0x0000002c0c2c7220 */ /* 0x000fe20000410000 */
[----:B------:R-:W-:Y:S02]  /*35a0*/  HADD2.F32 R43, -RZ, R50.H1_H1 ;  /* 0x30000032ff2b7230 */ /* 0x000fe40000004100 */
[----:B------:R-:W-:Y:S01]  /*35b0*/  FMUL.FTZ R51, R42, R51 ;  /* 0x000000332a337220 */ /* 0x000fe20000410000 */
[-C--:B------:R-:W-:Y:S01]  /*35c0*/  FFMA.FTZ R45, R12, R15.reuse, -R45 ;  /* 0x0000000f0c2d7223 */ /* 0x080fe2000001082d */
[----:B------:R-:W-:Y:S01]  /*35d0*/  FFMA.FTZ R44, R13, R15, R44 ;  /* 0x0000000f0d2c7223 */ /* 0x000fe2000001002c */
[-C--:B------:R-:W-:Y:S01]  /*35e0*/  FFMA.FTZ R53, R42, R43.reuse, -R53 ;  /* 0x0000002b2a357223 */ /* 0x080fe20000010835 */
[----:B------:R-:W-:Y:S01]  /*35f0*/  FFMA.FTZ R14, R14, R43, R51 ;  /* 0x0000002b0e0e7223 */ /* 0x000fe20000010033 */
[----:B------:R-:W-:-:S02]  /*3600*/  F2FP.F16.F32.PACK_AB R13, R47, R54 ;  /* 0x000000362f0d723e */ /* 0x000fc400000000ff */
[----:B------:R-:W-:Y:S02]  /*3610*/  F2FP.F16.F32.PACK_AB R15, R55, R82 ;  /* 0x00000052370f723e */ /* 0x000fe400000000ff */
[----:B------:R-:W-:Y:S02]  /*3620*/  F2FP.F16.F32.PACK_AB R12, R44, R45 ;  /* 0x0000002d2c0c723e */ /* 0x000fe400000000ff */
[----:B------:R-:W-:-:S07]  /*3630*/  F2FP.F16.F32.PACK_AB R14, R14, R53 ;  /* 0x000000350e0e723e */ /* 0x000fce00000000ff */
.L_x_427:
[----:B------:R-:W-:Y:S05]  /*3640*/  BSYNC B2 ;  /* 0x0000000000027941 */ /* 0x000fea0003800000 */
.L_x_426:
[----:B--2---:R3:W-:Y:S02]  /*3650*/  STG.E.128 desc[UR56][R40.64], R12 ;  /* 0x0000000c28007986 */ /* 0x0047e4000c101d38 */
.L_x_425:
[----:B------:R-:W-:Y:S05]  /*3660*/  BSYNC B1 ;  /* 0x0000000000017941 */ /* 0x000fea0003800000 */
.L_x_424:
[----:B------:R-:W-:Y:S05]  /*3670*/  @P2 BRA `(.L_x_423) ;  /* 0x0000001800902947 */ /* 0x000fea0003800000 */
[----:B-123--:R1:W2:Y:S01]  /*3680*/  LDS.128 R12, [R84+0x15000] ;  /* 0x01500000540c7984 */ /* 0x00e2a20000000c00 */
        /* <DEDUP_REMOVED lines=14> */
[CC--:B------:R-:W-:Y:S01]  /*3770*/  FMUL.FTZ R46, R14.reuse, R39.reuse ;  /* 0x000000270e2e7220 */ /* 0x0c0fe20000410000 */
[C---:B------:R-:W-:Y:S01]  /*3780*/  FMUL.FTZ R39, R13.reuse, R39 ;  /* 0x000000270d277220 */ /* 0x040fe20000410000 */
[----:B------:R-:W-:Y:S02]  /*3790*/  HADD2.F32 R15, -RZ, R15.H0_H0 ;  /* 0x2000000fff0f7230 */ /* 0x000fe40000004100 */
[-C--:B------:R-:W-:Y:S01]  /*37a0*/  FFMA.FTZ R46, R13, R38.reuse, -R46 ;  /* 0x000000260d2e7223 */ /* 0x080fe2000001082e */
[----:B------:R-:W-:Y:S01]  /*37b0*/  FFMA.FTZ R43, R14, R38, R39 ;  /* 0x000000260e2b7223 */ /* 0x000fe20000010027 */
[----:B------:R-:W-:Y:S02]  /*37c0*/  HADD2.F32 R42, -RZ, R42.H0_H0 ;  /* 0x2000002aff2a7230 */ /* 0x000fe40000004100 */
[----:B------:R-:W-:Y:S01]  /*37d0*/  FMUL.FTZ R50, R37, R44 ;  /* 0x0000002c25327220 */ /* 0x000fe20000410000 */
        /* <DEDUP_REMOVED lines=23> */
.L_x_429:
[----:B------:R-:W-:Y:S05]  /*3950*/  BSYNC B1 ;  /* 0x0000000000017941 */ /* 0x000fea0003800000 */
.L_x_428:
[----:B--2---:R1:W-:Y:S01]  /*3960*/  STG.E.128 desc[UR56][R40.64+0x40], R12 ;  /* 0x0000400c28007986 */ /* 0x0043e2000c101d38 */
[----:B------:R-:W-:Y:S05]  /*3970*/  BRA `(.L_x_423) ;  /* 0x0000001400d07947 */ /* 0x000fea0003800000 */
.L_x_407:
[C---:B------:R-:W-:Y:S02]  /*3980*/  ISETP.GE.AND P3, PT, R18.reuse, R85, PT ;  /* 0x000000551200720c */ /* 0x040fe40003f66270 */
[----:B------:R-:W-:Y:S02]  /*3990*/  CS2R R38, SRZ ;  /* 0x0000000000267805 */ /* 0x000fe4000001ff00 */
[----:B------:R-:W-:Y:S01]  /*39a0*/  CS2R R36, SRZ ;  /* 0x0000000000247805 */ /* 0x000fe2000001ff00 */
[----:B0-----:R-:W-:Y:S01]  /*39b0*/  VIADD R44, R18, 0x60 ;  /* 0x00000060122c7836 */ /* 0x001fe20000000000 */
[----:B------:R-:W-:-:S13]  /*39c0*/  ISETP.GE.OR P3, PT, R16, R90, P3 ;  /* 0x0000005a1000720c */ /* 0x000fda0001f66670 */
[----:B------:R-:W0:Y:S01]  /*39d0*/  @!P3 LDC.64 R40, c[0x0][0x3e8] ;  /* 0x0000fa00ff28bb82 */ /* 0x000e220000000a00 */
[----:B------:R-:W-:-:S05]  /*39e0*/  @!P3 IADD3 R14, P4, R10, R50, RZ ;  /* 0x000000320a0eb210 */ /* 0x000fca0007f9e0ff */
[----:B------:R-:W-:Y:S01]  /*39f0*/  @!P3 IMAD.X R15, R91, 0x1, R65, P4 ;  /* 0x000000015b0fb824 */ /* 0x000fe200020e0641 */
[----:B------:R-:W-:Y:S01]  /*3a00*/  @!P3 IADD3 R12, P4, R34, R48, RZ ;  /* 0x00000030220cb210 */ /* 0x000fe20007f9e0ff */
[----:B------:R-:W1:Y:S04]  /*3a10*/  @!P3 LDC.64 R42, c[0x0][0x400] ;  /* 0x00010000ff2abb82 */ /* 0x000e680000000a00 */
[----:B------:R-:W-:Y:S01]  /*3a20*/  @!P3 IMAD.X R13, R81, 0x1, R67, P4 ;  /* 0x00000001510db824 */ /* 0x000fe200020e0643 */
[----:B0-----:R-:W-:-:S04]  /*3a30*/  @!P3 LEA R40, P4, R14, R40, 0x1 ;  /* 0x000000280e28b211 */ /* 0x001fc800078808ff */
[----:B------:R-:W-:Y:S02]  /*3a40*/  @!P3 LEA.HI.X R41, R14, R41, R15, 0x1, P4 ;  /* 0x000000290e29b211 */ /* 0x000fe400020f0c0f */
[----:B------:R-:W-:Y:S02]  /*3a50*/  CS2R R14, SRZ ;  /* 0x00000000000e7805 */ /* 0x000fe4000001ff00 */
[----:B-1----:R-:W-:-:S04]  /*3a60*/  @!P3 LEA R42, P4, R12, R42, 0x1 ;  /* 0x0000002a0c2ab211 */ /* 0x002fc800078808ff */
[----:B------:R-:W-:Y:S02]  /*3a70*/  @!P3 LEA.HI.X R43, R12, R43, R13, 0x1, P4 ;  /* 0x0000002b0c2bb211 */ /* 0x000fe400020f0c0d */
[----:B------:R-:W-:-:S03]  /*3a80*/  CS2R R12, SRZ ;  /* 0x00000000000c7805 */ /* 0x000fc6000001ff00 */
[----:B------:R0:W5:Y:S04]  /*3a90*/  @!P3 LDG.E.128 R36, desc[UR56][R42.64] ;  /* 0x000000382a24b981 */ /* 0x000168000c1e1d00 */
[----:B------:R1:W5:Y:S01]  /*3aa0*/  @!P3 LDG.E.128 R12, desc[UR56][R40.64] ;  /* 0x00000038280cb981 */ /* 0x000362000c1e1d00 */
[----:B------:R-:W-:-:S04]  /*3ab0*/  ISETP.GE.AND P3, PT, R44, R85, PT ;  /* 0x000000552c00720c */ /* 0x000fc80003f66270 */
[CC--:B------:R-:W-:Y:S01]  /*3ac0*/  ISETP.GE.OR P3, PT, R16.reuse, R90.reuse, P3 ;  /* 0x0000005a1000720c */ /* 0x0c0fe20001f66670 */
[----:B------:R-:W-:Y:S01]  /*3ad0*/  BSSY B1, `(.L_x_430) ;  /* 0x000001b000017945 */ /* 0x000fe20003800000 */
[----:B0-----:R-:W-:Y:S02]  /*3ae0*/  CS2R R42, SRZ ;  /* 0x00000000002a7805 */ /* 0x001fe4000001ff00 */
[----:B------:R-:W-:Y:S02]  /*3af0*/  CS2R R46, SRZ ;  /* 0x00000000002e7805 */ /* 0x000fe4000001ff00 */
[----:B------:R-:W-:Y:S02]  /*3b00*/  CS2R R44, SRZ ;  /* 0x00000000002c7805 */ /* 0x000fe4000001ff00 */
[----:B-1----:R-:W-:Y:S02]  /*3b10*/  CS2R R40, SRZ ;  /* 0x0000000000287805 */ /* 0x002fe4000001ff00 */
[----:B------:R-:W-:-:S03]  /*3b20*/  ISETP.GE.AND P4, PT, R16, R90, PT ;  /* 0x0000005a1000720c */ /* 0x000fc60003f86270 */
[----:B------:R-:W-:Y:S10]  /*3b30*/  @P3 BRA `(.L_x_431) ;  /* 0x0000000000503947 */ /* 0x000ff40003800000 */
[----:B------:R-:W0:Y:S01]  /*3b40*/  LDC.64 R40, c[0x0][0x3f8] ;  /* 0x0000fe00ff287b82 */ /* 0x000e220000000a00 */
[----:B------:R-:W-:Y:S01]  /*3b50*/  IMAD.MOV.U32 R51, RZ, RZ, R91 ;  /* 0x000000ffff337224 */ /* 0x000fe200078e005b */
[----:B------:R-:W-:Y:S01]  /*3b60*/  MOV R49, R81 ;  /* 0x0000005100317202 */ /* 0x000fe20000000f00 */
[----:B------:R-:W-:Y:S01]  /*3b70*/  ULDC.64 UR4, c[0x0][0x3e8] ;  /* 0x0000fa0000047ab9 */ /* 0x000fe20000000a00 */
        /* <DEDUP_REMOVED lines=14> */
[----:B------:R-:W5:Y:S04]  /*3c60*/  LDG.E.128 R40, desc[UR56][R40.64] ;  /* 0x0000003828287981 */ /* 0x000f68000c1e1d00 */
[----:B------:R-:W5:Y:S03]  /*3c70*/  LDG.E.128 R44, desc[UR56][R44.64] ;  /* 0x000000382c2c7981 */ /* 0x000f66000c1e1d00 */
.L_x_431:
[----:B------:R-:W-:Y:S05]  /*3c80*/  BSYNC B1 ;  /* 0x0000000000017941 */ /* 0x000fea0003800000 */
.L_x_430:
[----:B-----5:R-:W-:Y:S01]  /*3c90*/  IMAD.MOV.U32 R48, RZ, RZ, R42 ;  /* 0x000000ffff307224 */ /* 0x020fe200078e002a */
[----:B------:R-:W-:Y:S01]  /*3ca0*/  ISETP.NE.AND P3, PT, R155, 0x3, PT ;  /* 0x000000039b00780c */ /* 0x000fe20003f65270 */
[----:B------:R-:W-:Y:S02]  /*3cb0*/  IMAD.MOV.U32 R49, RZ, RZ, R43 ;  /* 0x000000ffff317224 */ /* 0x000fe400078e002b */
[----:B------:R-:W-:Y:S02]  /*3cc0*/  IMAD.MOV.U32 R50, RZ, RZ, R40 ;  /* 0x000000ffff327224 */ /* 0x000fe400078e0028 */
[----:B------:R-:W-:Y:S01]  /*3cd0*/  IMAD.MOV.U32 R51, RZ, RZ, R41 ;  /* 0x000000ffff337224 */ /* 0x000fe200078e0029 */
[----:B------:R-:W-:Y:S01]  /*3ce0*/  PRMT R101, R48, 0x5410, R49 ;  /* 0x0000541030657816 */ /* 0x000fe20000000031 */
[----:B------:R-:W-:Y:S01]  /*3cf0*/  IMAD.MOV.U32 R48, RZ, RZ, R46 ;  /* 0x000000ffff307224 */ /* 0x000fe200078e002e */
[----:B------:R-:W-:Y:S02]  /*3d00*/  MOV R49, R47 ;  /* 0x0000002f00317202 */ /* 0x000fe40000000f00 */
[----:B------:R-:W-:Y:S01]  /*3d10*/  PRMT R103, R50, 0x5410, R51 ;  /* 0x0000541032677816 */ /* 0x000fe20000000033 */
[----:B------:R-:W-:Y:S01]  /*3d20*/  IMAD.MOV.U32 R50, RZ, RZ, R44 ;  /* 0x000000ffff327224 */ /* 0x000fe200078e002c */
[----:B------:R-:W-:Y:S01]  /*3d30*/  PRMT R104, R48, 0x5410, R49 ;  /* 0x0000541030687816 */ /* 0x000fe20000000031 */
[----:B------:R-:W-:-:S02]  /*3d40*/  IMAD.MOV.U32 R51, RZ, RZ, R45 ;  /* 0x000000ffff337224 */ /* 0x000fc400078e002d */
        /* <DEDUP_REMOVED lines=13> */
[----:B------:R-:W-:-:S02]  /*3e20*/  PRMT R107, R48, 0x7610, R107 ;  /* 0x00007610306b7816 */ /* 0x000fc4000000006b */
[----:B------:R-:W-:Y:S02]  /*3e30*/  PRMT R110, R49, 0x7610, R110 ;  /* 0x00007610316e7816 */ /* 0x000fe4000000006e */
[----:B------:R-:W-:Y:S02]  /*3e40*/  PRMT R109, R50, 0x7610, R109 ;  /* 0x00007610326d7816 */ /* 0x000fe4000000006d */
[----:B------:R-:W-:Y:S01]  /*3e50*/  PRMT R113, R51, 0x7610, R113 ;  /* 0x0000761033717816 */ /* 0x000fe20000000071 */
[----:B------:R-:W-:Y:S06]  /*3e60*/  @!P3 BRA `(.L_x_432) ;  /* 0x000000000004b947 */ /* 0x000fec0003800000 */
[----:B------:R-:W-:Y:S01]  /*3e70*/  BPT.TRAP 0x1 ;  /* 0x000000040000795c */ /* 0x000fe20000300000 */
.L_x_432:
[----:B------:R-:W-:Y:S01]  /*3e80*/  IMAD R81, R19, 0x8, R2 ;  /* 0x0000000813517824 */ /* 0x000fe200078e0202 */
[----:B------:R-:W-:Y:S01]  /*3e90*/  SHF.L.U32 R93, R153, 0x1f, RZ ;  /* 0x0000001f995d7819 */ /* 0x000fe200000006ff */
[----:B------:R-:W0:Y:S01]  /*3ea0*/  LDC R96, c[0x0][0x2f4] ;  /* 0x0000bd00ff607b82 */ /* 0x000e220000000800 */
[----:B------:R-:W-:Y:S02]  /*3eb0*/  BSSY B1, `(.L_x_433) ;  /* 0x0000004000017945 */ /* 0x000fe40003800000 */
[----:B------:R-:W1:Y:S01]  /*3ec0*/  SYNCS.PHASECHK.TRANS64.TRYWAIT P5, [R81+URZ+0x30890], R93 ;  /* 0x0308905d510075a7 */ /* 0x000e6200080a017f */
[----:B0-----:R-:W-:Y:S01]  /*3ed0*/  IADD3 R98, -R73, R96, RZ ;  /* 0x0000006049627210 */ /* 0x001fe20007ffe1ff */
[----:B-1----:R-:W-:Y:S06]  /*3ee0*/  @!P5 BRA `(.L_x_434) ;  /* 0x0000012400b8d947 */ /* 0x002fec0003800000 */
.L_x_660:
[----:B------:R-:W-:Y:S05]  /*3ef0*/  BSYNC B1 ;  /* 0x0000000000017941 */ /* 0x000fea0003800000 */
.L_x_433:
[----:B------:R-:W-:Y:S01]  /*3f00*/  ISETP.GE.OR P5, PT, R18, R85, P1 ;  /* 0x000000551200720c */ /* 0x000fe20000fa6670 */
[----:B------:R-:W-:-:S12]  /*3f10*/  BSSY B1, `(.L_x_435) ;  /* 0x000007e000017945 */ /* 0x000fd80003800000 */
[----:B------:R-:W-:Y:S05]  /*3f20*/  @P5 BRA `(.L_x_436) ;  /* 0x0000000400f05947 */ /* 0x000fea0003800000 */
[----:B------:R-:W1:Y:S01]  /*3f30*/  S2R R50, SR_TID.X ;  /* 0x0000000000327919 */ /* 0x000e620000002100 */
[----:B------:R-:W-:Y:S01]  /*3f40*/  SHF.R.S32.HI R48, RZ, 0x1f, R18 ;  /* 0x0000001fff307819 */ /* 0x000fe20000011412 */
[-C--:B------:R-:W-:Y:S01]  /*3f50*/  IMAD.WIDE.U32 R90, R18, R88.reuse, R86 ;  /* 0x00000058125a7225 */ /* 0x080fe200078e0056 */
[----:B------:R-:W-:Y:S03]  /*3f60*/  BSSY B2, `(.L_x_437) ;  /* 0x000006c000027945 */ /* 0x000fe60003800000 */
[----:B------:R-:W-:Y:S01]  /*3f70*/  IMAD R48, R48, R88, RZ ;  /* 0x0000005830307224 */ /* 0x000fe200078e02ff */
[----:B------:R-:W-:-:S03]  /*3f80*/  IADD3 R95, P5, P6, R4, R90, R64 ;  /* 0x0000005a045f7210 */ /* 0x000fc60007ebe040 */
[----:B------:R-:W-:Y:S01]  /*3f90*/  IMAD R49, R18, R89, R48 ;  /* 0x0000005912317224 */ /* 0x000fe200078e0230 */
[----:B------:R-:W-:-:S03]  /*3fa0*/  SEL R48, R73, R98, !P0 ;  /* 0x0000006249307207 */ /* 0x000fc60004000000 */
[----:B------:R-:W-:Y:S01]  /*3fb0*/  IMAD.IADD R102, R49, 0x1, R91 ;  /* 0x0000000131667824 */ /* 0x000fe200078e025b */
[----:B------:R-:W-:-:S04]  /*3fc0*/  SHF.R.S32.HI R49, RZ, 0x1f, R48 ;  /* 0x0000001fff317819 */ /* 0x000fc80000011430 */
[----:B------:R-:W-:Y:S02]  /*3fd0*/  LEA.HI R48, R49, R48, RZ, 0x4 ;  /* 0x0000003031307211 */ /* 0x000fe400078f20ff */
[----:B------:R-:W-:Y:S02]  /*3fe0*/  IADD3.X R100, R79, R102, R62, P5, P6 ;  /* 0x000000664f647210 */ /* 0x000fe40002fec43e */
[----:B------:R-:W-:-:S05]  /*3ff0*/  LEA.HI.SX32 R48, R48, R63, 0x1c ;  /* 0x0000003f30307211 */ /* 0x000fca00078fe2ff */
[----:B------:R-:W-:Y:S02]  /*4000*/  IMAD.SHL.U32 R97, R48, 0x8, RZ ;  /* 0x0000000830617824 */ /* 0x000fe400078e00ff */
[----:B-1----:R-:W-:-:S03]  /*4010*/  VIADD R51, R50, 0xffffff80 ;  /* 0xffffff8032337836 */ /* 0x002fc60000000000 */
[----:B------:R-:W-:Y:S02]  /*4020*/  LOP3.LUT R49, R77, 0x38, R97, 0xf8, !PT ;  /* 0x000000384d317812 */ /* 0x000fe400078ef861 */
[----:B------:R-:W-:Y:S02]  /*4030*/  SHF.R.S32.HI R50, RZ, 0x1f, R51 ;  /* 0x0000001fff327819 */ /* 0x000fe40000011433 */
[----:B------:R-:W-:Y:S02]  /*4040*/  LOP3.LUT R49, R49, R74, RZ, 0x3c, !PT ;  /* 0x0000004a31317212 */ /* 0x000fe400078e3cff */
[----:B------:R-:W-:-:S04]  /*4050*/  LEA.HI R50, R50, R51, RZ, 0x5 ;  /* 0x0000003332327211 */ /* 0x000fc800078f28ff */
[----:B------:R-:W-:-:S05]  /*4060*/  SHF.R.S32.HI R50, RZ, 0x5, R50 ;  /* 0x00000005ff327819 */ /* 0x000fca0000011432 */
[----:B------:R-:W-:Y:S02]  /*4070*/  IMAD R48, R50, 0x200, R49 ;  /* 0x0000020032307824 */ /* 0x000fe400078e0231 */
[C---:B------:R-:W-:Y:S02]  /*4080*/  IMAD R49, R19.reuse, 0x3000, R32 ;  /* 0x0000300013317824 */ /* 0x040fe400078e0220 */
[----:B------:R-:W-:Y:S02]  /*4090*/  IMAD R51, R19, 0x3000, R48 ;  /* 0x0000300013337824 */ /* 0x000fe400078e0230 */
[----:B------:R-:W-:-:S03]  /*40a0*/  IMAD R49, R49, 0x2, R2 ;  /* 0x0000000231317824 */ /* 0x000fc600078e0202 */
[----:B------:R-:W-:-:S03]  /*40b0*/  LEA R52, R51, R2, 0x1 ;  /* 0x0000000233347211 */ /* 0x000fc600078e08ff */
[----:B------:R-:W1:Y:S04]  /*40c0*/  LDS.128 R48, [R49+0x12400] ;  /* 0x0124000031307984 */ /* 0x000e680000000c00 */
[----:B------:R-:W2:Y:S01]  /*40d0*/  LDS.128 R52, [R52+0x12400] ;  /* 0x0124000034347984 */ /* 0x000ea20000000c00 */
[----:B------:R-:W-:Y:S05]  /*40e0*/  @P4 BRA `(.L_x_438) ;  /* 0x00000004004c4947 */ /* 0x000fea0003800000 */
[--C-:B------:R-:W-:Y:S01]  /*40f0*/  SHF.R.U64 R12, R12, 0x10, R13.reuse ;  /* 0x000000100c0c7819 */ /* 0x100fe2000000120d */
[----:B------:R-:W-:Y:S01]  /*4100*/  HADD2.F32 R113, -RZ, R113.H0_H0 ;  /* 0x20000071ff717230 */ /* 0x000fe20000004100 */
[----:B------:R-:W-:Y:S01]  /*4110*/  SHF.R.U32.HI R99, RZ, 0x10, R13 ;  /* 0x00000010ff637819 */ /* 0x000fe2000001160d */
[----:B--2---:R-:W-:Y:S01]  /*4120*/  HADD2.F32 R106, -RZ, R53.H0_H0 ;  /* 0x20000035ff6a7230 */ /* 0x004fe20000004100 */
[----:B------:R-:W-:Y:S01]  /*4130*/  SHF.R.U64 R13, R36, 0x10, R37 ;  /* 0x00000010240d7819 */ /* 0x000fe20000001225 */
[----:B-1----:R-:W-:Y:S01]  /*4140*/  HADD2.F32 R108, -RZ, R49.H0_H0 ;  /* 0x20000031ff6c7230 */ /* 0x002fe20000004100 */
[--C-:B------:R-:W-:Y:S01]  /*4150*/  SHF.R.U64 R14, R14, 0x10, R15.reuse ;  /* 0x000000100e0e7819 */ /* 0x100fe2000000120f */
[----:B------:R-:W-:Y:S01]  /*4160*/  HADD2.F32 R111, -RZ, R111.H0_H0 ;  /* 0x2000006fff6f7230 */ /* 0x000fe20000004100 */
[----:B------:R-:W-:Y:S01]  /*4170*/  SHF.R.U32.HI R36, RZ, 0x10, R15 ;  /* 0x00000010ff247819 */ /* 0x000fe2000001160f */
[----:B------:R-:W-:Y:S01]  /*4180*/  HADD2.F32 R53, -RZ, R53.H1_H1 ;  /* 0x30000035ff357230 */ /* 0x000fe20000004100 */
[--C-:B------:R-:W-:Y:S01]  /*4190*/  SHF.R.U64 R15, R38, 0x10, R39.reuse ;  /* 0x00000010260f7819 */ /* 0x100fe20000001227 */
[----:B------:R-:W-:Y:S01]  /*41a0*/  HADD2.F32 R49, -RZ, R49.H1_H1 ;  /* 0x30000031ff317230 */ /* 0x000fe20000004100 */
[----:B------:R-:W-:Y:S01]  /*41b0*/  SHF.R.U32.HI R38, RZ, 0x10, R39 ;  /* 0x00000010ff267819 */ /* 0x000fe20000011627 */
[-C--:B------:R-:W-:Y:S01]  /*41c0*/  FMUL.FTZ R39, R106, R113.reuse ;  /* 0x000000716a277220 */ /* 0x080fe20000410000 */
[----:B------:R-:W-:Y:S01]  /*41d0*/  SHF.R.U32.HI R37, RZ, 0x10, R37 ;  /* 0x00000010ff257819 */ /* 0x000fe20000011625 */
[----:B------:R-:W-:Y:S01]  /*41e0*/  FMUL.FTZ R113, R108, R113 ;  /* 0x000000716c717220 */ /* 0x000fe20000410000 */
[----:B------:R-:W-:-:S02]  /*41f0*/  HADD2.F32 R114, -RZ, R99.H0_H0 ;  /* 0x20000063ff727230 */ /* 0x000fc40000004100 */
[-C--:B------:R-:W-:Y:S01]  /*4200*/  FFMA.FTZ R39, R108, R111.reuse, -R39 ;  /* 0x0000006f6c277223 */ /* 0x080fe20000010827 */
[----:B------:R-:W-:Y:S02]  /*4210*/  HADD2.F32 R110, -RZ, R110.H0_H0 ;  /* 0x2000006eff6e7230 */ /* 0x000fe40000004100 */
[----:B------:R-:W-:Y:S02]  /*4220*/  HADD2.F32 R108, -RZ, R37.H0_H0 ;  /* 0x20000025ff6c7230 */ /* 0x000fe40000004100 */
[----:B------:R-:W-:Y:S01]  /*4230*/  FFMA.FTZ R37, R106, R111, R113 ;  /* 0x0000006f6a257223 */ /* 0x000fe20000010071 */
[----:B------:R-:W-:Y:S02]  /*4240*/  HADD2.F32 R112, -RZ, R112.H0_H0 ;  /* 0x20000070ff707230 */ /* 0x000fe40000004100 */
[----:B------:R-:W-:Y:S02]  /*4250*/  HADD2.F32 R13, -RZ, R13.H0_H0 ;  /* 0x2000000dff0d7230 */ /* 0x000fe40000004100 */
[-C--:B------:R-:W-:Y:S01]  /*4260*/  FMUL.FTZ R106, R53, R108.reuse ;  /* 0x0000006c356a7220 */ /* 0x080fe20000410000 */
[----:B------:R-:W-:-:S03]  /*4270*/  FMUL.FTZ R108, R49, R108 ;  /* 0x0000006c316c7220 */ /* 0x000fc60000410000 */
[-C--:B------:R-:W-:Y:S01]  /*4280*/  FFMA.FTZ R106, R49, R114.reuse, -R106 ;  /* 0x00000072316a7223 */ /* 0x080fe2000001086a */
[----:B------:R-:W-:Y:S02]  /*4290*/  HADD2.F32 R49, -RZ, R55.H0_H0 ;  /* 0x20000037ff317230 */ /* 0x000fe40000004100 */
[----:B------:R-:W-:Y:S01]  /*42a0*/  FFMA.FTZ R108, R53, R114, R108 ;  /* 0x00000072356c7223 */ /* 0x000fe2000001006c */
[----:B------:R-:W-:Y:S02]  /*42b0*/  HADD2.F32 R53, -RZ, R51.H0_H0 ;  /* 0x20000033ff357230 */ /* 0x000fe40000004100 */
[----:B------:R-:W-:Y:S02]  /*42c0*/  HADD2.F32 R55, -RZ, R55.H1_H1 ;  /* 0x30000037ff377230 */ /* 0x000fe40000004100 */
[-C--:B------:R-:W-:Y:S01]  /*42d0*/  FMUL.FTZ R116, R49, R110.reuse ;  /* 0x0000006e31747220 */ /* 0x080fe20000410000 */
[----:B------:R-:W-:Y:S02]  /*42e0*/  HADD2.F32 R114, -RZ, R38.H0_H0 ;  /* 0x20000026ff727230 */ /* 0x000fe40000004100 */
[----:B------:R-:W-:Y:S01]  /*42f0*/  FMUL.FTZ R118, R53, R110 ;  /* 0x0000006e35767220 */ /* 0x000fe20000410000 */
[----:B------:R-:W-:-:S02]  /*4300*/  HADD2.F32 R51, -RZ, R51.H1_H1 ;  /* 0x30000033ff337230 */ /* 0x000fc40000004100 */
[----:B------:R-:W-:Y:S01]  /*4310*/  FFMA.FTZ R38, R53, R112, -R116 ;  /* 0x0000007035267223 */ /* 0x000fe20000010874 */
[----:B------:R-:W-:Y:S02]  /*4320*/  HADD2.F32 R110, -RZ, R36.H0_H0 ;  /* 0x20000024ff6e7230 */ /* 0x000fe40000004100 */
[----:B------:R-:W-:Y:S01]  /*4330*/  FMUL.FTZ R116, R55, R114 ;  /* 0x0000007237747220 */ /* 0x000fe20000410000 */
[----:B------:R-:W-:Y:S01]  /*4340*/  FFMA.FTZ R36, R49, R112, R118 ;  /* 0x0000007031247223 */ /* 0x000fe20000010076 */
[C---:B------:R-:W-:Y:S01]  /*4350*/  FMUL.FTZ R114, R51.reuse, R114 ;  /* 0x0000007233727220 */ /* 0x040fe20000410000 */
[--C-:B------:R-:W-:Y:S02]  /*4360*/  HADD2.F32 R53, -RZ, R109.reuse.H1_H1 ;  /* 0x3000006dff357230 */ /* 0x100fe40000004100 */
[-C--:B------:R-:W-:Y:S01]  /*4370*/  FFMA.FTZ R49, R51, R110.reuse, -R116 ;  /* 0x0000006e33317223 */ /* 0x080fe20000010874 */
[----:B------:R-:W-:Y:S02]  /*4380*/  HADD2.F32 R109, -RZ, R109.H0_H0 ;  /* 0x2000006dff6d7230 */ /* 0x000fe40000004100 */
[----:B------:R-:W-:Y:S01]  /*4390*/  FFMA.FTZ R51, R55, R110, R114 ;  /* 0x0000006e37337223 */ /* 0x000fe20000010072 */
[----:B------:R-:W-:Y:S01]  /*43a0*/  HADD2.F32 R110, -RZ, R52.H0_H0 ;  /* 0x20000034ff6e7230 */ /* 0x000fe20000004100 */
[----:B------:R-:W-:Y:S01]  /*43b0*/  F2FP.F16.F32.PACK_AB R39, R106, R39 ;  /* 0x000000276a27723e */ /* 0x000fe200000000ff */
[----:B------:R-:W-:Y:S01]  /*43c0*/  HADD2.F32 R112, -RZ, R48.H0_H0 ;  /* 0x20000030ff707230 */ /* 0x000fe20000004100 */
[----:B------:R-:W-:Y:S01]  /*43d0*/  F2FP.F16.F32.PACK_AB R38, R49, R38 ;  /* 0x000000263126723e */ /* 0x000fe200000000ff */
[----:B------:R-:W-:-:S02]  /*43e0*/  HADD2.F32 R52, -RZ, R52.H1_H1 ;  /* 0x30000034ff347230 */ /* 0x000fc40000004100 */
[-C--:B------:R-:W-:Y:S01]  /*43f0*/  FMUL.FTZ R99, R110, R109.reuse ;  /* 0x0000006d6e637220 */ /* 0x080fe20000410000 */
[----:B------:R-:W-:Y:S02]  /*4400*/  HADD2.F32 R48, -RZ, R48.H1_H1 ;  /* 0x30000030ff307230 */ /* 0x000fe40000004100 */
[----:B------:R-:W-:Y:S01]  /*4410*/  FMUL.FTZ R109, R112, R109 ;  /* 0x0000006d706d7220 */ /* 0x000fe20000410000 */
[----:B------:R-:W-:Y:S02]  /*4420*/  HADD2.F32 R55, -RZ, R12.H0_H0 ;  /* 0x2000000cff377230 */ /* 0x000fe40000004100 */
[----:B------:R-:W-:Y:S01]  /*4430*/  FMUL.FTZ R111, R52, R13 ;  /* 0x0000000d346f7220 */ /* 0x000fe20000410000 */
[----:B------:R-:W-:Y:S01]  /*4440*/  FFMA.FTZ R12, R112, R53, -R99 ;  /* 0x00000035700c7223 */ /* 0x000fe20000010863 */
[----:B------:R-:W-:Y:S01]  /*4450*/  FMUL.FTZ R113, R48, R13 ;  /* 0x0000000d30717220 */ /* 0x000fe20000410000 */
[----:B------:R-:W-:Y:S01]  /*4460*/  FFMA.FTZ R13, R110, R53, R109 ;  /* 0x000000356e0d7223 */ /* 0x000fe2000001006d */
[----:B------:R-:W-:Y:S01]  /*4470*/  FFMA.FTZ R53, R48, R55, -R111 ;  /* 0x0000003730357223 */ /* 0x000fe2000001086f */
[----:B------:R-:W-:-:S02]  /*4480*/  HADD2.F32 R48, -RZ, R107.H1_H1 ;  /* 0x3000006bff307230 */ /* 0x000fc40000004100 */
[----:B------:R-:W-:Y:S01]  /*4490*/  FFMA.FTZ R52, R52, R55, R113 ;  /* 0x0000003734347223 */ /* 0x000fe20000010071 */
[----:B------:R-:W-:Y:S01]  /*44a0*/  HADD2.F32 R110, -RZ, R107.H0_H0 ;  /* 0x2000006bff6e7230 */ /* 0x000fe20000004100 */
[----:B------:R-:W-:Y:S01]  /*44b0*/  F2FP.F16.F32.PACK_AB R37, R108, R37 ;  /* 0x000000256c25723e */ /* 0x000fe200000000ff */
[----:B------:R-:W-:Y:S02]  /*44c0*/  HADD2.F32 R107, -RZ, R15.H0_H0 ;  /* 0x2000000fff6b7230 */ /* 0x000fe40000004100 */
[----:B------:R-:W-:Y:S01]  /*44d0*/  HADD2.F32 R55, -RZ, R54.H0_H0 ;  /* 0x20000036ff377230 */ /* 0x000fe20000004100 */
[----:B------:R-:W-:Y:S01]  /*44e0*/  F2FP.F16.F32.PACK_AB R52, R52, R13 ;  /* 0x0000000d3434723e */ /* 0x000fe200000000ff */
[----:B------:R-:W-:Y:S02]  /*44f0*/  HADD2.F32 R15, -RZ, R50.H0_H0 ;  /* 0x20000032ff0f7230 */ /* 0x000fe40000004100 */
[----:B------:R-:W-:Y:S02]  /*4500*/  HADD2.F32 R54, -RZ, R54.H1_H1 ;  /* 0x30000036ff367230 */ /* 0x000fe40000004100 */
[----:B------:R-:W-:-:S02]  /*4510*/  HADD2.F32 R50, -RZ, R50.H1_H1 ;  /* 0x30000032ff327230 */ /* 0x000fc40000004100 */
[----:B------:R-:W-:Y:S02]  /*4520*/  HADD2.F32 R99, -RZ, R14.H0_H0 ;  /* 0x2000000eff637230 */ /* 0x000fe40000004100 */
[-C--:B------:R-:W-:Y:S01]  /*4530*/  FMUL.FTZ R14, R55, R110.reuse ;  /* 0x0000006e370e7220 */ /* 0x080fe20000410000 */
[-C--:B------:R-:W-:Y:S01]  /*4540*/  FMUL.FTZ R109, R54, R107.reuse ;  /* 0x0000006b366d7220 */ /* 0x080fe20000410000 */
[C---:B------:R-:W-:Y:S01]  /*4550*/  FMUL.FTZ R110, R15.reuse, R110 ;  /* 0x0000006e0f6e7220 */ /* 0x040fe20000410000 */
[C---:B------:R-:W-:Y:S01]  /*4560*/  FMUL.FTZ R107, R50.reuse, R107 ;  /* 0x0000006b326b7220 */ /* 0x040fe20000410000 */
[-C--:B------:R-:W-:Y:S01]  /*4570*/  FFMA.FTZ R14, R15, R48.reuse, -R14 ;  /* 0x000000300f0e7223 */ /* 0x080fe2000001080e */
[-C--:B------:R-:W-:Y:S01]  /*4580*/  FFMA.FTZ R109, R50, R99.reuse, -R109 ;  /* 0x00000063326d7223 */ /* 0x080fe2000001086d */
[----:B------:R-:W-:Y:S01]  /*4590*/  FFMA.FTZ R110, R55, R48, R110 ;  /* 0x00000030376e7223 */ /* 0x000fe2000001006e */
[----:B------:R-:W-:Y:S01]  /*45a0*/  FFMA.FTZ R107, R54, R99, R107 ;  /* 0x00000063366b7223 */ /* 0x000fe2000001006b */
[----:B------:R-:W-:Y:S01]  /*45b0*/  F2FP.F16.F32.PACK_AB R55, R51, R36 ;  /* 0x000000243337723e */ /* 0x000fe200000000ff */
[----:B------:R-:W-:Y:S01]  /*45c0*/  IMAD.MOV.U32 R49, RZ, RZ, R39 ;  /* 0x000000ffff317224 */ /* 0x000fe200078e0027 */
[----:B------:R-:W-:Y:S01]  /*45d0*/  F2FP.F16.F32.PACK_AB R48, R53, R12 ;  /* 0x0000000c3530723e */ /* 0x000fe200000000ff */
[----:B------:R-:W-:Y:S01]  /*45e0*/  IMAD.MOV.U32 R53, RZ, RZ, R37 ;  /* 0x000000ffff357224 */ /* 0x000fe200078e0025 */
[----:B------:R-:W-:Y:S01]  /*45f0*/  F2FP.F16.F32.PACK_AB R50, R109, R14 ;  /* 0x0000000e6d32723e */ /* 0x000fe200000000ff */
[----:B------:R-:W-:Y:S01]  /*4600*/  IMAD.MOV.U32 R51, RZ, RZ, R38 ;  /* 0x000000ffff337224 */ /* 0x000fe200078e0026 */
[----:B------:R-:W-:-:S07]  /*4610*/  F2FP.F16.F32.PACK_AB R54, R107, R110 ;  /* 0x0000006e6b36723e */ /* 0x000fce00000000ff */
.L_x_438:
[----:B------:R-:W-:Y:S05]  /*4620*/  BSYNC B2 ;  /* 0x0000000000027941 */ /* 0x000fea0003800000 */
.L_x_437:
[----:B------:R-:W-:Y:S02]  /*4630*/  ISETP.GE.AND P5, PT, R97, R96, PT ;  /* 0x000000606100720c */ /* 0x000fe40003fa6270 */
[----:B------:R-:W-:-:S11]  /*4640*/  P2R R13, PR, RZ, 0x1 ;  /* 0x00000001ff0d7803 */ /* 0x000fd60000000000 */
[--C-:B------:R-:W-:Y:S02]  /*4650*/  @!P5 SHF.R.S32.HI R12, RZ, 0x1f, R97.reuse ;  /* 0x0000001fff0cd819 */ /* 0x100fe40000011461 */
[----:B------:R-:W-:-:S04]  /*4660*/  @!P5 IADD3 R90, P0, P6, R4, R90, R97 ;  /* 0x0000005a045ad210 */ /* 0x000fc80007e1e061 */
[----:B------:R-:W-:Y:S02]  /*4670*/  @!P5 IADD3.X R102, R79, R102, R12, P0, P6 ;  /* 0x000000664f66d210 */ /* 0x000fe400007ec40c */
[-C--:B------:R-:W-:Y:S02]  /*4680*/  LEA R12, P6, R95, R82.reuse, 0x1 ;  /* 0x000000525f0c7211 */ /* 0x080fe400078c08ff */
[----:B------:R-:W-:Y:S02]  /*4690*/  ISETP.NE.AND P0, PT, R13, RZ, PT ;  /* 0x000000ff0d00720c */ /* 0x000fe40003f05270 */
[----:B------:R-:W-:Y:S02]  /*46a0*/  LEA.HI.X R13, R95, R83, R100, 0x1, P6 ;  /* 0x000000535f0d7211 */ /* 0x000fe400030f0c64 */
[----:B------:R-:W-:-:S03]  /*46b0*/  @!P5 LEA R14, P6, R90, R82, 0x1 ;  /* 0x000000525a0ed211 */ /* 0x000fc600078c08ff */
[----:B-1----:R1:W-:Y:S01]  /*46c0*/  STG.E.128 desc[UR56][R12.64], R48 ;  /* 0x000000300c007986 */ /* 0x0023e2000c101d38 */
[----:B------:R-:W-:-:S05]  /*46d0*/  @!P5 LEA.HI.X R15, R90, R83, R102, 0x1, P6 ;  /* 0x000000535a0fd211 */ /* 0x000fca00030f0c66 */
[----:B--2---:R1:W-:Y:S04]  /*46e0*/  @!P5 STG.E.128 desc[UR56][R14.64], R52 ;  /* 0x000000340e00d986 */ /* 0x0043e8000c101d38 */
.L_x_436:
[----:B------:R-:W-:Y:S05]  /*46f0*/  BSYNC B1 ;  /* 0x0000000000017941 */ /* 0x000fea0003800000 */
.L_x_435:
[----:B-1----:R-:W-:Y:S02]  /*4700*/  VIADD R13, R18, 0x60 ;  /* 0x00000060120d7836 */ /* 0x002fe40000000000 */
[-C--:B------:R-:W-:Y:S02]  /*4710*/  IMAD R12, R75, R88.reuse, RZ ;  /* 0x000000584b0c7224 */ /* 0x080fe400078e02ff */
[C---:B------:R-:W-:Y:S01]  /*4720*/  IMAD.WIDE.U32 R86, R13.reuse, R88, R86 ;  /* 0x000000580d567225 */ /* 0x040fe200078e0056 */
[----:B------:R-:W-:-:S03]  /*4730*/  ISETP.GE.OR P5, PT, R13, R85, P1 ;  /* 0x000000550d00720c */ /* 0x000fc60000fa6670 */
[----:B------:R-:W-:-:S10]  /*4740*/  IMAD R89, R13, R89, R12 ;  /* 0x000000590d597224 */ /* 0x000fd400078e020c */
[----:B------:R-:W-:Y:S05]  /*4750*/  @P5 BRA `(.L_x_423) ;  /* 0x0000000800585947 */ /* 0x000fea0003800000 */
[----:B------:R-:W2:Y:S01]  /*4760*/  LDL R14, [R1+0x44] ;  /* 0x00004400010e7983 */ /* 0x000ea20000100800 */
[----:B------:R-:W-:Y:S01]  /*4770*/  IMAD.IADD R50, R87, 0x1, R89 ;  /* 0x0000000157327824 */ /* 0x000fe200078e0259 */
[----:B------:R-:W-:Y:S01]  /*4780*/  IADD3 R12, P5, P6, R4, R86, R64 ;  /* 0x00000056040c7210 */ /* 0x000fe20007ebe040 */
[----:B------:R-:W-:Y:S01]  /*4790*/  VIADD R36, R18, 0x60 ;  /* 0x0000006012247836 */ /* 0x000fe20000000000 */
[----:B------:R-:W-:Y:S01]  /*47a0*/  SEL R98, R73, R98, !P0 ;  /* 0x0000006249627207 */ /* 0x000fe20004000000 */
[----:B------:R-:W-:Y:S01]  /*47b0*/  BSSY B1, `(.L_x_439) ;  /* 0x000006c000017945 */ /* 0x000fe20003800000 */
[----:B------:R-:W-:Y:S01]  /*47c0*/  IADD3.X R13, R79, R50, R62, P5, P6 ;  /* 0x000000324f0d7210 */ /* 0x000fe20002fec43e */
[----:B------:R-:W-:Y:S01]  /*47d0*/  IMAD.SHL.U32 R36, R36, 0x40, RZ ;  /* 0x0000004024247824 */ /* 0x000fe200078e00ff */
[----:B------:R-:W-:Y:S02]  /*47e0*/  LEA R48, P5, R12, R82, 0x1 ;  /* 0x000000520c307211 */ /* 0x000fe400078a08ff */
[----:B------:R-:W-:-:S02]  /*47f0*/  IADD3 R15, R18, 0x60, RZ ;  /* 0x00000060120f7810 */ /* 0x000fc40007ffe0ff */
[----:B------:R-:W-:Y:S02]  /*4800*/  LEA.HI.X R49, R12, R83, R13, 0x1, P5 ;  /* 0x000000530c317211 */ /* 0x000fe400028f0c0d */
[----:B------:R-:W-:Y:S01]  /*4810*/  SHF.R.S32.HI R13, RZ, 0x1f, R98 ;  /* 0x0000001fff0d7819 */ /* 0x000fe20000011462 */
[----:B------:R-:W-:Y:S01]  /*4820*/  IMAD.SHL.U32 R15, R15, 0x40, RZ ;  /* 0x000000400f0f7824 */ /* 0x000fe200078e00ff */
[----:B------:R-:W-:Y:S02]  /*4830*/  LOP3.LUT R36, R36, 0x1c0, RZ, 0xc0, !PT ;  /* 0x000001c024247812 */ /* 0x000fe400078ec0ff */
[----:B------:R-:W-:Y:S01]  /*4840*/  LEA.HI R98, R13, R98, RZ, 0x4 ;  /* 0x000000620d627211 */ /* 0x000fe200078f20ff */
[----:B------:R-:W-:Y:S01]  /*4850*/  IMAD R13, R19, 0x3000, R3 ;  /* 0x00003000130d7824 */ /* 0x000fe200078e0203 */
[----:B------:R-:W-:Y:S02]  /*4860*/  LOP3.LUT R15, R15, 0x1c0, RZ, 0xc0, !PT ;  /* 0x000001c00f0f7812 */ /* 0x000fe400078ec0ff */
[----:B------:R-:W-:-:S02]  /*4870*/  LEA.HI.SX32 R51, R98, R63, 0x1c ;  /* 0x0000003f62337211 */ /* 0x000fc400078fe2ff */
[----:B------:R-:W-:Y:S02]  /*4880*/  SHF.R.U32.HI R15, RZ, 0x3, R15 ;  /* 0x00000003ff0f7819 */ /* 0x000fe4000001160f */
[----:B------:R-:W-:Y:S01]  /*4890*/  LEA R13, R13, R2, 0x1 ;  /* 0x000000020d0d7211 */ /* 0x000fe200078e08ff */
[----:B------:R-:W-:-:S05]  /*48a0*/  IMAD.SHL.U32 R51, R51, 0x8, RZ ;  /* 0x0000000833337824 */ /* 0x000fca00078e00ff */
[----:B------:R-:W-:-:S04]  /*48b0*/  LOP3.LUT R12, R36, 0x38, R51, 0xf8, !PT ;  /* 0x00000038240c7812 */ /* 0x000fc800078ef833 */
[----:B------:R-:W-:-:S05]  /*48c0*/  LOP3.LUT R12, R12, R15, RZ, 0x3c, !PT ;  /* 0x0000000f0c0c7212 */ /* 0x000fca00078e3cff */
[----:B--2---:R-:W-:-:S04]  /*48d0*/  IMAD.IADD R12, R14, 0x1, R12 ;  /* 0x000000010e0c7824 */ /* 0x004fc800078e020c */
[----:B------:R-:W-:-:S04]  /*48e0*/  IMAD R15, R19, 0x3000, R12 ;  /* 0x00003000130f7824 */ /* 0x000fc800078e020c */
[----:B------:R-:W-:Y:S02]  /*48f0*/  IMAD R36, R15, 0x2, R2 ;  /* 0x000000020f247824 */ /* 0x000fe400078e0202 */
[----:B------:R-:W1:Y:S04]  /*4900*/  LDS.128 R12, [R13+0x12400] ;  /* 0x012400000d0c7984 */ /* 0x000e680000000c00 */
[----:B------:R-:W2:Y:S01]  /*4910*/  LDS.128 R36, [R36+0x12400] ;  /* 0x0124000024247984 */ /* 0x000ea20000000c00 */
[----:B------:R-:W-:Y:S05]  /*4920*/  @P4 BRA `(.L_x_440) ;  /* 0x0000000400504947 */ /* 0x000fea0003800000 */
[----:B------:R-:W-:Y:S01]  /*4930*/  SHF.R.U64 R44, R44, 0x10, R45 ;  /* 0x000000102c2c7819 */ /* 0x000fe2000000122d */
[----:B--2---:R-:W-:Y:S01]  /*4940*/  IMAD.MOV.U32 R53, RZ, RZ, R39 ;  /* 0x000000ffff357224 */ /* 0x004fe200078e0027 */
[----:B------:R-:W-:Y:S01]  /*4950*/  SHF.R.U32.HI R55, RZ, 0x10, R45 ;  /* 0x00000010ff377819 */ /* 0x000fe2000001162d */
[----:B------:R-:W-:Y:S01]  /*4960*/  IMAD.MOV.U32 R45, RZ, RZ, R37 ;  /* 0x000000ffff2d7224 */ /* 0x000fe200078e0025 */
[----:B------:R-:W-:Y:S01]  /*4970*/  SHF.R.U64 R40, R40, 0x10, R41 ;  /* 0x0000001028287819 */ /* 0x000fe20000001229 */
[----:B-1----:R-:W-:Y:S01]  /*4980*/  IMAD.MOV.U32 R37, RZ, RZ, R15 ;  /* 0x000000ffff257224 */ /* 0x002fe200078e000f */
[----:B------:R-:W-:Y:S01]  /*4990*/  SHF.R.U32.HI R54, RZ, 0x10, R41 ;  /* 0x00000010ff367819 */ /* 0x000fe20000011629 */
[----:B------:R-:W-:Y:S01]  /*49a0*/  HADD2.F32 R88, -RZ, R105.H1_H1 ;  /* 0x30000069ff587230 */ /* 0x000fe20000004100 */
[----:B------:R-:W-:Y:S01]  /*49b0*/  SHF.R.U64 R41, R42, 0x10, R43 ;  /* 0x000000102a297819 */ /* 0x000fe2000000122b */
[----:B------:R-:W-:Y:S01]  /*49c0*/  HADD2.F32 R39, -RZ, R45.H0_H0 ;  /* 0x2000002dff277230 */ /* 0x000fe20000004100 */
[--C-:B------:R-:W-:Y:S01]  /*49d0*/  SHF.R.U64 R42, R46, 0x10, R47.reuse ;  /* 0x000000102e2a7819 */ /* 0x100fe2000000122f */
[----:B------:R-:W-:Y:S01]  /*49e0*/  HADD2.F32 R15, -RZ, R13.H0_H0 ;  /* 0x2000000dff0f7230 */ /* 0x000fe20000004100 */
[----:B------:R-:W-:Y:S01]  /*49f0*/  SHF.R.U32.HI R47, RZ, 0x10, R47 ;  /* 0x00000010ff2f7819 */ /* 0x000fe2000001162f */
[----:B------:R-:W-:-:S02]  /*4a00*/  HADD2.F32 R55, -RZ, R55.H0_H0 ;  /* 0x20000037ff377230 */ /* 0x000fc40000004100 */
[-C--:B------:R-:W-:Y:S01]  /*4a10*/  FMUL.FTZ R90, R39, R88.reuse ;  /* 0x00000058275a7220 */ /* 0x080fe20000410000 */
[----:B------:R-:W-:Y:S02]  /*4a20*/  HADD2.F32 R46, -RZ, R13.H1_H1 ;  /* 0x3000000dff2e7230 */ /* 0x000fe40000004100 */
[C---:B------:R-:W-:Y:S01]  /*4a30*/  FMUL.FTZ R88, R15.reuse, R88 ;  /* 0x000000580f587220 */ /* 0x040fe20000410000 */
[----:B------:R-:W-:Y:S01]  /*4a40*/  HADD2.F32 R52, -RZ, R103.H1_H1 ;  /* 0x30000067ff347230 */ /* 0x000fe20000004100 */
[----:B------:R-:W-:Y:S01]  /*4a50*/  SHF.R.U32.HI R43, RZ, 0x10, R43 ;  /* 0x00000010ff2b7819 */ /* 0x000fe2000001162b */
[----:B------:R-:W-:Y:S02]  /*4a60*/  HADD2.F32 R45, -RZ, R45.H1_H1 ;  /* 0x3000002dff2d7230 */ /* 0x000fe40000004100 */
[-C--:B------:R-:W-:Y:S01]  /*4a70*/  FMUL.FTZ R98, R46, R55.reuse ;  /* 0x000000372e627220 */ /* 0x080fe20000410000 */
[----:B------:R-:W-:Y:S02]  /*4a80*/  HADD2.F32 R54, -RZ, R54.H0_H0 ;  /* 0x20000036ff367230 */ /* 0x000fe40000004100 */
[-C--:B------:R-:W-:Y:S01]  /*4a90*/  FFMA.FTZ R13, R15, R52.reuse, -R90 ;  /* 0x000000340f0d7223 */ /* 0x080fe2000001085a */
[----:B------:R-:W-:Y:S01]  /*4aa0*/  FFMA.FTZ R15, R39, R52, R88 ;  /* 0x00000034270f7223 */ /* 0x000fe20000010058 */
[----:B------:R-:W-:Y:S01]  /*4ab0*/  FMUL.FTZ R89, R45, R55 ;  /* 0x000000372d597220 */ /* 0x000fe20000410000 */
[----:B------:R-:W-:-:S02]  /*4ac0*/  HADD2.F32 R90, -RZ, R104.H1_H1 ;  /* 0x30000068ff5a7230 */ /* 0x000fc40000004100 */
[-C--:B------:R-:W-:Y:S01]  /*4ad0*/  FFMA.FTZ R52, R45, R54.reuse, R98 ;  /* 0x000000362d347223 */ /* 0x080fe20000010062 */
[----:B------:R-:W-:Y:S02]  /*4ae0*/  HADD2.F32 R45, -RZ, R53.H0_H0 ;  /* 0x20000035ff2d7230 */ /* 0x000fe40000004100 */
[----:B------:R-:W-:Y:S01]  /*4af0*/  FFMA.FTZ R46, R46, R54, -R89 ;  /* 0x000000362e2e7223 */ /* 0x000fe20000010859 */
[----:B------:R-:W-:Y:S02]  /*4b00*/  HADD2.F32 R39, -RZ, R37.H0_H0 ;  /* 0x20000025ff277230 */ /* 0x000fe40000004100 */
[----:B------:R-:W-:Y:S02]  /*4b10*/  HADD2.F32 R53, -RZ, R53.H1_H1 ;  /* 0x30000035ff357230 */ /* 0x000fe40000004100 */
[-C--:B------:R-:W-:Y:S01]  /*4b20*/  FMUL.FTZ R98, R45, R90.reuse ;  /* 0x0000005a2d627220 */ /* 0x080fe20000410000 */
[----:B------:R-:W-:Y:S02]  /*4b30*/  HADD2.F32 R47, -RZ, R47.H0_H0 ;  /* 0x2000002fff2f7230 */ /* 0x000fe40000004100 */
[----:B------:R-:W-:Y:S01]  /*4b40*/  FMUL.FTZ R90, R39, R90 ;  /* 0x0000005a275a7220 */ /* 0x000fe20000410000 */
[----:B------:R-:W-:Y:S01]  /*4b50*/  HADD2.F32 R54, -RZ, R37.H1_H1 ;  /* 0x30000025ff367230 */ /* 0x000fe20000004100 */
[----:B------:R-:W-:Y:S01]  /*4b60*/  F2FP.F16.F32.PACK_AB R13, R46, R13 ;  /* 0x0000000d2e0d723e */ /* 0x000fe200000000ff */
[----:B------:R-:W-:-:S02]  /*4b70*/  HADD2.F32 R88, -RZ, R101.H1_H1 ;  /* 0x30000065ff587230 */ /* 0x000fc40000004100 */
[-C--:B------:R-:W-:Y:S01]  /*4b80*/  FMUL.FTZ R55, R53, R47.reuse ;  /* 0x0000002f35377220 */ /* 0x080fe20000410000 */
[----:B------:R-:W-:Y:S02]  /*4b90*/  HADD2.F32 R43, -RZ, R43.H0_H0 ;  /* 0x2000002bff2b7230 */ /* 0x000fe40000004100 */
[C---:B------:R-:W-:Y:S01]  /*4ba0*/  FMUL.FTZ R100, R54.reuse, R47 ;  /* 0x0000002f36647220 */ /* 0x040fe20000410000 */
[----:B------:R-:W-:Y:S02]  /*4bb0*/  HADD2.F32 R47, -RZ, R44.H0_H0 ;  /* 0x2000002cff2f7230 */ /* 0x000fe40000004100 */
[-C--:B------:R-:W-:Y:S01]  /*4bc0*/  FFMA.FTZ R37, R39, R88.reuse, -R98 ;  /* 0x0000005827257223 */ /* 0x080fe20000010862 */
[----:B------:R-:W-:Y:S01]  /*4bd0*/  FFMA.FTZ R39, R45, R88, R90 ;  /* 0x000000582d277223 */ /* 0x000fe2000001005a */
[-C--:B------:R-:W-:Y:S01]  /*4be0*/  FFMA.FTZ R54, R54, R43.reuse, -R55 ;  /* 0x0000002b36367223 */ /* 0x080fe20000010837 */
[----:B------:R-:W-:Y:S01]  /*4bf0*/  FFMA.FTZ R88, R53, R43, R100 ;  /* 0x0000002b35587223 */ /* 0x000fe20000010064 */
[----:B------:R-:W-:-:S02]  /*4c00*/  HADD2.F32 R105, -RZ, R105.H0_H0 ;  /* 0x20000069ff697230 */ /* 0x000fc40000004100 */
[----:B------:R-:W-:Y:S01]  /*4c10*/  HADD2.F32 R44, -RZ, R36.H0_H0 ;  /* 0x20000024ff2c7230 */ /* 0x000fe20000004100 */
[----:B------:R-:W-:Y:S01]  /*4c20*/  F2FP.F16.F32.PACK_AB R54, R54, R37 ;  /* 0x000000253636723e */ /* 0x000fe200000000ff */
[----:B------:R-:W-:Y:S01]  /*4c30*/  HADD2.F32 R43, -RZ, R12.H0_H0 ;  /* 0x2000000cff2b7230 */ /* 0x000fe20000004100 */
[----:B------:R-:W-:Y:S01]  /*4c40*/  F2FP.F16.F32.PACK_AB R37, R52, R15 ;  /* 0x0000000f3425723e */ /* 0x000fe200000000ff */
[----:B------:R-:W-:Y:S01]  /*4c50*/  HADD2.F32 R36, -RZ, R36.H1_H1 ;  /* 0x30000024ff247230 */ /* 0x000fe20000004100 */
[----:B------:R-:W-:Y:S01]  /*4c60*/  F2FP.F16.F32.PACK_AB R39, R88, R39 ;  /* 0x000000275827723e */ /* 0x000fe200000000ff */
[----:B------:R-:W-:Y:S02]  /*4c70*/  HADD2.F32 R12, -RZ, R12.H1_H1 ;  /* 0x3000000cff0c7230 */ /* 0x000fe40000004100 */
[----:B------:R-:W-:Y:S02]  /*4c80*/  HADD2.F32 R45, -RZ, R40.H0_H0 ;  /* 0x20000028ff2d7230 */ /* 0x000fe40000004100 */
[----:B------:R-:W-:Y:S01]  /*4c90*/  FMUL.FTZ R40, R44, R105 ;  /* 0x000000692c287220 */ /* 0x000fe20000410000 */
[----:B------:R-:W-:-:S02]  /*4ca0*/  HADD2.F32 R103, -RZ, R103.H0_H0 ;  /* 0x20000067ff677230 */ /* 0x000fc40000004100 */
[C---:B------:R-:W-:Y:S01]  /*4cb0*/  FMUL.FTZ R105, R43.reuse, R105 ;  /* 0x000000692b697220 */ /* 0x040fe20000410000 */
[-C--:B------:R-:W-:Y:S01]  /*4cc0*/  FMUL.FTZ R53, R36, R47.reuse ;  /* 0x0000002f24357220 */ /* 0x080fe20000410000 */
[----:B------:R-:W-:Y:S01]  /*4cd0*/  FMUL.FTZ R47, R12, R47 ;  /* 0x0000002f0c2f7220 */ /* 0x000fe20000410000 */
[----:B------:R-:W-:Y:S02]  /*4ce0*/  HADD2.F32 R101, -RZ, R101.H0_H0 ;  /* 0x20000065ff657230 */ /* 0x000fe40000004100 */
[-C--:B------:R-:W-:Y:S01]  /*4cf0*/  FFMA.FTZ R105, R44, R103.reuse, R105 ;  /* 0x000000672c697223 */ /* 0x080fe20000010069 */
[----:B------:R-:W-:Y:S01]  /*4d00*/  FFMA.FTZ R40, R43, R103, -R40 ;  /* 0x000000672b287223 */ /* 0x000fe20000010828 */
[-C--:B------:R-:W-:Y:S01]  /*4d10*/  FFMA.FTZ R44, R36, R45.reuse, R47 ;  /* 0x0000002d242c7223 */ /* 0x080fe2000001002f */
[----:B------:R-:W-:Y:S01]  /*4d20*/  FFMA.FTZ R53, R12, R45, -R53 ;  /* 0x0000002d0c357223 */ /* 0x000fe20000010835 */
[----:B------:R-:W-:Y:S02]  /*4d30*/  HADD2.F32 R36, -RZ, R38.H0_H0 ;  /* 0x20000026ff247230 */ /* 0x000fe40000004100 */
[----:B------:R-:W-:-:S02]  /*4d40*/  HADD2.F32 R43, -RZ, R104.H0_H0 ;  /* 0x20000068ff2b7230 */ /* 0x000fc40000004100 */
[----:B------:R-:W-:Y:S02]  /*4d50*/  HADD2.F32 R45, -RZ, R42.H0_H0 ;  /* 0x2000002aff2d7230 */ /* 0x000fe40000004100 */
[----:B------:R-:W-:Y:S02]  /*4d60*/  HADD2.F32 R12, -RZ, R14.H0_H0 ;  /* 0x2000000eff0c7230 */ /* 0x000fe40000004100 */
[-C--:B------:R-:W-:Y:S01]  /*4d70*/  FMUL.FTZ R47, R36, R43.reuse ;  /* 0x0000002b242f7220 */ /* 0x080fe20000410000 */
[----:B------:R-:W-:Y:S02]  /*4d80*/  HADD2.F32 R38, -RZ, R38.H1_H1 ;  /* 0x30000026ff267230 */ /* 0x000fe40000004100 */
[----:B------:R-:W-:Y:S02]  /*4d90*/  HADD2.F32 R14, -RZ, R14.H1_H1 ;  /* 0x3000000eff0e7230 */ /* 0x000fe40000004100 */
[----:B------:R-:W-:Y:S01]  /*4da0*/  FMUL.FTZ R43, R12, R43 ;  /* 0x0000002b0c2b7220 */ /* 0x000fe20000410000 */
[----:B------:R-:W-:-:S02]  /*4db0*/  HADD2.F32 R41, -RZ, R41.H0_H0 ;  /* 0x20000029ff297230 */ /* 0x000fc40000004100 */
[----:B------:R-:W-:Y:S01]  /*4dc0*/  FMUL.FTZ R55, R38, R45 ;  /* 0x0000002d26377220 */ /* 0x000fe20000410000 */
[----:B------:R-:W-:Y:S01]  /*4dd0*/  FFMA.FTZ R47, R12, R101, -R47 ;  /* 0x000000650c2f7223 */ /* 0x000fe2000001082f */
[----:B------:R-:W-:Y:S01]  /*4de0*/  FMUL.FTZ R45, R14, R45 ;  /* 0x0000002d0e2d7220 */ /* 0x000fe20000410000 */
[----:B------:R-:W-:Y:S01]  /*4df0*/  FFMA.FTZ R43, R36, R101, R43 ;  /* 0x00000065242b7223 */ /* 0x000fe2000001002b */
[-C--:B------:R-:W-:Y:S01]  /*4e00*/  FFMA.FTZ R14, R14, R41.reuse, -R55 ;  /* 0x000000290e0e7223 */ /* 0x080fe20000010837 */
[----:B------:R-:W-:Y:S01]  /*4e10*/  F2FP.F16.F32.PACK_AB R12, R53, R40 ;  /* 0x00000028350c723e */ /* 0x000fe200000000ff */
[----:B------:R-:W-:Y:S01]  /*4e20*/  FFMA.FTZ R38, R38, R41, R45 ;  /* 0x0000002926267223 */ /* 0x000fe2000001002d */
[----:B------:R-:W-:Y:S01]  /*4e30*/  F2FP.F16.F32.PACK_AB R36, R44, R105 ;  /* 0x000000692c24723e */ /* 0x000fe200000000ff */
[----:B------:R-:W-:Y:S01]  /*4e40*/  IMAD.MOV.U32 R15, RZ, RZ, R54 ;  /* 0x000000ffff0f7224 */ /* 0x000fe200078e0036 */
[----:B------:R-:W-:Y:S02]  /*4e50*/  F2FP.F16.F32.PACK_AB R14, R14, R47 ;  /* 0x0000002f0e0e723e */ /* 0x000fe400000000ff */
[----:B------:R-:W-:-:S07]  /*4e60*/  F2FP.F16.F32.PACK_AB R38, R38, R43 ;  /* 0x0000002b2626723e */ /* 0x000fce00000000ff */
.L_x_440:
[----:B------:R-:W-:Y:S05]  /*4e70*/  BSYNC B1 ;  /* 0x0000000000017941 */ /* 0x000fea0003800000 */
.L_x_439:
[----:B-1----:R3:W-:Y:S01]  /*4e80*/  STG.E.128 desc[UR56][R48.64], R12 ;  /* 0x0000000c30007986 */ /* 0x0027e2000c101d38 */
[----:B------:R-:W-:-:S13]  /*4e90*/  ISETP.GE.AND P4, PT, R51, R96, PT ;  /* 0x000000603300720c */ /* 0x000fda0003f86270 */
[----:B------:R-:W-:Y:S05]  /*4ea0*/  @P4 BRA `(.L_x_423) ;  /* 0x0000000000844947 */ /* 0x000fea0003800000 */
[--C-:B---3--:R-:W-:Y:S02]  /*4eb0*/  SHF.R.S32.HI R12, RZ, 0x1f, R51.reuse ;  /* 0x0000001fff0c7819 */ /* 0x108fe40000011433 */
[----:B------:R-:W-:-:S04]  /*4ec0*/  IADD3 R51, P4, P5, R4, R86, R51 ;  /* 0x0000005604337210 */ /* 0x000fc80007d9e033 */
[----:B------:R-:W-:Y:S02]  /*4ed0*/  IADD3.X R50, R79, R50, R12, P4, P5 ;  /* 0x000000324f327210 */ /* 0x000fe400027ea40c */
[----:B------:R-:W-:-:S04]  /*4ee0*/  LEA R82, P4, R51, R82, 0x1 ;  /* 0x0000005233527211 */ /* 0x000fc800078808ff */
[----:B------:R-:W-:-:S05]  /*4ef0*/  LEA.HI.X R83, R51, R83, R50, 0x1, P4 ;  /* 0x0000005333537211 */ /* 0x000fca00020f0c32 */
[----:B--2---:R4:W-:Y:S01]  /*4f00*/  STG.E.128 desc[UR56][R82.64], R36 ;  /* 0x0000002452007986 */ /* 0x0049e2000c101d38 */
[----:B------:R-:W-:Y:S05]  /*4f10*/  BRA `(.L_x_423) ;  /* 0x0000000000687947 */ /* 0x000fea0003800000 */
.L_x_406:
[----:B------:R-:W-:-:S13]  /*4f20*/  ISETP.NE.AND P3, PT, R155, 0x3, PT ;  /* 0x000000039b00780c */ /* 0x000fda0003f65270 */
[----:B------:R-:W-:Y:S05]  /*4f30*/  @!P3 BRA `(.L_x_441) ;  /* 0x000000000004b947 */ /* 0x000fea0003800000 */
[----:B------:R-:W-:Y:S01]  /*4f40*/  BPT.TRAP 0x1 ;  /* 0x000000040000795c */ /* 0x000fe20000300000 */
.L_x_441:
[----:B------:R-:W-:Y:S01]  /*4f50*/  LEA R81, R19, R2, 0x3 ;  /* 0x0000000213517211 */ /* 0x000fe200078e18ff */
[----:B------:R-:W-:Y:S01]  /*4f60*/  IMAD R85, R27, -0xc0, R29 ;  /* 0xffffff401b557824 */ /* 0x000fe200078e021d */
[----:B------:R-:W-:Y:S01]  /*4f70*/  SHF.L.U32 R93, R153, 0x1f, RZ ;  /* 0x0000001f995d7819 */ /* 0x000fe200000006ff */
[----:B------:R-:W-:Y:S03]  /*4f80*/  BSSY B1, `(.L_x_442) ;  /* 0x0000004000017945 */ /* 0x000fe60003800000 */
[----:B------:R-:W1:Y:S01]  /*4f90*/  SYNCS.PHASECHK.TRANS64.TRYWAIT P4, [R81+URZ+0x30890], R93 ;  /* 0x0308905d510075a7 */ /* 0x000e62000808017f */
[----:B------:R-:W-:Y:S01]  /*4fa0*/  VIMNMX R85, R85, 0xc0, PT ;  /* 0x000000c055557848 */ /* 0x000fe20003fe0100 */
[----:B-1----:R-:W-:Y:S06]  /*4fb0*/  @!P4 BRA `(.L_x_443) ;  /* 0x000001140098c947 */ /* 0x002fec0003800000 */
.L_x_661:
[----:B------:R-:W-:Y:S05]  /*4fc0*/  BSYNC B1 ;  /* 0x0000000000017941 */ /* 0x000fea0003800000 */
.L_x_442:
[----:B------:R-:W-:Y:S01]  /*4fd0*/  ISETP.GE.AND P4, PT, R18, R85, PT ;  /* 0x000000551200720c */ /* 0x000fe20003f86270 */
[----:B------:R-:W-:-:S12]  /*4fe0*/  BSSY B1, `(.L_x_444) ;  /* 0x0000006000017945 */ /* 0x000fd80003800000 */
[----:B------:R-:W-:Y:S05]  /*4ff0*/  @P4 BRA `(.L_x_445) ;  /* 0x0000000000104947 */ /* 0x000fea0003800000 */
[----:B------:R-:W2:Y:S04]  /*5000*/  @!P1 LDS.128 R12, [R92+0x12000] ;  /* 0x012000005c0c9984 */ /* 0x000ea80000000c00 */
[----:B------:R-:W3:Y:S04]  /*5010*/  @!P2 LDS.128 R36, [R84+0x12000] ;  /* 0x012000005424a984 */ /* 0x000ee80000000c00 */
[----:B--2---:R2:W-:Y:S04]  /*5020*/  @!P1 STG.E.128 desc[UR56][R42.64], R12 ;  /* 0x0000000c2a009986 */ /* 0x0045e8000c101d38 */
[----:B---3--:R2:W-:Y:S02]  /*5030*/  @!P2 STG.E.128 desc[UR56][R42.64+0x40], R36 ;  /* 0x000040242a00a986 */ /* 0x0085e4000c101d38 */
.L_x_445:
[----:B------:R-:W-:Y:S05]  /*5040*/  BSYNC B1 ;  /* 0x0000000000017941 */ /* 0x000fea0003800000 */
.L_x_444:
[----:B--2---:R-:W-:-:S05]  /*5050*/  VIADD R12, R18, 0x60 ;  /* 0x00000060120c7836 */ /* 0x004fca0000000000 */
[----:B------:R-:W-:-:S13]  /*5060*/  ISETP.GE.AND P4, PT, R12, R85, PT ;  /* 0x000000550c00720c */ /* 0x000fda0003f86270 */
[----:B------:R-:W-:Y:S05]  /*5070*/  @P4 BRA `(.L_x_423) ;  /* 0x0000000000104947 */ /* 0x000fea0003800000 */
[----:B------:R-:W2:Y:S04]  /*5080*/  @!P1 LDS.128 R12, [R92+0x15000] ;  /* 0x015000005c0c9984 */ /* 0x000ea80000000c00 */
[----:B------:R-:W3:Y:S04]  /*5090*/  @!P2 LDS.128 R36, [R84+0x15000] ;  /* 0x015000005424a984 */ /* 0x000ee80000000c00 */
[----:B--2---:R2:W-:Y:S04]  /*50a0*/  @!P1 STG.E.128 desc[UR56][R40.64], R12 ;  /* 0x0000000c28009986 */ /* 0x0045e8000c101d38 */
[----:B---3--:R2:W-:Y:S02]  /*50b0*/  @!P2 STG.E.128 desc[UR56][R40.64+0x40], R36 ;  /* 0x000040242800a986 */ /* 0x0085e4000c101d38 */
.L_x_423:
[----:B------:R-:W-:Y:S05]  /*50c0*/  BSYNC B0 ;  /* 0x0000000000007941 */ /* 0x000fea0003800000 */
.L_x_405:
[----:B-123--:R-:W1:Y:S01]  /*50d0*/  S2R R12, SR_TID.X ;  /* 0x00000000000c7919 */ /* 0x00ee620000002100 */
[----:B------:R-:W-:Y:S01]  /*50e0*/  @!PT LDS RZ, [RZ] ;  /* 0x00000000fffff984 */ /* 0x000fe20000000800 */
[----:B------:R-:W-:Y:S01]  /*50f0*/  @!PT LDS RZ, [RZ] ;  /* 0x00000000fffff984 */ /* 0x000fe20000000800 */
[----:B------:R-:W-:Y:S01]  /*5100*/  @!PT LDS RZ, [RZ] ;  /* 0x00000000fffff984 */ /* 0x000fe20000000800 */
[----:B------:R-:W-:Y:S01]  /*5110*/  @!PT LDS RZ, [RZ] ;  /* 0x00000000fffff984 */ /* 0x000fe20000000800 */
[----:B------:R2:W-:Y:S06]  /*5120*/  MEMBAR.ALL.CTA ;  /* 0x0000000000007992 */ /* 0x0005ec0000008000 */
[----:B--2---:R-:W2:Y:S01]  /*5130*/  FENCE.VIEW.ASYNC.S ;  /* 0x00000000000073c6 */ /* 0x004ea20000000000 */
[----:B------:R-:W-:Y:S05]  /*5140*/  WARPSYNC.ALL ;  /* 0x0000000000007948 */ /* 0x000fea0003800000 */
[----:B------:R-:W-:Y:S01]  /*5150*/  BSSY B0, `(.L_x_446) ;  /* 0x0000009000007945 */ /* 0x000fe20003800000 */
[----:B-1----:R-:W-:Y:S01]  /*5160*/  LOP3.LUT R12, R12, 0x7f, RZ, 0xc0, !PT ;  /* 0x0000007f0c0c7812 */ /* 0x002fe200078ec0ff */
[----:B--2---:R1:W-:Y:S03]  /*5170*/  BAR.SYNC.DEFER_BLOCKING R94, 0x80 ;  /* 0x0002005e0000751d */ /* 0x0043e60000010000 */
[----:B------:R-:W-:-:S13]  /*5180*/  ISETP.NE.AND P4, PT, R12, RZ, PT ;  /* 0x000000ff0c00720c */ /* 0x000fda0003f85270 */
[----:B------:R-:W-:-:S05]  /*5190*/  @!P4 VIADD R12, R81, 0x308a0 ;  /* 0x000308a0510cc836 */ /* 0x000fca0000000000 */
[----:B------:R-:W-:-:S04]  /*51a0*/  @!P4 PRMT R12, RZ, 0x654, R12 ;  /* 0x00000654ff0cc816 */ /* 0x000fc8000000000c */
[----:B------:R1:W-:Y:S01]  /*51b0*/  @!P4 SYNCS.ARRIVE.TRANS64.RED.A1T0 RZ, [R12+URZ], RZ ;  /* 0x000000ff0cffc9a7 */ /* 0x0003e2000810043f */
[----:B------:R-:W-:Y:S05]  /*51c0*/  @!P3 BRA `(.L_x_447) ;  /* 0x000000000004b947 */ /* 0x000fea0003800000 */
[----:B------:R-:W-:Y:S01]  /*51d0*/  BPT.TRAP 0x1 ;  /* 0x000000040000795c */ /* 0x000fe20000300000 */
.L_x_447:
[----:B------:R-:W-:Y:S05]  /*51e0*/  BSYNC B0 ;  /* 0x0000000000007941 */ /* 0x000fea0003800000 */
.L_x_446:
[----:B------:R-:W2:Y:S01]  /*51f0*/  SYNCS.PHASECHK.TRANS64.TRYWAIT P3, [R81+URZ+0x308b0], R93 ;  /* 0x0308b05d510075a7 */ /* 0x000ea2000806017f */
[----:B------:R-:W-:Y:S01]  /*5200*/  ULDC UR58, c[0x0][0x2f4] ;  /* 0x0000bd00003a7ab9 */ /* 0x000fe20000000800 */
[----:B------:R-:W-:Y:S01]  /*5210*/  ULDC.64 UR38, c[0x0][0x328] ;  /* 0x0000ca0000267ab9 */ /* 0x000fe20000000a00 */
[----:B------:R-:W-:Y:S01]  /*5220*/  ULDC.64 UR36, c[0x0][0x318] ;  /* 0x0000c60000247ab9 */ /* 0x000fe20000000a00 */
[----:B------:R-:W-:Y:S01]  /*5230*/  BSSY B0, `(.L_x_448) ;  /* 0x0000003000007945 */ /* 0x000fe20003800000 */
[----:B----4-:R-:W-:-:S03]  /*5240*/  IMAD.WIDE R36, R27, 0xc0, R6 ;  /* 0x000000c01b247825 */ /* 0x010fc600078e0206 */
[----:B--2---:R-:W-:Y:S05]  /*5250*/  @!P3 BRA `(.L_x_449) ;  /* 0x000001140004b947 */ /* 0x004fea0003800000 */
.L_x_662:
[----:B------:R-:W-:Y:S05]  /*5260*/  BSYNC B0 ;  /* 0x0000000000007941 */ /* 0x000fea0003800000 */
.L_x_448:
[----:B------:R-:W-:Y:S01]  /*5270*/  ISETP.GE.AND P3, PT, R18, R85, PT ;  /* 0x000000551200720c */ /* 0x000fe20003f66270 */
[----:B------:R-:W-:-:S12]  /*5280*/  BSSY B0, `(.L_x_450) ;  /* 0x0000010000007945 */ /* 0x000fd80003800000 */
[----:B------:R-:W-:Y:S05]  /*5290*/  @P3 BRA `(.L_x_451) ;  /* 0x0000000000383947 */ /* 0x000fea0003800000 */
[----:B------:R-:W-:Y:S02]  /*52a0*/  IMAD R15, R37, UR38, RZ ;  /* 0x00000026250f7c24 */ /* 0x000fe4000f8e02ff */
[----:B-1----:R-:W-:Y:S02]  /*52b0*/  IMAD.MOV.U32 R12, RZ, RZ, R60 ;  /* 0x000000ffff0c7224 */ /* 0x002fe400078e003c */
[----:B------:R-:W-:Y:S02]  /*52c0*/  IMAD.MOV.U32 R13, RZ, RZ, R0 ;  /* 0x000000ffff0d7224 */ /* 0x000fe400078e0000 */
[C---:B------:R-:W-:Y:S02]  /*52d0*/  IMAD R15, R36.reuse, UR39, R15 ;  /* 0x00000027240f7c24 */ /* 0x040fe4000f8e020f */
[----:B------:R-:W-:-:S04]  /*52e0*/  IMAD.WIDE.U32 R12, R36, UR38, R12 ;  /* 0x00000026240c7c25 */ /* 0x000fc8000f8e000c */
[----:B------:R-:W-:Y:S01]  /*52f0*/  IMAD.IADD R13, R13, 0x1, R15 ;  /* 0x000000010d0d7824 */ /* 0x000fe200078e020f */
[----:B------:R-:W-:-:S04]  /*5300*/  LEA R38, P3, R12, UR36, 0x1 ;  /* 0x000000240c267c11 */ /* 0x000fc8000f8608ff */
[----:B------:R-:W-:Y:S02]  /*5310*/  LEA.HI.X R39, R12, UR37, R13, 0x1, P3 ;  /* 0x000000250c277c11 */ /* 0x000fe400098f0c0d */
[----:B------:R-:W-:-:S13]  /*5320*/  ISETP.GE.AND P3, PT, R16, UR58, PT ;  /* 0x0000003a10007c0c */ /* 0x000fda000bf66270 */
[----:B------:R-:W1:Y:S04]  /*5330*/  @!P3 LDS.128 R12, [R92] ;  /* 0x000000005c0cb984 */ /* 0x000e680000000c00 */
[----:B-1----:R-:W-:Y:S01]  /*5340*/  @!P3 STG.E.128 desc[UR56][R38.64], R12 ;  /* 0x0000000c2600b986 */ /* 0x002fe2000c101d38 */
[----:B------:R-:W-:-:S13]  /*5350*/  ISETP.GE.AND P3, PT, R76, UR58, PT ;  /* 0x0000003a4c007c0c */ /* 0x000fda000bf66270 */
[----:B------:R-:W1:Y:S04]  /*5360*/  @!P3 LDS.128 R12, [R84] ;  /* 0x00000000540cb984 */ /* 0x000e680000000c00 */
[----:B-1----:R3:W-:Y:S02]  /*5370*/  @!P3 STG.E.128 desc[UR56][R38.64+0x40], R12 ;  /* 0x0000400c2600b986 */ /* 0x0027e4000c101d38 */
.L_x_451:
[----:B------:R-:W-:Y:S05]  /*5380*/  BSYNC B0 ;  /* 0x0000000000007941 */ /* 0x000fea0003800000 */
.L_x_450:
[----:B-1-3--:R-:W-:Y:S01]  /*5390*/  IADD3 R12, R18, 0x60, RZ ;  /* 0x00000060120c7810 */ /* 0x00afe20007ffe0ff */
[----:B------:R-:W-:Y:S03]  /*53a0*/  BSSY B0, `(.L_x_452) ;  /* 0x0000013000007945 */ /* 0x000fe60003800000 */
[----:B------:R-:W-:-:S13]  /*53b0*/  ISETP.GE.AND P3, PT, R12, R85, PT ;  /* 0x000000550c00720c */ /* 0x000fda0003f66270 */
[----:B------:R-:W-:Y:S05]  /*53c0*/  @P3 BRA `(.L_x_453) ;  /* 0x0000000000403947 */ /* 0x000fea0003800000 */
[----:B------:R-:W-:Y:S01]  /*53d0*/  IADD3 R15, P3, R36, 0x60, RZ ;  /* 0x00000060240f7810 */ /* 0x000fe20007f7e0ff */
[----:B------:R-:W-:Y:S02]  /*53e0*/  IMAD.MOV.U32 R12, RZ, RZ, R60 ;  /* 0x000000ffff0c7224 */ /* 0x000fe400078e003c */
[----:B------:R-:W-:Y:S02]  /*53f0*/  IMAD.MOV.U32 R13, RZ, RZ, R0 ;  /* 0x000000ffff0d7224 */ /* 0x000fe400078e0000 */
[----:B------:R-:W-:Y:S02]  /*5400*/  IMAD.X R36, RZ, RZ, R37, P3 ;  /* 0x000000ffff247224 */ /* 0x000fe400018e0625 */
[----:B------:R-:W-:-:S04]  /*5410*/  IMAD.WIDE.U32 R12, R15, UR38, R12 ;  /* 0x000000260f0c7c25 */ /* 0x000fc8000f8e000c */
[----:B------:R-:W-:-:S04]  /*5420*/  IMAD R36, R36, UR38, RZ ;  /* 0x0000002624247c24 */ /* 0x000fc8000f8e02ff */
[----:B------:R-:W-:Y:S01]  /*5430*/  IMAD R15, R15, UR39, R36 ;  /* 0x000000270f0f7c24 */ /* 0x000fe2000f8e0224 */
[----:B------:R-:W-:-:S03]  /*5440*/  LEA R36, P3, R12, UR36, 0x1 ;  /* 0x000000240c247c11 */ /* 0x000fc6000f8608ff */
[----:B------:R-:W-:-:S05]  /*5450*/  IMAD.IADD R13, R13, 0x1, R15 ;  /* 0x000000010d0d7824 */ /* 0x000fca00078e020f */
[----:B------:R-:W-:Y:S02]  /*5460*/  LEA.HI.X R37, R12, UR37, R13, 0x1, P3 ;  /* 0x000000250c257c11 */ /* 0x000fe400098f0c0d */
[----:B------:R-:W-:-:S13]  /*5470*/  ISETP.GE.AND P3, PT, R16, UR58, PT ;  /* 0x0000003a10007c0c */ /* 0x000fda000bf66270 */
[----:B------:R-:W1:Y:S04]  /*5480*/  @!P3 LDS.128 R12, [R92+0x3000] ;  /* 0x003000005c0cb984 */ /* 0x000e680000000c00 */
[----:B-1----:R-:W-:Y:S01]  /*5490*/  @!P3 STG.E.128 desc[UR56][R36.64], R12 ;  /* 0x0000000c2400b986 */ /* 0x002fe2000c101d38 */
[----:B------:R-:W-:-:S13]  /*54a0*/  ISETP.GE.AND P3, PT, R76, UR58, PT ;  /* 0x0000003a4c007c0c */ /* 0x000fda000bf66270 */
[----:B------:R-:W1:Y:S04]  /*54b0*/  @!P3 LDS.128 R12, [R84+0x3000] ;  /* 0x00300000540cb984 */ /* 0x000e680000000c00 */
[----:B-1----:R1:W-:Y:S02]  /*54c0*/  @!P3 STG.E.128 desc[UR56][R36.64+0x40], R12 ;  /* 0x0000400c2400b986 */ /* 0x0023e4000c101d38 */
.L_x_453:
[----:B------:R-:W-:Y:S05]  /*54d0*/  BSYNC B0 ;  /* 0x0000000000007941 */ /* 0x000fea0003800000 */
.L_x_452:
[----:B-1----:R-:W3:Y:S01]  /*54e0*/  LDL R12, [R1] ;  /* 0x00000000010c7983 */ /* 0x002ee20000100800 */
[----:B0-2---:R-:W-:Y:S01]  /*54f0*/  @!P4 VIADD R81, R81, 0x308c0 ;  /* 0x000308c05151c836 */ /* 0x005fe20000000000 */
[----:B------:R-:W-:Y:S01]  /*5500*/  IADD3 R19, R19, 0x1, RZ ;  /* 0x0000000113137810 */ /* 0x000fe20007ffe0ff */
[----:B------:R-:W-:Y:S01]  /*5510*/  @!PT LDS RZ, [RZ] ;  /* 0x00000000fffff984 */ /* 0x000fe20000000800 */
[----:B------:R-:W-:Y:S01]  /*5520*/  @!PT LDS RZ, [RZ] ;  /* 0x00000000fffff984 */ /* 0x000fe20000000800 */
[----:B------:R-:W-:Y:S01]  /*5530*/  @!PT LDS RZ, [RZ] ;  /* 0x00000000fffff984 */ /* 0x000fe20000000800 */
[----:B------:R-:W-:Y:S01]  /*5540*/  @!PT LDS RZ, [RZ] ;  /* 0x00000000fffff984 */ /* 0x000fe20000000800 */
[----:B------:R0:W-:Y:S06]  /*5550*/  MEMBAR.ALL.CTA ;  /* 0x0000000000007992 */ /* 0x0001ec0000008000 */
[----:B0-----:R-:W0:Y:S02]  /*5560*/  FENCE.VIEW.ASYNC.S ;  /* 0x00000000000073c6 */ /* 0x001e240000000000 */
[----:B0-----:R0:W-:Y:S01]  /*5570*/  BAR.SYNC.DEFER_BLOCKING R94, 0x80 ;  /* 0x0002005e0000751d */ /* 0x0011e20000010000 */
[----:B------:R-:W-:-:S02]  /*5580*/  ISETP.NE.AND P3, PT, R19, 0x2, PT ;  /* 0x000000021300780c */ /* 0x000fc40003f65270 */
[----:B------:R-:W-:Y:S02]  /*5590*/  @!P4 PRMT R81, RZ, 0x654, R81 ;  /* 0x00000654ff51c816 */ /* 0x000fe40000000051 */
[----:B------:R-:W-:Y:S02]  /*55a0*/  SEL R19, R19, RZ, P3 ;  /* 0x000000ff13137207 */ /* 0x000fe40001800000 */
[----:B------:R0:W-:Y:S01]  /*55b0*/  @!P4 SYNCS.ARRIVE.TRANS64.RED.A1T0 RZ, [R81+URZ], RZ ;  /* 0x000000ff51ffc9a7 */ /* 0x0001e2000810043f */
[----:B---3--:R-:W-:Y:S02]  /*55c0*/  LOP3.LUT P5, RZ, R12, 0x2, RZ, 0xc0, !PT ;  /* 0x000000020cff7812 */ /* 0x008fe400078ac0ff */
[----:B------:R-:W-:-:S04]  /*55d0*/  SEL R12, RZ, 0x1, P3 ;  /* 0x00000001ff0c7807 */ /* 0x000fc80001800000 */
[----:B------:R-:W-:-:S07]  /*55e0*/  LOP3.LUT R153, R153, R12, RZ, 0x3c, !PT ;  /* 0x0000000c99997212 */ /* 0x000fce00078e3cff */
[----:B0-----:R-:W-:Y:S05]  /*55f0*/  @P5 BRA `(.L_x_454) ;  /* 0xffffffcc00605947 */ /* 0x001fea000383ffff */
[----:B------:R-:W0:Y:S01]  /*5600*/  S2R R13, SR_TID.X ;  /* 0x00000000000d7919 */ /* 0x000e220000002100 */
[----:B------:R-:W-:Y:S02]  /*5610*/  PLOP3.LUT P0, PT, PT, PT, PT, 0x8, 0x0 ;  /* 0x000000000000781c */ /* 0x000fe40003f0e170 */
[----:B0-----:R-:W-:-:S04]  /*5620*/  SHF.R.U32.HI R13, RZ, 0x7, R13 ;  /* 0x00000007ff0d7819 */ /* 0x001fc8000001160d */
[----:B------:R-:W-:-:S13]  /*5630*/  ISETP.NE.AND P5, PT, R13, 0x1, PT ;  /* 0x000000010d00780c */ /* 0x000fda0003fa5270 */
[----:B------:R-:W-:Y:S06]  /*5640*/  @!P5 BAR.ARV 0x9, 0x100 ;  /* 0x024400000000db1d */ /* 0x000fec0000002000 */
.L_x_400:
[----:B------:R-:W-:Y:S01]  /*5650*/  ISETP.GE.AND P2, PT, R130, 0x1, PT ;  /* 0x000000018200780c */ /* 0x000fe20003f46270 */
[----:B------:R-:W-:Y:S01]  /*5660*/  IMAD.MOV.U32 R31, RZ, RZ, RZ ;  /* 0x000000ffff1f7224 */ /* 0x000fe200078e00ff */
[----:B------:R-:W-:Y:S02]  /*5670*/  PLOP3.LUT P1, PT, PT, PT, PT, 0x80, 0x0 ;  /* 0x000000000000781c */ /* 0x000fe40003f2f070 */
[----:B------:R-:W-:Y:S01]  /*5680*/  CS2R R36, SRZ ;  /* 0x0000000000247805 */ /* 0x000fe2000001ff00 */
[----:B------:R-:W-:Y:S01]  /*5690*/  IMAD.MOV.U32 R151, RZ, RZ, RZ ;  /* 0x000000ffff977224 */ /* 0x000fe200078e00ff */
[----:B------:R-:W-:Y:S01]  /*56a0*/  CS2R R26, SRZ ;  /* 0x00000000001a7805 */ /* 0x000fe2000001ff00 */
[----:B------:R-:W-:Y:S01]  /*56b0*/  IMAD.MOV.U32 R0, RZ, RZ, RZ ;  /* 0x000000ffff007224 */ /* 0x000fe200078e00ff */
        /* <DEDUP_REMOVED lines=10> */
[----:B------:R-:W-:Y:S01]  /*5760*/  CS2R R14, SRZ ;  /* 0x00000000000e7805 */ /* 0x000fe2000001ff00 */
[----:B------:R-:W-:Y:S01]  /*5770*/  IMAD.MOV.U32 R58, RZ, RZ, RZ ;  /* 0x000000ffff3a7224 */ /* 0x000fe200078e00ff */
[----:B------:R-:W-:Y:S01]  /*5780*/  MOV R60, RZ ;  /* 0x000000ff003c7202 */ /* 0x000fe20000000f00 */
[----:B------:R-:W-:Y:S01]  /*5790*/  IMAD.MOV.U32 R13, RZ, RZ, RZ ;  /* 0x000000ffff0d7224 */ /* 0x000fe200078e00ff */
[----:B------:R-:W-:Y:S06]  /*57a0*/  @P0 BRA `(.L_x_455) ;  /* 0x00000000000c0947 */ /* 0x000fec0003800000 */
[----:B------:R-:W0:Y:S01]  /*57b0*/  FENCE.VIEW.ASYNC.G ;  /* 0x00000000000073c6 */ /* 0x000e220000000100 */
[----:B------:R-:W-:Y:S05]  /*57c0*/  WARPSYNC.ALL ;  /* 0x0000000000007948 */ /* 0x000fea0003800000 */
[----:B0-----:R-:W-:Y:S06]  /*57d0*/  BAR.ARV 0xc, 0x200 ;  /* 0x0308000000007b1d */ /* 0x001fec0000002000 */
.L_x_455:
[----:B------:R-:W-:Y:S02]  /*57e0*/  IMAD.MOV.U32 R12, RZ, RZ, RZ ;  /* 0x000000ffff0c7224 */ /* 0x000fe400078e00ff */
[----:B------:R-:W-:Y:S01]  /*57f0*/  IMAD.MOV.U32 R59, RZ, RZ, RZ ;  /* 0x000000ffff3b7224 */ /* 0x000fe200078e00ff */
[----:B------:R-:W-:Y:S06]  /*5800*/  @!P2 BRA `(.L_x_456) ;  /* 0x000000900084a947 */ /* 0x000fec0003800000 */
[----:B------:R-:W-:-:S03]  /*5810*/  UMOV UR4, 0xffffffff ;  /* 0xffffffff00047882 */ /* 0x000fc60000000000 */
[----:B------:R-:W-:Y:S05]  /*5820*/  BRA.DIV UR4, `(.L_x_457) ;  /* 0x0000010e04a47947 */ /* 0x000fea000b800000 */
[----:B------:R-:W0:Y:S02]  /*5830*/  S2R R0, SR_TID.X ;  /* 0x0000000000007919 */ /* 0x000e240000002100 */
[----:B0-----:R-:W-:-:S05]  /*5840*/  VIADD R3, R0, 0xffffff80 ;  /* 0xffffff8000037836 */ /* 0x001fca0000000000 */
[----:B------:R-:W-:-:S04]  /*5850*/  SHF.R.S32.HI R0, RZ, 0x1f, R3 ;  /* 0x0000001fff007819 */ /* 0x000fc80000011403 */
[----:B------:R-:W-:-:S04]  /*5860*/  LEA.HI R0, R0, R3, RZ, 0x7 ;  /* 0x0000000300007211 */ /* 0x000fc800078f38ff */
[----:B------:R-:W-:-:S06]  /*5870*/  SHF.R.S32.HI R0, RZ, 0x7, R0 ;  /* 0x00000007ff007819 */ /* 0x000fcc0000011400 */
[----:B------:R-:W0:Y:S04]  /*5880*/  SHFL.IDX PT, R0, R0, RZ, 0x1f ;  /* 0x00001fff00007589 */ /* 0x000e2800000e0000 */
[----:B0-----:R0:W-:Y:S02]  /*5890*/  STL [R1+0x3c], R0 ;  /* 0x00003c0001007387 */ /* 0x0011e40000100800 */
.L_x_665:
[----:B------:R-:W0:Y:S01]  /*58a0*/  LDL R4, [R1+0x3c] ;  /* 0x00003c0001047983 */ /* 0x000e220000100800 */
[----:B------:R-:W-:Y:S01]  /*58b0*/  VIADD R3, R2, 0x1e800 ;  /* 0x0001e80002037836 */ /* 0x000fe20000000000 */
[----:B------:R-:W-:Y:S04]  /*58c0*/  BSSY B6, `(.L_x_458) ;  /* 0x0000016000067945 */ /* 0x000fe80003800000 */
[----:B------:R-:W-:Y:S01]  /*58d0*/  LOP3.LUT P0, RZ, R3, 0x3ff, RZ, 0xc0, !PT ;  /* 0x000003ff03ff7812 */ /* 0x000fe2000780c0ff */
[----:B0-----:R-:W-:-:S05]  /*58e0*/  IMAD.HI R0, R4, 0x55555556, RZ ;  /* 0x5555555604007827 */ /* 0x001fca00078e02ff */
[----:B------:R-:W-:-:S05]  /*58f0*/  LEA.HI R29, R0, R0, RZ, 0x1 ;  /* 0x00000000001d7211 */ /* 0x000fca00078f08ff */
[----:B------:R-:W-:Y:S02]  /*5900*/  IMAD R29, R29, -0x3, R4 ;  /* 0xfffffffd1d1d7824 */ /* 0x000fe400078e0204 */
[----:B------:R-:W-:Y:S05]  /*5910*/  @!P0 BRA `(.L_x_459) ;  /* 0x0000000000408947 */ /* 0x000fea0003800000 */
[----:B------:R-:W-:Y:S01]  /*5920*/  MOV R0, 0x0 ;  /* 0x0000000000007802 */ /* 0x000fe20000000f00 */
[----:B------:R-:W-:Y:S01]  /*5930*/  ULDC.64 UR4, c[0x4][0xa8] ;  /* 0x01002a0000047ab9 */ /* 0x000fe20000000a00 */
[----:B------:R-:W-:Y:S01]  /*5940*/  ULDC.64 UR6, c[0x4][0xb0] ;  /* 0x01002c0000067ab9 */ /* 0x000fe20000000a00 */
[----:B------:R-:W-:Y:S01]  /*5950*/  IMAD.U32 R4, RZ, RZ, UR4 ;  /* 0x00000004ff047e24 */ /* 0x000fe2000f8e00ff */
[----:B-1----:R0:W1:Y:S01]  /*5960*/  LDC.64 R14, c[0x4][R0] ;  /* 0x01000000000e7b82 */ /* 0x0020620000000a00 */
[----:B------:R-:W-:Y:S01]  /*5970*/  MOV R5, UR5 ;  /* 0x0000000500057c02 */ /* 0x000fe20008000f00 */
        /* <DEDUP_REMOVED lines=10> */
.L_x_459:
[----:B------:R-:W-:Y:S05]  /*5a20*/  BSYNC B6 ;  /* 0x0000000000067941 */ /* 0x000fea0003800000 */
.L_x_458:
[----:B------:R-:W-:Y:S02]  /*5a30*/  ULDC UR4, c[0x0][0x3f4] ;  /* 0x0000fd0000047ab9 */ /* 0x000fe40000000800 */
[----:B------:R-:W-:-:S13]  /*5a40*/  ISETP.LT.AND P0, PT, RZ, UR4, PT ;  /* 0x00000004ff007c0c */ /* 0x000fda000bf01270 */
[----:B------:R-:W-:Y:S05]  /*5a50*/  @P0 BRA `(.L_x_460) ;  /* 0x0000000000400947 */ /* 0x000fea0003800000 */
[----:B------:R-:W2:Y:S02]  /*5a60*/  LDL R20, [R1+0x5c] ;  /* 0x00005c0001147983 */ /* 0x000ea40000100800 */
[----:B--2---:R-:W-:-:S04]  /*5a70*/  LEA.HI R0, R20, R20, RZ, 0x1 ;  /* 0x0000001414007211 */ /* 0x004fc800078f08ff */
[----:B------:R-:W-:-:S05]  /*5a80*/  LOP3.LUT R0, R0, 0xfffffffe, RZ, 0xc0, !PT ;  /* 0xfffffffe00007812 */ /* 0x000fca00078ec0ff */
[----:B------:R-:W-:-:S05]  /*5a90*/  IMAD.IADD R0, R20, 0x1, -R0 ;  /* 0x0000000114007824 */ /* 0x000fca00078e0a00 */
[----:B------:R-:W-:-:S04]  /*5aa0*/  SHF.L.U32 R3, R0, 0x1f, RZ ;  /* 0x0000001f00037819 */ /* 0x000fc800000006ff */
[----:B------:R0:W2:Y:S03]  /*5ab0*/  SYNCS.PHASECHK.TRANS64.TRYWAIT P0, [R2+URZ+0x30800], R3 ;  /* 0x03080003020075a7 */ /* 0x0000a6000800017f */
[----:B--2---:R-:W-:Y:S05]  /*5ac0*/  @!P0 NANOSLEEP.SYNCS 0x989680 ;  /* 0x009896800000895d */ /* 0x004fea0003900000 */
[----:B------:R-:W2:Y:S01]  /*5ad0*/  @!P0 SYNCS.PHASECHK.TRANS64 P0, [R2+URZ+0x30800], R3 ;  /* 0x03080003020085a7 */ /* 0x000ea2000800007f */
[----:B------:R-:W-:Y:S04]  /*5ae0*/  BSSY B0, `(.L_x_461) ;  /* 0x0000006000007945 */ /* 0x000fe80003800000 */
[----:B--2---:R-:W-:Y:S05]  /*5af0*/  @P0 BRA `(.L_x_462) ;  /* 0x0000000000100947 */ /* 0x004fea0003800000 */
.L_x_463:
[----:B--2---:R2:W3:Y:S02]  /*5b00*/  SYNCS.PHASECHK.TRANS64.TRYWAIT P0, [R2+URZ+0x30800], R3 ;  /* 0x03080003020075a7 */ /* 0x0044e4000800017f */
[----:B---3--:R-:W-:Y:S05]  /*5b10*/  @!P0 NANOSLEEP.SYNCS 0x989680 ;  /* 0x009896800000895d */ /* 0x008fea0003900000 */
[----:B------:R-:W3:Y:S02]  /*5b20*/  @!P0 SYNCS.PHASECHK.TRANS64 P0, [R2+URZ+0x30800], R3 ;  /* 0x03080003020085a7 */ /* 0x000ee4000800007f */
[----:B---3--:R-:W-:Y:S05]  /*5b30*/  @!P0 BRA `(.L_x_463) ;  /* 0xfffffffc00f08947 */ /* 0x008fea000383ffff */
.L_x_462:
[----:B------:R-:W-:Y:S05]  /*5b40*/  BSYNC B0 ;  /* 0x0000000000007941 */ /* 0x000fea0003800000 */
.L_x_461:
[----:B------:R-:W-:Y:S05]  /*5b50*/  BRA `(.L_x_464) ;  /* 0x0000002000f87947 */ /* 0x000fea0003800000 */
.L_x_460:
[----:B-----5:R-:W-:Y:S01]  /*5b60*/  SHF.R.S32.HI R0, RZ, 0x1f, R24 ;  /* 0x0000001fff007819 */ /* 0x020fe20000011418 */
[----:B------:R-:W-:Y:S01]  /*5b70*/  VIADD R4, R2, 0xc400 ;  /* 0x0000c40002047836 */ /* 0x000fe20000000000 */
[----:B------:R-:W-:Y:S01]  /*5b80*/  ULDC.64 UR4, c[0x0][0x3f8] ;  /* 0x0000fe0000047ab9 */ /* 0x000fe20000000a00 */
[----:B------:R-:W-:Y:S01]  /*5b90*/  ULDC.64 UR6, c[0x0][0x408] ;  /* 0x0001020000067ab9 */ /* 0x000fe20000000a00 */
[----:B------:R-:W-:Y:S01]  /*5ba0*/  BSSY B6, `(.L_x_465) ;  /* 0x0000021000067945 */ /* 0x000fe20003800000 */
[----:B------:R-:W-:Y:S01]  /*5bb0*/  IMAD R3, R0, UR4, RZ ;  /* 0x0000000400037c24 */ /* 0x000fe2000f8e02ff */
[----:B------:R-:W-:Y:S01]  /*5bc0*/  LOP3.LUT P0, RZ, R4, 0x3ff, RZ, 0xc0, !PT ;  /* 0x000003ff04ff7812 */ /* 0x000fe2000780c0ff */
[----:B------:R-:W-:Y:S02]  /*5bd0*/  IMAD R9, R0, UR6, RZ ;  /* 0x0000000600097c24 */ /* 0x000fe4000f8e02ff */
[----:B------:R-:W-:-:S04]  /*5be0*/  IMAD.WIDE.U32 R4, R24, UR4, RZ ;  /* 0x0000000418047c25 */ /* 0x000fc8000f8e00ff */
[C---:B------:R-:W-:Y:S01]  /*5bf0*/  IMAD R3, R24.reuse, UR5, R3 ;  /* 0x0000000518037c24 */ /* 0x040fe2000f8e0203 */
[----:B------:R-:W-:Y:S01]  /*5c00*/  ULDC.64 UR4, c[0x0][0x3e8] ;  /* 0x0000fa0000047ab9 */ /* 0x000fe20000000a00 */
[----:B------:R-:W-:-:S04]  /*5c10*/  IMAD.WIDE.U32 R6, R24, UR6, RZ ;  /* 0x0000000618067c25 */ /* 0x000fc8000f8e00ff */
[----:B------:R-:W-:Y:S01]  /*5c20*/  IMAD R9, R24, UR7, R9 ;  /* 0x0000000718097c24 */ /* 0x000fe2000f8e0209 */
[----:B------:R-:W-:Y:S01]  /*5c30*/  ULDC.64 UR6, c[0x0][0x400] ;  /* 0x0001000000067ab9 */ /* 0x000fe20000000a00 */
[----:B------:R-:W-:Y:S01]  /*5c40*/  IMAD.IADD R5, R3, 0x1, R5 ;  /* 0x0000000103057824 */ /* 0x000fe200078e0205 */
[----:B------:R-:W-:Y:S01]  /*5c50*/  LEA R24, P1, R4, UR4, 0x1 ;  /* 0x0000000404187c11 */ /* 0x000fe2000f8208ff */
[----:B------:R-:W-:Y:S01]  /*5c60*/  IMAD.IADD R3, R9, 0x1, R7 ;  /* 0x0000000109037824 */ /* 0x000fe200078e0207 */
[----:B------:R-:W-:Y:S02]  /*5c70*/  LEA R27, P2, R6, UR6, 0x1 ;  /* 0x00000006061b7c11 */ /* 0x000fe4000f8408ff */
[----:B------:R-:W-:Y:S02]  /*5c80*/  LEA.HI.X R26, R4, UR5, R5, 0x1, P1 ;  /* 0x00000005041a7c11 */ /* 0x000fe400088f0c05 */
[----:B------:R-:W-:Y:S01]  /*5c90*/  LEA.HI.X R28, R6, UR7, R3, 0x1, P2 ;  /* 0x00000007061c7c11 */ /* 0x000fe200090f0c03 */
[----:B------:R-:W-:Y:S08]  /*5ca0*/  @!P0 BRA `(.L_x_466) ;  /* 0x0000000000408947 */ /* 0x000ff00003800000 */
[----:B------:R-:W-:Y:S01]  /*5cb0*/  MOV R0, 0x0 ;  /* 0x0000000000007802 */ /* 0x000fe20000000f00 */
[----:B------:R-:W-:Y:S01]  /*5cc0*/  ULDC.64 UR4, c[0x4][0xa8] ;  /* 0x01002a0000047ab9 */ /* 0x000fe20000000a00 */
[----:B------:R-:W-:Y:S01]  /*5cd0*/  ULDC.64 UR6, c[0x4][0xb0] ;  /* 0x01002c0000067ab9 */ /* 0x000fe20000000a00 */
[----:B------:R-:W-:Y:S01]  /*5ce0*/  MOV R4, UR4 ;  /* 0x0000000400047c02 */ /* 0x000fe20008000f00 */
[----:B-1----:R0:W1:Y:S01]  /*5cf0*/  LDC.64 R14, c[0x4][R0] ;  /* 0x01000000000e7b82 */ /* 0x0020620000000a00 */
        /* <DEDUP_REMOVED lines=10> */
[----:B-1----:R-:W-:Y:S05]  /*5da0*/  CALL.ABS.NOINC R14 ;  /* 0x000000000e007343 */ /* 0x002fea0003c00000 */
.L_x_466:
[----:B------:R-:W-:Y:S05]  /*5db0*/  BSYNC B6 ;  /* 0x0000000000067941 */ /* 0x000fea0003800000 */
.L_x_465:
[----:B------:R-:W-:Y:S01]  /*5dc0*/  ULDC.U8 UR4, c[0x0][0x410] ;  /* 0x0001040000047ab9 */ /* 0x000fe20000000000 */
[----:B------:R-:W-:Y:S01]  /*5dd0*/  BSSY B0, `(.L_x_467) ;  /* 0x000020e000007945 */ /* 0x000fe20003800000 */
[----:B------:R-:W-:Y:S01]  /*5de0*/  ISETP.NE.AND P0, PT, RZ, UR4, PT ;  /* 0x00000004ff007c0c */ /* 0x000fe2000bf05270 */
[----:B------:R-:W-:-:S12]  /*5df0*/  IMAD R4, R33, 0xc0, R18 ;  /* 0x000000c021047824 */ /* 0x000fd800078e0212 */
[----:B------:R-:W-:Y:S05]  /*5e00*/  @!P0 BRA `(.L_x_468) ;  /* 0x00000010002c8947 */ /* 0x000fea0003800000 */
[----:B------:R-:W-:-:S03]  /*5e10*/  UMOV UR4, 0xffffffff ;  /* 0xffffffff00047882 */ /* 0x000fc60000000000 */
[----:B------:R-:W-:Y:S05]  /*5e20*/  BRA.DIV UR4, `(.L_x_469) ;  /* 0x0000010a04647947 */ /* 0x000fea000b800000 */
[----:B------:R0:W2:Y:S04]  /*5e30*/  SHFL.IDX PT, R3, R26, RZ, 0x1c1f ;  /* 0x001c1fff1a037589 */ /* 0x0000a800000e0000 */
[----:B------:R0:W3:Y:S04]  /*5e40*/  SHFL.IDX PT, R0, R24, RZ, 0x1c1f ;  /* 0x001c1fff18007589 */ /* 0x0000e800000e0000 */
[----:B------:R0:W4:Y:S04]  /*5e50*/  SHFL.IDX PT, R5, R28, RZ, 0x1c1f ;  /* 0x001c1fff1c057589 */ /* 0x00012800000e0000 */
[----:B-1----:R0:W1:Y:S02]  /*5e60*/  SHFL.IDX PT, R14, R27, RZ, 0x1c1f ;  /* 0x001c1fff1b0e7589 */ /* 0x00206400000e0000 */
.L_x_671:
[----:B------:R-:W5:Y:S01]  /*5e70*/  LDL R30, [R1+0x34] ;  /* 0x00003400011e7983 */ /* 0x000f620000100800 */
[----:B------:R-:W-:-:S03]  /*5e80*/  ULDC UR4, c[0x0][0x448] ;  /* 0x0001120000047ab9 */ /* 0x000fc60000000800 */
[----:B------:R-:W2:Y:S01]  /*5e90*/  LDL R12, [R1+0x5c] ;  /* 0x00005c00010c7983 */ /* 0x000ea20000100800 */
[----:B------:R-:W-:-:S05]  /*5ea0*/  IMAD R25, R25, UR4, RZ ;  /* 0x0000000419197c24 */ /* 0x000fca000f8e02ff */
[----:B------:R-:W-:Y:S01]  /*5eb0*/  ISETP.GE.AND P0, PT, R4, R25, PT ;  /* 0x000000190400720c */ /* 0x000fe20003f06270 */
[----:B------:R-:W-:Y:S01]  /*5ec0*/  BSSY B1, `(.L_x_470) ;  /* 0x0000026000017945 */ /* 0x000fe20003800000 */
[----:B0-----:R-:W-:Y:S01]  /*5ed0*/  IMAD R26, R33, -0xc0, R25 ;  /* 0xffffff40211a7824 */ /* 0x001fe200078e0219 */
[----:B------:R-:W-:Y:S01]  /*5ee0*/  CS2R R10, SRZ ;  /* 0x00000000000a7805 */ /* 0x000fe2000001ff00 */
[----:B-----5:R-:W-:-:S05]  /*5ef0*/  IMAD.SHL.U32 R6, R30, 0x40, RZ ;  /* 0x000000401e067824 */ /* 0x020fca00078e00ff */
[----:B------:R-:W-:Y:S02]  /*5f00*/  LOP3.LUT R7, R6, 0x1c0, RZ, 0xc0, !PT ;  /* 0x000001c006077812 */ /* 0x000fe400078ec0ff */
[----:B--2---:R-:W-:Y:S02]  /*5f10*/  LEA.HI R6, R12, R12, RZ, 0x1 ;  /* 0x0000000c0c067211 */ /* 0x004fe400078f08ff */
[----:B------:R-:W-:Y:S02]  /*5f20*/  LOP3.LUT R8, R7, 0x18, R16, 0xf8, !PT ;  /* 0x0000001807087812 */ /* 0x000fe400078ef810 */
[----:B------:R-:W-:Y:S02]  /*5f30*/  LOP3.LUT R4, R6, 0xfffffffe, RZ, 0xc0, !PT ;  /* 0xfffffffe06047812 */ /* 0x000fe400078ec0ff */
[----:B------:R-:W-:-:S03]  /*5f40*/  SHF.R.U32.HI R7, RZ, 0x3, R7 ;  /* 0x00000003ff077819 */ /* 0x000fc60000011607 */
[----:B------:R-:W-:Y:S01]  /*5f50*/  IMAD.IADD R27, R12, 0x1, -R4 ;  /* 0x000000010c1b7824 */ /* 0x000fe200078e0a04 */
[----:B------:R-:W-:Y:S02]  /*5f60*/  LOP3.LUT R28, R8, R7, RZ, 0x3c, !PT ;  /* 0x00000007081c7212 */ /* 0x000fe400078e3cff */
[----:B------:R-:W-:Y:S02]  /*5f70*/  CS2R R6, SRZ ;  /* 0x0000000000067805 */ /* 0x000fe4000001ff00 */
[----:B------:R-:W-:Y:S02]  /*5f80*/  CS2R R8, SRZ ;  /* 0x0000000000087805 */ /* 0x000fe4000001ff00 */
[----:B------:R-:W-:Y:S01]  /*5f90*/  CS2R R12, SRZ ;  /* 0x00000000000c7805 */ /* 0x000fe2000001ff00 */
[----:B------:R-:W-:Y:S06]  /*5fa0*/  @P0 BRA `(.L_x_471) ;  /* 0x00000000005c0947 */ /* 0x000fec0003800000 */
[----:B------:R-:W-:Y:S01]  /*5fb0*/  ULDC UR4, c[0x0][0x3f4] ;  /* 0x0000fd0000047ab9 */ /* 0x000fe20000000800 */
[C---:B------:R-:W-:Y:S01]  /*5fc0*/  IMAD.SHL.U32 R9, R154.reuse, 0x2, RZ ;  /* 0x000000029a097824 */ /* 0x040fe200078e00ff */
[----:B------:R-:W-:Y:S01]  /*5fd0*/  ISETP.GE.AND P3, PT, R154, UR4, PT ;  /* 0x000000049a007c0c */ /* 0x000fe2000bf66270 */
[----:B------:R-:W-:Y:S01]  /*5fe0*/  IMAD.MOV.U32 R7, RZ, RZ, R3 ;  /* 0x000000ffff077224 */ /* 0x000fe200078e0003 */
[----:B------:R-:W-:Y:S02]  /*5ff0*/  ISETP.GE.AND P2, PT, R22, UR4, PT ;  /* 0x0000000416007c0c */ /* 0x000fe4000bf46270 */
[----:B------:R-:W-:Y:S02]  /*6000*/  SHF.R.S32.HI R13, RZ, 0x1f, R154 ;  /* 0x0000001fff0d7819 */ /* 0x000fe4000001149a */
[----:B---3--:R-:W-:Y:S02]  /*6010*/  MOV R6, R0 ;  /* 0x0000000000067202 */ /* 0x008fe40000000f00 */
[----:B------:R-:W-:-:S02]  /*6020*/  CS2R R10, SRZ ;  /* 0x00000000000a7805 */ /* 0x000fc4000001ff00 */
[----:B------:R-:W-:Y:S01]  /*6030*/  SHF.L.U64.HI R8, R154, 0x1, R13 ;  /* 0x000000019a087819 */ /* 0x000fe2000001020d */
[----:B----4-:R-:W-:Y:S02]  /*6040*/  IMAD.MOV.U32 R15, RZ, RZ, R5 ;  /* 0x000000ffff0f7224 */ /* 0x010fe400078e0005 */
[-C--:B------:R-:W-:Y:S02]  /*6050*/  @!P3 IADD3 R24, P0, R0, R9.reuse, RZ ;  /* 0x000000090018b210 */ /* 0x080fe40007f1e0ff */
[----:B-1----:R-:W-:Y:S01]  /*6060*/  @!P3 IADD3 R4, P1, R14, R9, RZ ;  /* 0x000000090e04b210 */ /* 0x002fe20007f3e0ff */
[C---:B------:R-:W-:Y:S01]  /*6070*/  @!P2 IMAD.WIDE R20, R22.reuse, 0x2, R6 ;  /* 0x000000021614a825 */ /* 0x040fe200078e0206 */
[----:B------:R-:W-:Y:S02]  /*6080*/  CS2R R6, SRZ ;  /* 0x0000000000067805 */ /* 0x000fe4000001ff00 */
[----:B------:R-:W-:Y:S01]  /*6090*/  CS2R R12, SRZ ;  /* 0x00000000000c7805 */ /* 0x000fe2000001ff00 */
[--C-:B------:R-:W-:Y:S01]  /*60a0*/  @!P3 IMAD.X R25, R3, 0x1, R8.reuse, P0 ;  /* 0x000000010319b824 */ /* 0x100fe200000e0608 */
[----:B------:R0:W5:Y:S01]  /*60b0*/  @!P2 LD.E.64 R10, desc[UR56][R20.64] ;  /* 0x00000038140aa980 */ /* 0x000162000c101b00 */
[----:B------:R-:W-:Y:S01]  /*60c0*/  @!P3 IMAD.X R5, R5, 0x1, R8, P1 ;  /* 0x000000010505b824 */ /* 0x000fe200008e0608 */
[----:B------:R-:W-:Y:S01]  /*60d0*/  CS2R R8, SRZ ;  /* 0x0000000000087805 */ /* 0x000fe2000001ff00 */
[----:B------:R-:W-:Y:S01]  /*60e0*/  @!P2 IMAD.WIDE R14, R22, 0x2, R14 ;  /* 0x00000002160ea825 */ /* 0x000fe200078e020e */
[----:B------:R0:W5:Y:S04]  /*60f0*/  @!P3 LD.E.64 R12, desc[UR56][R24.64] ;  /* 0x00000038180cb980 */ /* 0x000168000c101b00 */
[----:B------:R0:W5:Y:S04]  /*6100*/  @!P2 LD.E.64 R6, desc[UR56][R14.64] ;  /* 0x000000380e06a980 */ /* 0x000168000c101b00 */
[----:B------:R0:W5:Y:S02]  /*6110*/  @!P3 LD.E.64 R8, desc[UR56][R4.64] ;  /* 0x000000380408b980 */ /* 0x000164000c101b00 */
.L_x_471:
[----:B------:R-:W-:Y:S05]  /*6120*/  BSYNC B1 ;  /* 0x0000000000017941 */ /* 0x000fea0003800000 */
.L_x_470:
[----:B---3--:R-:W2:Y:S01]  /*6130*/  S2R R0, SR_TID.X ;  /* 0x0000000000007919 */ /* 0x008ea20000002100 */
[----:B0---4-:R-:W-:Y:S01]  /*6140*/  SHF.L.U32 R5, R27, 0x1f, RZ ;  /* 0x0000001f1b057819 */ /* 0x011fe200000006ff */
[--C-:B-1---5:R-:W-:Y:S01]  /*6150*/  IMAD.MOV.U32 R14, RZ, RZ, R11.reuse ;  /* 0x000000ffff0e7224 */ /* 0x122fe200078e000b */
[----:B------:R-:W-:Y:S01]  /*6160*/  LOP3.LUT P1, RZ, R30, 0x4, RZ, 0xc0, !PT ;  /* 0x000000041eff7812 */ /* 0x000fe2000782c0ff */
[----:B------:R-:W-:Y:S01]  /*6170*/  BSSY B1, `(.L_x_472) ;  /* 0x0000025000017945 */ /* 0x000fe20003800000 */
[----:B------:R-:W0:Y:S01]  /*6180*/  SYNCS.PHASECHK.TRANS64.TRYWAIT P0, [R2+URZ+0x30800], R5 ;  /* 0x03080005020075a7 */ /* 0x000e22000800017f */
[--C-:B------:R-:W-:Y:S02]  /*6190*/  SHF.R.U64 R35, R10, 0x10, R11.reuse ;  /* 0x000000100a237819 */ /* 0x100fe4000000120b */
[----:B------:R-:W-:Y:S01]  /*61a0*/  SHF.R.U32.HI R15, RZ, 0x10, R11 ;  /* 0x00000010ff0f7819 */ /* 0x000fe2000001160b */
[----:B------:R-:W-:Y:S01]  /*61b0*/  IMAD.MOV.U32 R11, RZ, RZ, R12 ;  /* 0x000000ffff0b7224 */ /* 0x000fe200078e000c */
[----:B------:R-:W-:Y:S01]  /*61c0*/  MOV R34, R10 ;  /* 0x0000000a00227202 */ /* 0x000fe20000000f00 */
[--C-:B------:R-:W-:Y:S01]  /*61d0*/  IMAD.MOV.U32 R10, RZ, RZ, R13.reuse ;  /* 0x000000ffff0a7224 */ /* 0x100fe200078e000d */
[----:B------:R-:W-:Y:S01]  /*61e0*/  SHF.R.U64 R20, R12, 0x10, R13 ;  /* 0x000000100c147819 */ /* 0x000fe2000000120d */
[----:B------:R-:W-:Y:S01]  /*61f0*/  IMAD.MOV.U32 R12, RZ, RZ, R7 ;  /* 0x000000ffff0c7224 */ /* 0x000fe200078e0007 */
[----:B------:R-:W-:-:S02]  /*6200*/  MOV R32, R6 ;  /* 0x0000000600207202 */ /* 0x000fc40000000f00 */
[--C-:B------:R-:W-:Y:S01]  /*6210*/  SHF.R.U64 R36, R6, 0x10, R7.reuse ;  /* 0x0000001006247819 */ /* 0x100fe20000001207 */
[----:B------:R-:W-:Y:S01]  /*6220*/  IMAD.MOV.U32 R6, RZ, RZ, R8 ;  /* 0x000000ffff067224 */ /* 0x000fe200078e0008 */
[----:B------:R-:W-:Y:S01]  /*6230*/  SHF.R.U32.HI R21, RZ, 0x10, R7 ;  /* 0x00000010ff157819 */ /* 0x000fe20000011607 */
[----:B------:R-:W-:Y:S01]  /*6240*/  IMAD.MOV.U32 R7, RZ, RZ, R9 ;  /* 0x000000ffff077224 */ /* 0x000fe200078e0009 */
[----:B------:R-:W-:Y:S02]  /*6250*/  SHF.R.U32.HI R13, RZ, 0x10, R13 ;  /* 0x00000010ff0d7819 */ /* 0x000fe4000001160d */
[----:B------:R-:W-:Y:S02]  /*6260*/  VIMNMX R33, R26, 0xc0, PT ;  /* 0x000000c01a217848 */ /* 0x000fe40003fe0100 */
[--C-:B------:R-:W-:Y:S02]  /*6270*/  SHF.R.U64 R24, R8, 0x10, R9.reuse ;  /* 0x0000001008187819 */ /* 0x100fe40000001209 */
[----:B------:R-:W-:-:S02]  /*6280*/  SHF.R.U32.HI R25, RZ, 0x10, R9 ;  /* 0x00000010ff197819 */ /* 0x000fc40000011609 */
[----:B------:R-:W-:Y:S02]  /*6290*/  PRMT R8, R10, 0x5410, R13 ;  /* 0x000054100a087816 */ /* 0x000fe4000000000d */
[----:B------:R-:W-:Y:S01]  /*62a0*/  PRMT R34, R34, 0x5410, R14 ;  /* 0x0000541022227816 */ /* 0x000fe2000000000e */
[----:B--2---:R-:W-:Y:S01]  /*62b0*/  VIADD R3, R0, 0xffffff80 ;  /* 0xffffff8000037836 */ /* 0x004fe20000000000 */
[----:B------:R-:W-:Y:S02]  /*62c0*/  PRMT R35, R35, 0x5410, R15 ;  /* 0x0000541023237816 */ /* 0x000fe4000000000f */
[----:B------:R-:W-:Y:S02]  /*62d0*/  PRMT R10, R20, 0x7610, R10 ;  /* 0x00007610140a7816 */ /* 0x000fe4000000000a */
[----:B------:R-:W-:Y:S02]  /*62e0*/  SHF.R.S32.HI R0, RZ, 0x1f, R3 ;  /* 0x0000001fff007819 */ /* 0x000fe40000011403 */
[----:B------:R-:W-:-:S02]  /*62f0*/  PRMT R32, R32, 0x5410, R12 ;  /* 0x0000541020207816 */ /* 0x000fc4000000000c */
[----:B------:R-:W-:Y:S02]  /*6300*/  LEA.HI R0, R0, R3, RZ, 0x5 ;  /* 0x0000000300007211 */ /* 0x000fe400078f28ff */
[----:B------:R-:W-:Y:S02]  /*6310*/  PRMT R36, R36, 0x5410, R21 ;  /* 0x0000541024247816 */ /* 0x000fe40000000015 */
[----:B------:R-:W-:Y:S02]  /*6320*/  SHF.R.S32.HI R0, RZ, 0x5, R0 ;  /* 0x00000005ff007819 */ /* 0x000fe40000011400 */
[----:B------:R-:W-:Y:S02]  /*6330*/  PRMT R11, R11, 0x5410, R6 ;  /* 0x000054100b0b7816 */ /* 0x000fe40000000006 */
[----:B------:R-:W-:Y:S01]  /*6340*/  PRMT R9, R7, 0x7610, R9 ;  /* 0x0000761007097816 */ /* 0x000fe20000000009 */
[----:B------:R-:W-:-:S04]  /*6350*/  IMAD R3, R0, 0x200, R28 ;  /* 0x0000020000037824 */ /* 0x000fc800078e021c */
[----:B------:R-:W-:-:S04]  /*6360*/  IMAD R3, R3, 0x2, R2 ;  /* 0x0000000203037824 */ /* 0x000fc800078e0202 */
[C---:B------:R-:W-:Y:S02]  /*6370*/  VIADD R4, R3.reuse, 0xc400 ;  /* 0x0000c40003047836 */ /* 0x040fe40000000000 */
[----:B------:R-:W-:-:S03]  /*6380*/  VIADD R0, R3, 0xc440 ;  /* 0x0000c44003007836 */ /* 0x000fc60000000000 */
[----:B------:R-:W-:Y:S02]  /*6390*/  @P1 IADD3 R0, R4, -0x40, RZ ;  /* 0xffffffc004001810 */ /* 0x000fe40007ffe0ff */
[----:B------:R-:W-:Y:S01]  /*63a0*/  ISETP.GE.AND P1, PT, R18, R33, PT ;  /* 0x000000211200720c */ /* 0x000fe20003f26270 */
[----:B0-----:R-:W-:-:S12]  /*63b0*/  @!P0 BRA `(.L_x_473) ;  /* 0x0000010400708947 */ /* 0x001fd80003800000 */
.L_x_672:
[----:B------:R-:W-:Y:S05]  /*63c0*/  BSYNC B1 ;  /* 0x0000000000017941 */ /* 0x000fea0003800000 */
.L_x_472:
[----:B------:R-:W-:Y:S01]  /*63d0*/  BSSY B1, `(.L_x_474) ;  /* 0x0000057000017945 */ /* 0x000fe20003800000 */
[----:B------:R-:W-:Y:S02]  /*63e0*/  PRMT R10, R10, 0x5410, R24 ;  /* 0x000054100a0a7816 */ /* 0x000fe40000000018 */
[----:B------:R-:W-:Y:S01]  /*63f0*/  PRMT R9, R9, 0x5410, R25 ;  /* 0x0000541009097816 */ /* 0x000fe20000000019 */
[----:B------:R-:W-:Y:S06]  /*6400*/  @P1 BRA `(.L_x_475) ;  /* 0x00000004004c1947 */ /* 0x000fec0003800000 */
[----:B0-----:R-:W0:Y:S01]  /*6410*/  LDC R5, c[0x0][0x3f4] ;  /* 0x0000fd00ff057b82 */ /* 0x001e220000000800 */
[----:B------:R-:W-:Y:S01]  /*6420*/  BSSY B2, `(.L_x_476) ;  /* 0x000002a000027945 */ /* 0x000fe20003800000 */
[-C--:B0-----:R-:W-:Y:S02]  /*6430*/  ISETP.GE.AND P0, PT, R22, R5.reuse, PT ;  /* 0x000000051600720c */ /* 0x081fe40003f06270 */
[----:B------:R-:W-:-:S11]  /*6440*/  ISETP.GE.AND P1, PT, R154, R5, PT ;  /* 0x000000059a00720c */ /* 0x000fd60003f26270 */
[----:B------:R-:W-:Y:S05]  /*6450*/  @P0 BRA `(.L_x_477) ;  /* 0x0000000000980947 */ /* 0x000fea0003800000 */
[----:B------:R-:W0:Y:S01]  /*6460*/  LDS.128 R4, [R3+0xc400] ;  /* 0x00c4000003047984 */ /* 0x000e220000000c00 */
[----:B------:R-:W-:Y:S02]  /*6470*/  HADD2.F32 R25, -RZ, R32.H0_H0 ;  /* 0x20000020ff197230 */ /* 0x000fe40000004100 */
[----:B------:R-:W-:Y:S02]  /*6480*/  HADD2.F32 R21, -RZ, R34.H0_H0 ;  /* 0x20000022ff157230 */ /* 0x000fe40000004100 */
[----:B------:R-:W-:Y:S02]  /*6490*/  HADD2.F32 R20, -RZ, R35.H0_H0 ;  /* 0x20000023ff147230 */ /* 0x000fe40000004100 */
[----:B------:R-:W-:Y:S02]  /*64a0*/  HADD2.F32 R24, -RZ, R36.H0_H0 ;  /* 0x20000024ff187230 */ /* 0x000fe40000004100 */
[--C-:B0-----:R-:W-:Y:S02]  /*64b0*/  HADD2.F32 R12, -RZ, R4.reuse.H0_H0 ;  /* 0x20000004ff0c7230 */ /* 0x101fe40000004100 */
[----:B------:R-:W-:-:S02]  /*64c0*/  HADD2.F32 R4, -RZ, R4.H1_H1 ;  /* 0x30000004ff047230 */ /* 0x000fc40000004100 */
[--C-:B------:R-:W-:Y:S02]  /*64d0*/  HADD2.F32 R13, -RZ, R5.reuse.H0_H0 ;  /* 0x20000005ff0d7230 */ /* 0x100fe40000004100 */
[----:B------:R-:W-:Y:S02]  /*64e0*/  HADD2.F32 R5, -RZ, R5.H1_H1 ;  /* 0x30000005ff057230 */ /* 0x000fe40000004100 */
[C---:B------:R-:W-:Y:S01]  /*64f0*/  FMUL.FTZ R27, R4.reuse, R25 ;  /* 0x00000019041b7220 */ /* 0x040fe20000410000 */
[-C--:B------:R-:W-:Y:S01]  /*6500*/  FMUL.FTZ R4, R4, R21.reuse ;  /* 0x0000001504047220 */ /* 0x080fe20000410000 */
[--C-:B------:R-:W-:Y:S02]  /*6510*/  HADD2.F32 R14, -RZ, R6.reuse.H0_H0 ;  /* 0x20000006ff0e7230 */ /* 0x100fe40000004100 */
[----:B------:R-:W-:Y:S02]  /*6520*/  HADD2.F32 R15, -RZ, R7.H0_H0 ;  /* 0x20000007ff0f7230 */ /* 0x000fe40000004100 */
[C---:B------:R-:W-:Y:S01]  /*6530*/  FMUL.FTZ R28, R5.reuse, R24 ;  /* 0x00000018051c7220 */ /* 0x040fe20000410000 */
[C---:B------:R-:W-:Y:S01]  /*6540*/  FFMA.FTZ R27, R12.reuse, R21, -R27 ;  /* 0x000000150c1b7223 */ /* 0x040fe2000001081b */
[----:B------:R-:W-:Y:S01]  /*6550*/  FFMA.FTZ R26, R12, R25, R4 ;  /* 0x000000190c1a7223 */ /* 0x000fe20000010004 */
[----:B------:R-:W-:Y:S01]  /*6560*/  FMUL.FTZ R30, R5, R20 ;  /* 0x00000014051e7220 */ /* 0x000fe20000410000 */
[----:B------:R-:W-:-:S02]  /*6570*/  HADD2.F32 R6, -RZ, R6.H1_H1 ;  /* 0x30000006ff067230 */ /* 0x000fc40000004100 */
[C---:B------:R-:W-:Y:S01]  /*6580*/  FFMA.FTZ R28, R13.reuse, R20, -R28 ;  /* 0x000000140d1c7223 */ /* 0x040fe2000001081c */
[----:B------:R-:W-:Y:S02]  /*6590*/  HADD2.F32 R7, -RZ, R7.H1_H1 ;  /* 0x30000007ff077230 */ /* 0x000fe40000004100 */
[----:B------:R-:W-:Y:S01]  /*65a0*/  FFMA.FTZ R13, R13, R24, R30 ;  /* 0x000000180d0d7223 */ /* 0x000fe2000001001e */
[----:B------:R-:W-:Y:S02]  /*65b0*/  HADD2.F32 R21, -RZ, R32.H1_H1 ;  /* 0x30000020ff157230 */ /* 0x000fe40000004100 */
[----:B------:R-:W-:Y:S02]  /*65c0*/  HADD2.F32 R5, -RZ, R34.H1_H1 ;  /* 0x30000022ff057230 */ /* 0x000fe40000004100 */
[----:B------:R-:W-:Y:S02]  /*65d0*/  HADD2.F32 R12, -RZ, R36.H1_H1 ;  /* 0x30000024ff0c7230 */ /* 0x000fe40000004100 */
[----:B------:R-:W-:Y:S01]  /*65e0*/  FMUL.FTZ R25, R6, R21 ;  /* 0x0000001506197220 */ /* 0x000fe20000410000 */
[----:B------:R-:W-:-:S02]  /*65f0*/  HADD2.F32 R4, -RZ, R35.H1_H1 ;  /* 0x30000023ff047230 */ /* 0x000fc40000004100 */
[-C--:B------:R-:W-:Y:S01]  /*6600*/  FMUL.FTZ R20, R6, R5.reuse ;  /* 0x0000000506147220 */ /* 0x080fe20000410000 */
[C---:B------:R-:W-:Y:S01]  /*6610*/  FMUL.FTZ R24, R7.reuse, R12 ;  /* 0x0000000c07187220 */ /* 0x040fe20000410000 */
[C---:B------:R-:W-:Y:S01]  /*6620*/  FFMA.FTZ R6, R14.reuse, R5, -R25 ;  /* 0x000000050e067223 */ /* 0x040fe20000010819 */
[-C--:B------:R-:W-:Y:S01]  /*6630*/  FMUL.FTZ R31, R7, R4.reuse ;  /* 0x00000004071f7220 */ /* 0x080fe20000410000 */
[----:B------:R-:W-:Y:S01]  /*6640*/  FFMA.FTZ R21, R14, R21, R20 ;  /* 0x000000150e157223 */ /* 0x000fe20000010014 */
[C---:B------:R-:W-:Y:S01]  /*6650*/  FFMA.FTZ R7, R15.reuse, R4, -R24 ;  /* 0x000000040f077223 */ /* 0x040fe20000010818 */
[----:B------:R-:W-:Y:S01]  /*6660*/  F2FP.F16.F32.PACK_AB R4, R26, R27 ;  /* 0x0000001b1a04723e */ /* 0x000fe200000000ff */
[----:B------:R-:W-:Y:S01]  /*6670*/  FFMA.FTZ R12, R15, R12, R31 ;  /* 0x0000000c0f0c7223 */ /* 0x000fe2000001001f */
[----:B------:R-:W-:Y:S02]  /*6680*/  F2FP.F16.F32.PACK_AB R5, R13, R28 ;  /* 0x0000001c0d05723e */ /* 0x000fe400000000ff */
[----:B------:R-:W-:-:S02]  /*6690*/  F2FP.F16.F32.PACK_AB R6, R21, R6 ;  /* 0x000000061506723e */ /* 0x000fc400000000ff */
[----:B------:R-:W-:-:S05]  /*66a0*/  F2FP.F16.F32.PACK_AB R7, R12, R7 ;  /* 0x000000070c07723e */ /* 0x000fca00000000ff */
[----:B------:R0:W-:Y:S02]  /*66b0*/  STS.128 [R3+0xc400], R4 ;  /* 0x00c4000403007388 */ /* 0x0001e40000000c00 */
.L_x_477:
[----:B------:R-:W-:Y:S05]  /*66c0*/  BSYNC B2 ;  /* 0x0000000000027941 */ /* 0x000fea0003800000 */
.L_x_476:
[----:B------:R-:W-:Y:S05]  /*66d0*/  @P1 BRA `(.L_x_475) ;  /* 0x0000000000981947 */ /* 0x000fea0003800000 */
[----:B0-----:R-:W0:Y:S01]  /*66e0*/  LDS.128 R4, [R0] ;  /* 0x0000000000047984 */ /* 0x001e220000000c00 */
[--C-:B------:R-:W-:Y:S02]  /*66f0*/  HADD2.F32 R25, -RZ, R11.reuse.H1_H1 ;  /* 0x3000000bff197230 */ /* 0x100fe40000004100 */
[----:B------:R-:W-:Y:S02]  /*6700*/  HADD2.F32 R21, -RZ, R11.H0_H0 ;  /* 0x2000000bff157230 */ /* 0x000fe40000004100 */
[--C-:B------:R-:W-:Y:S02]  /*6710*/  HADD2.F32 R20, -RZ, R10.reuse.H0_H0 ;  /* 0x2000000aff147230 */ /* 0x100fe40000004100 */
[----:B------:R-:W-:Y:S02]  /*6720*/  HADD2.F32 R24, -RZ, R10.H1_H1 ;  /* 0x3000000aff187230 */ /* 0x000fe40000004100 */
        /* <DEDUP_REMOVED lines=16> */
[--C-:B------:R-:W-:Y:S02]  /*6830*/  HADD2.F32 R21, -RZ, R9.reuse.H0_H0 ;  /* 0x20000009ff157230 */ /* 0x100fe40000004100 */
[--C-:B------:R-:W-:Y:S02]  /*6840*/  HADD2.F32 R5, -RZ, R8.reuse.H0_H0 ;  /* 0x20000008ff057230 */ /* 0x100fe40000004100 */
        /* <DEDUP_REMOVED lines=14> */
[----:B------:R1:W-:Y:S02]  /*6930*/  STS.128 [R0], R4 ;  /* 0x0000000400007388 */ /* 0x0003e40000000c00 */
.L_x_475:
[----:B------:R-:W-:Y:S05]  /*6940*/  BSYNC B1 ;  /* 0x0000000000017941 */ /* 0x000fea0003800000 */
.L_x_474:
[----:B01----:R-:W-:-:S05]  /*6950*/  VIADD R4, R18, 0x60 ;  /* 0x0000006012047836 */ /* 0x003fca0000000000 */
[----:B------:R-:W-:-:S13]  /*6960*/  ISETP.GE.AND P0, PT, R4, R33, PT ;  /* 0x000000210400720c */ /* 0x000fda0003f06270 */
[----:B------:R-:W-:Y:S05]  /*6970*/  @P0 BRA `(.L_x_478) ;  /* 0x00000014004c0947 */ /* 0x000fea0003800000 */
[----:B------:R-:W0:Y:S01]  /*6980*/  LDC R5, c[0x0][0x3f4] ;  /* 0x0000fd00ff057b82 */ /* 0x000e220000000800 */
        /* <DEDUP_REMOVED lines=9> */
[----:B------:R-:W-:Y:S02]  /*6a20*/  HADD2.F32 R28, -RZ, R32.H1_H1 ;  /* 0x30000020ff1c7230 */ /* 0x000fe40000004100 */
[----:B------:R-:W-:-:S02]  /*6a30*/  HADD2.F32 R33, -RZ, R36.H1_H1 ;  /* 0x30000024ff217230 */ /* 0x000fc40000004100 */
[--C-:B0-----:R-:W-:Y:S02]  /*6a40*/  HADD2.F32 R12, -RZ, R4.reuse.H0_H0 ;  /* 0x20000004ff0c7230 */ /* 0x101fe40000004100 */
[----:B------:R-:W-:Y:S02]  /*6a50*/  HADD2.F32 R4, -RZ, R4.H1_H1 ;  /* 0x30000004ff047230 */ /* 0x000fe40000004100 */
[--C-:B------:R-:W-:Y:S02]  /*6a60*/  HADD2.F32 R13, -RZ, R5.reuse.H0_H0 ;  /* 0x20000005ff0d7230 */ /* 0x100fe40000004100 */
[----:B------:R-:W-:Y:S02]  /*6a70*/  HADD2.F32 R5, -RZ, R5.H1_H1 ;  /* 0x30000005ff057230 */ /* 0x000fe40000004100 */
[-C--:B------:R-:W-:Y:S01]  /*6a80*/  FMUL.FTZ R21, R26, R4.reuse ;  /* 0x000000041a157220 */ /* 0x080fe20000410000 */
[----:B------:R-:W-:Y:S01]  /*6a90*/  FMUL.FTZ R25, R24, R4 ;  /* 0x0000000418197220 */ /* 0x000fe20000410000 */
[----:B------:R-:W-:-:S02]  /*6aa0*/  HADD2.F32 R14, -RZ, R6.H0_H0 ;  /* 0x20000006ff0e7230 */ /* 0x000fc40000004100 */
[-C--:B------:R-:W-:Y:S01]  /*6ab0*/  FMUL.FTZ R20, R31, R5.reuse ;  /* 0x000000051f147220 */ /* 0x080fe20000410000 */
[-C--:B------:R-:W-:Y:S01]  /*6ac0*/  FFMA.FTZ R4, R24, R12.reuse, -R21 ;  /* 0x0000000c18047223 */ /* 0x080fe20000010815 */
[----:B------:R-:W-:Y:S01]  /*6ad0*/  FFMA.FTZ R25, R26, R12, R25 ;  /* 0x0000000c1a197223 */ /* 0x000fe20000010019 */
[C---:B------:R-:W-:Y:S01]  /*6ae0*/  FMUL.FTZ R12, R27.reuse, R5 ;  /* 0x000000051b0c7220 */ /* 0x040fe20000410000 */
[--C-:B------:R-:W-:Y:S02]  /*6af0*/  HADD2.F32 R15, -RZ, R7.reuse.H0_H0 ;  /* 0x20000007ff0f7230 */ /* 0x100fe40000004100 */
[-C--:B------:R-:W-:Y:S01]  /*6b00*/  FFMA.FTZ R5, R27, R13.reuse, -R20 ;  /* 0x0000000d1b057223 */ /* 0x080fe20000010814 */
[----:B------:R-:W-:Y:S02]  /*6b10*/  HADD2.F32 R6, -RZ, R6.H1_H1 ;  /* 0x30000006ff067230 */ /* 0x000fe40000004100 */
[----:B------:R-:W-:Y:S01]  /*6b20*/  FFMA.FTZ R12, R31, R13, R12 ;  /* 0x0000000d1f0c7223 */ /* 0x000fe2000001000c */
[----:B------:R-:W-:Y:S01]  /*6b30*/  HADD2.F32 R7, -RZ, R7.H1_H1 ;  /* 0x30000007ff077230 */ /* 0x000fe20000004100 */
[----:B------:R-:W-:Y:S01]  /*6b40*/  F2FP.F16.F32.PACK_AB R4, R25, R4 ;  /* 0x000000041904723e */ /* 0x000fe200000000ff */
[----:B------:R-:W-:-:S02]  /*6b50*/  HADD2.F32 R26, -RZ, R34.H1_H1 ;  /* 0x30000022ff1a7230 */ /* 0x000fc40000004100 */
[-C--:B------:R-:W-:Y:S01]  /*6b60*/  FMUL.FTZ R13, R28, R6.reuse ;  /* 0x000000061c0d7220 */ /* 0x080fe20000410000 */
[----:B------:R-:W-:Y:S02]  /*6b70*/  HADD2.F32 R27, -RZ, R35.H1_H1 ;  /* 0x30000023ff1b7230 */ /* 0x000fe40000004100 */
[----:B------:R-:W-:Y:S01]  /*6b80*/  FMUL.FTZ R20, R33, R7 ;  /* 0x0000000721147220 */ /* 0x000fe20000410000 */
[----:B------:R-:W-:Y:S01]  /*6b90*/  F2FP.F16.F32.PACK_AB R5, R12, R5 ;  /* 0x000000050c05723e */ /* 0x000fe200000000ff */
[C---:B------:R-:W-:Y:S01]  /*6ba0*/  FMUL.FTZ R21, R26.reuse, R6 ;  /* 0x000000061a157220 */ /* 0x040fe20000410000 */
[-C--:B------:R-:W-:Y:S01]  /*6bb0*/  FFMA.FTZ R6, R26, R14.reuse, -R13 ;  /* 0x0000000e1a067223 */ /* 0x080fe2000001080d */
[C---:B------:R-:W-:Y:S01]  /*6bc0*/  FMUL.FTZ R24, R27.reuse, R7 ;  /* 0x000000071b187220 */ /* 0x040fe20000410000 */
[-C--:B------:R-:W-:Y:S01]  /*6bd0*/  FFMA.FTZ R7, R27, R15.reuse, -R20 ;  /* 0x0000000f1b077223 */ /* 0x080fe20000010814 */
[----:B------:R-:W-:Y:S02]  /*6be0*/  FFMA.FTZ R21, R28, R14, R21 ;  /* 0x0000000e1c157223 */ /* 0x000fe40000010015 */
[----:B------:R-:W-:-:S03]  /*6bf0*/  FFMA.FTZ R24, R33, R15, R24 ;  /* 0x0000000f21187223 */ /* 0x000fc60000010018 */
[----:B------:R-:W-:Y:S02]  /*6c00*/  F2FP.F16.F32.PACK_AB R6, R21, R6 ;  /* 0x000000061506723e */ /* 0x000fe400000000ff */
[----:B------:R-:W-:-:S05]  /*6c10*/  F2FP.F16.F32.PACK_AB R7, R24, R7 ;  /* 0x000000071807723e */ /* 0x000fca00000000ff */
[----:B------:R0:W-:Y:S02]  /*6c20*/  STS.128 [R3+0xf400], R4 ;  /* 0x00f4000403007388 */ /* 0x0001e40000000c00 */
.L_x_480:
[----:B------:R-:W-:Y:S05]  /*6c30*/  BSYNC B1 ;  /* 0x0000000000017941 */ /* 0x000fea0003800000 */
.L_x_479:
[----:B------:R-:W-:Y:S05]  /*6c40*/  @P1 BRA `(.L_x_478) ;  /* 0x0000001000981947 */ /* 0x000fea0003800000 */
[----:B0-----:R-:W0:Y:S01]  /*6c50*/  LDS.128 R4, [R0+0x3000] ;  /* 0x0030000000047984 */ /* 0x001e220000000c00 */
[--C-:B------:R-:W-:Y:S02]  /*6c60*/  HADD2.F32 R21, -RZ, R11.reuse.H1_H1 ;  /* 0x3000000bff157230 */ /* 0x100fe40000004100 */
[--C-:B------:R-:W-:Y:S02]  /*6c70*/  HADD2.F32 R24, -RZ, R10.reuse.H0_H0 ;  /* 0x2000000aff187230 */ /* 0x100fe40000004100 */
[----:B------:R-:W-:Y:S02]  /*6c80*/  HADD2.F32 R26, -RZ, R10.H1_H1 ;  /* 0x3000000aff1a7230 */ /* 0x000fe40000004100 */
[----:B------:R-:W-:Y:S02]  /*6c90*/  HADD2.F32 R15, -RZ, R11.H0_H0 ;  /* 0x2000000bff0f7230 */ /* 0x000fe40000004100 */
[----:B------:R-:W-:Y:S02]  /*6ca0*/  HADD2.F32 R25, -RZ, R9.H0_H0 ;  /* 0x20000009ff197230 */ /* 0x000fe40000004100 */
[----:B0-----:R-:W-:-:S02]  /*6cb0*/  HADD2.F32 R3, -RZ, R4.H0_H0 ;  /* 0x20000004ff037230 */ /* 0x001fc40000004100 */
[----:B------:R-:W-:Y:S02]  /*6cc0*/  HADD2.F32 R4, -RZ, R4.H1_H1 ;  /* 0x30000004ff047230 */ /* 0x000fe40000004100 */
[--C-:B------:R-:W-:Y:S02]  /*6cd0*/  HADD2.F32 R10, -RZ, R5.reuse.H0_H0 ;  /* 0x20000005ff0a7230 */ /* 0x100fe40000004100 */
[----:B------:R-:W-:Y:S02]  /*6ce0*/  HADD2.F32 R5, -RZ, R5.H1_H1 ;  /* 0x30000005ff057230 */ /* 0x000fe40000004100 */
[-C--:B------:R-:W-:Y:S01]  /*6cf0*/  FMUL.FTZ R14, R21, R4.reuse ;  /* 0x00000004150e7220 */ /* 0x080fe20000410000 */
[C---:B------:R-:W-:Y:S01]  /*6d00*/  FMUL.FTZ R20, R15.reuse, R4 ;  /* 0x000000040f147220 */ /* 0x040fe20000410000 */
[----:B------:R-:W-:Y:S02]  /*6d10*/  HADD2.F32 R11, -RZ, R6.H0_H0 ;  /* 0x20000006ff0b7230 */ /* 0x000fe40000004100 */
[----:B------:R-:W-:Y:S01]  /*6d20*/  FMUL.FTZ R13, R26, R5 ;  /* 0x000000051a0d7220 */ /* 0x000fe20000410000 */
[----:B------:R-:W-:Y:S01]  /*6d30*/  FFMA.FTZ R4, R15, R3, -R14 ;  /* 0x000000030f047223 */ /* 0x000fe2000001080e */
[----:B------:R-:W-:Y:S01]  /*6d40*/  FMUL.FTZ R15, R24, R5 ;  /* 0x00000005180f7220 */ /* 0x000fe20000410000 */
[----:B------:R-:W-:-:S02]  /*6d50*/  HADD2.F32 R12, -RZ, R7.H0_H0 ;  /* 0x20000007ff0c7230 */ /* 0x000fc40000004100 */
[-C--:B------:R-:W-:Y:S01]  /*6d60*/  FFMA.FTZ R5, R24, R10.reuse, -R13 ;  /* 0x0000000a18057223 */ /* 0x080fe2000001080d */
[----:B------:R-:W-:Y:S02]  /*6d70*/  HADD2.F32 R6, -RZ, R6.H1_H1 ;  /* 0x30000006ff067230 */ /* 0x000fe40000004100 */
[----:B------:R-:W-:Y:S01]  /*6d80*/  FFMA.FTZ R3, R21, R3, R20 ;  /* 0x0000000315037223 */ /* 0x000fe20000010014 */
[----:B------:R-:W-:Y:S02]  /*6d90*/  HADD2.F32 R7, -RZ, R7.H1_H1 ;  /* 0x30000007ff077230 */ /* 0x000fe40000004100 */
[----:B------:R-:W-:Y:S01]  /*6da0*/  FFMA.FTZ R10, R26, R10, R15 ;  /* 0x0000000a1a0a7223 */ /* 0x000fe2000001000f */
[----:B------:R-:W-:Y:S02]  /*6db0*/  HADD2.F32 R24, -RZ, R9.H1_H1 ;  /* 0x30000009ff187230 */ /* 0x000fe40000004100 */
[--C-:B------:R-:W-:Y:S01]  /*6dc0*/  HADD2.F32 R21, -RZ, R8.reuse.H0_H0 ;  /* 0x20000008ff157230 */ /* 0x100fe20000004100 */
[----:B------:R-:W-:Y:S01]  /*6dd0*/  F2FP.F16.F32.PACK_AB R4, R3, R4 ;  /* 0x000000040304723e */ /* 0x000fe200000000ff */
[----:B------:R-:W-:-:S02]  /*6de0*/  HADD2.F32 R20, -RZ, R8.H1_H1 ;  /* 0x30000008ff147230 */ /* 0x000fc40000004100 */
[-C--:B------:R-:W-:Y:S01]  /*6df0*/  FMUL.FTZ R8, R25, R6.reuse ;  /* 0x0000000619087220 */ /* 0x080fe20000410000 */
[----:B------:R-:W-:Y:S01]  /*6e00*/  FMUL.FTZ R9, R24, R7 ;  /* 0x0000000718097220 */ /* 0x000fe20000410000 */
[C---:B------:R-:W-:Y:S01]  /*6e10*/  FMUL.FTZ R14, R21.reuse, R6 ;  /* 0x00000006150e7220 */ /* 0x040fe20000410000 */
[----:B------:R-:W-:Y:S01]  /*6e20*/  F2FP.F16.F32.PACK_AB R5, R10, R5 ;  /* 0x000000050a05723e */ /* 0x000fe200000000ff */
[C---:B------:R-:W-:Y:S01]  /*6e30*/  FMUL.FTZ R13, R20.reuse, R7 ;  /* 0x00000007140d7220 */ /* 0x040fe20000410000 */
[-C--:B------:R-:W-:Y:S01]  /*6e40*/  FFMA.FTZ R6, R21, R11.reuse, -R8 ;  /* 0x0000000b15067223 */ /* 0x080fe20000010808 */
[-C--:B------:R-:W-:Y:S01]  /*6e50*/  FFMA.FTZ R7, R20, R12.reuse, -R9 ;  /* 0x0000000c14077223 */ /* 0x080fe20000010809 */
[----:B------:R-:W-:Y:S01]  /*6e60*/  FFMA.FTZ R11, R25, R11, R14 ;  /* 0x0000000b190b7223 */ /* 0x000fe2000001000e */
[----:B------:R-:W-:-:S04]  /*6e70*/  FFMA.FTZ R12, R24, R12, R13 ;  /* 0x0000000c180c7223 */ /* 0x000fc8000001000d */
[----:B------:R-:W-:Y:S02]  /*6e80*/  F2FP.F16.F32.PACK_AB R6, R11, R6 ;  /* 0x000000060b06723e */ /* 0x000fe400000000ff */
[----:B------:R-:W-:-:S05]  /*6e90*/  F2FP.F16.F32.PACK_AB R7, R12, R7 ;  /* 0x000000070c07723e */ /* 0x000fca00000000ff */
[----:B------:R1:W-:Y:S01]  /*6ea0*/  STS.128 [R0+0x3000], R4 ;  /* 0x0030000400007388 */ /* 0x0003e20000000c00 */
[----:B------:R-:W-:Y:S05]  /*6eb0*/  BRA `(.L_x_478) ;  /* 0x0000000c00fc7947 */ /* 0x000fea0003800000 */
.L_x_468:
[----:B------:R-:W-:-:S03]  /*6ec0*/  UMOV UR4, 0xffffffff ;  /* 0xffffffff00047882 */ /* 0x000fc60000000000 */
[----:B------:R-:W-:Y:S05]  /*6ed0*/  BRA.DIV UR4, `(.L_x_481) ;  /* 0x000000fa04bc7947 */ /* 0x000fea000b800000 */
[----:B------:R0:W2:Y:S04]  /*6ee0*/  SHFL.IDX PT, R0, R26, RZ, 0x1c1f ;  /* 0x001c1fff1a007589 */ /* 0x0000a800000e0000 */
[----:B------:R0:W3:Y:S04]  /*6ef0*/  SHFL.IDX PT, R3, R24, RZ, 0x1c1f ;  /* 0x001c1fff18037589 */ /* 0x0000e800000e0000 */
[----:B------:R0:W4:Y:S04]  /*6f00*/  SHFL.IDX PT, R20, R28, RZ, 0x1c1f ;  /* 0x001c1fff1c147589 */ /* 0x00012800000e0000 */
[----:B-1----:R0:W1:Y:S02]  /*6f10*/  SHFL.IDX PT, R14, R27, RZ, 0x1c1f ;  /* 0x001c1fff1b0e7589 */ /* 0x00206400000e0000 */
.L_x_678:
[----:B------:R-:W5:Y:S01]  /*6f20*/  LDL R6, [R1+0x5c] ;  /* 0x00005c0001067983 */ /* 0x000f620000100800 */
[----:B------:R-:W-:Y:S01]  /*6f30*/  ULDC UR4, c[0x0][0x448] ;  /* 0x0001120000047ab9 */ /* 0x000fe20000000800 */
[----:B------:R-:W-:Y:S01]  /*6f40*/  BSSY B1, `(.L_x_482) ;  /* 0x000001a000017945 */ /* 0x000fe20003800000 */
[----:B------:R-:W-:Y:S01]  /*6f50*/  IMAD R21, R25, UR4, RZ ;  /* 0x0000000419157c24 */ /* 0x000fe2000f8e02ff */
[----:B------:R-:W-:Y:S02]  /*6f60*/  CS2R R8, SRZ ;  /* 0x0000000000087805 */ /* 0x000fe4000001ff00 */
[----:B------:R-:W-:Y:S02]  /*6f70*/  CS2R R10, SRZ ;  /* 0x00000000000a7805 */ /* 0x000fe4000001ff00 */
[----:B------:R-:W-:Y:S01]  /*6f80*/  ISETP.GE.AND P0, PT, R4, R21, PT ;  /* 0x000000150400720c */ /* 0x000fe20003f06270 */
[----:B------:R-:W-:Y:S01]  /*6f90*/  IMAD R21, R33, -0xc0, R21 ;  /* 0xffffff4021157824 */ /* 0x000fe200078e0215 */
[----:B-----5:R-:W-:-:S04]  /*6fa0*/  LEA.HI R5, R6, R6, RZ, 0x1 ;  /* 0x0000000606057211 */ /* 0x020fc800078f08ff */
[----:B------:R-:W-:-:S05]  /*6fb0*/  LOP3.LUT R5, R5, 0xfffffffe, RZ, 0xc0, !PT ;  /* 0xfffffffe05057812 */ /* 0x000fca00078ec0ff */
[----:B------:R-:W-:Y:S01]  /*6fc0*/  IMAD.IADD R25, R6, 0x1, -R5 ;  /* 0x0000000106197824 */ /* 0x000fe200078e0a05 */
[----:B------:R-:W-:Y:S02]  /*6fd0*/  CS2R R4, SRZ ;  /* 0x0000000000047805 */ /* 0x000fe4000001ff00 */
[----:B------:R-:W-:Y:S02]  /*6fe0*/  CS2R R6, SRZ ;  /* 0x0000000000067805 */ /* 0x000fe4000001ff00 */
[----:B------:R-:W-:Y:S01]  /*6ff0*/  SHF.L.U32 R25, R25, 0x1f, RZ ;  /* 0x0000001f19197819 */ /* 0x000fe200000006ff */
[----:B------:R-:W-:Y:S06]  /*7000*/  @P0 BRA `(.L_x_483) ;  /* 0x0000000000340947 */ /* 0x000fec0003800000 */
[----:B------:R-:W-:Y:S01]  /*7010*/  ULDC UR4, c[0x0][0x3f4] ;  /* 0x0000fd0000047ab9 */ /* 0x000fe20000000800 */
[C---:B------:R-:W-:Y:S01]  /*7020*/  IMAD.SHL.U32 R15, R16.reuse, 0x2, RZ ;  /* 0x00000002100f7824 */ /* 0x040fe200078e00ff */
[C---:B------:R-:W-:Y:S02]  /*7030*/  ISETP.GE.AND P2, PT, R16.reuse, UR4, PT ;  /* 0x0000000410007c0c */ /* 0x040fe4000bf46270 */
[----:B------:R-:W-:Y:S02]  /*7040*/  SHF.R.S32.HI R5, RZ, 0x1f, R16 ;  /* 0x0000001fff057819 */ /* 0x000fe40000011410 */
[----:B---3--:R-:W-:Y:S02]  /*7050*/  IADD3 R12, P0, R3, R15, RZ ;  /* 0x0000000f030c7210 */ /* 0x008fe40007f1e0ff */
[----:B------:R-:W-:Y:S02]  /*7060*/  SHF.L.U64.HI R3, R16, 0x1, R5 ;  /* 0x0000000110037819 */ /* 0x000fe40000010205 */
[----:B------:R-:W-:-:S02]  /*7070*/  CS2R R4, SRZ ;  /* 0x0000000000047805 */ /* 0x000fc4000001ff00 */
[----:B-1----:R-:W-:Y:S01]  /*7080*/  IADD3 R14, P1, R14, R15, RZ ;  /* 0x0000000f0e0e7210 */ /* 0x002fe20007f3e0ff */
[----:B--2---:R-:W-:-:S04]  /*7090*/  IMAD.X R13, R0, 0x1, R3, P0 ;  /* 0x00000001000d7824 */ /* 0x004fc800000e0603 */
[----:B----4-:R-:W-:Y:S01]  /*70a0*/  IMAD.X R15, R20, 0x1, R3, P1 ;  /* 0x00000001140f7824 */ /* 0x010fe200008e0603 */
[----:B------:R-:W-:Y:S07]  /*70b0*/  @P2 BRA `(.L_x_483) ;  /* 0x0000000000082947 */ /* 0x000fee0003800000 */
[----:B------:R1:W5:Y:S04]  /*70c0*/  LD.E.128 R4, desc[UR56][R12.64] ;  /* 0x000000380c047980 */ /* 0x000368000c101d00 */
[----:B------:R1:W5:Y:S02]  /*70d0*/  LD.E.128 R8, desc[UR56][R14.64] ;  /* 0x000000380e087980 */ /* 0x000364000c101d00 */
.L_x_483:
[----:B------:R-:W-:Y:S05]  /*70e0*/  BSYNC B1 ;  /* 0x0000000000017941 */ /* 0x000fea0003800000 */
.L_x_482:
[----:B------:R-:W0:Y:S01]  /*70f0*/  SYNCS.PHASECHK.TRANS64.TRYWAIT P1, [R2+URZ+0x30800], R25 ;  /* 0x03080019020075a7 */ /* 0x000e22000802017f */
[----:B----45:R-:W-:Y:S01]  /*7100*/  MOV R20, R4 ;  /* 0x0000000400147202 */ /* 0x030fe20000000f00 */
[----:B---3--:R-:W-:Y:S01]  /*7110*/  IMAD.MOV.U32 R3, RZ, RZ, R9 ;  /* 0x000000ffff037224 */ /* 0x008fe200078e0009 */
[--C-:B-1----:R-:W-:Y:S01]  /*7120*/  SHF.R.U64 R13, R4, 0x10, R5.reuse ;  /* 0x00000010040d7819 */ /* 0x102fe20000001205 */
[----:B------:R-:W-:Y:S01]  /*7130*/  IMAD.MOV.U32 R15, RZ, RZ, R5 ;  /* 0x000000ffff0f7224 */ /* 0x000fe200078e0005 */
[----:B------:R-:W-:Y:S01]  /*7140*/  MOV R14, R10 ;  /* 0x0000000a000e7202 */ /* 0x000fe20000000f00 */
[----:B------:R-:W-:Y:S01]  /*7150*/  IMAD.MOV.U32 R12, RZ, RZ, R6 ;  /* 0x000000ffff0c7224 */ /* 0x000fe200078e0006 */
[----:B------:R-:W-:Y:S01]  /*7160*/  SHF.R.U64 R10, R10, 0x10, R11 ;  /* 0x000000100a0a7819 */ /* 0x000fe2000000120b */
[----:B------:R-:W-:Y:S01]  /*7170*/  IMAD.MOV.U32 R44, RZ, RZ, R8 ;  /* 0x000000ffff2c7224 */ /* 0x000fe200078e0008 */
[----:B------:R-:W-:Y:S01]  /*7180*/  SHF.R.U64 R6, R6, 0x10, R7 ;  /* 0x0000001006067819 */ /* 0x000fe20000001207 */
[----:B------:R-:W-:Y:S01]  /*7190*/  IMAD.MOV.U32 R4, RZ, RZ, R11 ;  /* 0x000000ffff047224 */ /* 0x000fe200078e000b */
[----:B------:R-:W-:Y:S01]  /*71a0*/  SHF.R.U64 R8, R8, 0x10, R9 ;  /* 0x0000001008087819 */ /* 0x000fe20000001209 */
[----:B--2---:R-:W-:Y:S01]  /*71b0*/  IMAD.MOV.U32 R0, RZ, RZ, R7 ;  /* 0x000000ffff007224 */ /* 0x004fe200078e0007 */
[----:B------:R-:W-:Y:S01]  /*71c0*/  SHF.R.U32.HI R11, RZ, 0x10, R11 ;  /* 0x00000010ff0b7819 */ /* 0x000fe2000001160b */
[----:B0-----:R-:W-:Y:S01]  /*71d0*/  VIADD R24, R18, 0x60 ;  /* 0x0000006012187836 */ /* 0x001fe20000000000 */
[----:B------:R-:W-:Y:S01]  /*71e0*/  VIMNMX R21, R21, 0xc0, PT ;  /* 0x000000c015157848 */ /* 0x000fe20003fe0100 */
[----:B------:R-:W0:Y:S01]  /*71f0*/  LDC R27, c[0x0][0x3f4] ;  /* 0x0000fd00ff1b7b82 */ /* 0x000e220000000800 */
[----:B------:R-:W-:Y:S01]  /*7200*/  SHF.R.U32.HI R5, RZ, 0x10, R5 ;  /* 0x00000010ff057819 */ /* 0x000fe20000011605 */
[----:B------:R-:W-:Y:S01]  /*7210*/  BSSY B1, `(.L_x_484) ;  /* 0x0000010000017945 */ /* 0x000fe20003800000 */
[----:B------:R-:W-:-:S02]  /*7220*/  SHF.R.U32.HI R7, RZ, 0x10, R7 ;  /* 0x00000010ff077819 */ /* 0x000fc40000011607 */
[----:B------:R-:W-:Y:S02]  /*7230*/  SHF.R.U32.HI R9, RZ, 0x10, R9 ;  /* 0x00000010ff097819 */ /* 0x000fe40000011609 */
[----:B------:R-:W-:Y:S02]  /*7240*/  PRMT R20, R3, 0x5410, R20 ;  /* 0x0000541003147816 */ /* 0x000fe40000000014 */
[----:B------:R-:W-:Y:S02]  /*7250*/  PRMT R15, R15, 0x5410, R13 ;  /* 0x000054100f0f7816 */ /* 0x000fe4000000000d */
[----:B------:R-:W-:Y:S02]  /*7260*/  PRMT R3, R4, 0x5410, R11 ;  /* 0x0000541004037816 */ /* 0x000fe4000000000b */
[----:B------:R-:W-:Y:S02]  /*7270*/  PRMT R13, R10, 0x5410, R5 ;  /* 0x000054100a0d7816 */ /* 0x000fe40000000005 */
[----:B------:R-:W-:-:S02]  /*7280*/  PRMT R12, R6, 0x5410, R12 ;  /* 0x00005410060c7816 */ /* 0x000fc4000000000c */
[----:B------:R-:W-:Y:S02]  /*7290*/  PRMT R0, R7, 0x5410, R0 ;  /* 0x0000541007007816 */ /* 0x000fe40000000000 */
[----:B------:R-:W-:Y:S02]  /*72a0*/  PRMT R44, R44, 0x5410, R8 ;  /* 0x000054102c2c7816 */ /* 0x000fe40000000008 */
[----:B------:R-:W-:Y:S02]  /*72b0*/  PRMT R14, R14, 0x5410, R9 ;  /* 0x000054100e0e7816 */ /* 0x000fe40000000009 */
[C---:B0-----:R-:W-:Y:S01]  /*72c0*/  ISETP.GE.AND P0, PT, R16.reuse, R27, PT ;  /* 0x0000001b1000720c */ /* 0x041fe20003f06270 */
[----:B------:R-:W-:-:S03]  /*72d0*/  IMAD.IADD R4, R16, 0x1, R27 ;  /* 0x0000000110047824 */ /* 0x000fc600078e021b */
[-C--:B------:R-:W-:Y:S02]  /*72e0*/  ISETP.GE.OR P2, PT, R18, R21.reuse, P0 ;  /* 0x000000151200720c */ /* 0x080fe40000746670 */
[----:B------:R-:W-:Y:S01]  /*72f0*/  ISETP.GE.OR P0, PT, R24, R21, P0 ;  /* 0x000000151800720c */ /* 0x000fe20000706670 */
[----:B------:R-:W-:-:S12]  /*7300*/  @!P1 BRA `(.L_x_485) ;  /* 0x000000f800209947 */ /* 0x000fd80003800000 */
.L_x_679:
[----:B------:R-:W-:Y:S05]  /*7310*/  BSYNC B1 ;  /* 0x0000000000017941 */ /* 0x000fea0003800000 */
.L_x_484:
[----:B------:R-:W-:Y:S01]  /*7320*/  BSSY B1, `(.L_x_486) ;  /* 0x000005f000017945 */ /* 0x000fe20003800000 */
[----:B------:R-:W-:-:S03]  /*7330*/  LOP3.LUT R21, R4, 0x38, RZ, 0xc0, !PT ;  /* 0x0000003804157812 */ /* 0x000fc600078ec0ff */
[----:B------:R-:W-:Y:S05]  /*7340*/  @P2 BRA `(.L_x_487) ;  /* 0x0000000400702947 */ /* 0x000fea0003800000 */
[----:B------:R-:W2:Y:S01]  /*7350*/  LDL R6, [R1+0x34] ;  /* 0x0000340001067983 */ /* 0x000ea20000100800 */
[----:B------:R-:W1:Y:S02]  /*7360*/  S2R R5, SR_TID.X ;  /* 0x0000000000057919 */ /* 0x000e640000002100 */
[----:B-1----:R-:W-:-:S05]  /*7370*/  VIADD R5, R5, 0xffffff80 ;  /* 0xffffff8005057836 */ /* 0x002fca0000000000 */
[----:B------:R-:W-:-:S04]  /*7380*/  SHF.R.S32.HI R9, RZ, 0x1f, R5 ;  /* 0x0000001fff097819 */ /* 0x000fc80000011405 */
[----:B------:R-:W-:-:S04]  /*7390*/  LEA.HI R9, R9, R5, RZ, 0x5 ;  /* 0x0000000509097211 */ /* 0x000fc800078f28ff */
[----:B------:R-:W-:Y:S01]  /*73a0*/  SHF.R.S32.HI R9, RZ, 0x5, R9 ;  /* 0x00000005ff097819 */ /* 0x000fe20000011409 */
[----:B------:R-:W-:Y:S02]  /*73b0*/  HADD2.F32 R35, -RZ, R44.H0_H0 ;  /* 0x2000002cff237230 */ /* 0x000fe40000004100 */
[----:B------:R-:W-:Y:S02]  /*73c0*/  HADD2.F32 R33, -RZ, R20.H1_H1 ;  /* 0x30000014ff217230 */ /* 0x000fe40000004100 */
[----:B------:R-:W-:Y:S02]  /*73d0*/  HADD2.F32 R37, -RZ, R44.H1_H1 ;  /* 0x3000002cff257230 */ /* 0x000fe40000004100 */
[----:B------:R-:W-:Y:S02]  /*73e0*/  HADD2.F32 R34, -RZ, R14.H1_H1 ;  /* 0x3000000eff227230 */ /* 0x000fe40000004100 */
[----:B--2---:R-:W-:-:S05]  /*73f0*/  IMAD.SHL.U32 R4, R6, 0x40, RZ ;  /* 0x0000004006047824 */ /* 0x004fca00078e00ff */
[----:B------:R-:W-:-:S04]  /*7400*/  LOP3.LUT R8, R4, 0x1c0, RZ, 0xc0, !PT ;  /* 0x000001c004087812 */ /* 0x000fc800078ec0ff */
[----:B------:R-:W-:Y:S02]  /*7410*/  LOP3.LUT R4, R8, 0x38, R16, 0xf8, !PT ;  /* 0x0000003808047812 */ /* 0x000fe400078ef810 */
[----:B------:R-:W-:-:S04]  /*7420*/  SHF.R.U32.HI R7, RZ, 0x3, R8 ;  /* 0x00000003ff077819 */ /* 0x000fc80000011608 */
[----:B------:R-:W-:Y:S02]  /*7430*/  LOP3.LUT R4, R4, R7, RZ, 0x3c, !PT ;  /* 0x0000000704047212 */ /* 0x000fe400078e3cff */
[----:B------:R-:W-:Y:S02]  /*7440*/  LOP3.LUT R8, R7, R21, R8, 0x1e, !PT ;  /* 0x0000001507087212 */ /* 0x000fe400078e1e08 */
[----:B------:R-:W-:-:S03]  /*7450*/  LEA R5, R9, R4, 0x9 ;  /* 0x0000000409057211 */ /* 0x000fc600078e48ff */
[----:B------:R-:W-:-:S04]  /*7460*/  IMAD R9, R9, 0x200, R8 ;  /* 0x0000020009097824 */ /* 0x000fc800078e0208 */
[--C-:B------:R-:W-:Y:S02]  /*7470*/  IMAD R42, R9, 0x2, R2.reuse ;  /* 0x00000002092a7824 */ /* 0x100fe400078e0202 */
[----:B------:R-:W-:-:S03]  /*7480*/  IMAD R40, R5, 0x2, R2 ;  /* 0x0000000205287824 */ /* 0x000fc600078e0202 */
[----:B------:R-:W1:Y:S04]  /*7490*/  LDS.128 R8, [R42+0xc400] ;  /* 0x00c400002a087984 */ /* 0x000e680000000c00 */
[----:B------:R-:W2:Y:S01]  /*74a0*/  LDS.128 R4, [R40+0xc400] ;  /* 0x00c4000028047984 */ /* 0x000ea20000000c00 */
[----:B-1----:R-:W-:Y:S02]  /*74b0*/  HADD2.F32 R28, -RZ, R8.H0_H0 ;  /* 0x20000008ff1c7230 */ /* 0x002fe40000004100 */
[----:B--2---:R-:W-:-:S03]  /*74c0*/  HADD2.F32 R24, -RZ, R4.H0_H0 ;  /* 0x20000004ff187230 */ /* 0x004fc60000004100 */
[C---:B------:R-:W-:Y:S01]  /*74d0*/  FMUL.FTZ R39, R28.reuse, R35 ;  /* 0x000000231c277220 */ /* 0x040fe20000410000 */
[----:B------:R-:W-:Y:S02]  /*74e0*/  HADD2.F32 R8, -RZ, R8.H1_H1 ;  /* 0x30000008ff087230 */ /* 0x000fe40000004100 */
[-C--:B------:R-:W-:Y:S01]  /*74f0*/  FMUL.FTZ R41, R28, R33.reuse ;  /* 0x000000211c297220 */ /* 0x080fe20000410000 */
[C---:B------:R-:W-:Y:S01]  /*7500*/  FFMA.FTZ R39, R24.reuse, R33, -R39 ;  /* 0x0000002118277223 */ /* 0x040fe20000010827 */
[----:B------:R-:W-:Y:S02]  /*7510*/  HADD2.F32 R33, -RZ, R15.H1_H1 ;  /* 0x3000000fff217230 */ /* 0x000fe40000004100 */
[----:B------:R-:W-:Y:S01]  /*7520*/  FFMA.FTZ R41, R24, R35, R41 ;  /* 0x0000002318297223 */ /* 0x000fe20000010029 */
[----:B------:R-:W-:Y:S02]  /*7530*/  HADD2.F32 R4, -RZ, R4.H1_H1 ;  /* 0x30000004ff047230 */ /* 0x000fe40000004100 */
[----:B------:R-:W-:Y:S01]  /*7540*/  FMUL.FTZ R43, R8, R37 ;  /* 0x00000025082b7220 */ /* 0x000fe20000410000 */
[----:B------:R-:W-:-:S02]  /*7550*/  HADD2.F32 R30, -RZ, R9.H0_H0 ;  /* 0x20000009ff1e7230 */ /* 0x000fc40000004100 */
[----:B------:R-:W-:Y:S02]  /*7560*/  HADD2.F32 R28, -RZ, R20.H0_H0 ;  /* 0x20000014ff1c7230 */ /* 0x000fe40000004100 */
[----:B------:R-:W-:Y:S02]  /*7570*/  HADD2.F32 R24, -RZ, R15.H0_H0 ;  /* 0x2000000fff187230 */ /* 0x000fe40000004100 */
[-C--:B------:R-:W-:Y:S01]  /*7580*/  FMUL.FTZ R35, R8, R33.reuse ;  /* 0x0000002108237220 */ /* 0x080fe20000410000 */
[----:B0-----:R-:W-:Y:S02]  /*7590*/  HADD2.F32 R25, -RZ, R5.H0_H0 ;  /* 0x20000005ff197230 */ /* 0x001fe40000004100 */
[----:B------:R-:W-:Y:S01]  /*75a0*/  FFMA.FTZ R36, R4, R33, -R43 ;  /* 0x0000002104247223 */ /* 0x000fe2000001082b */
[C---:B------:R-:W-:Y:S01]  /*75b0*/  FMUL.FTZ R8, R30.reuse, R28 ;  /* 0x0000001c1e087220 */ /* 0x040fe20000410000 */
[----:B------:R-:W-:Y:S01]  /*75c0*/  FMUL.FTZ R43, R30, R24 ;  /* 0x000000181e2b7220 */ /* 0x000fe20000410000 */
[----:B------:R-:W-:Y:S01]  /*75d0*/  FFMA.FTZ R30, R4, R37, R35 ;  /* 0x00000025041e7223 */ /* 0x000fe20000010023 */
[----:B------:R-:W-:-:S02]  /*75e0*/  HADD2.F32 R9, -RZ, R9.H1_H1 ;  /* 0x30000009ff097230 */ /* 0x000fc40000004100 */
[----:B------:R-:W-:Y:S02]  /*75f0*/  HADD2.F32 R4, -RZ, R13.H1_H1 ;  /* 0x3000000dff047230 */ /* 0x000fe40000004100 */
[C---:B------:R-:W-:Y:S01]  /*7600*/  FFMA.FTZ R33, R25.reuse, R24, -R8 ;  /* 0x0000001819217223 */ /* 0x040fe20000010808 */
[----:B------:R-:W-:Y:S02]  /*7610*/  HADD2.F32 R31, -RZ, R10.H0_H0 ;  /* 0x2000000aff1f7230 */ /* 0x000fe40000004100 */
[----:B------:R-:W-:Y:S01]  /*7620*/  FFMA.FTZ R43, R25, R28, R43 ;  /* 0x0000001c192b7223 */ /* 0x000fe2000001002b */
[----:B------:R-:W-:Y:S02]  /*7630*/  HADD2.F32 R24, -RZ, R14.H0_H0 ;  /* 0x2000000eff187230 */ /* 0x000fe40000004100 */
[C---:B------:R-:W-:Y:S01]  /*7640*/  FMUL.FTZ R28, R9.reuse, R34 ;  /* 0x00000022091c7220 */ /* 0x040fe20000410000 */
[----:B------:R-:W-:Y:S02]  /*7650*/  HADD2.F32 R5, -RZ, R5.H1_H1 ;  /* 0x30000005ff057230 */ /* 0x000fe40000004100 */
[----:B------:R-:W-:Y:S01]  /*7660*/  FMUL.FTZ R38, R9, R4 ;  /* 0x0000000409267220 */ /* 0x000fe20000410000 */
[----:B------:R-:W-:-:S02]  /*7670*/  HADD2.F32 R8, -RZ, R12.H1_H1 ;  /* 0x3000000cff087230 */ /* 0x000fc40000004100 */
[----:B------:R-:W-:Y:S02]  /*7680*/  HADD2.F32 R10, -RZ, R10.H1_H1 ;  /* 0x3000000aff0a7230 */ /* 0x000fe40000004100 */
[----:B------:R-:W-:Y:S02]  /*7690*/  HADD2.F32 R25, -RZ, R13.H0_H0 ;  /* 0x2000000dff197230 */ /* 0x000fe40000004100 */
[----:B------:R-:W-:Y:S01]  /*76a0*/  FMUL.FTZ R35, R31, R24 ;  /* 0x000000181f237220 */ /* 0x000fe20000410000 */
[--C-:B------:R-:W-:Y:S02]  /*76b0*/  HADD2.F32 R26, -RZ, R6.reuse.H0_H0 ;  /* 0x20000006ff1a7230 */ /* 0x100fe40000004100 */
[----:B------:R-:W-:Y:S01]  /*76c0*/  FFMA.FTZ R28, R5, R4, -R28 ;  /* 0x00000004051c7223 */ /* 0x000fe2000001081c */
[----:B------:R-:W-:Y:S02]  /*76d0*/  HADD2.F32 R6, -RZ, R6.H1_H1 ;  /* 0x30000006ff067230 */ /* 0x000fe40000004100 */
[----:B------:R-:W-:Y:S01]  /*76e0*/  FMUL.FTZ R31, R31, R8 ;  /* 0x000000081f1f7220 */ /* 0x000fe20000410000 */
[----:B------:R-:W-:-:S02]  /*76f0*/  HADD2.F32 R9, -RZ, R12.H0_H0 ;  /* 0x2000000cff097230 */ /* 0x000fc40000004100 */
[----:B------:R-:W-:Y:S01]  /*7700*/  FFMA.FTZ R38, R5, R34, R38 ;  /* 0x0000002205267223 */ /* 0x000fe20000010026 */
[----:B------:R-:W-:Y:S01]  /*7710*/  FMUL.FTZ R5, R10, R25 ;  /* 0x000000190a057220 */ /* 0x000fe20000410000 */
[----:B------:R-:W-:Y:S01]  /*7720*/  FFMA.FTZ R31, R26, R24, R31 ;  /* 0x000000181a1f7223 */ /* 0x000fe2000001001f */
[--C-:B------:R-:W-:Y:S02]  /*7730*/  HADD2.F32 R32, -RZ, R11.reuse.H0_H0 ;  /* 0x2000000bff207230 */ /* 0x100fe40000004100 */
[-C--:B------:R-:W-:Y:S01]  /*7740*/  FMUL.FTZ R37, R10, R9.reuse ;  /* 0x000000090a257220 */ /* 0x080fe20000410000 */
[----:B------:R-:W-:Y:S01]  /*7750*/  FFMA.FTZ R24, R6, R9, -R5 ;  /* 0x0000000906187223 */ /* 0x000fe20000010805 */
[----:B------:R-:W-:Y:S02]  /*7760*/  HADD2.F32 R11, -RZ, R11.H1_H1 ;  /* 0x3000000bff0b7230 */ /* 0x000fe40000004100 */
[----:B------:R-:W-:Y:S01]  /*7770*/  FFMA.FTZ R35, R26, R8, -R35 ;  /* 0x000000081a237223 */ /* 0x000fe20000010823 */
[----:B------:R-:W-:-:S02]  /*7780*/  HADD2.F32 R5, -RZ, R3.H0_H0 ;  /* 0x20000003ff057230 */ /* 0x000fc40000004100 */
[----:B------:R-:W-:Y:S02]  /*7790*/  HADD2.F32 R10, -RZ, R3.H1_H1 ;  /* 0x30000003ff0a7230 */ /* 0x000fe40000004100 */
[--C-:B------:R-:W-:Y:S02]  /*77a0*/  HADD2.F32 R4, -RZ, R0.reuse.H1_H1 ;  /* 0x30000000ff047230 */ /* 0x100fe40000004100 */
[----:B------:R-:W-:Y:S02]  /*77b0*/  HADD2.F32 R8, -RZ, R0.H0_H0 ;  /* 0x20000000ff087230 */ /* 0x000fe40000004100 */
[----:B------:R-:W-:Y:S01]  /*77c0*/  FFMA.FTZ R26, R6, R25, R37 ;  /* 0x00000019061a7223 */ /* 0x000fe20000010025 */
[--C-:B------:R-:W-:Y:S02]  /*77d0*/  HADD2.F32 R27, -RZ, R7.reuse.H0_H0 ;  /* 0x20000007ff1b7230 */ /* 0x100fe40000004100 */
[----:B------:R-:W-:Y:S01]  /*77e0*/  FMUL.FTZ R6, R32, R5 ;  /* 0x0000000520067220 */ /* 0x000fe20000410000 */
[----:B------:R-:W-:-:S02]  /*77f0*/  HADD2.F32 R7, -RZ, R7.H1_H1 ;  /* 0x30000007ff077230 */ /* 0x000fc40000004100 */
[C---:B------:R-:W-:Y:S01]  /*7800*/  FMUL.FTZ R34, R11.reuse, R10 ;  /* 0x0000000a0b227220 */ /* 0x040fe20000410000 */
[----:B------:R-:W-:Y:S01]  /*7810*/  FMUL.FTZ R32, R32, R4 ;  /* 0x0000000420207220 */ /* 0x000fe20000410000 */
[----:B------:R-:W-:Y:S01]  /*7820*/  FMUL.FTZ R9, R11, R8 ;  /* 0x000000080b097220 */ /* 0x000fe20000410000 */
[----:B------:R-:W-:Y:S01]  /*7830*/  FFMA.FTZ R11, R27, R4, -R6 ;  /* 0x000000041b0b7223 */ /* 0x000fe20000010806 */
[----:B------:R-:W-:Y:S01]  /*7840*/  FFMA.FTZ R34, R7, R8, -R34 ;  /* 0x0000000807227223 */ /* 0x000fe20000010822 */
[----:B------:R-:W-:Y:S01]  /*7850*/  FFMA.FTZ R32, R27, R5, R32 ;  /* 0x000000051b207223 */ /* 0x000fe20000010020 */
[----:B------:R-:W-:Y:S01]  /*7860*/  FFMA.FTZ R25, R7, R10, R9 ;  /* 0x0000000a07197223 */ /* 0x000fe20000010009 */
[----:B------:R-:W-:Y:S02]  /*7870*/  F2FP.F16.F32.PACK_AB R4, R36, R39 ;  /* 0x000000272404723e */ /* 0x000fe400000000ff */
[----:B------:R-:W-:Y:S02]  /*7880*/  F2FP.F16.F32.PACK_AB R5, R28, R33 ;  /* 0x000000211c05723e */ /* 0x000fe400000000ff */
[----:B------:R-:W-:-:S02]  /*7890*/  F2FP.F16.F32.PACK_AB R6, R24, R35 ;  /* 0x000000231806723e */ /* 0x000fc400000000ff */
[----:B------:R-:W-:Y:S02]  /*78a0*/  F2FP.F16.F32.PACK_AB R7, R34, R11 ;  /* 0x0000000b2207723e */ /* 0x000fe400000000ff */
[----:B------:R-:W-:Y:S02]  /*78b0*/  F2FP.F16.F32.PACK_AB R8, R30, R41 ;  /* 0x000000291e08723e */ /* 0x000fe400000000ff */
[----:B------:R-:W-:Y:S02]  /*78c0*/  F2FP.F16.F32.PACK_AB R9, R38, R43 ;  /* 0x0000002b2609723e */ /* 0x000fe400000000ff */
[----:B------:R-:W-:Y:S02]  /*78d0*/  F2FP.F16.F32.PACK_AB R10, R26, R31 ;  /* 0x0000001f1a0a723e */ /* 0x000fe400000000ff */
[----:B------:R-:W-:Y:S01]  /*78e0*/  F2FP.F16.F32.PACK_AB R11, R25, R32 ;  /* 0x00000020190b723e */ /* 0x000fe200000000ff */
[----:B------:R1:W-:Y:S04]  /*78f0*/  STS.128 [R40+0xc400], R4 ;  /* 0x00c4000428007388 */ /* 0x0003e80000000c00 */
[----:B------:R1:W-:Y:S02]  /*7900*/  STS.128 [R42+0xc400], R8 ;  /* 0x00c400082a007388 */ /* 0x0003e40000000c00 */
.L_x_487:
[----:B------:R-:W-:Y:S05]  /*7910*/  BSYNC B1 ;  /* 0x0000000000017941 */ /* 0x000fea0003800000 */
.L_x_486:
[----:B------:R-:W-:Y:S05]  /*7920*/  @P0 BRA `(.L_x_478) ;  /* 0x0000000400600947 */ /* 0x000fea0003800000 */
[----:B-1----:R-:W2:Y:S01]  /*7930*/  LDL R8, [R1+0x44] ;  /* 0x0000440001087983 */ /* 0x002ea20000100800 */
[C---:B------:R-:W-:Y:S01]  /*7940*/  VIADD R4, R18.reuse, 0x60 ;  /* 0x0000006012047836 */ /* 0x040fe20000000000 */
[----:B------:R-:W-:Y:S02]  /*7950*/  IADD3 R5, R18, 0x60, RZ ;  /* 0x0000006012057810 */ /* 0x000fe40007ffe0ff */
[----:B------:R-:W3:Y:S01]  /*7960*/  LDL R40, [R1+0x68] ;  /* 0x0000680001287983 */ /* 0x000ee20000100800 */
[----:B------:R-:W-:Y:S02]  /*7970*/  IMAD.SHL.U32 R4, R4, 0x40, RZ ;  /* 0x0000004004047824 */ /* 0x000fe400078e00ff */
[----:B------:R-:W-:-:S03]  /*7980*/  IMAD.SHL.U32 R5, R5, 0x40, RZ ;  /* 0x0000004005057824 */ /* 0x000fc600078e00ff */
[----:B------:R-:W-:Y:S02]  /*7990*/  LOP3.LUT R4, R4, 0x1c0, RZ, 0xc0, !PT ;  /* 0x000001c004047812 */ /* 0x000fe400078ec0ff */
[----:B------:R-:W-:Y:S02]  /*79a0*/  LOP3.LUT R5, R5, 0x1c0, RZ, 0xc0, !PT ;  /* 0x000001c005057812 */ /* 0x000fe400078ec0ff */
[----:B------:R-:W-:-:S04]  /*79b0*/  SHF.R.U32.HI R4, RZ, 0x3, R4 ;  /* 0x00000003ff047819 */ /* 0x000fc80000011604 */
[----:B------:R-:W-:Y:S01]  /*79c0*/  LOP3.LUT R21, R4, R21, R5, 0x1e, !PT ;  /* 0x0000001504157212 */ /* 0x000fe200078e1e05 */
[----:B------:R-:W-:Y:S02]  /*79d0*/  HADD2.F32 R34, -RZ, R20.H1_H1 ;  /* 0x30000014ff227230 */ /* 0x000fe40000004100 */
[--C-:B------:R-:W-:Y:S02]  /*79e0*/  HADD2.F32 R36, -RZ, R44.reuse.H0_H0 ;  /* 0x2000002cff247230 */ /* 0x100fe40000004100 */
[----:B------:R-:W-:Y:S02]  /*79f0*/  HADD2.F32 R38, -RZ, R44.H1_H1 ;  /* 0x3000002cff267230 */ /* 0x000fe40000004100 */
[----:B------:R-:W-:Y:S02]  /*7a00*/  HADD2.F32 R39, -RZ, R15.H0_H0 ;  /* 0x2000000fff277230 */ /* 0x000fe40000004100 */
[----:B------:R-:W-:Y:S02]  /*7a10*/  HADD2.F32 R41, -RZ, R20.H0_H0 ;  /* 0x20000014ff297230 */ /* 0x000fe40000004100 */
[----:B--2---:R-:W-:-:S04]  /*7a20*/  IMAD.IADD R21, R8, 0x1, R21 ;  /* 0x0000000108157824 */ /* 0x004fc800078e0215 */
[----:B------:R-:W-:Y:S01]  /*7a30*/  IMAD R21, R21, 0x2, R2 ;  /* 0x0000000215157824 */ /* 0x000fe200078e0202 */
[----:B---3--:R-:W-:Y:S04]  /*7a40*/  LDS.128 R4, [R40+0xc400] ;  /* 0x00c4000028047984 */ /* 0x008fe80000000c00 */
[----:B------:R-:W1:Y:S02]  /*7a50*/  LDS.128 R8, [R21+0xc400] ;  /* 0x00c4000015087984 */ /* 0x000e640000000c00 */
[--C-:B-1----:R-:W-:Y:S02]  /*7a60*/  HADD2.F32 R28, -RZ, R8.reuse.H0_H0 ;  /* 0x20000008ff1c7230 */ /* 0x102fe40000004100 */
[----:B------:R-:W-:Y:S02]  /*7a70*/  HADD2.F32 R8, -RZ, R8.H1_H1 ;  /* 0x30000008ff087230 */ /* 0x000fe40000004100 */
[----:B------:R-:W-:-:S02]  /*7a80*/  HADD2.F32 R24, -RZ, R4.H0_H0 ;  /* 0x20000004ff187230 */ /* 0x000fc40000004100 */
[-C--:B------:R-:W-:Y:S01]  /*7a90*/  FMUL.FTZ R33, R36, R28.reuse ;  /* 0x0000001c24217220 */ /* 0x080fe20000410000 */
[----:B------:R-:W-:Y:S01]  /*7aa0*/  FMUL.FTZ R35, R34, R28 ;  /* 0x0000001c22237220 */ /* 0x000fe20000410000 */
[----:B------:R-:W-:Y:S02]  /*7ab0*/  HADD2.F32 R28, -RZ, R15.H1_H1 ;  /* 0x3000000fff1c7230 */ /* 0x000fe40000004100 */
[-C--:B------:R-:W-:Y:S01]  /*7ac0*/  FMUL.FTZ R37, R38, R8.reuse ;  /* 0x0000000826257220 */ /* 0x080fe20000410000 */
[----:B------:R-:W-:Y:S02]  /*7ad0*/  HADD2.F32 R4, -RZ, R4.H1_H1 ;  /* 0x30000004ff047230 */ /* 0x000fe40000004100 */
[--C-:B------:R-:W-:Y:S02]  /*7ae0*/  HADD2.F32 R30, -RZ, R9.reuse.H0_H0 ;  /* 0x20000009ff1e7230 */ /* 0x100fe40000004100 */
[----:B------:R-:W-:Y:S01]  /*7af0*/  FMUL.FTZ R15, R28, R8 ;  /* 0x000000081c0f7220 */ /* 0x000fe20000410000 */
[----:B------:R-:W-:-:S02]  /*7b00*/  HADD2.F32 R9, -RZ, R9.H1_H1 ;  /* 0x30000009ff097230 */ /* 0x000fc40000004100 */
[-C--:B------:R-:W-:Y:S01]  /*7b10*/  FFMA.FTZ R8, R28, R4.reuse, -R37 ;  /* 0x000000041c087223 */ /* 0x080fe20000010825 */
[--C-:B------:R-:W-:Y:S02]  /*7b20*/  HADD2.F32 R37, -RZ, R14.reuse.H1_H1 ;  /* 0x3000000eff257230 */ /* 0x100fe40000004100 */
[----:B------:R-:W-:Y:S01]  /*7b30*/  FFMA.FTZ R20, R38, R4, R15 ;  /* 0x0000000426147223 */ /* 0x000fe2000001000f */
[----:B0-----:R-:W-:Y:S02]  /*7b40*/  HADD2.F32 R25, -RZ, R5.H0_H0 ;  /* 0x20000005ff197230 */ /* 0x001fe40000004100 */
[----:B------:R-:W-:Y:S02]  /*7b50*/  HADD2.F32 R15, -RZ, R13.H1_H1 ;  /* 0x3000000dff0f7230 */ /* 0x000fe40000004100 */
[----:B------:R-:W-:Y:S01]  /*7b60*/  FMUL.FTZ R4, R37, R9 ;  /* 0x0000000925047220 */ /* 0x000fe20000410000 */
[----:B------:R-:W-:Y:S02]  /*7b70*/  HADD2.F32 R5, -RZ, R5.H1_H1 ;  /* 0x30000005ff057230 */ /* 0x000fe40000004100 */
[----:B------:R-:W-:Y:S01]  /*7b80*/  FFMA.FTZ R33, R34, R24, -R33 ;  /* 0x0000001822217223 */ /* 0x000fe20000010821 */
[----:B------:R-:W-:-:S02]  /*7b90*/  HADD2.F32 R34, -RZ, R14.H0_H0 ;  /* 0x2000000eff227230 */ /* 0x000fc40000004100 */
[C---:B------:R-:W-:Y:S01]  /*7ba0*/  FMUL.FTZ R14, R15.reuse, R9 ;  /* 0x000000090f0e7220 */ /* 0x040fe20000410000 */
[--C-:B------:R-:W-:Y:S02]  /*7bb0*/  HADD2.F32 R31, -RZ, R10.reuse.H0_H0 ;  /* 0x2000000aff1f7230 */ /* 0x100fe40000004100 */
[----:B------:R-:W-:Y:S01]  /*7bc0*/  FFMA.FTZ R9, R15, R5, -R4 ;  /* 0x000000050f097223 */ /* 0x000fe20000010804 */
[----:B------:R-:W-:Y:S02]  /*7bd0*/  HADD2.F32 R10, -RZ, R10.H1_H1 ;  /* 0x3000000aff0a7230 */ /* 0x000fe40000004100 */
[----:B------:R-:W-:Y:S01]  /*7be0*/  FFMA.FTZ R35, R36, R24, R35 ;  /* 0x0000001824237223 */ /* 0x000fe20000010023 */
[----:B------:R-:W-:Y:S02]  /*7bf0*/  HADD2.F32 R4, -RZ, R13.H0_H0 ;  /* 0x2000000dff047230 */ /* 0x000fe40000004100 */
[----:B------:R-:W-:Y:S01]  /*7c00*/  FMUL.FTZ R24, R41, R30 ;  /* 0x0000001e29187220 */ /* 0x000fe20000410000 */
[----:B------:R-:W-:-:S02]  /*7c10*/  HADD2.F32 R28, -RZ, R12.H1_H1 ;  /* 0x3000000cff1c7230 */ /* 0x000fc40000004100 */
[----:B------:R-:W-:Y:S01]  /*7c20*/  FMUL.FTZ R30, R39, R30 ;  /* 0x0000001e271e7220 */ /* 0x000fe20000410000 */
[----:B------:R-:W-:Y:S02]  /*7c30*/  HADD2.F32 R26, -RZ, R6.H0_H0 ;  /* 0x20000006ff1a7230 */ /* 0x000fe40000004100 */
[----:B------:R-:W-:Y:S01]  /*7c40*/  FFMA.FTZ R13, R37, R5, R14 ;  /* 0x00000005250d7223 */ /* 0x000fe2000001000e */
[----:B------:R-:W-:Y:S02]  /*7c50*/  HADD2.F32 R12, -RZ, R12.H0_H0 ;  /* 0x2000000cff0c7230 */ /* 0x000fe40000004100 */
[----:B------:R-:W-:Y:S01]  /*7c60*/  FMUL.FTZ R5, R4, R10 ;  /* 0x0000000a04057220 */ /* 0x000fe20000410000 */
[----:B------:R-:W-:Y:S02]  /*7c70*/  HADD2.F32 R6, -RZ, R6.H1_H1 ;  /* 0x30000006ff067230 */ /* 0x000fe40000004100 */
[-C--:B------:R-:W-:Y:S01]  /*7c80*/  FFMA.FTZ R24, R39, R25.reuse, -R24 ;  /* 0x0000001927187223 */ /* 0x080fe20000010818 */
[----:B------:R-:W-:Y:S01]  /*7c90*/  FFMA.FTZ R30, R41, R25, R30 ;  /* 0x00000019291e7223 */ /* 0x000fe2000001001e */
[----:B------:R-:W-:-:S02]  /*7ca0*/  HADD2.F32 R32, -RZ, R11.H0_H0 ;  /* 0x2000000bff207230 */ /* 0x000fc40000004100 */
[C---:B------:R-:W-:Y:S01]  /*7cb0*/  FMUL.FTZ R25, R12.reuse, R10 ;  /* 0x0000000a0c197220 */ /* 0x040fe20000410000 */
[----:B------:R-:W-:Y:S02]  /*7cc0*/  HADD2.F32 R11, -RZ, R11.H1_H1 ;  /* 0x3000000bff0b7230 */ /* 0x000fe40000004100 */
[----:B------:R-:W-:Y:S01]  /*7cd0*/  FFMA.FTZ R10, R12, R6, -R5 ;  /* 0x000000060c0a7223 */ /* 0x000fe20000010805 */
[--C-:B------:R-:W-:Y:S02]  /*7ce0*/  HADD2.F32 R39, -RZ, R3.reuse.H0_H0 ;  /* 0x20000003ff277230 */ /* 0x100fe40000004100 */
[----:B------:R-:W-:Y:S02]  /*7cf0*/  HADD2.F32 R41, -RZ, R3.H1_H1 ;  /* 0x30000003ff297230 */ /* 0x000fe40000004100 */
[--C-:B------:R-:W-:Y:S02]  /*7d00*/  HADD2.F32 R5, -RZ, R0.reuse.H1_H1 ;  /* 0x30000000ff057230 */ /* 0x100fe40000004100 */
[----:B------:R-:W-:-:S02]  /*7d10*/  HADD2.F32 R37, -RZ, R0.H0_H0 ;  /* 0x20000000ff257230 */ /* 0x000fc40000004100 */
[----:B------:R-:W-:Y:S01]  /*7d20*/  FFMA.FTZ R0, R4, R6, R25 ;  /* 0x0000000604007223 */ /* 0x000fe20000010019 */
[--C-:B------:R-:W-:Y:S02]  /*7d30*/  HADD2.F32 R27, -RZ, R7.reuse.H0_H0 ;  /* 0x20000007ff1b7230 */ /* 0x100fe40000004100 */
[----:B------:R-:W-:Y:S01]  /*7d40*/  FMUL.FTZ R15, R34, R31 ;  /* 0x0000001f220f7220 */ /* 0x000fe20000410000 */
[----:B------:R-:W-:Y:S02]  /*7d50*/  HADD2.F32 R7, -RZ, R7.H1_H1 ;  /* 0x30000007ff077230 */ /* 0x000fe40000004100 */
[-C--:B------:R-:W-:Y:S01]  /*7d60*/  FMUL.FTZ R4, R39, R32.reuse ;  /* 0x0000002027047220 */ /* 0x080fe20000410000 */
[----:B------:R-:W-:Y:S01]  /*7d70*/  FMUL.FTZ R6, R41, R11 ;  /* 0x0000000b29067220 */ /* 0x000fe20000410000 */
[C---:B------:R-:W-:Y:S01]  /*7d80*/  FMUL.FTZ R31, R28.reuse, R31 ;  /* 0x0000001f1c1f7220 */ /* 0x040fe20000410000 */
[----:B------:R-:W-:Y:S01]  /*7d90*/  FMUL.FTZ R32, R5, R32 ;  /* 0x0000002005207220 */ /* 0x000fe20000410000 */
[----:B------:R-:W-:Y:S01]  /*7da0*/  FMUL.FTZ R14, R37, R11 ;  /* 0x0000000b250e7220 */ /* 0x000fe20000410000 */
[-C--:B------:R-:W-:Y:S01]  /*7db0*/  FFMA.FTZ R15, R28, R26.reuse, -R15 ;  /* 0x0000001a1c0f7223 */ /* 0x080fe2000001080f */
[----:B------:R-:W-:Y:S01]  /*7dc0*/  FFMA.FTZ R3, R5, R27, -R4 ;  /* 0x0000001b05037223 */ /* 0x000fe20000010804 */
[----:B------:R-:W-:Y:S01]  /*7dd0*/  FFMA.FTZ R12, R37, R7, -R6 ;  /* 0x00000007250c7223 */ /* 0x000fe20000010806 */
[----:B------:R-:W-:Y:S01]  /*7de0*/  FFMA.FTZ R31, R34, R26, R31 ;  /* 0x0000001a221f7223 */ /* 0x000fe2000001001f */
[----:B------:R-:W-:Y:S01]  /*7df0*/  FFMA.FTZ R11, R39, R27, R32 ;  /* 0x0000001b270b7223 */ /* 0x000fe20000010020 */
[----:B------:R-:W-:Y:S01]  /*7e00*/  FFMA.FTZ R14, R41, R7, R14 ;  /* 0x00000007290e7223 */ /* 0x000fe2000001000e */
[----:B------:R-:W-:-:S02]  /*7e10*/  F2FP.F16.F32.PACK_AB R4, R8, R33 ;  /* 0x000000210804723e */ /* 0x000fc400000000ff */
[----:B------:R-:W-:Y:S02]  /*7e20*/  F2FP.F16.F32.PACK_AB R5, R9, R24 ;  /* 0x000000180905723e */ /* 0x000fe400000000ff */
[----:B------:R-:W-:Y:S02]  /*7e30*/  F2FP.F16.F32.PACK_AB R6, R10, R15 ;  /* 0x0000000f0a06723e */ /* 0x000fe400000000ff */
[----:B------:R-:W-:Y:S02]  /*7e40*/  F2FP.F16.F32.PACK_AB R7, R12, R3 ;  /* 0x000000030c07723e */ /* 0x000fe400000000ff */
[----:B------:R-:W-:Y:S02]  /*7e50*/  F2FP.F16.F32.PACK_AB R8, R20, R35 ;  /* 0x000000231408723e */ /* 0x000fe400000000ff */
[----:B------:R-:W-:Y:S02]  /*7e60*/  F2FP.F16.F32.PACK_AB R9, R13, R30 ;  /* 0x0000001e0d09723e */ /* 0x000fe400000000ff */
[----:B------:R-:W-:-:S02]  /*7e70*/  F2FP.F16.F32.PACK_AB R10, R0, R31 ;  /* 0x0000001f000a723e */ /* 0x000fc400000000ff */
[----:B------:R-:W-:Y:S01]  /*7e80*/  F2FP.F16.F32.PACK_AB R11, R14, R11 ;  /* 0x0000000b0e0b723e */ /* 0x000fe200000000ff */
[----:B------:R2:W-:Y:S04]  /*7e90*/  STS.128 [R40+0xc400], R4 ;  /* 0x00c4000428007388 */ /* 0x0005e80000000c00 */
[----:B------:R2:W-:Y:S02]  /*7ea0*/  STS.128 [R21+0xc400], R8 ;  /* 0x00c4000815007388 */ /* 0x0005e40000000c00 */
.L_x_478:
[----:B------:R-:W-:Y:S05]  /*7eb0*/  BSYNC B0 ;  /* 0x0000000000007941 */ /* 0x000fea0003800000 */
.L_x_467:
[----:B------:R-:W-:Y:S01]  /*7ec0*/  @!PT LDS RZ, [RZ] ;  /* 0x00000000fffff984 */ /* 0x000fe20000000800 */
[----:B------:R-:W-:Y:S01]  /*7ed0*/  @!PT LDS RZ, [RZ] ;  /* 0x00000000fffff984 */ /* 0x000fe20000000800 */
[----:B------:R-:W-:Y:S01]  /*7ee0*/  @!PT LDS RZ, [RZ] ;  /* 0x00000000fffff984 */ /* 0x000fe20000000800 */
[----:B------:R-:W-:Y:S01]  /*7ef0*/  @!PT LDS RZ, [RZ] ;  /* 0x00000000fffff984 */ /* 0x000fe20000000800 */
[----:B------:R3:W-:Y:S06]  /*7f00*/  MEMBAR.ALL.CTA ;  /* 0x0000000000007992 */ /* 0x0007ec0000008000 */
[----:B---3--:R-:W3:Y:S01]  /*7f10*/  FENCE.VIEW.ASYNC.S ;  /* 0x00000000000073c6 */ /* 0x008ee20000000000 */
[----:B------:R-:W-:Y:S05]  /*7f20*/  WARPSYNC.ALL ;  /* 0x0000000000007948 */ /* 0x000fea0003800000 */
[----:B---3--:R-:W-:Y:S06]  /*7f30*/  BAR.SYNC.DEFER_BLOCKING 0xd, 0x180 ;  /* 0x0346000000007b1d */ /* 0x008fec0000010000 */
.L_x_464:
[----:B------:R-:W-:-:S13]  /*7f40*/  ISETP.NE.AND P0, PT, R155, 0x3, PT ;  /* 0x000000039b00780c */ /* 0x000fda0003f05270 */
[----:B------:R-:W-:Y:S05]  /*7f50*/  @!P0 BRA `(.L_x_488) ;  /* 0x0000000000048947 */ /* 0x000fea0003800000 */
[----:B------:R-:W-:Y:S01]  /*7f60*/  BPT.TRAP 0x1 ;  /* 0x000000040000795c */ /* 0x000fe20000300000 */
.L_x_488:
[----:B012---:R-:W-:Y:S01]  /*7f70*/  IMAD R4, R152, 0x8, R2 ;  /* 0x0000000898047824 */ /* 0x007fe200078e0202 */
[----:B------:R-:W-:-:S04]  /*7f80*/  SHF.L.U32 R5, R156, 0x1f, RZ ;  /* 0x0000001f9c057819 */ /* 0x000fc800000006ff */
[----:B------:R0:W1:Y:S01]  /*7f90*/  SYNCS.PHASECHK.TRANS64.TRYWAIT P1, [R4+URZ+0x30830], R5 ;  /* 0x03083005040075a7 */ /* 0x000062000802017f */
[----:B------:R-:W-:Y:S05]  /*7fa0*/  @!P0 BRA `(.L_x_489) ;  /* 0x0000000000048947 */ /* 0x000fea0003800000 */
[----:B------:R-:W-:Y:S01]  /*7fb0*/  BPT.TRAP 0x1 ;  /* 0x000000040000795c */ /* 0x000fe20000300000 */
.L_x_489:
[----:B------:R-:W-:Y:S01]  /*7fc0*/  VIADD R0, R2, 0x12400 ;  /* 0x0001240002007836 */ /* 0x000fe20000000000 */
[----:B------:R-:W-:-:S04]  /*7fd0*/  LEA R3, R29, R2, 0xd ;  /* 0x000000021d037211 */ /* 0x000fc800078e68ff */
[----:B------:R-:W-:Y:S01]  /*7fe0*/  SHF.R.U32.HI R0, RZ, 0x4, R0 ;  /* 0x00000004ff007819 */ /* 0x000fe20000011600 */
[----:B------:R2:W-:Y:S03]  /*7ff0*/  STL [R1+0x38], R3 ;  /* 0x0000380301007387 */ /* 0x0005e60000100800 */
[----:B------:R-:W-:-:S04]  /*8000*/  LOP3.LUT R0, R0, 0x3fff, RZ, 0xc0, !PT ;  /* 0x00003fff00007812 */ /* 0x000fc800078ec0ff */
[----:B------:R-:W-:Y:S01]  /*8010*/  LOP3.LUT R0, R0, 0x10000, RZ, 0xfc, !PT ;  /* 0x0001000000007812 */ /* 0x000fe200078efcff */
[----:B--2---:R-:W-:-:S04]  /*8020*/  VIADD R3, R3, 0xc400 ;  /* 0x0000c40003037836 */ /* 0x004fc80000000000 */
[----:B------:R2:W-:Y:S01]  /*8030*/  STL [R1+0x40], R0 ;  /* 0x0000400001007387 */ /* 0x0005e20000100800 */
[----:B------:R-:W-:-:S04]  /*8040*/  SHF.R.U32.HI R3, RZ, 0x4, R3 ;  /* 0x00000004ff037819 */ /* 0x000fc80000011603 */
[----:B------:R-:W-:Y:S01]  /*8050*/  LOP3.LUT R3, R3, 0x3fff, RZ, 0xc0, !PT ;  /* 0x00003fff03037812 */ /* 0x000fe200078ec0ff */
[----:B-1----:R-:W-:Y:S06]  /*8060*/  @P1 BRA `(.L_x_490) ;  /* 0x0000000000081947 */ /* 0x002fec0003800000 */
[----:B------:R-:W1:Y:S02]  /*8070*/  SYNCS.PHASECHK.TRANS64.TRYWAIT P1, [R4+URZ+0x30830], R5 ;  /* 0x03083005040075a7 */ /* 0x000e64000802017f */
[----:B-1----:R-:W-:Y:S05]  /*8080*/  @!P1 BRA `(.L_x_491) ;  /* 0x000000e800d49947 */ /* 0x002fea0003800000 */
.L_x_490:
[----:B------:R-:W3:Y:S01]  /*8090*/  LDL R6, [R1+0x40] ;  /* 0x0000400001067983 */ /* 0x000ee20000100800 */
[----:B------:R-:W-:Y:S01]  /*80a0*/  IMAD.MOV.U32 R7, RZ, RZ, 0x40000040 ;  /* 0x40000040ff077424 */ /* 0x000fe200078e00ff */
[----:B------:R-:W-:Y:S01]  /*80b0*/  LOP3.LUT R12, R3, 0x10000, RZ, 0xfc, !PT ;  /* 0x00010000030c7812 */ /* 0x000fe200078efcff */
[----:B------:R-:W-:Y:S01]  /*80c0*/  IMAD.MOV.U32 R13, RZ, RZ, 0x40000040 ;  /* 0x40000040ff0d7424 */ /* 0x000fe200078e00ff */
[----:B------:R-:W-:Y:S05]  /*80d0*/  WARPSYNC.ALL ;  /* 0x0000000000007948 */ /* 0x000fea0003800000 */
[----:B------:R-:W-:Y:S01]  /*80e0*/  R2UR UR7, R7 ;  /* 0x00000000070772ca */ /* 0x000fe200000e0000 */
[----:B------:R-:W0:Y:S01]  /*80f0*/  LDL R11, [R1+0x70] ;  /* 0x00007000010b7983 */ /* 0x000e220000100800 */
[----:B------:R-:W-:-:S02]  /*8100*/  R2UR UR4, R12 ;  /* 0x000000000c0472ca */ /* 0x000fc400000e0000 */
[----:B------:R-:W-:Y:S01]  /*8110*/  R2UR UR5, R13 ;  /* 0x000000000d0572ca */ /* 0x000fe200000e0000 */
[----:B-----5:R-:W-:Y:S01]  /*8120*/  WARPGROUP.ARRIVE ;  /* 0x00000000000079c5 */ /* 0x020fe20000000000 */
[----:B------:R-:W-:Y:S01]  /*8130*/  IMAD.MOV.U32 R9, RZ, RZ, 0x40000040 ;  /* 0x40000040ff097424 */ /* 0x000fe200078e00ff */
[C---:B------:R-:W-:Y:S01]  /*8140*/  IADD3 R20, R12.reuse, 0x2, RZ ;  /* 0x000000020c147810 */ /* 0x040fe20007ffe0ff */
[----:B------:R-:W-:Y:S01]  /*8150*/  IMAD.MOV.U32 R21, RZ, RZ, 0x40000040 ;  /* 0x40000040ff157424 */ /* 0x000fe200078e00ff */
[----:B--2---:R-:W2:Y:S01]  /*8160*/  LDL R0, [R1+0x64] ;  /* 0x0000640001007983 */ /* 0x004ea20000100800 */
[----:B------:R-:W-:Y:S01]  /*8170*/  VIADD R14, R12, 0x4 ;  /* 0x000000040c0e7836 */ /* 0x000fe20000000000 */
[----:B------:R-:W-:Y:S01]  /*8180*/  P2R R10, PR, RZ, 0x1 ;  /* 0x00000001ff0a7803 */ /* 0x000fe20000000000 */
[----:B------:R-:W-:Y:S01]  /*8190*/  IMAD.MOV.U32 R15, RZ, RZ, 0x40000040 ;  /* 0x40000040ff0f7424 */ /* 0x000fe200078e00ff */
[----:B------:R-:W-:Y:S01]  /*81a0*/  STL.64 [R1+0x10], R12 ;  /* 0x0000100c01007387 */ /* 0x000fe20000100a00 */
[----:B------:R-:W-:-:S03]  /*81b0*/  IMAD.MOV.U32 R7, RZ, RZ, 0x40000040 ;  /* 0x40000040ff077424 */ /* 0x000fc600078e00ff */
[----:B------:R-:W-:Y:S04]  /*81c0*/  STL.64 [R1+0x28], R20 ;  /* 0x0000281401007387 */ /* 0x000fe80000100a00 */
[----:B------:R-:W-:Y:S01]  /*81d0*/  STL.64 [R1+0x20], R14 ;  /* 0x0000200e01007387 */ /* 0x000fe20000100a00 */
[----:B------:R-:W4:Y:S02]  /*81e0*/  S2R R131, SR_TID.X ;  /* 0x0000000000837919 */ /* 0x000f240000002100 */
[----:B----4-:R-:W-:Y:S01]  /*81f0*/  LOP3.LUT R131, R131, 0x7f, RZ, 0xc0, !PT ;  /* 0x0000007f83837812 */ /* 0x010fe200078ec0ff */
[----:B---3--:R-:W-:-:S04]  /*8200*/  IMAD R6, R152, 0x600, R6 ;  /* 0x0000060098067824 */ /* 0x008fc800078e0206 */
[C---:B------:R-:W-:Y:S01]  /*8210*/  VIADD R8, R6.reuse, 0x2 ;  /* 0x0000000206087836 */ /* 0x040fe20000000000 */
[----:B------:R-:W-:Y:S01]  /*8220*/  R2UR UR6, R6 ;  /* 0x00000000060672ca */ /* 0x000fe200000e0000 */
[----:B01----:R-:W-:-:S12]  /*8230*/  IMAD.IADD R5, R11, 0x1, R130 ;  /* 0x000000010b057824 */ /* 0x003fd800078e0282 */
[----:B------:R-:W-:Y:S01]  /*8240*/  HGMMA.64x192x16.F32 R24, gdesc[UR4], RZ, !UPT, gsb0 ;  /* 0x02e00000041879f0 */ /* 0x000fe2000c0008ff */
[----:B------:R-:W-:Y:S01]  /*8250*/  R2UR UR6, R8 ;  /* 0x00000000080672ca */ /* 0x000fe200000e0000 */
[----:B------:R-:W-:Y:S01]  /*8260*/  VIADD R8, R6, 0x4 ;  /* 0x0000000406087836 */ /* 0x000fe20000000000 */
[----:B------:R-:W-:Y:S01]  /*8270*/  R2UR UR7, R9 ;  /* 0x00000000090772ca */ /* 0x000fe200000e0000 */
[----:B------:R-:W-:Y:S01]  /*8280*/  IMAD.MOV.U32 R9, RZ, RZ, 0x40000040 ;  /* 0x40000040ff097424 */ /* 0x000fe200078e00ff */
[----:B------:R-:W-:Y:S01]  /*8290*/  R2UR UR4, R20 ;  /* 0x00000000140472ca */ /* 0x000fe200000e0000 */
[----:B--2---:R-:W-:Y:S01]  /*82a0*/  IMAD R5, R0, -0xc0, R5 ;  /* 0xffffff4000057824 */ /* 0x004fe200078e0205 */
[----:B------:R-:W-:Y:S02]  /*82b0*/  R2UR UR5, R21 ;  /* 0x00000000150572ca */ /* 0x000fe400000e0000 */
[----:B------:R-:W-:Y:S02]  /*82c0*/  IADD3 R6, R6, 0x6, RZ ;  /* 0x0000000606067810 */ /* 0x000fe40007ffe0ff */
[----:B------:R-:W-:-:S02]  /*82d0*/  ISETP.GT.AND P4, PT, R5, RZ, PT ;  /* 0x000000ff0500720c */ /* 0x000fc40003f84270 */
[C---:B------:R-:W-:Y:S02]  /*82e0*/  ISETP.GT.AND P3, PT, R5.reuse, 0x1, PT ;  /* 0x000000010500780c */ /* 0x040fe40003f64270 */
[C---:B------:R-:W-:Y:S02]  /*82f0*/  ISETP.GT.AND P1, PT, R5.reuse, 0x8, PT ;  /* 0x000000080500780c */ /* 0x040fe40003f24270 */
[C---:B------:R-:W-:Y:S02]  /*8300*/  ISETP.GT.AND P2, PT, R5.reuse, 0x9, PT ;  /* 0x000000090500780c */ /* 0x040fe40003f44270 */
[C---:B------:R-:W-:Y:S02]  /*8310*/  ISETP.GT.AND P5, PT, R5.reuse, 0x10, PT ;  /* 0x000000100500780c */ /* 0x040fe40003fa4270 */
[C---:B------:R-:W-:Y:S02]  /*8320*/  ISETP.GT.AND P0, PT, R5.reuse, 0x99, PT ;  /* 0x000000990500780c */ /* 0x040fe40003f04270 */
[----:B------:R-:W-:Y:S01]  /*8330*/  ISETP.GT.AND P6, PT, R5, 0xa0, PT ;  /* 0x000000a00500780c */ /* 0x000fe20003fc4270 */
[----:B------:R-:W-:-:S02]  /*8340*/  WARPGROUP.DEPBAR.LE gsb0, 0x0 ;  /* 0x00008000000079c5 */ /* 0x000fc40000010000 */
[----:B------:R-:W-:-:S06]  /*8350*/  WARPGROUP.ARRIVE ;  /* 0x00000000000079c5 */ /* 0x000fcc0000000000 */
[----:B------:R-:W-:Y:S01]  /*8360*/  HGMMA.64x192x16.F32 R24, gdesc[UR4], R24, gsb0 ;  /* 0x02e00000041879f0 */ /* 0x000fe20008000818 */
[----:B------:R-:W-:Y:S01]  /*8370*/  R2UR UR6, R8 ;  /* 0x00000000080672ca */ /* 0x000fe200000e0000 */
[----:B------:R-:W-:Y:S01]  /*8380*/  VIADD R8, R12, 0x6 ;  /* 0x000000060c087836 */ /* 0x000fe20000000000 */
[----:B------:R-:W-:Y:S01]  /*8390*/  R2UR UR7, R9 ;  /* 0x00000000090772ca */ /* 0x000fe200000e0000 */
[----:B------:R-:W-:Y:S01]  /*83a0*/  IMAD.MOV.U32 R9, RZ, RZ, 0x40000040 ;  /* 0x40000040ff097424 */ /* 0x000fe200078e00ff */
[----:B------:R-:W-:Y:S02]  /*83b0*/  R2UR UR4, R14 ;  /* 0x000000000e0472ca */ /* 0x000fe400000e0000 */
[----:B------:R-:W-:Y:S02]  /*83c0*/  R2UR UR5, R15 ;  /* 0x000000000f0572ca */ /* 0x000fe400000e0000 */
[----:B------:R0:W-:Y:S01]  /*83d0*/  STL.64 [R1+0x18], R8 ;  /* 0x0000180801007387 */ /* 0x0001e20000100a00 */
[----:B------:R-:W-:-:S02]  /*83e0*/  WARPGROUP.DEPBAR.LE gsb0, 0x0 ;  /* 0x00008000000079c5 */ /* 0x000fc40000010000 */
[----:B------:R-:W-:-:S08]  /*83f0*/  WARPGROUP.ARRIVE ;  /* 0x00000000000079c5 */ /* 0x000fd00000000000 */
[----:B------:R-:W-:Y:S01]  /*8400*/  HGMMA.64x192x16.F32 R24, gdesc[UR4], R24, gsb0 ;  /* 0x02e00000041879f0 */ /* 0x000fe20008000818 */
[----:B------:R-:W-:Y:S02]  /*8410*/  R2UR UR6, R6 ;  /* 0x00000000060672ca */ /* 0x000fe400000e0000 */
[----:B------:R-:W-:Y:S02]  /*8420*/  R2UR UR7, R7 ;  /* 0x00000000070772ca */ /* 0x000fe400000e0000 */
[----:B------:R-:W-:Y:S02]  /*8430*/  R2UR UR4, R8 ;  /* 0x00000000080472ca */ /* 0x000fe400000e0000 */
[----:B------:R-:W-:Y:S01]  /*8440*/  R2UR UR5, R9 ;  /* 0x00000000090572ca */ /* 0x000fe200000e0000 */
[----:B------:R-:W-:Y:S02]  /*8450*/  WARPGROUP.DEPBAR.LE gsb0, 0x0 ;  /* 0x00008000000079c5 */ /* 0x000fe40000010000 */
[----:B------:R-:W-:-:S10]  /*8460*/  WARPGROUP.ARRIVE ;  /* 0x00000000000079c5 */ /* 0x000fd40000000000 */
[----:B------:R-:W-:Y:S01]  /*8470*/  HGMMA.64x192x16.F32 R24, gdesc[UR4], R24, gsb0 ;  /* 0x02e00000041879f0 */ /* 0x000fe20008000818 */
[----:B------:R-:W-:Y:S02]  /*8480*/  ULDC UR4, c[0x0][0x988] ;  /* 0x0002620000047ab9 */ /* 0x000fe40000000800 */
        /* <DEDUP_REMOVED lines=144> */
[----:B------:R-:W-:Y:S02]  /*8d90*/  FMNMX.FTZ R3, R97, R0, !PT ;  /* 0x0000000061037209 */ /* 0x000fe40007810000 */
[----:B------:R-:W-:Y:S02]  /*8da0*/  FSEL R101, R101, -INF , P0 ;  /* 0xff80000065657808 */ /* 0x000fe40000000000 */
[----:B------:R-:W-:Y:S02]  /*8db0*/  FMNMX.FTZ R0, R100, R3, !PT ;  /* 0x0000000364007209 */ /* 0x000fe40007810000 */
[----:B------:R-:W-:Y:S02]  /*8dc0*/  ISETP.GT.AND P0, PT, R5, 0xa1, PT ;  /* 0x000000a10500780c */ /* 0x000fe40003f04270 */
[----:B------:R-:W-:-:S02]  /*8dd0*/  FSEL R104, R104, -INF , P6 ;  /* 0xff80000068687808 */ /* 0x000fc40003000000 */
[----:B------:R-:W-:Y:S02]  /*8de0*/  FMNMX.FTZ R3, R101, R0, !PT ;  /* 0x0000000065037209 */ /* 0x000fe40007810000 */
[----:B------:R-:W-:Y:S02]  /*8df0*/  FSEL R99, R99, -INF , P1 ;  /* 0xff80000063637808 */ /* 0x000fe40000800000 */
[----:B------:R-:W-:Y:S02]  /*8e00*/  ISETP.GT.AND P1, PT, R5, 0xa8, PT ;  /* 0x000000a80500780c */ /* 0x000fe40003f24270 */
[----:B------:R-:W-:Y:S02]  /*8e10*/  FSEL R105, R105, -INF , P0 ;  /* 0xff80000069697808 */ /* 0x000fe40000000000 */
[----:B------:R-:W-:Y:S02]  /*8e20*/  FMNMX.FTZ R0, R104, R3, !PT ;  /* 0x0000000368007209 */ /* 0x000fe40007810000 */
[----:B------:R-:W-:-:S02]  /*8e30*/  FSEL R102, R102, -INF , P2 ;  /* 0xff80000066667808 */ /* 0x000fc40001000000 */
[----:B------:R-:W-:Y:S02]  /*8e40*/  ISETP.GT.AND P2, PT, R5, 0xa9, PT ;  /* 0x000000a90500780c */ /* 0x000fe40003f44270 */
[----:B------:R-:W-:Y:S02]  /*8e50*/  FSEL R108, R108, -INF , P1 ;  /* 0xff8000006c6c7808 */ /* 0x000fe40000800000 */
[----:B------:R-:W-:Y:S02]  /*8e60*/  FMNMX.FTZ R0, R105, R0, !PT ;  /* 0x0000000069007209 */ /* 0x000fe40007810000 */
[----:B------:R-:W-:Y:S02]  /*8e70*/  FSEL R98, R98, -INF , P3 ;  /* 0xff80000062627808 */ /* 0x000fe40001800000 */
[----:B------:R-:W-:Y:S02]  /*8e80*/  FSEL R109, R109, -INF , P2 ;  /* 0xff8000006d6d7808 */ /* 0x000fe40001000000 */
[----:B------:R-:W-:-:S02]  /*8e90*/  FMNMX.FTZ R0, R108, R0, !PT ;  /* 0x000000006c007209 */ /* 0x000fc40007810000 */
[----:B------:R-:W-:Y:S02]  /*8ea0*/  ISETP.GT.AND P3, PT, R5, 0xb0, PT ;  /* 0x000000b00500780c */ /* 0x000fe40003f64270 */
[----:B------:R-:W-:Y:S02]  /*8eb0*/  FSEL R95, R95, -INF , P4 ;  /* 0xff8000005f5f7808 */ /* 0x000fe40002000000 */
[----:B------:R-:W-:Y:S02]  /*8ec0*/  FSEL R112, R112, -INF , P3 ;  /* 0xff80000070707808 */ /* 0x000fe40001800000 */
[----:B------:R-:W-:Y:S02]  /*8ed0*/  FMNMX.FTZ R0, R109, R0, !PT ;  /* 0x000000006d007209 */ /* 0x000fe40007810000 */
[----:B------:R-:W-:Y:S02]  /*8ee0*/  ISETP.GT.AND P4, PT, R5, 0xb1, PT ;  /* 0x000000b10500780c */ /* 0x000fe40003f84270 */
[----:B------:R-:W-:-:S02]  /*8ef0*/  FSEL R94, R94, -INF , P5 ;  /* 0xff8000005e5e7808 */ /* 0x000fc40002800000 */
[----:B------:R-:W-:Y:S02]  /*8f00*/  FSEL R113, R113, -INF , P4 ;  /* 0xff80000071717808 */ /* 0x000fe40002000000 */
[----:B------:R-:W-:Y:S02]  /*8f10*/  FMNMX.FTZ R0, R112, R0, !PT ;  /* 0x0000000070007209 */ /* 0x000fe40007810000 */
[----:B------:R-:W-:Y:S02]  /*8f20*/  ISETP.GT.AND P5, PT, R5, 0xb8, PT ;  /* 0x000000b80500780c */ /* 0x000fe40003fa4270 */
[----:B------:R-:W-:Y:S02]  /*8f30*/  FMNMX.FTZ R0, R113, R0, !PT ;  /* 0x0000000071007209 */ /* 0x000fe40007810000 */
[----:B------:R-:W-:Y:S02]  /*8f40*/  FSEL R116, R116, -INF , P5 ;  /* 0xff80000074747808 */ /* 0x000fe40002800000 */
[----:B------:R-:W-:-:S02]  /*8f50*/  ISETP.GT.AND P6, PT, R5, 0xb9, PT ;  /* 0x000000b90500780c */ /* 0x000fc40003fc4270 */
[----:B------:R-:W-:Y:S02]  /*8f60*/  FMNMX.FTZ R0, R116, R0, !PT ;  /* 0x0000000074007209 */ /* 0x000fe40007810000 */
[----:B------:R-:W-:Y:S02]  /*8f70*/  FSEL R117, R117, -INF , P6 ;  /* 0xff80000075757808 */ /* 0x000fe40003000000 */
[----:B------:R-:W-:Y:S02]  /*8f80*/  P2R R6, PR, RZ, 0x1 ;  /* 0x00000001ff067803 */ /* 0x000fe40000000000 */
[----:B------:R-:W-:Y:S02]  /*8f90*/  FMNMX.FTZ R0, R117, R0, !PT ;  /* 0x0000000075007209 */ /* 0x000fe40007810000 */
[----:B------:R-:W-:Y:S02]  /*8fa0*/  ISETP.GT.AND P0, PT, R5, 0xa0, PT ;  /* 0x000000a00500780c */ /* 0x000fe40003f04270 */
[----:B0-----:R-:W-:Y:S01]  /*8fb0*/  P2R R8, PR, RZ, 0x4 ;  /* 0x00000004ff087803 */ /* 0x001fe20000000000 */
[----:B------:R-:W0:Y:S01]  /*8fc0*/  SHFL.BFLY PT, R3, R0, 0x2, 0x1f ;  /* 0x0c401f0000037f89 */ /* 0x000e2200000e0000 */
[----:B------:R-:W-:-:S02]  /*8fd0*/  FSEL R106, R106, -INF , P0 ;  /* 0xff8000006a6a7808 */ /* 0x000fc40000000000 */
[----:B------:R-:W-:Y:S02]  /*8fe0*/  ISETP.NE.AND P0, PT, R6, RZ, PT ;  /* 0x000000ff0600720c */ /* 0x000fe40003f05270 */
[----:B------:R-:W-:Y:S02]  /*8ff0*/  P2R R7, PR, RZ, 0x2 ;  /* 0x00000002ff077803 */ /* 0x000fe40000000000 */
[----:B------:R-:W-:Y:S02]  /*9000*/  FSEL R107, R107, -INF , P0 ;  /* 0xff8000006b6b7808 */ /* 0x000fe40000000000 */
[----:B------:R-:W-:Y:S02]  /*9010*/  ISETP.NE.AND P0, PT, R10, RZ, PT ;  /* 0x000000ff0a00720c */ /* 0x000fe40003f05270 */
[----:B------:R-:W-:Y:S02]  /*9020*/  FMNMX.FTZ R10, R129, R128, !PT ;  /* 0x00000080810a7209 */ /* 0x000fe40007810000 */
[----:B------:R-:W-:-:S02]  /*9030*/  ISETP.GT.AND P1, PT, R5, 0x99, PT ;  /* 0x000000990500780c */ /* 0x000fc40003f24270 */
[----:B------:R-:W-:Y:S02]  /*9040*/  FMNMX.FTZ R21, R127, R10, !PT ;  /* 0x0000000a7f157209 */ /* 0x000fe40007810000 */
[----:B------:R-:W-:Y:S02]  /*9050*/  FSEL R103, R103, -INF , P1 ;  /* 0xff80000067677808 */ /* 0x000fe40000800000 */
[----:B------:R-:W-:Y:S02]  /*9060*/  FMNMX.FTZ R10, R126, R21, !PT ;  /* 0x000000157e0a7209 */ /* 0x000fe40007810000 */
[----:B------:R-:W-:Y:S02]  /*9070*/  ISETP.NE.AND P1, PT, R7, RZ, PT ;  /* 0x000000ff0700720c */ /* 0x000fe40003f25270 */
[----:B------:R-:W-:Y:S02]  /*9080*/  FMNMX.FTZ R21, R125, R10, !PT ;  /* 0x0000000a7d157209 */ /* 0x000fe40007810000 */
[----:B0-----:R-:W-:-:S02]  /*9090*/  FMNMX.FTZ R3, R0, R3, !PT ;  /* 0x0000000300037209 */ /* 0x001fc40007810000 */
[----:B------:R-:W-:Y:S02]  /*90a0*/  FMNMX.FTZ R10, R124, R21, !PT ;  /* 0x000000157c0a7209 */ /* 0x000fe40007810000 */
[----:B------:R-:W-:Y:S01]  /*90b0*/  FSEL R110, R110, -INF , P1 ;  /* 0xff8000006e6e7808 */ /* 0x000fe20000800000 */
[----:B------:R-:W0:Y:S01]  /*90c0*/  SHFL.BFLY PT, R0, R3, 0x1, 0x1f ;  /* 0x0c201f0003007f89 */ /* 0x000e2200000e0000 */
[----:B------:R-:W-:Y:S02]  /*90d0*/  FSEL R114, R114, -INF , P3 ;  /* 0xff80000072727808 */ /* 0x000fe40001800000 */
[----:B------:R-:W-:Y:S02]  /*90e0*/  FSEL R115, R115, -INF , P4 ;  /* 0xff80000073737808 */ /* 0x000fe40002000000 */
[----:B------:R-:W-:Y:S02]  /*90f0*/  FSEL R118, R118, -INF , P5 ;  /* 0xff80000076767808 */ /* 0x000fe40002800000 */
[----:B------:R-:W-:-:S02]  /*9100*/  FSEL R119, R119, -INF , P6 ;  /* 0xff80000077777808 */ /* 0x000fc40003000000 */
[----:B0-----:R-:W-:Y:S01]  /*9110*/  FMNMX.FTZ R3, R3, R0, !PT ;  /* 0x0000000003037209 */ /* 0x001fe20007810000 */
[----:B------:R-:W-:-:S03]  /*9120*/  IMAD.U32 R0, RZ, RZ, UR4 ;  /* 0x00000004ff007e24 */ /* 0x000fc6000f8e00ff */
[C---:B------:R-:W-:Y:S01]  /*9130*/  FSETP.NEU.FTZ.AND P2, PT, R3.reuse, -INF , PT ;  /* 0xff8000000300780b */ /* 0x040fe20003f5d000 */
[----:B------:R-:W-:-:S05]  /*9140*/  FMUL.FTZ R9, R3, R0 ;  /* 0x0000000003097220 */ /* 0x000fca0000410000 */
[----:B------:R-:W-:Y:S02]  /*9150*/  FSEL R5, R9, RZ, P2 ;  /* 0x000000ff09057208 */ /* 0x000fe40001000000 */
[----:B------:R-:W-:-:S03]  /*9160*/  ISETP.NE.AND P2, PT, R8, RZ, PT ;  /* 0x000000ff0800720c */ /* 0x000fc60003f45270 */
[--C-:B------:R-:W-:Y:S01]  /*9170*/  FFMA.FTZ R9, R29, R0, -R5.reuse ;  /* 0x000000001d097223 */ /* 0x100fe20000010805 */
[----:B------:R-:W-:Y:S01]  /*9180*/  FMNMX.FTZ R29, R123, R10, !PT ;  /* 0x0000000a7b1d7209 */ /* 0x000fe20007810000 */
[-CC-:B------:R-:W-:Y:S01]  /*9190*/  FFMA.FTZ R6, R24, R0.reuse, -R5.reuse ;  /* 0x0000000018067223 */ /* 0x180fe20000010805 */
[----:B------:R-:W-:Y:S01]  /*91a0*/  FSEL R111, R111, -INF , P2 ;  /* 0xff8000006f6f7808 */ /* 0x000fe20001000000 */
[-CC-:B------:R-:W-:Y:S01]  /*91b0*/  FFMA.FTZ R11, R32, R0.reuse, -R5.reuse ;  /* 0x00000000200b7223 */ /* 0x180fe20000010805 */
[----:B------:R-:W-:Y:S01]  /*91c0*/  FMNMX.FTZ R10, R122, R29, !PT ;  /* 0x0000001d7a0a7209 */ /* 0x000fe20007810000 */
[-CC-:B------:R-:W-:Y:S01]  /*91d0*/  FFMA.FTZ R32, R56, R0.reuse, -R5.reuse ;  /* 0x0000000038207223 */ /* 0x180fe20000010805 */
[-CC-:B------:R-:W-:Y:S01]  /*91e0*/  FFMA.FTZ R56, R93, R0.reuse, -R5.reuse ;  /* 0x000000005d387223 */ /* 0x180fe20000010805 */
[--C-:B------:R-:W-:Y:S01]  /*91f0*/  FFMA.FTZ R8, R28, R0, -R5.reuse ;  /* 0x000000001c087223 */ /* 0x100fe20000010805 */
[----:B------:R-:W-:Y:S01]  /*9200*/  FMNMX.FTZ R29, R121, R10, !PT ;  /* 0x0000000a791d7209 */ /* 0x000fe20007810000 */
[-CC-:B------:R-:W-:Y:S01]  /*9210*/  FFMA.FTZ R7, R25, R0.reuse, -R5.reuse ;  /* 0x0000000019077223 */ /* 0x180fe20000010805 */
[-CC-:B------:R-:W-:Y:S01]  /*9220*/  FFMA.FTZ R28, R40, R0.reuse, -R5.reuse ;  /* 0x00000000281c7223 */ /* 0x180fe20000010805 */
        /* <DEDUP_REMOVED lines=52> */
[----:B------:R-:W-:Y:S01]  /*9570*/  FFMA.FTZ R73, R117, R0, -R5 ;  /* 0x0000000075497223 */ /* 0x000fe20000010805 */
[----:B------:R-:W-:Y:S01]  /*9580*/  FMNMX.FTZ R10, R70, R29, !PT ;  /* 0x0000001d460a7209 */ /* 0x000fe20007810000 */
[----:B------:R-:W-:Y:S01]  /*9590*/  MUFU.EX2 R6, R6 ;  /* 0x0000000600067308 */ /* 0x000fe20000000800 */
[----:B------:R-:W2:Y:S02]  /*95a0*/  LDL R105, [R1+0x48] ;  /* 0x0000480001697983 */ /* 0x000ea40000100800 */
[----:B------:R-:W-:-:S02]  /*95b0*/  FMNMX.FTZ R29, R71, R10, !PT ;  /* 0x0000000a471d7209 */ /* 0x000fc40007810000 */
[----:B------:R-:W3:Y:S02]  /*95c0*/  LDL R104, [R1+0x8] ;  /* 0x0000080001687983 */ /* 0x000ee40000100800 */
[----:B------:R-:W-:Y:S01]  /*95d0*/  FMNMX.FTZ R10, R74, R29, !PT ;  /* 0x0000001d4a0a7209 */ /* 0x000fe20007810000 */
[----:B------:R-:W0:Y:S03]  /*95e0*/  MUFU.EX2 R7, R7 ;  /* 0x0000000700077308 */ /* 0x000e260000000800 */
[----:B------:R-:W-:-:S04]  /*95f0*/  FMNMX.FTZ R29, R75, R10, !PT ;  /* 0x0000000a4b1d7209 */ /* 0x000fc80007810000 */
[----:B------:R-:W-:Y:S01]  /*9600*/  FMNMX.FTZ R10, R78, R29, !PT ;  /* 0x0000001d4e0a7209 */ /* 0x000fe20007810000 */
[----:B------:R-:W-:Y:S03]  /*9610*/  MUFU.EX2 R8, R8 ;  /* 0x0000000800087308 */ /* 0x000fe60000000800 */
        /* <DEDUP_REMOVED lines=30> */
[----:B------:R-:W-:-:S05]  /*9800*/  FMNMX.FTZ R10, R119, R10, !PT ;  /* 0x0000000a770a7209 */ /* 0x000fca0007810000 */
[----:B------:R-:W1:Y:S01]  /*9810*/  SHFL.BFLY PT, R24, R10, 0x2, 0x1f ;  /* 0x0c401f000a187f89 */ /* 0x000e6200000e0000 */
[----:B------:R-:W-:Y:S08]  /*9820*/  MUFU.EX2 R15, R15 ;  /* 0x0000000f000f7308 */ /* 0x000ff00000000800 */
[----:B------:R-:W-:Y:S08]  /*9830*/  MUFU.EX2 R20, R20 ;  /* 0x0000001400147308 */ /* 0x000ff00000000800 */
[----:B------:R-:W-:Y:S01]  /*9840*/  MUFU.EX2 R21, R21 ;  /* 0x0000001500157308 */ /* 0x000fe20000000800 */
[----:B-1----:R-:W-:-:S07]  /*9850*/  FMNMX.FTZ R10, R10, R24, !PT ;  /* 0x000000180a0a7209 */ /* 0x002fce0007810000 */
[----:B------:R-:W-:Y:S01]  /*9860*/  MUFU.EX2 R32, R32 ;  /* 0x0000002000207308 */ /* 0x000fe20000000800 */
[----:B------:R-:W1:Y:S07]  /*9870*/  SHFL.BFLY PT, R24, R10, 0x1, 0x1f ;  /* 0x0c201f000a187f89 */ /* 0x000e6e00000e0000 */
[----:B------:R-:W-:Y:S08]  /*9880*/  MUFU.EX2 R33, R33 ;  /* 0x0000002100217308 */ /* 0x000ff00000000800 */
[----:B------:R-:W-:Y:S08]  /*9890*/  MUFU.EX2 R34, R34 ;  /* 0x0000002200227308 */ /* 0x000ff00000000800 */
[----:B------:R-:W-:Y:S01]  /*98a0*/  MUFU.EX2 R40, R40 ;  /* 0x0000002800287308 */ /* 0x000fe20000000800 */
[----:B-1----:R-:W-:-:S04]  /*98b0*/  FMNMX.FTZ R10, R10, R24, !PT ;  /* 0x000000180a0a7209 */ /* 0x002fc80007810000 */
[C---:B------:R-:W-:Y:S01]  /*98c0*/  FSETP.NEU.FTZ.AND P1, PT, R10.reuse, -INF , PT ;  /* 0xff8000000a00780b */ /* 0x040fe20003f3d000 */
[----:B------:R-:W-:Y:S02]  /*98d0*/  FMUL.FTZ R93, R10, R0 ;  /* 0x000000000a5d7220 */ /* 0x000fe40000410000 */
[----:B------:R-:W-:Y:S03]  /*98e0*/  MUFU.EX2 R41, R41 ;  /* 0x0000002900297308 */ /* 0x000fe60000000800 */
[----:B------:R-:W-:Y:S02]  /*98f0*/  FSEL R93, R93, RZ, P1 ;  /* 0x000000ff5d5d7208 */ /* 0x000fe40000800000 */
[----:B------:R-:W-:-:S03]  /*9900*/  ISETP.NE.AND P1, PT, R131, RZ, PT ;  /* 0x000000ff8300720c */ /* 0x000fc60003f25270 */
[----:B------:R-:W-:Y:S01]  /*9910*/  MUFU.EX2 R46, R46 ;  /* 0x0000002e002e7308 */ /* 0x000fe20000000800 */
[-CC-:B------:R-:W-:Y:S01]  /*9920*/  FFMA.FTZ R5, R129, R0.reuse, -R93.reuse ;  /* 0x0000000081057223 */ /* 0x180fe2000001085d */
[-CC-:B------:R-:W-:Y:S01]  /*9930*/  FFMA.FTZ R29, R128, R0.reuse, -R93.reuse ;  /* 0x00000000801d7223 */ /* 0x180fe2000001085d */
[-CC-:B------:R-:W-:Y:S01]  /*9940*/  FFMA.FTZ R77, R127, R0.reuse, -R93.reuse ;  /* 0x000000007f4d7223 */ /* 0x180fe2000001085d */
[-CC-:B------:R-:W-:Y:S01]  /*9950*/  FFMA.FTZ R80, R126, R0.reuse, -R93.reuse ;  /* 0x000000007e507223 */ /* 0x180fe2000001085d */
[-CC-:B------:R-:W-:Y:S01]  /*9960*/  FFMA.FTZ R81, R125, R0.reuse, -R93.reuse ;  /* 0x000000007d517223 */ /* 0x180fe2000001085d */
[-CC-:B------:R-:W-:Y:S01]  /*9970*/  FFMA.FTZ R96, R47, R0.reuse, -R93.reuse ;  /* 0x000000002f607223 */ /* 0x180fe2000001085d */
[-CC-:B------:R-:W-:Y:S01]  /*9980*/  FFMA.FTZ R47, R50, R0.reuse, -R93.reuse ;  /* 0x00000000322f7223 */ /* 0x180fe2000001085d */
[----:B------:R-:W-:Y:S01]  /*9990*/  MUFU.EX2 R5, R5 ;  /* 0x0000000500057308 */ /* 0x000fe20000000800 */
[-CC-:B------:R-:W-:Y:S01]  /*99a0*/  FFMA.FTZ R50, R51, R0.reuse, -R93.reuse ;  /* 0x0000000033327223 */ /* 0x180fe2000001085d */
[-CC-:B------:R-:W-:Y:S01]  /*99b0*/  FFMA.FTZ R51, R54, R0.reuse, -R93.reuse ;  /* 0x0000000036337223 */ /* 0x180fe2000001085d */
[----:B------:R-:W-:Y:S01]  /*99c0*/  @!P1 IADD3 R4, R4, 0x30840, RZ ;  /* 0x0003084004049810 */ /* 0x000fe20007ffe0ff */
[-CC-:B------:R-:W-:Y:S01]  /*99d0*/  FFMA.FTZ R54, R55, R0.reuse, -R93.reuse ;  /* 0x0000000037367223 */ /* 0x180fe2000001085d */
[-CC-:B------:R-:W-:Y:S01]  /*99e0*/  FFMA.FTZ R55, R58, R0.reuse, -R93.reuse ;  /* 0x000000003a377223 */ /* 0x180fe2000001085d */
[-CC-:B------:R-:W-:Y:S01]  /*99f0*/  FFMA.FTZ R58, R59, R0.reuse, -R93.reuse ;  /* 0x000000003b3a7223 */ /* 0x180fe2000001085d */
[-CC-:B------:R-:W-:Y:S01]  /*9a00*/  FFMA.FTZ R84, R124, R0.reuse, -R93.reuse ;  /* 0x000000007c547223 */ /* 0x180fe2000001085d */
[----:B------:R-:W1:Y:S01]  /*9a10*/  MUFU.EX2 R29, R29 ;  /* 0x0000001d001d7308 */ /* 0x000e620000000800 */
[----:B------:R-:W-:Y:S01]  /*9a20*/  @!P1 PRMT R4, RZ, 0x654, R4 ;  /* 0x00000654ff049816 */ /* 0x000fe20000000004 */
[-C--:B------:R-:W-:Y:S01]  /*9a30*/  FFMA.FTZ R59, R62, R0.reuse, -R93 ;  /* 0x000000003e3b7223 */ /* 0x080fe2000001085d */
[----:B0-----:R-:W-:Y:S01]  /*9a40*/  FADD.FTZ R101, R6, R7 ;  /* 0x0000000706657221 */ /* 0x001fe20000010000 */
[-CC-:B------:R-:W-:Y:S01]  /*9a50*/  FFMA.FTZ R62, R63, R0.reuse, -R93.reuse ;  /* 0x000000003f3e7223 */ /* 0x180fe2000001085d */
[----:B------:R0:W-:Y:S01]  /*9a60*/  @!P1 SYNCS.ARRIVE.TRANS64.RED.A1T0 RZ, [R4+URZ], RZ ;  /* 0x000000ff04ff99a7 */ /* 0x0001e2000810043f */
[-CC-:B------:R-:W-:Y:S01]  /*9a70*/  FFMA.FTZ R85, R123, R0.reuse, -R93.reuse ;  /* 0x000000007b557223 */ /* 0x180fe2000001085d */
[-CC-:B------:R-:W-:Y:S01]  /*9a80*/  FFMA.FTZ R88, R122, R0.reuse, -R93.reuse ;  /* 0x000000007a587223 */ /* 0x180fe2000001085d */
[----:B------:R-:W4:Y:S01]  /*9a90*/  MUFU.EX2 R77, R77 ;  /* 0x0000004d004d7308 */ /* 0x000f220000000800 */
[-CC-:B------:R-:W-:Y:S01]  /*9aa0*/  FFMA.FTZ R89, R121, R0.reuse, -R93.reuse ;  /* 0x0000000079597223 */ /* 0x180fe2000001085d */
[-CC-:B------:R-:W-:Y:S01]  /*9ab0*/  FFMA.FTZ R92, R120, R0.reuse, -R93.reuse ;  /* 0x00000000785c7223 */ /* 0x180fe2000001085d */
[----:B------:R-:W-:-:S05]  /*9ac0*/  FFMA.FTZ R31, R31, R0, -R93 ;  /* 0x000000001f1f7223 */ /* 0x000fca000001085d */
[----:B------:R-:W4:Y:S01]  /*9ad0*/  MUFU.EX2 R80, R80 ;  /* 0x0000005000507308 */ /* 0x000f220000000800 */
[--C-:B------:R-:W-:Y:S01]  /*9ae0*/  FFMA.FTZ R63, R66, R0, -R93.reuse ;  /* 0x00000000423f7223 */ /* 0x100fe2000001085d */
[----:B0-----:R-:W-:Y:S01]  /*9af0*/  F2FP.F16.F32.PACK_AB R4, R7, R6 ;  /* 0x000000060704723e */ /* 0x001fe200000000ff */
[----:B------:R-:W-:-:S05]  /*9b00*/  FFMA.FTZ R66, R67, R0, -R93 ;  /* 0x0000000043427223 */ /* 0x000fca000001085d */
[----:B------:R-:W0:Y:S01]  /*9b10*/  MUFU.EX2 R81, R81 ;  /* 0x0000005100517308 */ /* 0x000e220000000800 */
[----:B-1----:R-:W-:Y:S01]  /*9b20*/  FADD.FTZ R6, R5, R29 ;  /* 0x0000001d05067221 */ /* 0x002fe20000010000 */
[-C--:B------:R-:W-:Y:S01]  /*9b30*/  FFMA.FTZ R67, R70, R0.reuse, -R93 ;  /* 0x0000000046437223 */ /* 0x080fe2000001085d */
[----:B------:R-:W-:Y:S01]  /*9b40*/  FADD.FTZ R24, R8, R101 ;  /* 0x0000006508187221 */ /* 0x000fe20000010000 */
[-CC-:B------:R-:W-:Y:S01]  /*9b50*/  FFMA.FTZ R70, R71, R0.reuse, -R93.reuse ;  /* 0x0000000047467223 */ /* 0x180fe2000001085d */
[-CC-:B------:R-:W-:Y:S01]  /*9b60*/  FFMA.FTZ R71, R74, R0.reuse, -R93.reuse ;  /* 0x000000004a477223 */ /* 0x180fe2000001085d */
[-CC-:B------:R-:W-:Y:S01]  /*9b70*/  FFMA.FTZ R74, R75, R0.reuse, -R93.reuse ;  /* 0x000000004b4a7223 */ /* 0x180fe2000001085d */
[----:B----4-:R-:W-:Y:S01]  /*9b80*/  FADD.FTZ R7, R77, R6 ;  /* 0x000000064d077221 */ /* 0x010fe20000010000 */
[----:B------:R-:W1:Y:S01]  /*9b90*/  MUFU.EX2 R84, R84 ;  /* 0x0000005400547308 */ /* 0x000e620000000800 */
[-CC-:B------:R-:W-:Y:S01]  /*9ba0*/  FFMA.FTZ R75, R78, R0.reuse, -R93.reuse ;  /* 0x000000004e4b7223 */ /* 0x180fe2000001085d */
[----:B------:R-:W-:Y:S01]  /*9bb0*/  FADD.FTZ R24, R9, R24 ;  /* 0x0000001809187221 */ /* 0x000fe20000010000 */
[-CC-:B------:R-:W-:Y:S01]  /*9bc0*/  FFMA.FTZ R78, R79, R0.reuse, -R93.reuse ;  /* 0x000000004f4e7223 */ /* 0x180fe2000001085d */
[----:B------:R-:W-:Y:S01]  /*9bd0*/  FFMA.FTZ R79, R86, R0, -R93 ;  /* 0x00000000564f7223 */ /* 0x000fe2000001085d */
[----:B------:R-:W-:Y:S01]  /*9be0*/  FADD.FTZ R86, R80, R7 ;  /* 0x0000000750567221 */ /* 0x000fe20000010000 */
[----:B------:R-:W-:-:S02]  /*9bf0*/  FADD.FTZ R7, R11, R24 ;  /* 0x000000180b077221 */ /* 0x000fc40000010000 */
[----:B------:R-:W4:Y:S01]  /*9c00*/  MUFU.EX2 R85, R85 ;  /* 0x0000005500557308 */ /* 0x000f220000000800 */
[----:B------:R-:W-:Y:S01]  /*9c10*/  F2FP.F16.F32.PACK_AB R6, R9, R8 ;  /* 0x000000080906723e */ /* 0x000fe200000000ff */
[----:B0-----:R-:W-:Y:S01]  /*9c20*/  FADD.FTZ R9, R81, R86 ;  /* 0x0000005651097221 */ /* 0x001fe20000010000 */
[----:B------:R-:W-:-:S05]  /*9c30*/  FADD.FTZ R86, R12, R7 ;  /* 0x000000070c567221 */ /* 0x000fca0000010000 */
[----:B------:R-:W0:Y:S01]  /*9c40*/  MUFU.EX2 R88, R88 ;  /* 0x0000005800587308 */ /* 0x000e220000000800 */
[----:B------:R-:W-:Y:S01]  /*9c50*/  FADD.FTZ R7, R13, R86 ;  /* 0x000000560d077221 */ /* 0x000fe20000010000 */
[----:B------:R-:W-:Y:S01]  /*9c60*/  F2FP.F16.F32.PACK_AB R24, R12, R11 ;  /* 0x0000000b0c18723e */ /* 0x000fe200000000ff */
[----:B------:R-:W-:Y:S01]  /*9c70*/  FFMA.FTZ R82, R82, R0, -R93 ;  /* 0x0000000052527223 */ /* 0x000fe2000001085d */
[----:B-1----:R-:W-:Y:S01]  /*9c80*/  FADD.FTZ R12, R84, R9 ;  /* 0x00000009540c7221 */ /* 0x002fe20000010000 */
[----:B------:R-:W-:-:S03]  /*9c90*/  FADD.FTZ R7, R26, R7 ;  /* 0x000000071a077221 */ /* 0x000fc60000010000 */
[----:B------:R-:W1:Y:S01]  /*9ca0*/  MUFU.EX2 R89, R89 ;  /* 0x0000005900597308 */ /* 0x000e620000000800 */
[----:B----4-:R-:W-:-:S07]  /*9cb0*/  FADD.FTZ R11, R85, R12 ;  /* 0x0000000c550b7221 */ /* 0x010fce0000010000 */
[----:B------:R-:W4:Y:S01]  /*9cc0*/  MUFU.EX2 R92, R92 ;  /* 0x0000005c005c7308 */ /* 0x000f220000000800 */
[----:B0-----:R-:W-:-:S07]  /*9cd0*/  FADD.FTZ R12, R88, R11 ;  /* 0x0000000b580c7221 */ /* 0x001fce0000010000 */
[----:B------:R0:W-:Y:S08]  /*9ce0*/  MUFU.EX2 R8, R82 ;  /* 0x0000005200087308 */ /* 0x0001f00000000800 */
[----:B------:R-:W4:Y:S01]  /*9cf0*/  MUFU.EX2 R31, R31 ;  /* 0x0000001f001f7308 */ /* 0x000f220000000800 */
[----:B0-----:R-:W-:-:S04]  /*9d00*/  FADD.FTZ R82, R28, R7 ;  /* 0x000000071c527221 */ /* 0x001fc80000010000 */
[----:B------:R-:W-:-:S03]  /*9d10*/  FADD.FTZ R11, R25, R82 ;  /* 0x00000052190b7221 */ /* 0x000fc60000010000 */
[----:B------:R-:W0:Y:S01]  /*9d20*/  MUFU.EX2 R96, R96 ;  /* 0x0000006000607308 */ /* 0x000e220000000800 */
[----:B------:R-:W-:Y:S01]  /*9d30*/  FADD.FTZ R82, R30, R11 ;  /* 0x0000000b1e527221 */ /* 0x000fe20000010000 */
[----:B-1----:R-:W-:-:S03]  /*9d40*/  FADD.FTZ R7, R89, R12 ;  /* 0x0000000c59077221 */ /* 0x002fc60000010000 */
[----:B------:R-:W-:-:S03]  /*9d50*/  FADD.FTZ R11, R27, R82 ;  /* 0x000000521b0b7221 */ /* 0x000fc60000010000 */
[----:B------:R-:W1:Y:S01]  /*9d60*/  MUFU.EX2 R47, R47 ;  /* 0x0000002f002f7308 */ /* 0x000e620000000800 */
[----:B----4-:R-:W-:Y:S01]  /*9d70*/  FADD.FTZ R12, R92, R7 ;  /* 0x000000075c0c7221 */ /* 0x010fe20000010000 */
[----:B------:R-:W-:-:S06]  /*9d80*/  FADD.FTZ R82, R14, R11 ;  /* 0x0000000b0e527221 */ /* 0x000fcc0000010000 */
[----:B------:R-:W4:Y:S01]  /*9d90*/  MUFU.EX2 R50, R50 ;  /* 0x0000003200327308 */ /* 0x000f220000000800 */
[----:B------:R-:W-:Y:S01]  /*9da0*/  FADD.FTZ R7, R31, R12 ;  /* 0x0000000c1f077221 */ /* 0x000fe20000010000 */
[----:B------:R-:W-:Y:S01]  /*9db0*/  F2FP.F16.F32.PACK_AB R26, R26, R13 ;  /* 0x0000000d1a1a723e */ /* 0x000fe200000000ff */
[----:B------:R-:W-:Y:S02]  /*9dc0*/  FADD.FTZ R13, R15, R82 ;  /* 0x000000520f0d7221 */ /* 0x000fe40000010000 */
[----:B0-----:R-:W-:Y:S02]  /*9dd0*/  FADD.FTZ R12, R96, R7 ;  /* 0x00000007600c7221 */ /* 0x001fe40000010000 */
[----:B------:R-:W-:Y:S01]  /*9de0*/  FADD.FTZ R82, R20, R13 ;  /* 0x0000000d14527221 */ /* 0x000fe20000010000 */
[----:B------:R-:W-:Y:S01]  /*9df0*/  F2FP.F16.F32.PACK_AB R28, R25, R28 ;  /* 0x0000001c191c723e */ /* 0x000fe200000000ff */
[----:B-1----:R-:W-:Y:S01]  /*9e00*/  FADD.FTZ R7, R47, R12 ;  /* 0x0000000c2f077221 */ /* 0x002fe20000010000 */
[----:B------:R-:W0:Y:S01]  /*9e10*/  MUFU.EX2 R51, R51 ;  /* 0x0000003300337308 */ /* 0x000e220000000800 */
[----:B------:R-:W-:-:S07]  /*9e20*/  FADD.FTZ R25, R21, R82 ;  /* 0x0000005215197221 */ /* 0x000fce0000010000 */
[----:B------:R-:W1:Y:S01]  /*9e30*/  MUFU.EX2 R54, R54 ;  /* 0x0000003600367308 */ /* 0x000e620000000800 */
[----:B----4-:R-:W-:Y:S01]  /*9e40*/  FADD.FTZ R12, R50, R7 ;  /* 0x00000007320c7221 */ /* 0x010fe20000010000 */
[----:B------:R-:W-:Y:S01]  /*9e50*/  F2FP.F16.F32.PACK_AB R7, R80, R77 ;  /* 0x0000004d5007723e */ /* 0x000fe200000000ff */
[----:B------:R-:W-:Y:S01]  /*9e60*/  FADD.FTZ R80, R32, R25 ;  /* 0x0000001920507221 */ /* 0x000fe20000010000 */
[----:B------:R-:W-:Y:S01]  /*9e70*/  F2FP.F16.F32.PACK_AB R25, R84, R81 ;  /* 0x000000515419723e */ /* 0x000fe200000000ff */
[----:B------:R-:W4:Y:S03]  /*9e80*/  LDL R82, [R1+0x50] ;  /* 0x0000500001527983 */ /* 0x000f260000100800 */
[----:B------:R-:W2:Y:S01]  /*9e90*/  MUFU.EX2 R55, R55 ;  /* 0x0000003700377308 */ /* 0x000ea20000000800 */
[----:B------:R-:W4:Y:S01]  /*9ea0*/  LDL R81, [R1+0x4] ;  /* 0x0000040001517983 */ /* 0x000f220000100800 */
[----:B0-----:R-:W-:-:S06]  /*9eb0*/  FADD.FTZ R13, R51, R12 ;  /* 0x0000000c330d7221 */ /* 0x001fcc0000010000 */
[----:B------:R-:W0:Y:S01]  /*9ec0*/  MUFU.EX2 R58, R58 ;  /* 0x0000003a003a7308 */ /* 0x000e220000000800 */
[----:B-1----:R-:W-:-:S07]  /*9ed0*/  FADD.FTZ R12, R54, R13 ;  /* 0x0000000d360c7221 */ /* 0x002fce0000010000 */
[----:B------:R-:W1:Y:S01]  /*9ee0*/  MUFU.EX2 R59, R59 ;  /* 0x0000003b003b7308 */ /* 0x000e620000000800 */
[----:B--2---:R-:W-:Y:S01]  /*9ef0*/  FADD.FTZ R13, R55, R12 ;  /* 0x0000000c370d7221 */ /* 0x004fe20000010000 */
[----:B------:R-:W-:-:S06]  /*9f00*/  FADD.FTZ R77, R33, R80 ;  /* 0x00000050214d7221 */ /* 0x000fcc0000010000 */
[----:B------:R-:W2:Y:S01]  /*9f10*/  MUFU.EX2 R62, R62 ;  /* 0x0000003e003e7308 */ /* 0x000ea20000000800 */
[----:B0-----:R-:W-:Y:S01]  /*9f20*/  FADD.FTZ R12, R58, R13 ;  /* 0x0000000d3a0c7221 */ /* 0x001fe20000010000 */
[----:B------:R-:W-:-:S06]  /*9f30*/  FADD.FTZ R77, R34, R77 ;  /* 0x0000004d224d7221 */ /* 0x000fcc0000010000 */
[----:B------:R-:W0:Y:S01]  /*9f40*/  MUFU.EX2 R63, R63 ;  /* 0x0000003f003f7308 */ /* 0x000e220000000800 */
[----:B-1----:R-:W-:Y:S01]  /*9f50*/  FADD.FTZ R13, R59, R12 ;  /* 0x0000000c3b0d7221 */ /* 0x002fe20000010000 */
[----:B------:R-:W-:-:S06]  /*9f60*/  FADD.FTZ R12, R40, R77 ;  /* 0x0000004d280c7221 */ /* 0x000fcc0000010000 */
[----:B------:R-:W1:Y:S08]  /*9f70*/  MUFU.EX2 R66, R66 ;  /* 0x0000004200427308 */ /* 0x000e700000000800 */
[----:B------:R-:W3:Y:S01]  /*9f80*/  MUFU.EX2 R48, R48 ;  /* 0x0000003000307308 */ /* 0x000ee20000000800 */
[----:B--2---:R-:W-:Y:S01]  /*9f90*/  FADD.FTZ R80, R62, R13 ;  /* 0x0000000d3e507221 */ /* 0x004fe20000010000 */
[----:B------:R-:W-:-:S06]  /*9fa0*/  F2FP.F16.F32.PACK_AB R5, R29, R5 ;  /* 0x000000051d05723e */ /* 0x000fcc00000000ff */
[----:B------:R-:W2:Y:S01]  /*9fb0*/  MUFU.EX2 R67, R67 ;  /* 0x0000004300437308 */ /* 0x000ea20000000800 */
[----:B------:R-:W-:-:S07]  /*9fc0*/  FADD.FTZ R13, R41, R12 ;  /* 0x0000000c290d7221 */ /* 0x000fce0000010000 */
[----:B------:R-:W2:Y:S01]  /*9fd0*/  MUFU.EX2 R49, R49 ;  /* 0x0000003100317308 */ /* 0x000ea20000000800 */
[----:B0-----:R-:W-:Y:S01]  /*9fe0*/  FADD.FTZ R77, R63, R80 ;  /* 0x000000503f4d7221 */ /* 0x001fe20000010000 */
[----:B------:R-:W-:-:S06]  /*9ff0*/  FADD.FTZ R13, R46, R13 ;  /* 0x0000000d2e0d7221 */ /* 0x000fcc0000010000 */
[----:B------:R-:W0:Y:S01]  /*a000*/  MUFU.EX2 R70, R70 ;  /* 0x0000004600467308 */ /* 0x000e220000000800 */
[----:B------:R1:W-:Y:S07]  /*a010*/  STSM.16.M88.4 [R157+0x1e800], R4 ;  /* 0x01e800049d007844 */ /* 0x0003ee0000000200 */
[----:B------:R-:W0:Y:S01]  /*a020*/  MUFU.EX2 R35, R35 ;  /* 0x0000002300237308 */ /* 0x000e220000000800 */
[----:B------:R-:W-:Y:S02]  /*a030*/  F2FP.F16.F32.PACK_AB R30, R27, R30 ;  /* 0x0000001e1b1e723e */ /* 0x000fe400000000ff */
[----:B------:R-:W-:-:S05]  /*a040*/  F2FP.F16.F32.PACK_AB R27, R88, R85 ;  /* 0x00000055581b723e */ /* 0x000fca00000000ff */
[----:B------:R-:W0:Y:S01]  /*a050*/  MUFU.EX2 R36, R36 ;  /* 0x0000002400247308 */ /* 0x000e220000000800 */
[----:B-1----:R-:W-:Y:S01]  /*a060*/  F2FP.F16.F32.PACK_AB R4, R15, R14 ;  /* 0x0000000e0f04723e */ /* 0x002fe200000000ff */
[----:B------:R-:W-:Y:S01]  /*a070*/  FADD.FTZ R14, R66, R77 ;  /* 0x0000004d420e7221 */ /* 0x000fe20000010000 */
[----:B------:R-:W-:Y:S01]  /*a080*/  F2FP.F16.F32.PACK_AB R6, R21, R20 ;  /* 0x000000141506723e */ /* 0x000fe200000000ff */
[----:B---3--:R-:W-:Y:S01]  /*a090*/  FADD.FTZ R20, R48, R13 ;  /* 0x0000000d30147221 */ /* 0x008fe20000010000 */
[----:B------:R-:W-:-:S03]  /*a0a0*/  F2FP.F16.F32.PACK_AB R29, R92, R89 ;  /* 0x000000595c1d723e */ /* 0x000fc600000000ff */
[----:B------:R-:W-:Y:S01]  /*a0b0*/  MUFU.EX2 R37, R37 ;  /* 0x0000002500257308 */ /* 0x000fe20000000800 */
[----:B------:R-:W-:Y:S01]  /*a0c0*/  F2FP.F16.F32.PACK_AB R31, R96, R31 ;  /* 0x0000001f601f723e */ /* 0x000fe200000000ff */
[----:B--2---:R-:W-:Y:S01]  /*a0d0*/  FADD.FTZ R5, R67, R14 ;  /* 0x0000000e43057221 */ /* 0x004fe20000010000 */
[----:B------:R-:W-:-:S05]  /*a0e0*/  FADD.FTZ R20, R49, R20 ;  /* 0x0000001431147221 */ /* 0x000fca0000010000 */
[----:B------:R-:W1:Y:S01]  /*a0f0*/  MUFU.EX2 R71, R71 ;  /* 0x0000004700477308 */ /* 0x000e620000000800 */
[----:B------:R-:W-:Y:S04]  /*a100*/  STSM.16.M88.4 [R105], R24 ;  /* 0x0000001869007844 */ /* 0x000fe80000000200 */
[----:B------:R0:W-:Y:S03]  /*a110*/  STSM.16.M88.4 [R104], R28 ;  /* 0x0000001c68007844 */ /* 0x0001e60000000200 */
[----:B------:R-:W-:Y:S08]  /*a120*/  MUFU.EX2 R38, R38 ;  /* 0x0000002600267308 */ /* 0x000ff00000000800 */
[----:B------:R-:W2:Y:S01]  /*a130*/  MUFU.EX2 R74, R74 ;  /* 0x0000004a004a7308 */ /* 0x000ea20000000800 */
[----:B0-----:R-:W-:Y:S01]  /*a140*/  FADD.FTZ R28, R70, R5 ;  /* 0x00000005461c7221 */ /* 0x001fe20000010000 */
[----:B------:R-:W-:-:S06]  /*a150*/  FADD.FTZ R5, R35, R20 ;  /* 0x0000001423057221 */ /* 0x000fcc0000010000 */
[----:B------:R-:W-:Y:S01]  /*a160*/  MUFU.EX2 R39, R39 ;  /* 0x0000002700277308 */ /* 0x000fe20000000800 */
[----:B------:R-:W-:Y:S01]  /*a170*/  FADD.FTZ R20, R36, R5 ;  /* 0x0000000524147221 */ /* 0x000fe20000010000 */
[----:B-1----:R-:W-:-:S03]  /*a180*/  FADD.FTZ R13, R71, R28 ;  /* 0x0000001c470d7221 */ /* 0x002fc60000010000 */
[----:B------:R-:W-:Y:S01]  /*a190*/  FADD.FTZ R15, R37, R20 ;  /* 0x00000014250f7221 */ /* 0x000fe20000010000 */
[----:B------:R-:W-:Y:S02]  /*a1a0*/  F2FP.F16.F32.PACK_AB R5, R50, R47 ;  /* 0x0000002f3205723e */ /* 0x000fe400000000ff */
[----:B------:R-:W-:Y:S01]  /*a1b0*/  MUFU.EX2 R42, R42 ;  /* 0x0000002a002a7308 */ /* 0x000fe20000000800 */
[----:B------:R-:W-:Y:S01]  /*a1c0*/  F2FP.F16.F32.PACK_AB R7, R54, R51 ;  /* 0x000000333607723e */ /* 0x000fe200000000ff */
[----:B--2---:R-:W-:Y:S01]  /*a1d0*/  FADD.FTZ R28, R74, R13 ;  /* 0x0000000d4a1c7221 */ /* 0x004fe20000010000 */
[----:B------:R-:W-:Y:S01]  /*a1e0*/  FADD.FTZ R20, R38, R15 ;  /* 0x0000000f26147221 */ /* 0x000fe20000010000 */
[----:B------:R-:W-:Y:S02]  /*a1f0*/  F2FP.F16.F32.PACK_AB R12, R33, R32 ;  /* 0x00000020210c723e */ /* 0x000fe400000000ff */
[----:B------:R-:W-:Y:S02]  /*a200*/  F2FP.F16.F32.PACK_AB R14, R40, R34 ;  /* 0x00000022280e723e */ /* 0x000fe400000000ff */
[----:B------:R-:W-:Y:S01]  /*a210*/  F2FP.F16.F32.PACK_AB R13, R58, R55 ;  /* 0x000000373a0d723e */ /* 0x000fe200000000ff */
[----:B------:R-:W-:Y:S01]  /*a220*/  MUFU.EX2 R43, R43 ;  /* 0x0000002b002b7308 */ /* 0x000fe20000000800 */
[----:B------:R-:W-:-:S07]  /*a230*/  F2FP.F16.F32.PACK_AB R15, R62, R59 ;  /* 0x0000003b3e0f723e */ /* 0x000fce00000000ff */
[----:B------:R-:W-:Y:S08]  /*a240*/  MUFU.EX2 R45, R45 ;  /* 0x0000002d002d7308 */ /* 0x000ff00000000800 */
        /* <DEDUP_REMOVED lines=15> */
[----:B------:R-:W-:Y:S01]  /*a340*/  MUFU.EX2 R73, R73 ;  /* 0x0000004900497308 */ /* 0x000fe20000000800 */
[----:B----4-:R-:W-:Y:S04]  /*a350*/  STSM.16.M88.4 [R81], R4 ;  /* 0x0000000451007844 */ /* 0x010fe80000000200 */
[----:B------:R0:W-:Y:S04]  /*a360*/  STSM.16.M88.4 [R157+0x24800], R12 ;  /* 0x0248000c9d007844 */ /* 0x0001e80000000200 */
[----:B0-----:R-:W2:Y:S01]  /*a370*/  LDL R15, [R1+0x4c] ;  /* 0x00004c00010f7983 */ /* 0x001ea20000100800 */
[----:B------:R-:W0:Y:S01]  /*a380*/  MUFU.EX2 R75, R75 ;  /* 0x0000004b004b7308 */ /* 0x000e220000000800 */
[----:B------:R-:W-:-:S07]  /*a390*/  FFMA.FTZ R83, R83, R0, -R93 ;  /* 0x0000000053537223 */ /* 0x000fce000001085d */
[----:B------:R-:W1:Y:S01]  /*a3a0*/  MUFU.EX2 R78, R78 ;  /* 0x0000004e004e7308 */ /* 0x000e620000000800 */
[----:B------:R-:W-:-:S07]  /*a3b0*/  FFMA.FTZ R87, R87, R0, -R93 ;  /* 0x0000000057577223 */ /* 0x000fce000001085d */
[----:B------:R-:W3:Y:S01]  /*a3c0*/  MUFU.EX2 R9, R83 ;  /* 0x0000005300097308 */ /* 0x000ee20000000800 */
[----:B0-----:R-:W-:Y:S01]  /*a3d0*/  FADD.FTZ R21, R75, R28 ;  /* 0x0000001c4b157221 */ /* 0x001fe20000010000 */
[----:B------:R-:W-:-:S06]  /*a3e0*/  FFMA.FTZ R90, R90, R0, -R93 ;  /* 0x000000005a5a7223 */ /* 0x000fcc000001085d */
[----:B------:R-:W0:Y:S01]  /*a3f0*/  MUFU.EX2 R79, R79 ;  /* 0x0000004f004f7308 */ /* 0x000e220000000800 */
[----:B-1----:R-:W-:Y:S01]  /*a400*/  FADD.FTZ R21, R78, R21 ;  /* 0x000000154e157221 */ /* 0x002fe20000010000 */
[----:B------:R-:W-:Y:S01]  /*a410*/  FFMA.FTZ R91, R91, R0, -R93 ;  /* 0x000000005b5b7223 */ /* 0x000fe2000001085d */
[----:B------:R-:W-:-:S05]  /*a420*/  FADD.FTZ R29, R39, R20 ;  /* 0x00000014271d7221 */ /* 0x000fca0000010000 */
[----:B------:R-:W1:Y:S01]  /*a430*/  MUFU.EX2 R87, R87 ;  /* 0x0000005700577308 */ /* 0x000e620000000800 */
[----:B------:R-:W-:Y:S01]  /*a440*/  FADD.FTZ R20, R8, R21 ;  /* 0x0000001508147221 */ /* 0x000fe20000010000 */
[----:B------:R-:W-:Y:S01]  /*a450*/  FFMA.FTZ R94, R94, R0, -R93 ;  /* 0x000000005e5e7223 */ /* 0x000fe2000001085d */
[----:B------:R-:W-:-:S05]  /*a460*/  FADD.FTZ R28, R42, R29 ;  /* 0x0000001d2a1c7221 */ /* 0x000fca0000010000 */
[----:B------:R-:W4:Y:S01]  /*a470*/  MUFU.EX2 R11, R90 ;  /* 0x0000005a000b7308 */ /* 0x000f220000000800 */
[----:B---3--:R-:W-:Y:S01]  /*a480*/  FADD.FTZ R20, R9, R20 ;  /* 0x0000001409147221 */ /* 0x008fe20000010000 */
[----:B------:R-:W-:Y:S01]  /*a490*/  FFMA.FTZ R95, R95, R0, -R93 ;  /* 0x000000005f5f7223 */ /* 0x000fe2000001085d */
[----:B------:R-:W-:-:S05]  /*a4a0*/  FADD.FTZ R28, R43, R28 ;  /* 0x0000001c2b1c7221 */ /* 0x000fca0000010000 */
[----:B------:R-:W3:Y:S01]  /*a4b0*/  MUFU.EX2 R91, R91 ;  /* 0x0000005b005b7308 */ /* 0x000ee20000000800 */
[----:B0-----:R-:W-:Y:S01]  /*a4c0*/  FADD.FTZ R20, R79, R20 ;  /* 0x000000144f147221 */ /* 0x001fe20000010000 */
[----:B------:R-:W-:Y:S01]  /*a4d0*/  FFMA.FTZ R98, R98, R0, -R93 ;  /* 0x0000000062627223 */ /* 0x000fe2000001085d */
[----:B------:R-:W-:-:S05]  /*a4e0*/  FADD.FTZ R21, R45, R28 ;  /* 0x0000001c2d157221 */ /* 0x000fca0000010000 */
[----:B------:R-:W0:Y:S01]  /*a4f0*/  MUFU.EX2 R94, R94 ;  /* 0x0000005e005e7308 */ /* 0x000e220000000800 */
[----:B-1----:R-:W-:Y:S01]  /*a500*/  FADD.FTZ R20, R87, R20 ;  /* 0x0000001457147221 */ /* 0x002fe20000010000 */
[----:B------:R-:W-:Y:S01]  /*a510*/  FFMA.FTZ R99, R99, R0, -R93 ;  /* 0x0000000063637223 */ /* 0x000fe2000001085d */
[----:B------:R-:W-:-:S05]  /*a520*/  FADD.FTZ R21, R44, R21 ;  /* 0x000000152c157221 */ /* 0x000fca0000010000 */
[----:B------:R-:W1:Y:S01]  /*a530*/  MUFU.EX2 R95, R95 ;  /* 0x0000005f005f7308 */ /* 0x000e620000000800 */
[----:B----4-:R-:W-:Y:S01]  /*a540*/  FADD.FTZ R20, R11, R20 ;  /* 0x000000140b147221 */ /* 0x010fe20000010000 */
        /* <DEDUP_REMOVED lines=9> */
[----:B------:R-:W-:-:S05]  /*a5e0*/  F2FP.F16.F32.PACK_AB R5, R9, R8 ;  /* 0x000000080905723e */ /* 0x000fca00000000ff */
[----:B------:R-:W0:Y:S01]  /*a5f0*/  MUFU.EX2 R102, R102 ;  /* 0x0000006600667308 */ /* 0x000e220000000800 */
[----:B------:R-:W-:Y:S01]  /*a600*/  FADD.FTZ R20, R56, R7 ;  /* 0x0000000738147221 */ /* 0x000fe20000010000 */
[----:B-1----:R-:W-:Y:S01]  /*a610*/  FADD.FTZ R9, R95, R14 ;  /* 0x0000000e5f097221 */ /* 0x002fe20000010000 */
[----:B------:R-:W-:-:S05]  /*a620*/  FFMA.FTZ R107, R107, R0, -R93 ;  /* 0x000000006b6b7223 */ /* 0x000fca000001085d */
[----:B------:R-:W1:Y:S01]  /*a630*/  MUFU.EX2 R103, R103 ;  /* 0x0000006700677308 */ /* 0x000e620000000800 */
[----:B------:R-:W-:Y:S01]  /*a640*/  FADD.FTZ R13, R57, R20 ;  /* 0x00000014390d7221 */ /* 0x000fe20000010000 */
[----:B----4-:R-:W-:Y:S01]  /*a650*/  FADD.FTZ R8, R98, R9 ;  /* 0x0000000962087221 */ /* 0x010fe20000010000 */
[----:B------:R-:W-:-:S05]  /*a660*/  FFMA.FTZ R110, R110, R0, -R93 ;  /* 0x000000006e6e7223 */ /* 0x000fca000001085d */
[----:B------:R-:W4:Y:S01]  /*a670*/  MUFU.EX2 R106, R106 ;  /* 0x0000006a006a7308 */ /* 0x000f220000000800 */
[----:B------:R-:W-:Y:S01]  /*a680*/  FADD.FTZ R14, R60, R13 ;  /* 0x0000000d3c0e7221 */ /* 0x000fe20000010000 */
[----:B---3--:R-:W-:Y:S01]  /*a690*/  FADD.FTZ R9, R99, R8 ;  /* 0x0000000863097221 */ /* 0x008fe20000010000 */
[----:B------:R-:W-:Y:S01]  /*a6a0*/  F2FP.F16.F32.PACK_AB R27, R70, R67 ;  /* 0x00000043461b723e */ /* 0x000fe200000000ff */
[----:B------:R-:W-:-:S04]  /*a6b0*/  FFMA.FTZ R111, R111, R0, -R93 ;  /* 0x000000006f6f7223 */ /* 0x000fc8000001085d */
[----:B------:R-:W3:Y:S01]  /*a6c0*/  MUFU.EX2 R107, R107 ;  /* 0x0000006b006b7308 */ /* 0x000ee20000000800 */
[----:B------:R-:W-:Y:S01]  /*a6d0*/  F2FP.F16.F32.PACK_AB R24, R46, R41 ;  /* 0x000000292e18723e */ /* 0x000fe200000000ff */
[----:B------:R-:W-:Y:S01]  /*a6e0*/  FADD.FTZ R14, R61, R14 ;  /* 0x0000000e3d0e7221 */ /* 0x000fe20000010000 */
[----:B------:R-:W-:Y:S01]  /*a6f0*/  F2FP.F16.F32.PACK_AB R26, R49, R48 ;  /* 0x00000030311a723e */ /* 0x000fe200000000ff */
[----:B0-----:R-:W-:Y:S01]  /*a700*/  FADD.FTZ R8, R102, R9 ;  /* 0x0000000966087221 */ /* 0x001fe20000010000 */
[----:B------:R-:W-:Y:S01]  /*a710*/  F2FP.F16.F32.PACK_AB R25, R66, R63 ;  /* 0x0000003f4219723e */ /* 0x000fe200000000ff */
[----:B------:R-:W-:Y:S01]  /*a720*/  FFMA.FTZ R114, R114, R0, -R93 ;  /* 0x0000000072727223 */ /* 0x000fe2000001085d */
[----:B------:R-:W-:Y:S01]  /*a730*/  F2FP.F16.F32.PACK_AB R38, R38, R37 ;  /* 0x000000252626723e */ /* 0x000fe200000000ff */
[----:B------:R-:W0:Y:S01]  /*a740*/  MUFU.EX2 R67, R110 ;  /* 0x0000006e00437308 */ /* 0x000e220000000800 */
[----:B------:R-:W-:Y:S02]  /*a750*/  F2FP.F16.F32.PACK_AB R4, R42, R39 ;  /* 0x000000272a04723e */ /* 0x000fe400000000ff */
[----:B------:R-:W-:-:S02]  /*a760*/  F2FP.F16.F32.PACK_AB R36, R36, R35 ;  /* 0x000000232424723e */ /* 0x000fc400000000ff */
[----:B------:R-:W-:Y:S02]  /*a770*/  F2FP.F16.F32.PACK_AB R37, R74, R71 ;  /* 0x000000474a25723e */ /* 0x000fe400000000ff */
[----:B------:R-:W-:Y:S01]  /*a780*/  F2FP.F16.F32.PACK_AB R39, R78, R75 ;  /* 0x0000004b4e27723e */ /* 0x000fe200000000ff */
[----:B------:R-:W0:Y:S01]  /*a790*/  MUFU.EX2 R12, R111 ;  /* 0x0000006f000c7308 */ /* 0x000e220000000800 */
[----:B------:R-:W-:Y:S02]  /*a7a0*/  F2FP.F16.F32.PACK_AB R6, R45, R43 ;  /* 0x0000002b2d06723e */ /* 0x000fe400000000ff */
[----:B------:R-:W-:Y:S01]  /*a7b0*/  F2FP.F16.F32.PACK_AB R7, R87, R79 ;  /* 0x0000004f5707723e */ /* 0x000fe200000000ff */
[----:B------:R-:W-:Y:S01]  /*a7c0*/  FADD.FTZ R9, R97, R14 ;  /* 0x0000000e61097221 */ /* 0x000fe20000010000 */
[----:B-1----:R-:W-:Y:S01]  /*a7d0*/  FADD.FTZ R13, R103, R8 ;  /* 0x00000008670d7221 */ /* 0x002fe20000010000 */
[-CC-:B------:R-:W-:Y:S01]  /*a7e0*/  FFMA.FTZ R115, R115, R0.reuse, -R93.reuse ;  /* 0x0000000073737223 */ /* 0x180fe2000001085d */
[-CC-:B------:R-:W-:Y:S01]  /*a7f0*/  FFMA.FTZ R118, R118, R0.reuse, -R93.reuse ;  /* 0x0000000076767223 */ /* 0x180fe2000001085d */
[----:B------:R-:W-:Y:S01]  /*a800*/  STSM.16.M88.4 [R82], R24 ;  /* 0x0000001852007844 */ /* 0x000fe20000000200 */
[----:B------:R-:W-:Y:S01]  /*a810*/  FFMA.FTZ R93, R119, R0, -R93 ;  /* 0x00000000775d7223 */ /* 0x000fe2000001085d */
[----:B------:R-:W1:Y:S02]  /*a820*/  MUFU.EX2 R114, R114 ;  /* 0x0000007200727308 */ /* 0x000e640000000800 */
[----:B------:R-:W-:Y:S01]  /*a830*/  STSM.16.M88.4 [R104+0x6000], R36 ;  /* 0x0060002468007844 */ /* 0x000fe20000000200 */
[----:B------:R-:W-:-:S03]  /*a840*/  FADD.FTZ R9, R64, R9 ;  /* 0x0000000940097221 */ /* 0x000fc60000010000 */
[----:B------:R4:W-:Y:S02]  /*a850*/  STSM.16.M88.4 [R81+0x6000], R4 ;  /* 0x0060000451007844 */ /* 0x0009e40000000200 */
[----:B------:R-:W1:Y:S08]  /*a860*/  MUFU.EX2 R115, R115 ;  /* 0x0000007300737308 */ /* 0x000e700000000800 */
[----:B------:R-:W-:Y:S01]  /*a870*/  MUFU.EX2 R118, R118 ;  /* 0x0000007600767308 */ /* 0x000fe20000000800 */
[----:B----4-:R-:W-:Y:S01]  /*a880*/  FADD.FTZ R4, R106, R13 ;  /* 0x0000000d6a047221 */ /* 0x010fe20000010000 */
[----:B------:R-:W-:-:S06]  /*a890*/  FADD.FTZ R6, R100, R9 ;  /* 0x0000000964067221 */ /* 0x000fcc0000010000 */
[----:B------:R-:W4:Y:S01]  /*a8a0*/  MUFU.EX2 R93, R93 ;  /* 0x0000005d005d7308 */ /* 0x000f220000000800 */
[----:B---3--:R-:W-:Y:S01]  /*a8b0*/  FADD.FTZ R4, R107, R4 ;  /* 0x000000046b047221 */ /* 0x008fe20000010000 */
[----:B------:R-:W-:-:S03]  /*a8c0*/  FADD.FTZ R5, R65, R6 ;  /* 0x0000000641057221 */ /* 0x000fc60000010000 */
[----:B0-----:R-:W-:Y:S01]  /*a8d0*/  FADD.FTZ R7, R67, R4 ;  /* 0x0000000443077221 */ /* 0x001fe20000010000 */
[----:B------:R-:W-:-:S03]  /*a8e0*/  FADD.FTZ R4, R68, R5 ;  /* 0x0000000544047221 */ /* 0x000fc60000010000 */
[----:B------:R-:W-:Y:S01]  /*a8f0*/  FADD.FTZ R7, R12, R7 ;  /* 0x000000070c077221 */ /* 0x000fe20000010000 */
[----:B------:R-:W-:Y:S01]  /*a900*/  FADD.FTZ R5, R69, R4 ;  /* 0x0000000445057221 */ /* 0x000fe20000010000 */
[----:B------:R-:W-:Y:S02]  /*a910*/  F2FP.F16.F32.PACK_AB R44, R52, R44 ;  /* 0x0000002c342c723e */ /* 0x000fe400000000ff */
[----:B-1----:R-:W-:Y:S01]  /*a920*/  FADD.FTZ R6, R114, R7 ;  /* 0x0000000772067221 */ /* 0x002fe20000010000 */
[----:B------:R-:W-:Y:S02]  /*a930*/  F2FP.F16.F32.PACK_AB R46, R56, R53 ;  /* 0x00000035382e723e */ /* 0x000fe400000000ff */
[----:B------:R-:W-:Y:S02]  /*a940*/  F2FP.F16.F32.PACK_AB R62, R97, R61 ;  /* 0x0000003d613e723e */ /* 0x000fe400000000ff */
[----:B------:R-:W-:Y:S02]  /*a950*/  F2FP.F16.F32.PACK_AB R45, R91, R11 ;  /* 0x0000000b5b2d723e */ /* 0x000fe400000000ff */
[----:B------:R-:W-:Y:S01]  /*a960*/  F2FP.F16.F32.PACK_AB R47, R95, R94 ;  /* 0x0000005e5f2f723e */ /* 0x000fe200000000ff */
[----:B------:R-:W-:Y:S01]  /*a970*/  FADD.FTZ R9, R72, R5 ;  /* 0x0000000548097221 */ /* 0x000fe20000010000 */
[----:B------:R-:W-:Y:S01]  /*a980*/  F2FP.F16.F32.PACK_AB R60, R60, R57 ;  /* 0x000000393c3c723e */ /* 0x000fe200000000ff */
[----:B------:R-:W-:Y:S01]  /*a990*/  FADD.FTZ R11, R115, R6 ;  /* 0x00000006730b7221 */ /* 0x000fe20000010000 */
[----:B------:R-:W-:-:S02]  /*a9a0*/  F2FP.F16.F32.PACK_AB R61, R99, R98 ;  /* 0x00000062633d723e */ /* 0x000fc400000000ff */
[----:B------:R-:W-:Y:S02]  /*a9b0*/  F2FP.F16.F32.PACK_AB R63, R103, R102 ;  /* 0x00000066673f723e */ /* 0x000fe400000000ff */
[----:B------:R-:W-:Y:S02]  /*a9c0*/  F2FP.F16.F32.PACK_AB R66, R68, R65 ;  /* 0x000000414442723e */ /* 0x000fe400000000ff */
[----:B------:R-:W-:Y:S02]  /*a9d0*/  F2FP.F16.F32.PACK_AB R64, R100, R64 ;  /* 0x000000406440723e */ /* 0x000fe400000000ff */
[----:B------:R-:W-:Y:S02]  /*a9e0*/  F2FP.F16.F32.PACK_AB R65, R107, R106 ;  /* 0x0000006a6b41723e */ /* 0x000fe400000000ff */
[----:B------:R-:W-:Y:S02]  /*a9f0*/  F2FP.F16.F32.PACK_AB R67, R12, R67 ;  /* 0x000000430c43723e */ /* 0x000fe400000000ff */
[----:B------:R-:W-:-:S02]  /*aa00*/  F2FP.F16.F32.PACK_AB R4, R72, R69 ;  /* 0x000000454804723e */ /* 0x000fc400000000ff */
[----:B------:R-:W-:Y:S02]  /*aa10*/  F2FP.F16.F32.PACK_AB R5, R115, R114 ;  /* 0x000000727305723e */ /* 0x000fe400000000ff */
[----:B------:R-:W-:Y:S02]  /*aa20*/  F2FP.F16.F32.PACK_AB R6, R73, R76 ;  /* 0x0000004c4906723e */ /* 0x000fe400000000ff */
[----:B----4-:R-:W-:Y:S01]  /*aa30*/  F2FP.F16.F32.PACK_AB R7, R93, R118 ;  /* 0x000000765d07723e */ /* 0x010fe200000000ff */
[----:B------:R-:W-:Y:S01]  /*aa40*/  STSM.16.M88.4 [R157+0x2a800], R44 ;  /* 0x02a8002c9d007844 */ /* 0x000fe20000000200 */
[----:B------:R-:W-:Y:S01]  /*aa50*/  ISETP.GE.AND P2, PT, R130, 0xc1, PT ;  /* 0x000000c18200780c */ /* 0x000fe20003f46270 */
[----:B------:R-:W-:Y:S02]  /*aa60*/  IMAD.MOV.U32 R151, RZ, RZ, RZ ;  /* 0x000000ffff977224 */ /* 0x000fe400078e00ff */
[----:B------:R-:W-:Y:S01]  /*aa70*/  FADD.FTZ R76, R76, R9 ;  /* 0x000000094c4c7221 */ /* 0x000fe20000010000 */
[----:B------:R-:W-:Y:S01]  /*aa80*/  FADD.FTZ R20, R118, R11 ;  /* 0x0000000b76147221 */ /* 0x000fe20000010000 */
[----:B------:R-:W-:Y:S01]  /*aa90*/  IMAD.MOV.U32 R150, RZ, RZ, R151 ;  /* 0x000000ffff967224 */ /* 0x000fe200078e0097 */
[----:B------:R-:W-:-:S02]  /*aaa0*/  MOV R146, R151 ;  /* 0x0000009700927202 */ /* 0x000fc40000000f00 */
[----:B------:R-:W-:Y:S01]  /*aab0*/  FADD.FTZ R20, R93, R20 ;  /* 0x000000145d147221 */ /* 0x000fe20000010000 */
[--C-:B------:R-:W-:Y:S01]  /*aac0*/  IMAD.MOV.U32 R149, RZ, RZ, R151.reuse ;  /* 0x000000ffff957224 */ /* 0x100fe200078e0097 */
[-C--:B------:R-:W-:Y:S01]  /*aad0*/  MOV R140, R151.reuse ;  /* 0x00000097008c7202 */ /* 0x080fe20000000f00 */
[--C-:B------:R-:W-:Y:S01]  /*aae0*/  IMAD.MOV.U32 R148, RZ, RZ, R151.reuse ;  /* 0x000000ffff947224 */ /* 0x100fe200078e0097 */
[-C--:B------:R-:W-:Y:S01]  /*aaf0*/  MOV R134, R151.reuse ;  /* 0x0000009700867202 */ /* 0x080fe20000000f00 */
[--C-:B------:R-:W-:Y:S01]  /*ab00*/  IMAD.MOV.U32 R147, RZ, RZ, R151.reuse ;  /* 0x000000ffff937224 */ /* 0x100fe200078e0097 */
[-C--:B------:R-:W-:Y:S01]  /*ab10*/  MOV R128, R151.reuse ;  /* 0x0000009700807202 */ /* 0x080fe20000000f00 */
[--C-:B------:R-:W-:Y:S01]  /*ab20*/  IMAD.MOV.U32 R145, RZ, RZ, R151.reuse ;  /* 0x000000ffff917224 */ /* 0x100fe200078e0097 */
[----:B------:R-:W-:Y:S01]  /*ab30*/  MOV R122, R151 ;  /* 0x00000097007a7202 */ /* 0x000fe20000000f00 */
        /* <DEDUP_REMOVED lines=21> */
[----:B--2---:R-:W-:Y:S04]  /*ac90*/  STSM.16.M88.4 [R15], R60 ;  /* 0x0000003c0f007844 */ /* 0x004fe80000000200 */
[----:B------:R-:W-:Y:S04]  /*aca0*/  STSM.16.M88.4 [R104+0xc000], R64 ;  /* 0x00c0004068007844 */ /* 0x000fe80000000200 */
[----:B------:R0:W-:Y:S01]  /*acb0*/  STSM.16.M88.4 [R81+0xc000], R4 ;  /* 0x00c0000451007844 */ /* 0x0001e20000000200 */
[----:B------:R1:W-:Y:S06]  /*acc0*/  MEMBAR.ALL.CTA ;  /* 0x0000000000007992 */ /* 0x0003ec0000008000 */
[----:B-1----:R-:W1:Y:S01]  /*acd0*/  FENCE.VIEW.ASYNC.S ;  /* 0x00000000000073c6 */ /* 0x002e620000000000 */
[----:B0-----:R-:W-:Y:S01]  /*ace0*/  FADD.FTZ R4, R73, R76 ;  /* 0x0000004c49047221 */ /* 0x001fe20000010000 */
[----:B-1----:R-:W-:Y:S01]  /*acf0*/  NOP ;  /* 0x0000000000007918 */ /* 0x002fe20000000000 */
[----:B------:R-:W-:Y:S05]  /*ad00*/  @!P2 BRA `(.L_x_492) ;  /* 0x0000002c00d4a947 */ /* 0x000fea0003800000 */
[----:B------:R-:W2:Y:S01]  /*ad10*/  LDL.LU R104, [R1+0x64] ;  /* 0x0000640001687983 */ /* 0x000ea20000300800 */
[----:B------:R-:W-:Y:S01]  /*ad20*/  IMAD.MOV.U32 R5, RZ, RZ, R10 ;  /* 0x000000ffff057224 */ /* 0x000fe200078e000a */
[----:B------:R-:W-:Y:S01]  /*ad30*/  MOV R9, R156 ;  /* 0x0000009c00097202 */ /* 0x000fe20000000f00 */
[----:B------:R-:W-:Y:S01]  /*ad40*/  IMAD.MOV.U32 R6, RZ, RZ, R3 ;  /* 0x000000ffff067224 */ /* 0x000fe200078e0003 */
[----:B------:R-:W-:Y:S01]  /*ad50*/  CS2R R150, SRZ ;  /* 0x0000000000967805 */ /* 0x000fe2000001ff00 */
[----:B------:R-:W-:Y:S01]  /*ad60*/  IMAD.MOV.U32 R7, RZ, RZ, R152 ;  /* 0x000000ffff077224 */ /* 0x000fe200078e0098 */
        /* <DEDUP_REMOVED lines=14> */
[----:B------:R-:W-:Y:S01]  /*ae50*/  CS2R R120, SRZ ;  /* 0x0000000000787805 */ /* 0x000fe2000001ff00 */
[----:B--2---:R-:W-:-:S07]  /*ae60*/  VIADD R8, R104, 0xfffffffe ;  /* 0xfffffffe68087836 */ /* 0x004fce0000000000 */
.L_x_503:
[----:B------:R-:W2:Y:S01]  /*ae70*/  LDL R0, [R1+0x3c] ;  /* 0x00003c0001007983 */ /* 0x000ea20000100800 */
[----:B------:R-:W-:Y:S01]  /*ae80*/  VIADD R152, R7, 0x1 ;  /* 0x0000000107987836 */ /* 0x000fe20000000000 */
[----:B------:R-:W-:Y:S05]  /*ae90*/  YIELD ;  /* 0x0000000000007946 */ /* 0x000fea0003800000 */
[----:B------:R-:W-:-:S04]  /*aea0*/  ISETP.NE.AND P3, PT, R152, 0x2, PT ;  /* 0x000000029800780c */ /* 0x000fc80003f65270 */
[----:B------:R-:W-:Y:S02]  /*aeb0*/  SEL R156, RZ, 0x1, P3 ;  /* 0x00000001ff9c7807 */ /* 0x000fe40001800000 */
[----:B------:R-:W-:Y:S02]  /*aec0*/  SEL R152, R152, RZ, P3 ;  /* 0x000000ff98987207 */ /* 0x000fe40001800000 */
[----:B------:R-:W-:Y:S02]  /*aed0*/  LOP3.LUT R156, R9, R156, RZ, 0x3c, !PT ;  /* 0x0000009c099c7212 */ /* 0x000fe400078e3cff */
[----:B--2---:R-:W-:-:S13]  /*aee0*/  ISETP.NE.AND P2, PT, R0, RZ, PT ;  /* 0x000000ff0000720c */ /* 0x004fda0003f45270 */
[----:B------:R-:W-:Y:S05]  /*aef0*/  @P2 BRA `(.L_x_493) ;  /* 0x0000000000302947 */ /* 0x000fea0003800000 */
[----:B------:R-:W-:Y:S05]  /*af00*/  @!P0 BRA `(.L_x_494) ;  /* 0x0000000000048947 */ /* 0x000fea0003800000 */
[----:B------:R-:W-:Y:S01]  /*af10*/  BPT.TRAP 0x1 ;  /* 0x000000040000795c */ /* 0x000fe20000300000 */
.L_x_494:
[----:B------:R-:W-:Y:S01]  /*af20*/  IMAD R0, R152, 0x8, R2 ;  /* 0x0000000898007824 */ /* 0x000fe200078e0202 */
[----:B------:R-:W-:-:S04]  /*af30*/  SHF.L.U32 R3, R156, 0x1f, RZ ;  /* 0x0000001f9c037819 */ /* 0x000fc800000006ff */
[----:B------:R0:W1:Y:S01]  /*af40*/  SYNCS.PHASECHK.TRANS64.TRYWAIT P3, [R0+URZ+0x30830], R3 ;  /* 0x03083003000075a7 */ /* 0x000062000806017f */
[----:B------:R-:W-:Y:S05]  /*af50*/  @!P0 BRA `(.L_x_495) ;  /* 0x0000000000048947 */ /* 0x000fea0003800000 */
[----:B------:R-:W-:Y:S01]  /*af60*/  BPT.TRAP 0x1 ;  /* 0x000000040000795c */ /* 0x000fe20000300000 */
.L_x_495:
[----:B------:R-:W-:Y:S04]  /*af70*/  BSSY B0, `(.L_x_493) ;  /* 0x0000004000007945 */ /* 0x000fe80003800000 */
[----:B-1----:R-:W-:Y:S05]  /*af80*/  @P3 BRA `(.L_x_496) ;  /* 0x0000000000083947 */ /* 0x002fea0003800000 */
[----:B------:R-:W1:Y:S02]  /*af90*/  SYNCS.PHASECHK.TRANS64.TRYWAIT P3, [R0+URZ+0x30830], R3 ;  /* 0x03083003000075a7 */ /* 0x000e64000806017f */
[----:B-1----:R-:W-:Y:S05]  /*afa0*/  @!P3 BRA `(.L_x_497) ;  /* 0x000000bc0020b947 */ /* 0x002fea0003800000 */
.L_x_496:
[----:B------:R-:W-:Y:S05]  /*afb0*/  BSYNC B0 ;  /* 0x0000000000007941 */ /* 0x000fea0003800000 */
.L_x_493:
[----:B01----:R-:W2:Y:S04]  /*afc0*/  LDL R3, [R1+0x40] ;  /* 0x0000400001037983 */ /* 0x003ea80000100800 */
[----:B------:R-:W3:Y:S01]  /*afd0*/  LDL.64 R24, [R1+0x10] ;  /* 0x0000100001187983 */ /* 0x000ee20000100a00 */
[----:B------:R-:W-:Y:S05]  /*afe0*/  WARPSYNC.ALL ;  /* 0x0000000000007948 */ /* 0x000fea0003800000 */
[----:B------:R-:W-:Y:S01]  /*aff0*/  IMAD.MOV.U32 R11, RZ, RZ, 0x40000040 ;  /* 0x40000040ff0b7424 */ /* 0x000fe200078e00ff */
[----:B------:R-:W0:Y:S04]  /*b000*/  S2R R0, SR_TID.X ;  /* 0x0000000000007919 */ /* 0x000e280000002100 */
[----:B------:R-:W-:-:S02]  /*b010*/  R2UR UR7, R11 ;  /* 0x000000000b0772ca */ /* 0x000fc400000e0000 */
[----:B------:R-:W-:Y:S01]  /*b020*/  R2UR UR19, R11 ;  /* 0x000000000b1372ca */ /* 0x000fe200000e0000 */
[----:B------:R-:W-:-:S05]  /*b030*/  IMAD.MOV.U32 R15, RZ, RZ, 0x40000040 ;  /* 0x40000040ff0f7424 */ /* 0x000fca00078e00ff */
[----:B------:R-:W-:Y:S02]  /*b040*/  R2UR UR15, R15 ;  /* 0x000000000f0f72ca */ /* 0x000fe400000e0000 */
[----:B0-----:R-:W-:-:S05]  /*b050*/  SHF.R.U32.HI R0, RZ, 0x7, R0 ;  /* 0x00000007ff007819 */ /* 0x001fca0000011600 */
[----:B------:R-:W-:Y:S02]  /*b060*/  VIADD R0, R0, 0x8 ;  /* 0x0000000800007836 */ /* 0x000fe40000000000 */
[----:B------:R-:W-:Y:S02]  /*b070*/  IMAD.MOV.U32 R13, RZ, RZ, 0x40000040 ;  /* 0x40000040ff0d7424 */ /* 0x000fe400078e00ff */
[----:B--2---:R-:W-:-:S04]  /*b080*/  IMAD R10, R152, 0x600, R3 ;  /* 0x00000600980a7824 */ /* 0x004fc800078e0203 */
[C---:B------:R-:W-:Y:S01]  /*b090*/  VIADD R14, R10.reuse, 0x4 ;  /* 0x000000040a0e7836 */ /* 0x040fe20000000000 */
[C---:B------:R-:W-:Y:S02]  /*b0a0*/  R2UR UR6, R10.reuse ;  /* 0x000000000a0672ca */ /* 0x040fe400000e0000 */
[C---:B------:R-:W-:Y:S01]  /*b0b0*/  IADD3 R12, R10.reuse, 0x2, RZ ;  /* 0x000000020a0c7810 */ /* 0x040fe20007ffe0ff */
[----:B------:R-:W-:-:S05]  /*b0c0*/  VIADD R10, R10, 0x6 ;  /* 0x000000060a0a7836 */ /* 0x000fca0000000000 */
[----:B------:R-:W-:Y:S02]  /*b0d0*/  R2UR UR18, R10 ;  /* 0x000000000a1272ca */ /* 0x000fe400000e0000 */
[----:B------:R-:W2:Y:S01]  /*b0e0*/  LDL.64 R10, [R1+0x28] ;  /* 0x00002800010a7983 */ /* 0x000ea20000100a00 */
[----:B------:R-:W-:-:S03]  /*b0f0*/  R2UR UR14, R14 ;  /* 0x000000000e0e72ca */ /* 0x000fc600000e0000 */
[----:B------:R-:W4:Y:S01]  /*b100*/  LDL.64 R14, [R1+0x20] ;  /* 0x00002000010e7983 */ /* 0x000f220000100a00 */
[----:B---3--:R-:W-:Y:S02]  /*b110*/  R2UR UR4, R24 ;  /* 0x00000000180472ca */ /* 0x008fe400000e0000 */
[----:B------:R-:W-:Y:S01]  /*b120*/  R2UR UR5, R25 ;  /* 0x00000000190572ca */ /* 0x000fe200000e0000 */
[----:B------:R0:W-:Y:S06]  /*b130*/  BAR.SYNC.DEFER_BLOCKING R0, 0x100 ;  /* 0x000400000000751d */ /* 0x0001ec0000010000 */
[----:B------:R-:W-:-:S06]  /*b140*/  WARPGROUP.ARRIVE ;  /* 0x00000000000079c5 */ /* 0x000fcc0000000000 */
[----:B------:R-:W-:Y:S01]  /*b150*/  HGMMA.64x192x16.F32 R24, gdesc[UR4], RZ, !UPT, gsb0 ;  /* 0x02e00000041879f0 */ /* 0x000fe2000c0008ff */
[----:B------:R-:W-:Y:S02]  /*b160*/  R2UR UR10, R12 ;  /* 0x000000000c0a72ca */ /* 0x000fe400000e0000 */
[----:B------:R-:W-:Y:S02]  /*b170*/  R2UR UR11, R13 ;  /* 0x000000000d0b72ca */ /* 0x000fe400000e0000 */
[----:B------:R-:W3:Y:S01]  /*b180*/  LDL.64 R12, [R1+0x18] ;  /* 0x00001800010c7983 */ /* 0x000ee20000100a00 */
[----:B------:R-:W-:Y:S02]  /*b190*/  WARPGROUP.DEPBAR.LE gsb0, 0x0 ;  /* 0x00008000000079c5 */ /* 0x000fe40000010000 */
[----:B------:R-:W-:Y:S01]  /*b1a0*/  WARPGROUP.ARRIVE ;  /* 0x00000000000079c5 */ /* 0x000fe20000000000 */
[----:B--2---:R-:W-:Y:S02]  /*b1b0*/  R2UR UR8, R10 ;  /* 0x000000000a0872ca */ /* 0x004fe400000e0000 */
[----:B------:R-:W-:-:S13]  /*b1c0*/  R2UR UR9, R11 ;  /* 0x000000000b0972ca */ /* 0x000fda00000e0000 */
[----:B------:R-:W-:Y:S01]  /*b1d0*/  HGMMA.64x192x16.F32 R24, gdesc[UR8], R24, gsb0 ;  /* 0x02e00000081879f0 */ /* 0x000fe20008000818 */
[----:B----4-:R-:W-:Y:S02]  /*b1e0*/  R2UR UR12, R14 ;  /* 0x000000000e0c72ca */ /* 0x010fe400000e0000 */
[----:B------:R-:W-:Y:S02]  /*b1f0*/  R2UR UR13, R15 ;  /* 0x000000000f0d72ca */ /* 0x000fe400000e0000 */
[----:B---3--:R-:W-:Y:S02]  /*b200*/  R2UR UR16, R12 ;  /* 0x000000000c1072ca */ /* 0x008fe400000e0000 */
[----:B------:R-:W-:Y:S01]  /*b210*/  R2UR UR17, R13 ;  /* 0x000000000d1172ca */ /* 0x000fe200000e0000 */
[----:B------:R-:W-:Y:S02]  /*b220*/  WARPGROUP.DEPBAR.LE gsb0, 0x0 ;  /* 0x00008000000079c5 */ /* 0x000fe40000010000 */
[----:B------:R-:W-:-:S10]  /*b230*/  WARPGROUP.ARRIVE ;  /* 0x00000000000079c5 */ /* 0x000fd40000000000 */
        /* <DEDUP_REMOVED lines=8> */
.L_x_499:
[----:B------:R-:W-:Y:S01]  /*b2c0*/  SHF.L.U32 R0, R9, 0x1f, RZ ;  /* 0x0000001f09007819 */ /* 0x000fe200000006ff */
[----:B------:R-:W-:-:S04]  /*b2d0*/  IMAD R3, R7, 0x8, R2 ;  /* 0x0000000807037824 */ /* 0x000fc800078e0202 */
[----:B------:R0:W1:Y:S01]  /*b2e0*/  SYNCS.PHASECHK.TRANS64.TRYWAIT P2, [R3+URZ+0x30850], R0 ;  /* 0x03085000030075a7 */ /* 0x000062000804017f */
[----:B------:R-:W-:Y:S05]  /*b2f0*/  @!P0 BRA `(.L_x_500) ;  /* 0x0000000000048947 */ /* 0x000fea0003800000 */
[----:B------:R-:W-:Y:S01]  /*b300*/  BPT.TRAP 0x1 ;  /* 0x000000040000795c */ /* 0x000fe20000300000 */
.L_x_500:
[----:B------:R-:W-:Y:S04]  /*b310*/  BSSY B0, `(.L_x_498) ;  /* 0x0000004000007945 */ /* 0x000fe80003800000 */
[----:B-1----:R-:W-:Y:S05]  /*b320*/  @P2 BRA `(.L_x_501) ;  /* 0x0000000000082947 */ /* 0x002fea0003800000 */
[----:B------:R-:W1:Y:S02]  /*b330*/  SYNCS.PHASECHK.TRANS64.TRYWAIT P2, [R3+URZ+0x30850], R0 ;  /* 0x03085000030075a7 */ /* 0x000e64000804017f */
[----:B-1----:R-:W-:Y:S05]  /*b340*/  @!P2 BRA `(.L_x_502) ;  /* 0x000000b8004ca947 */ /* 0x002fea0003800000 */
.L_x_501:
[----:B------:R-:W-:Y:S05]  /*b350*/  BSYNC B0 ;  /* 0x0000000000007941 */ /* 0x000fea0003800000 */
.L_x_498:
[----:B01----:R-:W-:Y:S01]  /*b360*/  FMNMX.FTZ R0, R24, R6, !PT ;  /* 0x0000000618007209 */ /* 0x003fe20007810000 */
[----:B------:R-:W-:Y:S05]  /*b370*/  WARPSYNC.ALL ;  /* 0x0000000000007948 */ /* 0x000fea0003800000 */
[----:B------:R-:W-:Y:S01]  /*b380*/  FMNMX.FTZ R0, R25, R0, !PT ;  /* 0x0000000019007209 */ /* 0x000fe20007810000 */
[----:B------:R-:W-:-:S03]  /*b390*/  ULDC UR4, c[0x0][0x988] ;  /* 0x0002620000047ab9 */ /* 0x000fc60000000800 */
[----:B------:R-:W-:-:S04]  /*b3a0*/  FMNMX.FTZ R0, R28, R0, !PT ;  /* 0x000000001c007209 */ /* 0x000fc80007810000 */
        /* <DEDUP_REMOVED lines=44> */
[----:B------:R-:W-:-:S05]  /*b670*/  FMNMX.FTZ R0, R117, R0, !PT ;  /* 0x0000000075007209 */ /* 0x000fca0007810000 */
[----:B------:R-:W0:Y:S02]  /*b680*/  SHFL.BFLY PT, R3, R0, 0x2, 0x1f ;  /* 0x0c401f0000037f89 */ /* 0x000e2400000e0000 */
[----:B0-----:R-:W-:-:S05]  /*b690*/  FMNMX.FTZ R3, R0, R3, !PT ;  /* 0x0000000300037209 */ /* 0x001fca0007810000 */
[----:B------:R-:W0:Y:S02]  /*b6a0*/  SHFL.BFLY PT, R0, R3, 0x1, 0x1f ;  /* 0x0c201f0003007f89 */ /* 0x000e2400000e0000 */
[----:B0-----:R-:W-:Y:S02]  /*b6b0*/  FMNMX.FTZ R3, R3, R0, !PT ;  /* 0x0000000003037209 */ /* 0x001fe40007810000 */
[----:B------:R-:W-:-:S03]  /*b6c0*/  MOV R0, UR4 ;  /* 0x0000000400007c02 */ /* 0x000fc60008000f00 */
[C---:B------:R-:W-:Y:S02]  /*b6d0*/  FADD.FTZ R6, -R3.reuse, R6 ;  /* 0x0000000603067221 */ /* 0x040fe40000010100 */
[-C--:B------:R-:W-:Y:S02]  /*b6e0*/  FMUL.FTZ R11, R3, R0.reuse ;  /* 0x00000000030b7220 */ /* 0x080fe40000410000 */
[-C--:B------:R-:W-:Y:S02]  /*b6f0*/  FMUL.FTZ R6, R6, R0.reuse ;  /* 0x0000000006067220 */ /* 0x080fe40000410000 */
[-CC-:B------:R-:W-:Y:S01]  /*b700*/  FFMA.FTZ R24, R24, R0.reuse, -R11.reuse ;  /* 0x0000000018187223 */ /* 0x180fe2000001080b */
[-CC-:B------:R-:W-:Y:S01]  /*b710*/  FFMA.FTZ R25, R25, R0.reuse, -R11.reuse ;  /* 0x0000000019197223 */ /* 0x180fe2000001080b */
[----:B------:R-:W-:Y:S01]  /*b720*/  MUFU.EX2 R9, R6 ;  /* 0x0000000600097308 */ /* 0x000fe20000000800 */
[-CC-:B------:R-:W-:Y:S01]  /*b730*/  FFMA.FTZ R28, R28, R0.reuse, -R11.reuse ;  /* 0x000000001c1c7223 */ /* 0x180fe2000001080b */
[-CC-:B------:R-:W-:Y:S01]  /*b740*/  FFMA.FTZ R29, R29, R0.reuse, -R11.reuse ;  /* 0x000000001d1d7223 */ /* 0x180fe2000001080b */
[-CC-:B------:R-:W-:Y:S01]  /*b750*/  FFMA.FTZ R21, R61, R0.reuse, -R11.reuse ;  /* 0x000000003d157223 */ /* 0x180fe2000001080b */
[-CC-:B------:R-:W-:Y:S01]  /*b760*/  FFMA.FTZ R32, R32, R0.reuse, -R11.reuse ;  /* 0x0000000020207223 */ /* 0x180fe2000001080b */
[----:B------:R-:W2:Y:S01]  /*b770*/  LDL R61, [R1+0x38] ;  /* 0x00003800013d7983 */ /* 0x000ea20000100800 */
[-CC-:B------:R-:W-:Y:S01]  /*b780*/  FFMA.FTZ R33, R33, R0.reuse, -R11.reuse ;  /* 0x0000000021217223 */ /* 0x180fe2000001080b */
[-CC-:B------:R-:W-:Y:S01]  /*b790*/  FFMA.FTZ R36, R36, R0.reuse, -R11.reuse ;  /* 0x0000000024247223 */ /* 0x180fe2000001080b */
[----:B------:R-:W0:Y:S01]  /*b7a0*/  MUFU.EX2 R24, R24 ;  /* 0x0000001800187308 */ /* 0x000e220000000800 */
[-CC-:B------:R-:W-:Y:S01]  /*b7b0*/  FFMA.FTZ R37, R37, R0.reuse, -R11.reuse ;  /* 0x0000000025257223 */ /* 0x180fe2000001080b */
[-CC-:B------:R-:W-:Y:S01]  /*b7c0*/  FFMA.FTZ R40, R40, R0.reuse, -R11.reuse ;  /* 0x0000000028287223 */ /* 0x180fe2000001080b */
[-CC-:B------:R-:W-:Y:S01]  /*b7d0*/  FFMA.FTZ R41, R41, R0.reuse, -R11.reuse ;  /* 0x0000000029297223 */ /* 0x180fe2000001080b */
[-CC-:B------:R-:W-:Y:S01]  /*b7e0*/  FFMA.FTZ R44, R44, R0.reuse, -R11.reuse ;  /* 0x000000002c2c7223 */ /* 0x180fe2000001080b */
[-CC-:B------:R-:W-:Y:S01]  /*b7f0*/  FFMA.FTZ R45, R45, R0.reuse, -R11.reuse ;  /* 0x000000002d2d7223 */ /* 0x180fe2000001080b */
[-CC-:B------:R-:W-:Y:S01]  /*b800*/  FFMA.FTZ R48, R48, R0.reuse, -R11.reuse ;  /* 0x0000000030307223 */ /* 0x180fe2000001080b */
[-CC-:B------:R-:W-:Y:S01]  /*b810*/  FFMA.FTZ R49, R49, R0.reuse, -R11.reuse ;  /* 0x0000000031317223 */ /* 0x180fe2000001080b */
[----:B------:R-:W1:Y:S01]  /*b820*/  MUFU.EX2 R25, R25 ;  /* 0x0000001900197308 */ /* 0x000e620000000800 */
[-CC-:B------:R-:W-:Y:S01]  /*b830*/  FFMA.FTZ R52, R52, R0.reuse, -R11.reuse ;  /* 0x0000000034347223 */ /* 0x180fe2000001080b */
[-CC-:B------:R-:W-:Y:S01]  /*b840*/  FFMA.FTZ R53, R53, R0.reuse, -R11.reuse ;  /* 0x0000000035357223 */ /* 0x180fe2000001080b */
[-CC-:B------:R-:W-:Y:S01]  /*b850*/  FFMA.FTZ R56, R56, R0.reuse, -R11.reuse ;  /* 0x0000000038387223 */ /* 0x180fe2000001080b */
[-CC-:B------:R-:W-:Y:S01]  /*b860*/  FFMA.FTZ R57, R57, R0.reuse, -R11.reuse ;  /* 0x0000000039397223 */ /* 0x180fe2000001080b */
[----:B------:R-:W-:-:S03]  /*b870*/  FFMA.FTZ R60, R60, R0, -R11 ;  /* 0x000000003c3c7223 */ /* 0x000fc6000001080b */
[----:B------:R-:W3:Y:S01]  /*b880*/  MUFU.EX2 R28, R28 ;  /* 0x0000001c001c7308 */ /* 0x000ee20000000800 */
[----:B0-----:R-:W-:-:S07]  /*b890*/  FFMA.FTZ R6, R9, R4, R24 ;  /* 0x0000000409067223 */ /* 0x001fce0000010018 */
[----:B------:R-:W0:Y:S01]  /*b8a0*/  MUFU.EX2 R10, R29 ;  /* 0x0000001d000a7308 */ /* 0x000e220000000800 */
[----:B-1----:R-:W-:-:S04]  /*b8b0*/  FADD.FTZ R6, R25, R6 ;  /* 0x0000000619067221 */ /* 0x002fc80000010000 */
[----:B---3--:R-:W-:-:S04]  /*b8c0*/  FADD.FTZ R6, R28, R6 ;  /* 0x000000061c067221 */ /* 0x008fc80000010000 */
[C---:B0-----:R-:W-:Y:S01]  /*b8d0*/  FADD.FTZ R29, R10.reuse, R6 ;  /* 0x000000060a1d7221 */ /* 0x041fe20000010000 */
[----:B------:R-:W-:Y:S02]  /*b8e0*/  F2FP.F16.F32.PACK_AB R6, R10, R28 ;  /* 0x0000001c0a06723e */ /* 0x000fe400000000ff */
        /* <DEDUP_REMOVED lines=47> */
[----:B------:R-:W-:Y:S01]  /*bbe0*/  FMNMX.FTZ R10, R119, R10, !PT ;  /* 0x0000000a770a7209 */ /* 0x000fe20007810000 */
[-CC-:B------:R-:W-:Y:S01]  /*bbf0*/  FFMA.FTZ R64, R64, R0.reuse, -R11.reuse ;  /* 0x0000000040407223 */ /* 0x180fe2000001080b */
        /* <DEDUP_REMOVED lines=26> */
[----:B------:R-:W-:-:S02]  /*bda0*/  FFMA.FTZ R117, R117, R0, -R11 ;  /* 0x0000000075757223 */ /* 0x000fc4000001080b */
[----:B------:R-:W0:Y:S02]  /*bdb0*/  SHFL.BFLY PT, R11, R10, 0x2, 0x1f ;  /* 0x0c401f000a0b7f89 */ /* 0x000e2400000e0000 */
[----:B0-----:R-:W-:-:S05]  /*bdc0*/  FMNMX.FTZ R10, R10, R11, !PT ;  /* 0x0000000b0a0a7209 */ /* 0x001fca0007810000 */
[----:B------:R-:W0:Y:S02]  /*bdd0*/  SHFL.BFLY PT, R11, R10, 0x1, 0x1f ;  /* 0x0c201f000a0b7f89 */ /* 0x000e2400000e0000 */
[----:B0-----:R-:W-:-:S05]  /*bde0*/  FMNMX.FTZ R10, R10, R11, !PT ;  /* 0x0000000b0a0a7209 */ /* 0x001fca0007810000 */
[----:B------:R-:W-:-:S04]  /*bdf0*/  FMUL.FTZ R11, R10, R0 ;  /* 0x000000000a0b7220 */ /* 0x000fc80000410000 */
        /* <DEDUP_REMOVED lines=47> */
[----:B------:R-:W-:Y:S01]  /*c0f0*/  FFMA.FTZ R119, R119, R0, -R11 ;  /* 0x0000000077777223 */ /* 0x000fe2000001080b */
[----:B------:R-:W-:-:S05]  /*c100*/  VIADD R11, R2, 0x400 ;  /* 0x00000400020b7836 */ /* 0x000fca0000000000 */
[----:B------:R-:W-:-:S04]  /*c110*/  SHF.R.U32.HI R11, RZ, 0x4, R11 ;  /* 0x00000004ff0b7819 */ /* 0x000fc8000001160b */
[----:B------:R-:W-:-:S05]  /*c120*/  LOP3.LUT R11, R11, 0x3fff, RZ, 0xc0, !PT ;  /* 0x00003fff0b0b7812 */ /* 0x000fca00078ec0ff */
[----:B------:R-:W-:-:S04]  /*c130*/  IMAD R12, R7, 0x600, R11 ;  /* 0x00000600070c7824 */ /* 0x000fc800078e020b */
[----:B------:R-:W-:-:S05]  /*c140*/  VIADD R14, R12, 0x80 ;  /* 0x000000800c0e7836 */ /* 0x000fca0000000000 */
[----:B------:R-:W-:Y:S01]  /*c150*/  R2UR UR10, R14 ;  /* 0x000000000e0a72ca */ /* 0x000fe200000e0000 */
[----:B------:R-:W-:-:S05]  /*c160*/  VIADD R14, R12, 0x100 ;  /* 0x000001000c0e7836 */ /* 0x000fca0000000000 */
[----:B------:R-:W-:Y:S02]  /*c170*/  R2UR UR14, R14 ;  /* 0x000000000e0e72ca */ /* 0x000fe400000e0000 */
[----:B------:R-:W-:-:S04]  /*c180*/  IADD3 R14, R12, 0x180, RZ ;  /* 0x000001800c0e7810 */ /* 0x000fc80007ffe0ff */
[----:B------:R-:W-:Y:S01]  /*c190*/  R2UR UR18, R14 ;  /* 0x000000000e1272ca */ /* 0x000fe200000e0000 */
[----:B------:R-:W-:-:S05]  /*c1a0*/  VIADD R14, R12, 0x200 ;  /* 0x000002000c0e7836 */ /* 0x000fca0000000000 */
[----:B------:R-:W-:Y:S01]  /*c1b0*/  R2UR UR22, R14 ;  /* 0x000000000e1672ca */ /* 0x000fe200000e0000 */
[----:B------:R-:W-:-:S05]  /*c1c0*/  VIADD R14, R12, 0x280 ;  /* 0x000002800c0e7836 */ /* 0x000fca0000000000 */
[----:B------:R-:W-:Y:S01]  /*c1d0*/  R2UR UR26, R14 ;  /* 0x000000000e1a72ca */ /* 0x000fe200000e0000 */
[----:B------:R-:W-:-:S05]  /*c1e0*/  VIADD R14, R12, 0x300 ;  /* 0x000003000c0e7836 */ /* 0x000fca0000000000 */
[----:B------:R-:W-:Y:S01]  /*c1f0*/  R2UR UR30, R14 ;  /* 0x000000000e1e72ca */ /* 0x000fe200000e0000 */
[----:B------:R-:W-:-:S05]  /*c200*/  VIADD R14, R12, 0x380 ;  /* 0x000003800c0e7836 */ /* 0x000fca0000000000 */
[----:B------:R-:W-:Y:S01]  /*c210*/  R2UR UR34, R14 ;  /* 0x000000000e2272ca */ /* 0x000fe200000e0000 */
[----:B------:R-:W-:Y:S02]  /*c220*/  VIADD R14, R12, 0x400 ;  /* 0x000004000c0e7836 */ /* 0x000fe40000000000 */
[----:B--2---:R-:W-:-:S03]  /*c230*/  VIADD R11, R61, 0x1e800 ;  /* 0x0001e8003d0b7836 */ /* 0x004fc60000000000 */
[----:B------:R-:W-:Y:S02]  /*c240*/  R2UR UR42, R14 ;  /* 0x000000000e2a72ca */ /* 0x000fe400000e0000 */
[----:B------:R-:W-:Y:S02]  /*c250*/  IADD3 R14, R12, 0x480, RZ ;  /* 0x000004800c0e7810 */ /* 0x000fe40007ffe0ff */
[----:B------:R-:W-:Y:S02]  /*c260*/  SHF.R.U32.HI R11, RZ, 0x4, R11 ;  /* 0x00000004ff0b7819 */ /* 0x000fe4000001160b */
[----:B------:R-:W-:Y:S01]  /*c270*/  R2UR UR46, R14 ;  /* 0x000000000e2e72ca */ /* 0x000fe200000e0000 */
[C---:B------:R-:W-:Y:S01]  /*c280*/  VIADD R14, R12.reuse, 0x500 ;  /* 0x000005000c0e7836 */ /* 0x040fe20000000000 */
[C---:B------:R-:W-:Y:S01]  /*c290*/  R2UR UR6, R12.reuse ;  /* 0x000000000c0672ca */ /* 0x040fe200000e0000 */
[----:B------:R-:W-:Y:S01]  /*c2a0*/  VIADD R12, R12, 0x580 ;  /* 0x000005800c0c7836 */ /* 0x000fe20000000000 */
[----:B------:R-:W-:Y:S01]  /*c2b0*/  LOP3.LUT R11, R11, 0x3fff, RZ, 0xc0, !PT ;  /* 0x00003fff0b0b7812 */ /* 0x000fe200078ec0ff */
[----:B------:R-:W-:-:S03]  /*c2c0*/  IMAD.MOV.U32 R13, RZ, RZ, 0x40000040 ;  /* 0x40000040ff0d7424 */ /* 0x000fc600078e00ff */
[----:B------:R-:W-:Y:S02]  /*c2d0*/  R2UR UR54, R12 ;  /* 0x000000000c3672ca */ /* 0x000fe400000e0000 */
[----:B------:R-:W-:Y:S02]  /*c2e0*/  LOP3.LUT R12, R11, 0x10000, RZ, 0xfc, !PT ;  /* 0x000100000b0c7812 */ /* 0x000fe400078efcff */
[C---:B------:R-:W-:Y:S02]  /*c2f0*/  R2UR UR7, R13.reuse ;  /* 0x000000000d0772ca */ /* 0x040fe400000e0000 */
[----:B------:R-:W-:Y:S02]  /*c300*/  R2UR UR4, R12 ;  /* 0x000000000c0472ca */ /* 0x000fe400000e0000 */
[----:B------:R-:W-:Y:S01]  /*c310*/  R2UR UR5, R13 ;  /* 0x000000000d0572ca */ /* 0x000fe200000e0000 */
[----:B------:R-:W-:-:S12]  /*c320*/  WARPGROUP.ARRIVE ;  /* 0x00000000000079c5 */ /* 0x000fd80000000000 */
[----:B------:R-:W-:Y:S01]  /*c330*/  HGMMA.64x64x16.F32 R120, gdesc[UR4].tnspB, R120, gsb0 ;  /* 0x40e00000047879f0 */ /* 0x000fe20008000878 */
[----:B------:R-:W-:Y:S01]  /*c340*/  IMAD.MOV.U32 R15, RZ, RZ, 0x40000040 ;  /* 0x40000040ff0f7424 */ /* 0x000fe200078e00ff */
[----:B------:R-:W-:Y:S01]  /*c350*/  R2UR UR50, R14 ;  /* 0x000000000e3272ca */ /* 0x000fe200000e0000 */
[----:B------:R-:W-:-:S03]  /*c360*/  VIADD R14, R12, 0x2 ;  /* 0x000000020c0e7836 */ /* 0x000fc60000000000 */
[C---:B------:R-:W-:Y:S02]  /*c370*/  R2UR UR11, R15.reuse ;  /* 0x000000000f0b72ca */ /* 0x040fe400000e0000 */
[C---:B------:R-:W-:Y:S02]  /*c380*/  R2UR UR15, R15.reuse ;  /* 0x000000000f0f72ca */ /* 0x040fe400000e0000 */
[C---:B------:R-:W-:Y:S02]  /*c390*/  R2UR UR19, R15.reuse ;  /* 0x000000000f1372ca */ /* 0x040fe400000e0000 */
[C---:B------:R-:W-:Y:S02]  /*c3a0*/  R2UR UR23, R15.reuse ;  /* 0x000000000f1772ca */ /* 0x040fe400000e0000 */
[C---:B------:R-:W-:Y:S02]  /*c3b0*/  R2UR UR27, R15.reuse ;  /* 0x000000000f1b72ca */ /* 0x040fe400000e0000 */
[----:B------:R-:W-:-:S02]  /*c3c0*/  R2UR UR31, R15 ;  /* 0x000000000f1f72ca */ /* 0x000fc400000e0000 */
[C---:B------:R-:W-:Y:S02]  /*c3d0*/  R2UR UR35, R15.reuse ;  /* 0x000000000f2372ca */ /* 0x040fe400000e0000 */
[C---:B------:R-:W-:Y:S02]  /*c3e0*/  R2UR UR43, R15.reuse ;  /* 0x000000000f2b72ca */ /* 0x040fe400000e0000 */
[C---:B------:R-:W-:Y:S02]  /*c3f0*/  R2UR UR47, R15.reuse ;  /* 0x000000000f2f72ca */ /* 0x040fe400000e0000 */
[----:B------:R-:W-:Y:S01]  /*c400*/  R2UR UR51, R15 ;  /* 0x000000000f3372ca */ /* 0x000fe200000e0000 */
[----:B------:R-:W-:Y:S01]  /*c410*/  IMAD.MOV.U32 R15, RZ, RZ, 0x40000040 ;  /* 0x40000040ff0f7424 */ /* 0x000fe200078e00ff */
[----:B------:R-:W-:-:S04]  /*c420*/  R2UR UR8, R14 ;  /* 0x000000000e0872ca */ /* 0x000fc800000e0000 */
[----:B------:R-:W-:Y:S01]  /*c430*/  R2UR UR9, R15 ;  /* 0x000000000f0972ca */ /* 0x000fe200000e0000 */
[----:B------:R-:W-:Y:S02]  /*c440*/  WARPGROUP.DEPBAR.LE gsb0, 0x0 ;  /* 0x00008000000079c5 */ /* 0x000fe40000010000 */
[----:B------:R-:W-:-:S10]  /*c450*/  WARPGROUP.ARRIVE ;  /* 0x00000000000079c5 */ /* 0x000fd40000000000 */
[----:B------:R-:W-:Y:S01]  /*c460*/  HGMMA.64x64x16.F32 R120, gdesc[UR8].tnspB, R120, gsb0 ;  /* 0x40e00000087879f0 */ /* 0x000fe20008000878 */
[----:B------:R-:W-:Y:S01]  /*c470*/  IMAD.MOV.U32 R15, RZ, RZ, 0x40000040 ;  /* 0x40000040ff0f7424 */ /* 0x000fe200078e00ff */
[----:B------:R-:W-:-:S04]  /*c480*/  IADD3 R14, R12, 0x4, RZ ;  /* 0x000000040c0e7810 */ /* 0x000fc80007ffe0ff */
[----:B------:R-:W-:Y:S02]  /*c490*/  R2UR UR12, R14 ;  /* 0x000000000e0c72ca */ /* 0x000fe400000e0000 */
[----:B------:R-:W-:Y:S01]  /*c4a0*/  R2UR UR13, R15 ;  /* 0x000000000f0d72ca */ /* 0x000fe200000e0000 */
[----:B------:R-:W-:Y:S02]  /*c4b0*/  WARPGROUP.DEPBAR.LE gsb0, 0x0 ;  /* 0x00008000000079c5 */ /* 0x000fe40000010000 */
[----:B------:R-:W-:-:S10]  /*c4c0*/  WARPGROUP.ARRIVE ;  /* 0x00000000000079c5 */ /* 0x000fd40000000000 */
[----:B------:R-:W-:Y:S01]  /*c4d0*/  HGMMA.64x64x16.F32 R120, gdesc[UR12].tnspB, R120, gsb0 ;  /* 0x40e000000c7879f0 */ /* 0x000fe20008000878 */
[----:B------:R-:W-:Y:S02]  /*c4e0*/  VIADD R14, R12, 0x6 ;  /* 0x000000060c0e7836 */ /* 0x000fe40000000000 */
[----:B------:R-:W-:-:S03]  /*c4f0*/  IMAD.MOV.U32 R15, RZ, RZ, 0x40000040 ;  /* 0x40000040ff0f7424 */ /* 0x000fc600078e00ff */
        /* <DEDUP_REMOVED lines=54> */
[----:B------:R-:W-:Y:S01]  /*c860*/  R2UR UR55, R13 ;  /* 0x000000000d3772ca */ /* 0x000fe200000e0000 */
[----:B------:R-:W-:Y:S01]  /*c870*/  IMAD.MOV.U32 R13, RZ, RZ, 0x40000040 ;  /* 0x40000040ff0d7424 */ /* 0x000fe200078e00ff */
[----:B------:R-:W-:-:S04]  /*c880*/  IADD3 R12, R12, 0xc06, RZ ;  /* 0x00000c060c0c7810 */ /* 0x000fc80007ffe0ff */
[----:B------:R-:W-:Y:S02]  /*c890*/  R2UR UR52, R12 ;  /* 0x000000000c3472ca */ /* 0x000fe400000e0000 */
[----:B------:R-:W-:Y:S01]  /*c8a0*/  R2UR UR53, R13 ;  /* 0x000000000d3572ca */ /* 0x000fe200000e0000 */
[----:B------:R-:W0:Y:S01]  /*c8b0*/  S2R R61, SR_TID.X ;  /* 0x00000000003d7919 */ /* 0x000e220000002100 */
[----:B------:R-:W-:-:S04]  /*c8c0*/  FADD.FTZ R5, -R10, R5 ;  /* 0x000000050a057221 */ /* 0x000fc80000010100 */
[----:B------:R-:W-:Y:S01]  /*c8d0*/  FMUL.FTZ R5, R5, R0 ;  /* 0x0000000005057220 */ /* 0x000fe20000410000 */
[----:B------:R-:W-:Y:S02]  /*c8e0*/  WARPGROUP.DEPBAR.LE gsb0, 0x0 ;  /* 0x00008000000079c5 */ /* 0x000fe40000010000 */
[----:B------:R-:W-:-:S06]  /*c8f0*/  WARPGROUP.ARRIVE ;  /* 0x00000000000079c5 */ /* 0x000fcc0000000000 */
[----:B------:R-:W-:Y:S01]  /*c900*/  HGMMA.64x64x16.F32 R120, gdesc[UR52].tnspB, R120, gsb0 ;  /* 0x40e00000347879f0 */ /* 0x000fe20008000878 */
[----:B------:R-:W-:Y:S01]  /*c910*/  MUFU.EX2 R11, R5 ;  /* 0x00000005000b7308 */ /* 0x000fe20000000800 */
[----:B------:R-:W-:Y:S02]  /*c920*/  F2FP.F16.F32.PACK_AB R4, R25, R24 ;  /* 0x000000181904723e */ /* 0x000fe400000000ff */
[----:B0-----:R-:W-:-:S05]  /*c930*/  SHF.R.U32.HI R24, RZ, 0x7, R61 ;  /* 0x00000007ff187819 */ /* 0x001fca000001163d */
[----:B------:R-:W0:Y:S01]  /*c940*/  MUFU.EX2 R5, R26 ;  /* 0x0000001a00057308 */ /* 0x000e220000000800 */
[----:B------:R-:W-:-:S07]  /*c950*/  @!P1 IMAD R14, R152, 0x8, R2 ;  /* 0x00000008980e9824 */ /* 0x000fce00078e0202 */
[----:B------:R-:W1:Y:S08]  /*c960*/  MUFU.EX2 R27, R27 ;  /* 0x0000001b001b7308 */ /* 0x000e700000000800 */
[----:B------:R-:W-:Y:S08]  /*c970*/  MUFU.EX2 R30, R30 ;  /* 0x0000001e001e7308 */ /* 0x000ff00000000800 */
[----:B------:R-:W2:Y:S01]  /*c980*/  MUFU.EX2 R31, R31 ;  /* 0x0000001f001f7308 */ /* 0x000ea20000000800 */
[----:B------:R-:W-:Y:S01]  /*c990*/  @!P1 IMAD R13, R7, 0x8, R2 ;  /* 0x00000008070d9824 */ /* 0x000fe200078e0202 */
[----:B------:R-:W-:Y:S01]  /*c9a0*/  ISETP.GE.U32.AND P2, PT, R61, 0x180, PT ;  /* 0x000001803d00780c */ /* 0x000fe20003f46070 */
[----:B------:R-:W-:Y:S01]  /*c9b0*/  VIADD R12, R24, 0x9 ;  /* 0x00000009180c7836 */ /* 0x000fe20000000000 */
[----:B------:R-:W-:Y:S01]  /*c9c0*/  @!P1 IADD3 R14, R14, 0x30840, RZ ;  /* 0x000308400e0e9810 */ /* 0x000fe20007ffe0ff */
[----:B------:R-:W-:-:S02]  /*c9d0*/  @!P1 VIADD R13, R13, 0x30860 ;  /* 0x000308600d0d9836 */ /* 0x000fc40000000000 */
[----:B0-----:R-:W-:Y:S01]  /*c9e0*/  FFMA.FTZ R20, R11, R20, R5 ;  /* 0x000000140b147223 */ /* 0x001fe20000010005 */
[----:B------:R-:W3:Y:S01]  /*c9f0*/  LDL R61, [R1+0x4] ;  /* 0x00000400013d7983 */ /* 0x000ee20000100800 */
[----:B------:R-:W-:Y:S02]  /*ca00*/  SEL R12, R12, 0x9, !P2 ;  /* 0x000000090c0c7807 */ /* 0x000fe40005000000 */
[----:B------:R-:W-:Y:S02]  /*ca10*/  @!P1 PRMT R14, RZ, 0x654, R14 ;  /* 0x00000654ff0e9816 */ /* 0x000fe4000000000e */
[----:B-1----:R-:W-:Y:S02]  /*ca20*/  F2FP.F16.F32.PACK_AB R5, R27, R5 ;  /* 0x000000051b05723e */ /* 0x002fe400000000ff */
[----:B------:R-:W-:Y:S02]  /*ca30*/  @!P1 PRMT R13, RZ, 0x654, R13 ;  /* 0x00000654ff0d9816 */ /* 0x000fe4000000000d */
[----:B--2---:R-:W-:Y:S01]  /*ca40*/  F2FP.F16.F32.PACK_AB R7, R31, R30 ;  /* 0x0000001e1f07723e */ /* 0x004fe200000000ff */
[----:B------:R-:W-:-:S02]  /*ca50*/  WARPGROUP.DEPBAR.LE gsb0, 0x0 ;  /* 0x00008000000079c5 */ /* 0x000fc40000010000 */
[----:B------:R0:W-:Y:S06]  /*ca60*/  BAR.ARV R12, 0x100 ;  /* 0x0004000c0000751d */ /* 0x0001ec0000002000 */
[----:B------:R-:W-:Y:S01]  /*ca70*/  @!P1 SYNCS.ARRIVE.TRANS64.RED.A1T0 RZ, [R14+URZ], RZ ;  /* 0x000000ff0eff99a7 */ /* 0x000fe2000810043f */
[----:B------:R1:W-:Y:S01]  /*ca80*/  @!P1 SYNCS.ARRIVE.TRANS64.RED.A1T0 RZ, [R13+URZ], RZ ;  /* 0x000000ff0dff99a7 */ /* 0x0003e2000810043f */
[----:B------:R2:W-:Y:S02]  /*ca90*/  STSM.16.M88.4 [R157+0x1e800], R4 ;  /* 0x01e800049d007844 */ /* 0x0005e40000000200 */
[----:B--2---:R2:W-:Y:S02]  /*caa0*/  MUFU.EX2 R6, R36 ;  /* 0x0000002400067308 */ /* 0x0045e40000000800 */
[----:B--2---:R-:W2:Y:S06]  /*cab0*/  LDL R36, [R1+0x48] ;  /* 0x0000480001247983 */ /* 0x004eac0000100800 */
[----:B------:R4:W-:Y:S02]  /*cac0*/  MUFU.EX2 R4, R33 ;  /* 0x0000002100047308 */ /* 0x0009e40000000800 */
[----:B----4-:R-:W4:Y:S06]  /*cad0*/  LDL R33, [R1+0x8] ;  /* 0x0000080001217983 */ /* 0x010f2c0000100800 */
[----:B------:R-:W5:Y:S01]  /*cae0*/  MUFU.EX2 R32, R32 ;  /* 0x0000002000207308 */ /* 0x000f620000000800 */
[----:B0-----:R-:W-:-:S07]  /*caf0*/  FADD.FTZ R12, R27, R20 ;  /* 0x000000141b0c7221 */ /* 0x001fce0000010000 */
[----:B------:R-:W0:Y:S01]  /*cb00*/  MUFU.EX2 R5, R34 ;  /* 0x0000002200057308 */ /* 0x000e220000000800 */
[----:B------:R-:W-:-:S07]  /*cb10*/  FADD.FTZ R12, R30, R12 ;  /* 0x0000000c1e0c7221 */ /* 0x000fce0000010000 */
[----:B------:R-:W0:Y:S01]  /*cb20*/  MUFU.EX2 R35, R35 ;  /* 0x0000002300237308 */ /* 0x000e220000000800 */
[----:B-----5:R-:W-:-:S07]  /*cb30*/  FADD.FTZ R29, R32, R29 ;  /* 0x0000001d201d7221 */ /* 0x020fce0000010000 */
[----:B------:R-:W5:Y:S01]  /*cb40*/  MUFU.EX2 R7, R37 ;  /* 0x0000002500077308 */ /* 0x000f620000000800 */
[----:B------:R-:W-:Y:S01]  /*cb50*/  FADD.FTZ R12, R31, R12 ;  /* 0x0000000c1f0c7221 */ /* 0x000fe20000010000 */
[----:B------:R-:W-:-:S06]  /*cb60*/  FADD.FTZ R29, R4, R29 ;  /* 0x0000001d041d7221 */ /* 0x000fcc0000010000 */
[----:B------:R-:W5:Y:S08]  /*cb70*/  MUFU.EX2 R38, R38 ;  /* 0x0000002600267308 */ /* 0x000f700000000800 */
[----:B-1----:R-:W1:Y:S01]  /*cb80*/  MUFU.EX2 R13, R40 ;  /* 0x00000028000d7308 */ /* 0x002e620000000800 */
[----:B0-----:R-:W-:Y:S01]  /*cb90*/  FADD.FTZ R12, R5, R12 ;  /* 0x0000000c050c7221 */ /* 0x001fe20000010000 */
[----:B------:R-:W-:-:S06]  /*cba0*/  FADD.FTZ R29, R6, R29 ;  /* 0x0000001d061d7221 */ /* 0x000fcc0000010000 */
[----:B------:R-:W0:Y:S01]  /*cbb0*/  MUFU.EX2 R15, R41 ;  /* 0x00000029000f7308 */ /* 0x000e220000000800 */
[----:B------:R-:W-:Y:S01]  /*cbc0*/  FADD.FTZ R12, R35, R12 ;  /* 0x0000000c230c7221 */ /* 0x000fe20000010000 */
[----:B-----5:R-:W-:-:S06]  /*cbd0*/  FADD.FTZ R29, R7, R29 ;  /* 0x0000001d071d7221 */ /* 0x020fcc0000010000 */
[----:B------:R-:W5:Y:S01]  /*cbe0*/  MUFU.EX2 R44, R44 ;  /* 0x0000002c002c7308 */ /* 0x000f620000000800 */
[----:B------:R-:W-:Y:S01]  /*cbf0*/  F2FP.F16.F32.PACK_AB R6, R7, R6 ;  /* 0x000000060706723e */ /* 0x000fe200000000ff */
[----:B------:R-:W-:Y:S01]  /*cc00*/  FADD.FTZ R7, R38, R12 ;  /* 0x0000000c26077221 */ /* 0x000fe20000010000 */
[----:B-1----:R-:W-:-:S05]  /*cc10*/  FADD.FTZ R12, R13, R29 ;  /* 0x0000001d0d0c7221 */ /* 0x002fca0000010000 */
[----:B------:R-:W1:Y:S01]  /*cc20*/  MUFU.EX2 R14, R45 ;  /* 0x0000002d000e7308 */ /* 0x000e620000000800 */
[----:B0-----:R-:W-:-:S07]  /*cc30*/  FADD.FTZ R30, R15, R12 ;  /* 0x0000000c0f1e7221 */ /* 0x001fce0000010000 */
[----:B------:R-:W0:Y:S01]  /*cc40*/  MUFU.EX2 R48, R48 ;  /* 0x0000003000307308 */ /* 0x000e220000000800 */
[----:B------:R-:W-:Y:S01]  /*cc50*/  F2FP.F16.F32.PACK_AB R12, R15, R13 ;  /* 0x0000000d0f0c723e */ /* 0x000fe200000000ff */
[----:B-----5:R-:W-:-:S06]  /*cc60*/  FADD.FTZ R15, R44, R30 ;  /* 0x0000001e2c0f7221 */ /* 0x020fcc0000010000 */
[----:B------:R-:W5:Y:S01]  /*cc70*/  MUFU.EX2 R24, R49 ;  /* 0x0000003100187308 */ /* 0x000f620000000800 */
[----:B-1----:R-:W-:-:S07]  /*cc80*/  FADD.FTZ R15, R14, R15 ;  /* 0x0000000f0e0f7221 */ /* 0x002fce0000010000 */
[----:B------:R-:W1:Y:S01]  /*cc90*/  MUFU.EX2 R52, R52 ;  /* 0x0000003400347308 */ /* 0x000e620000000800 */
[----:B0-----:R-:W-:-:S07]  /*cca0*/  FADD.FTZ R15, R48, R15 ;  /* 0x0000000f300f7221 */ /* 0x001fce0000010000 */
[----:B------:R-:W0:Y:S08]  /*ccb0*/  MUFU.EX2 R26, R53 ;  /* 0x00000035001a7308 */ /* 0x000e300000000800 */
[----:B------:R-:W0:Y:S01]  /*ccc0*/  MUFU.EX2 R39, R39 ;  /* 0x0000002700277308 */ /* 0x000e220000000800 */
[----:B-----5:R-:W-:-:S07]  /*ccd0*/  FADD.FTZ R15, R24, R15 ;  /* 0x0000000f180f7221 */ /* 0x020fce0000010000 */
[----:B------:R-:W5:Y:S01]  /*cce0*/  MUFU.EX2 R56, R56 ;  /* 0x0000003800387308 */ /* 0x000f620000000800 */
[----:B-1----:R-:W-:-:S07]  /*ccf0*/  FADD.FTZ R15, R52, R15 ;  /* 0x0000000f340f7221 */ /* 0x002fce0000010000 */
[----:B------:R-:W1:Y:S01]  /*cd00*/  MUFU.EX2 R28, R57 ;  /* 0x00000039001c7308 */ /* 0x000e620000000800 */
[----:B0-----:R-:W-:Y:S01]  /*cd10*/  FADD.FTZ R15, R26, R15 ;  /* 0x0000000f1a0f7221 */ /* 0x001fe20000010000 */
[----:B------:R-:W-:Y:S01]  /*cd20*/  FADD.FTZ R29, R39, R7 ;  /* 0x00000007271d7221 */ /* 0x000fe20000010000 */
[----:B------:R-:W-:Y:S02]  /*cd30*/  F2FP.F16.F32.PACK_AB R4, R4, R32 ;  /* 0x000000200404723e */ /* 0x000fe400000000ff */
[----:B------:R-:W-:Y:S01]  /*cd40*/  F2FP.F16.F32.PACK_AB R5, R35, R5 ;  /* 0x000000052305723e */ /* 0x000fe200000000ff */
[----:B------:R-:W3:Y:S01]  /*cd50*/  LDL R32, [R1+0x50] ;  /* 0x0000500001207983 */ /* 0x000ee20000100800 */
[----:B------:R-:W-:Y:S01]  /*cd60*/  F2FP.F16.F32.PACK_AB R7, R39, R38 ;  /* 0x000000262707723e */ /* 0x000fe200000000ff */
[----:B-----5:R-:W-:-:S04]  /*cd70*/  FADD.FTZ R15, R56, R15 ;  /* 0x0000000f380f7221 */ /* 0x020fc80000010000 */
[C---:B-1----:R-:W-:Y:S01]  /*cd80*/  FADD.FTZ R15, R28.reuse, R15 ;  /* 0x0000000f1c0f7221 */ /* 0x042fe20000010000 */
[----:B------:R-:W0:Y:S08]  /*cd90*/  MUFU.EX2 R42, R42 ;  /* 0x0000002a002a7308 */ /* 0x000e300000000800 */
[----:B------:R-:W1:Y:S01]  /*cda0*/  MUFU.EX2 R43, R43 ;  /* 0x0000002b002b7308 */ /* 0x000e620000000800 */
[----:B--2---:R2:W-:Y:S02]  /*cdb0*/  STSM.16.M88.4 [R36], R4 ;  /* 0x0000000424007844 */ /* 0x0045e40000000200 */
[----:B--2---:R-:W-:-:S02]  /*cdc0*/  F2FP.F16.F32.PACK_AB R4, R28, R56 ;  /* 0x000000381c04723e */ /* 0x004fc400000000ff */
[----:B------:R-:W2:Y:S03]  /*cdd0*/  LDL R28, [R1+0x4c] ;  /* 0x00004c00011c7983 */ /* 0x000ea60000100800 */
[----:B------:R-:W5:Y:S01]  /*cde0*/  MUFU.EX2 R46, R46 ;  /* 0x0000002e002e7308 */ /* 0x000f620000000800 */
[----:B0-----:R-:W-:-:S07]  /*cdf0*/  FADD.FTZ R13, R42, R29 ;  /* 0x0000001d2a0d7221 */ /* 0x001fce0000010000 */
[----:B------:R-:W0:Y:S01]  /*ce00*/  MUFU.EX2 R47, R47 ;  /* 0x0000002f002f7308 */ /* 0x000e220000000800 */
[----:B-1----:R-:W-:-:S07]  /*ce10*/  FADD.FTZ R13, R43, R13 ;  /* 0x0000000d2b0d7221 */ /* 0x002fce0000010000 */
[----:B------:R-:W1:Y:S01]  /*ce20*/  MUFU.EX2 R25, R50 ;  /* 0x0000003200197308 */ /* 0x000e620000000800 */
[----:B-----5:R-:W-:-:S07]  /*ce30*/  FADD.FTZ R13, R46, R13 ;  /* 0x0000000d2e0d7221 */ /* 0x020fce0000010000 */
        /* <DEDUP_REMOVED lines=8> */
[----:B------:R-:W0:Y:S08]  /*cec0*/  MUFU.EX2 R60, R60 ;  /* 0x0000003c003c7308 */ /* 0x000e300000000800 */
[----:B------:R-:W4:Y:S01]  /*ced0*/  MUFU.EX2 R59, R59 ;  /* 0x0000003b003b7308 */ /* 0x000f220000000800 */
[----:B-1----:R-:W-:-:S07]  /*cee0*/  FADD.FTZ R13, R55, R13 ;  /* 0x0000000d370d7221 */ /* 0x002fce0000010000 */
[----:B------:R-:W1:Y:S08]  /*cef0*/  MUFU.EX2 R21, R21 ;  /* 0x0000001500157308 */ /* 0x000e700000000800 */
[----:B------:R-:W1:Y:S01]  /*cf00*/  MUFU.EX2 R62, R62 ;  /* 0x0000003e003e7308 */ /* 0x000e620000000800 */
[----:B-----5:R-:W-:-:S07]  /*cf10*/  FADD.FTZ R13, R58, R13 ;  /* 0x0000000d3a0d7221 */ /* 0x020fce0000010000 */
[----:B------:R-:W5:Y:S08]  /*cf20*/  MUFU.EX2 R64, R64 ;  /* 0x0000004000407308 */ /* 0x000f700000000800 */
[----:B------:R-:W5:Y:S01]  /*cf30*/  MUFU.EX2 R63, R63 ;  /* 0x0000003f003f7308 */ /* 0x000f620000000800 */
[----:B0-----:R-:W-:Y:S01]  /*cf40*/  FADD.FTZ R30, R60, R15 ;  /* 0x0000000f3c1e7221 */ /* 0x001fe20000010000 */
[----:B----4-:R-:W-:-:S06]  /*cf50*/  FADD.FTZ R15, R59, R13 ;  /* 0x0000000d3b0f7221 */ /* 0x010fcc0000010000 */
[----:B------:R-:W0:Y:S08]  /*cf60*/  MUFU.EX2 R20, R65 ;  /* 0x0000004100147308 */ /* 0x000e300000000800 */
[----:B------:R-:W4:Y:S01]  /*cf70*/  MUFU.EX2 R66, R66 ;  /* 0x0000004200427308 */ /* 0x000f220000000800 */
[----:B-1----:R-:W-:Y:S01]  /*cf80*/  FADD.FTZ R30, R21, R30 ;  /* 0x0000001e151e7221 */ /* 0x002fe20000010000 */
[----:B------:R-:W-:-:S06]  /*cf90*/  FADD.FTZ R31, R62, R15 ;  /* 0x0000000f3e1f7221 */ /* 0x000fcc0000010000 */
[----:B------:R-:W1:Y:S08]  /*cfa0*/  MUFU.EX2 R68, R68 ;  /* 0x0000004400447308 */ /* 0x000e700000000800 */
[----:B------:R-:W3:Y:S01]  /*cfb0*/  MUFU.EX2 R67, R67 ;  /* 0x0000004300437308 */ /* 0x000ee20000000800 */
[----:B-----5:R-:W-:Y:S01]  /*cfc0*/  FADD.FTZ R30, R64, R30 ;  /* 0x0000001e401e7221 */ /* 0x020fe20000010000 */
[----:B------:R-:W-:-:S06]  /*cfd0*/  FADD.FTZ R31, R63, R31 ;  /* 0x0000001f3f1f7221 */ /* 0x000fcc0000010000 */
[----:B------:R-:W5:Y:S08]  /*cfe0*/  MUFU.EX2 R69, R69 ;  /* 0x0000004500457308 */ /* 0x000f700000000800 */
[----:B------:R-:W5:Y:S01]  /*cff0*/  MUFU.EX2 R70, R70 ;  /* 0x0000004600467308 */ /* 0x000f620000000800 */
[----:B0-----:R-:W-:Y:S01]  /*d000*/  FADD.FTZ R30, R20, R30 ;  /* 0x0000001e141e7221 */ /* 0x001fe20000010000 */
[----:B----4-:R-:W-:-:S06]  /*d010*/  FADD.FTZ R31, R66, R31 ;  /* 0x0000001f421f7221 */ /* 0x010fcc0000010000 */
[----:B------:R-:W0:Y:S08]  /*d020*/  MUFU.EX2 R72, R72 ;  /* 0x0000004800487308 */ /* 0x000e300000000800 */
[----:B------:R-:W4:Y:S01]  /*d030*/  MUFU.EX2 R71, R71 ;  /* 0x0000004700477308 */ /* 0x000f220000000800 */
[----:B-1----:R-:W-:Y:S01]  /*d040*/  FADD.FTZ R30, R68, R30 ;  /* 0x0000001e441e7221 */ /* 0x002fe20000010000 */
[----:B---3--:R-:W-:-:S06]  /*d050*/  FADD.FTZ R31, R67, R31 ;  /* 0x0000001f431f7221 */ /* 0x008fcc0000010000 */
        /* <DEDUP_REMOVED lines=12> */
[----:B------:R-:W-:Y:S01]  /*d120*/  MUFU.EX2 R80, R80 ;  /* 0x0000005000507308 */ /* 0x000fe20000000800 */
[----:B------:R-:W-:-:S07]  /*d130*/  F2FP.F16.F32.PACK_AB R13, R43, R42 ;  /* 0x0000002a2b0d723e */ /* 0x000fce00000000ff */
[----:B------:R-:W1:Y:S01]  /*d140*/  MUFU.EX2 R79, R79 ;  /* 0x0000004f004f7308 */ /* 0x000e620000000800 */
[----:B------:R-:W-:Y:S02]  /*d150*/  F2FP.F16.F32.PACK_AB R14, R14, R44 ;  /* 0x0000002c0e0e723e */ /* 0x000fe400000000ff */
[----:B------:R-:W-:-:S05]  /*d160*/  F2FP.F16.F32.PACK_AB R15, R47, R46 ;  /* 0x0000002e2f0f723e */ /* 0x000fca00000000ff */
[----:B------:R-:W3:Y:S01]  /*d170*/  MUFU.EX2 R81, R81 ;  /* 0x0000005100517308 */ /* 0x000ee20000000800 */
[----:B-----5:R-:W-:Y:S01]  /*d180*/  FADD.FTZ R30, R76, R30 ;  /* 0x0000001e4c1e7221 */ /* 0x020fe20000010000 */
[----:B------:R-:W-:-:S06]  /*d190*/  FADD.FTZ R31, R75, R31 ;  /* 0x0000001f4b1f7221 */ /* 0x000fcc0000010000 */
[----:B------:R-:W5:Y:S01]  /*d1a0*/  MUFU.EX2 R82, R82 ;  /* 0x0000005200527308 */ /* 0x000f620000000800 */
[----:B------:R-:W-:Y:S01]  /*d1b0*/  F2FP.F16.F32.PACK_AB R24, R24, R48 ;  /* 0x000000301818723e */ /* 0x000fe200000000ff */
[----:B------:R0:W-:Y:S01]  /*d1c0*/  STSM.16.M88.4 [R33], R12 ;  /* 0x0000000c21007844 */ /* 0x0001e20000000200 */
[----:B------:R-:W-:Y:S02]  /*d1d0*/  F2FP.F16.F32.PACK_AB R25, R51, R25 ;  /* 0x000000193319723e */ /* 0x000fe400000000ff */
[----:B------:R-:W-:-:S03]  /*d1e0*/  F2FP.F16.F32.PACK_AB R26, R26, R52 ;  /* 0x000000341a1a723e */ /* 0x000fc600000000ff */
[----:B------:R-:W5:Y:S01]  /*d1f0*/  MUFU.EX2 R84, R84 ;  /* 0x0000005400547308 */ /* 0x000f620000000800 */
[----:B------:R-:W-:-:S07]  /*d200*/  F2FP.F16.F32.PACK_AB R27, R55, R27 ;  /* 0x0000001b371b723e */ /* 0x000fce00000000ff */
[----:B------:R-:W5:Y:S01]  /*d210*/  MUFU.EX2 R83, R83 ;  /* 0x0000005300537308 */ /* 0x000f620000000800 */
[----:B0-----:R-:W-:Y:S01]  /*d220*/  FADD.FTZ R13, R77, R30 ;  /* 0x0000001e4d0d7221 */ /* 0x001fe20000010000 */
[----:B----4-:R-:W-:Y:S01]  /*d230*/  FADD.FTZ R14, R78, R31 ;  /* 0x0000001f4e0e7221 */ /* 0x010fe20000010000 */
[----:B------:R0:W-:Y:S05]  /*d240*/  STSM.16.M88.4 [R61], R24 ;  /* 0x000000183d007844 */ /* 0x0001ea0000000200 */
[----:B------:R-:W4:Y:S01]  /*d250*/  MUFU.EX2 R85, R85 ;  /* 0x0000005500557308 */ /* 0x000f220000000800 */
[----:B-1----:R-:W-:-:S07]  /*d260*/  FADD.FTZ R15, R79, R14 ;  /* 0x0000000e4f0f7221 */ /* 0x002fce0000010000 */
[----:B------:R-:W1:Y:S01]  /*d270*/  MUFU.EX2 R86, R86 ;  /* 0x0000005600567308 */ /* 0x000e620000000800 */
[----:B------:R-:W-:Y:S01]  /*d280*/  F2FP.F16.F32.PACK_AB R6, R21, R60 ;  /* 0x0000003c1506723e */ /* 0x000fe200000000ff */
[----:B0-----:R-:W-:-:S06]  /*d290*/  FADD.FTZ R24, R80, R13 ;  /* 0x0000000d50187221 */ /* 0x001fcc0000010000 */
[----:B------:R-:W0:Y:S01]  /*d2a0*/  MUFU.EX2 R88, R88 ;  /* 0x0000005800587308 */ /* 0x000e220000000800 */
[----:B------:R-:W-:Y:S01]  /*d2b0*/  F2FP.F16.F32.PACK_AB R12, R20, R64 ;  /* 0x00000040140c723e */ /* 0x000fe200000000ff */
[----:B---3--:R-:W-:Y:S01]  /*d2c0*/  FADD.FTZ R21, R81, R24 ;  /* 0x0000001851157221 */ /* 0x008fe20000010000 */
[----:B-----5:R-:W-:-:S05]  /*d2d0*/  FADD.FTZ R20, R82, R15 ;  /* 0x0000000f52147221 */ /* 0x020fca0000010000 */
[----:B------:R-:W3:Y:S01]  /*d2e0*/  MUFU.EX2 R87, R87 ;  /* 0x0000005700577308 */ /* 0x000ee20000000800 */
[----:B------:R-:W-:Y:S01]  /*d2f0*/  FADD.FTZ R24, R84, R21 ;  /* 0x0000001554187221 */ /* 0x000fe20000010000 */
[----:B------:R-:W-:-:S06]  /*d300*/  FADD.FTZ R21, R83, R20 ;  /* 0x0000001453157221 */ /* 0x000fcc0000010000 */
[----:B------:R-:W5:Y:S08]  /*d310*/  MUFU.EX2 R89, R89 ;  /* 0x0000005900597308 */ /* 0x000f700000000800 */
[----:B------:R-:W2:Y:S01]  /*d320*/  MUFU.EX2 R90, R90 ;  /* 0x0000005a005a7308 */ /* 0x000ea20000000800 */
[----:B----4-:R-:W-:Y:S01]  /*d330*/  FADD.FTZ R25, R85, R24 ;  /* 0x0000001855197221 */ /* 0x010fe20000010000 */
[----:B-1----:R-:W-:-:S06]  /*d340*/  FADD.FTZ R20, R86, R21 ;  /* 0x0000001556147221 */ /* 0x002fcc0000010000 */
[----:B------:R-:W1:Y:S01]  /*d350*/  MUFU.EX2 R92, R92 ;  /* 0x0000005c005c7308 */ /* 0x000e620000000800 */
[----:B------:R-:W-:-:S07]  /*d360*/  F2FP.F16.F32.PACK_AB R5, R59, R58 ;  /* 0x0000003a3b05723e */ /* 0x000fce00000000ff */
[----:B------:R-:W4:Y:S01]  /*d370*/  MUFU.EX2 R29, R91 ;  /* 0x0000005b001d7308 */ /* 0x000f220000000800 */
[----:B------:R-:W-:Y:S01]  /*d380*/  F2FP.F16.F32.PACK_AB R7, R63, R62 ;  /* 0x0000003e3f07723e */ /* 0x000fe200000000ff */
[----:B0-----:R-:W-:-:S06]  /*d390*/  FADD.FTZ R26, R88, R25 ;  /* 0x00000019581a7221 */ /* 0x001fcc0000010000 */
[----:B------:R-:W0:Y:S01]  /*d3a0*/  MUFU.EX2 R93, R93 ;  /* 0x0000005d005d7308 */ /* 0x000e220000000800 */
[----:B---3--:R-:W-:-:S07]  /*d3b0*/  FADD.FTZ R21, R87, R20 ;  /* 0x0000001457157221 */ /* 0x008fce0000010000 */
[----:B------:R-:W3:Y:S01]  /*d3c0*/  MUFU.EX2 R91, R94 ;  /* 0x0000005e005b7308 */ /* 0x000ee20000000800 */
[----:B------:R2:W-:Y:S01]  /*d3d0*/  STSM.16.M88.4 [R157+0x24800], R4 ;  /* 0x024800049d007844 */ /* 0x0005e20000000200 */
[----:B-----5:R-:W-:-:S06]  /*d3e0*/  FADD.FTZ R27, R89, R26 ;  /* 0x0000001a591b7221 */ /* 0x020fcc0000010000 */
[----:B------:R-:W5:Y:S08]  /*d3f0*/  MUFU.EX2 R96, R96 ;  /* 0x0000006000607308 */ /* 0x000f700000000800 */
[----:B------:R-:W5:Y:S01]  /*d400*/  MUFU.EX2 R95, R95 ;  /* 0x0000005f005f7308 */ /* 0x000f620000000800 */
[----:B--2---:R-:W-:Y:S01]  /*d410*/  FADD.FTZ R4, R90, R21 ;  /* 0x000000155a047221 */ /* 0x004fe20000010000 */
[----:B-1----:R-:W-:-:S06]  /*d420*/  FADD.FTZ R6, R92, R27 ;  /* 0x0000001b5c067221 */ /* 0x002fcc0000010000 */
[----:B------:R-:W1:Y:S01]  /*d430*/  MUFU.EX2 R98, R98 ;  /* 0x0000006200627308 */ /* 0x000e620000000800 */
[----:B----4-:R-:W-:Y:S01]  /*d440*/  FADD.FTZ R4, R29, R4 ;  /* 0x000000041d047221 */ /* 0x010fe20000010000 */
[----:B0-----:R-:W-:-:S06]  /*d450*/  FADD.FTZ R5, R93, R6 ;  /* 0x000000065d057221 */ /* 0x001fcc0000010000 */
[----:B------:R-:W0:Y:S01]  /*d460*/  MUFU.EX2 R97, R97 ;  /* 0x0000006100617308 */ /* 0x000e220000000800 */
[----:B---3--:R-:W-:-:S07]  /*d470*/  FADD.FTZ R4, R91, R4 ;  /* 0x000000045b047221 */ /* 0x008fce0000010000 */
[----:B------:R-:W2:Y:S01]  /*d480*/  MUFU.EX2 R99, R99 ;  /* 0x0000006300637308 */ /* 0x000ea20000000800 */
[----:B-----5:R-:W-:Y:S01]  /*d490*/  FADD.FTZ R6, R96, R5 ;  /* 0x0000000560067221 */ /* 0x020fe20000010000 */
[----:B------:R-:W-:-:S06]  /*d4a0*/  FADD.FTZ R5, R95, R4 ;  /* 0x000000045f057221 */ /* 0x000fcc0000010000 */
[----:B------:R-:W3:Y:S08]  /*d4b0*/  MUFU.EX2 R100, R100 ;  /* 0x0000006400647308 */ /* 0x000ef00000000800 */
[----:B------:R-:W4:Y:S01]  /*d4c0*/  MUFU.EX2 R102, R102 ;  /* 0x0000006600667308 */ /* 0x000f220000000800 */
[----:B-1----:R-:W-:-:S07]  /*d4d0*/  FADD.FTZ R4, R98, R5 ;  /* 0x0000000562047221 */ /* 0x002fce0000010000 */
[----:B------:R-:W1:Y:S08]  /*d4e0*/  MUFU.EX2 R101, R101 ;  /* 0x0000006500657308 */ /* 0x000e700000000800 */
[----:B------:R-:W5:Y:S01]  /*d4f0*/  MUFU.EX2 R103, R103 ;  /* 0x0000006700677308 */ /* 0x000f620000000800 */
[----:B0-----:R-:W-:Y:S01]  /*d500*/  FADD.FTZ R7, R97, R6 ;  /* 0x0000000661077221 */ /* 0x001fe20000010000 */
[----:B--2---:R-:W-:-:S06]  /*d510*/  FADD.FTZ R5, R99, R4 ;  /* 0x0000000463057221 */ /* 0x004fcc0000010000 */
[----:B------:R-:W0:Y:S08]  /*d520*/  MUFU.EX2 R104, R104 ;  /* 0x0000006800687308 */ /* 0x000e300000000800 */
[----:B------:R-:W2:Y:S01]  /*d530*/  MUFU.EX2 R106, R106 ;  /* 0x0000006a006a7308 */ /* 0x000ea20000000800 */
[----:B---3--:R-:W-:Y:S01]  /*d540*/  FADD.FTZ R6, R100, R7 ;  /* 0x0000000764067221 */ /* 0x008fe20000010000 */
[----:B----4-:R-:W-:-:S06]  /*d550*/  FADD.FTZ R4, R102, R5 ;  /* 0x0000000566047221 */ /* 0x010fcc0000010000 */
[----:B------:R-:W3:Y:S08]  /*d560*/  MUFU.EX2 R105, R105 ;  /* 0x0000006900697308 */ /* 0x000ef00000000800 */
[----:B------:R-:W4:Y:S01]  /*d570*/  MUFU.EX2 R107, R107 ;  /* 0x0000006b006b7308 */ /* 0x000f220000000800 */
[----:B-1----:R-:W-:Y:S01]  /*d580*/  FADD.FTZ R7, R101, R6 ;  /* 0x0000000665077221 */ /* 0x002fe20000010000 */
[----:B-----5:R-:W-:-:S06]  /*d590*/  FADD.FTZ R5, R103, R4 ;  /* 0x0000000467057221 */ /* 0x020fcc0000010000 */
        /* <DEDUP_REMOVED lines=14> */
[----:B0-----:R-:W-:-:S07]  /*d680*/  FADD.FTZ R7, R109, R6 ;  /* 0x000000066d077221 */ /* 0x001fce0000010000 */
[----:B------:R-:W-:Y:S08]  /*d690*/  MUFU.EX2 R116, R116 ;  /* 0x0000007400747308 */ /* 0x000ff00000000800 */
[----:B------:R-:W0:Y:S08]  /*d6a0*/  MUFU.EX2 R117, R117 ;  /* 0x0000007500757308 */ /* 0x000e300000000800 */
[----:B------:R-:W-:Y:S08]  /*d6b0*/  MUFU.EX2 R118, R118 ;  /* 0x0000007600767308 */ /* 0x000ff00000000800 */
[----:B------:R-:W0:Y:S01]  /*d6c0*/  MUFU.EX2 R119, R119 ;  /* 0x0000007700777308 */ /* 0x000e220000000800 */
[----:B--2---:R-:W-:Y:S01]  /*d6d0*/  FADD.FTZ R5, R111, R4 ;  /* 0x000000046f057221 */ /* 0x004fe20000010000 */
[----:B------:R-:W-:Y:S01]  /*d6e0*/  F2FP.F16.F32.PACK_AB R13, R67, R66 ;  /* 0x00000042430d723e */ /* 0x000fe200000000ff */
[----:B---3--:R-:W-:Y:S01]  /*d6f0*/  FADD.FTZ R6, R112, R7 ;  /* 0x0000000770067221 */ /* 0x008fe20000010000 */
[----:B------:R-:W-:Y:S01]  /*d700*/  F2FP.F16.F32.PACK_AB R14, R69, R68 ;  /* 0x00000044450e723e */ /* 0x000fe200000000ff */
[----:B----4-:R-:W-:Y:S01]  /*d710*/  FADD.FTZ R5, R114, R5 ;  /* 0x0000000572057221 */ /* 0x010fe20000010000 */
        /* <DEDUP_REMOVED lines=12> */
[----:B-1----:R-:W-:Y:S01]  /*d7e0*/  FADD.FTZ R7, R113, R6 ;  /* 0x0000000671077221 */ /* 0x002fe20000010000 */
[----:B------:R-:W-:-:S02]  /*d7f0*/  F2FP.F16.F32.PACK_AB R90, R93, R92 ;  /* 0x0000005c5d5a723e */ /* 0x000fc400000000ff */
[----:B------:R-:W-:Y:S02]  /*d800*/  F2FP.F16.F32.PACK_AB R91, R95, R91 ;  /* 0x0000005b5f5b723e */ /* 0x000fe400000000ff */
[----:B------:R-:W-:Y:S02]  /*d810*/  F2FP.F16.F32.PACK_AB R97, R99, R98 ;  /* 0x000000626361723e */ /* 0x000fe400000000ff */
[----:B------:R-:W-:Y:S01]  /*d820*/  F2FP.F16.F32.PACK_AB R104, R105, R104 ;  /* 0x000000686968723e */ /* 0x000fe200000000ff */
[----:B------:R1:W-:Y:S01]  /*d830*/  STSM.16.M88.4 [R32], R12 ;  /* 0x0000000c20007844 */ /* 0x0003e20000000200 */
[----:B------:R-:W-:Y:S01]  /*d840*/  F2FP.F16.F32.PACK_AB R98, R101, R100 ;  /* 0x000000646562723e */ /* 0x000fe200000000ff */
[----:B-----5:R-:W-:Y:S01]  /*d850*/  FADD.FTZ R5, R115, R5 ;  /* 0x0000000573057221 */ /* 0x020fe20000010000 */
[----:B------:R-:W-:Y:S02]  /*d860*/  F2FP.F16.F32.PACK_AB R99, R103, R102 ;  /* 0x000000666763723e */ /* 0x000fe400000000ff */
[----:B------:R-:W-:-:S02]  /*d870*/  F2FP.F16.F32.PACK_AB R105, R107, R106 ;  /* 0x0000006a6b69723e */ /* 0x000fc400000000ff */
[----:B------:R-:W-:Y:S01]  /*d880*/  F2FP.F16.F32.PACK_AB R112, R113, R112 ;  /* 0x000000707170723e */ /* 0x000fe200000000ff */
[----:B------:R1:W-:Y:S01]  /*d890*/  STSM.16.M88.4 [R33+0x6000], R24 ;  /* 0x0060001821007844 */ /* 0x0003e20000000200 */
[----:B------:R-:W-:Y:S02]  /*d8a0*/  F2FP.F16.F32.PACK_AB R106, R109, R108 ;  /* 0x0000006c6d6a723e */ /* 0x000fe400000000ff */
[----:B------:R-:W-:Y:S02]  /*d8b0*/  F2FP.F16.F32.PACK_AB R107, R111, R110 ;  /* 0x0000006e6f6b723e */ /* 0x000fe400000000ff */
[----:B------:R-:W-:Y:S01]  /*d8c0*/  F2FP.F16.F32.PACK_AB R113, R115, R114 ;  /* 0x000000727371723e */ /* 0x000fe200000000ff */
[----:B------:R1:W-:Y:S01]  /*d8d0*/  STSM.16.M88.4 [R61+0x6000], R80 ;  /* 0x006000503d007844 */ /* 0x0003e20000000200 */
[----:B0-----:R-:W-:Y:S02]  /*d8e0*/  F2FP.F16.F32.PACK_AB R114, R117, R116 ;  /* 0x000000747572723e */ /* 0x001fe400000000ff */
[----:B------:R-:W-:Y:S01]  /*d8f0*/  F2FP.F16.F32.PACK_AB R115, R119, R118 ;  /* 0x000000767773723e */ /* 0x000fe200000000ff */
[----:B------:R1:W-:Y:S04]  /*d900*/  STSM.16.M88.4 [R157+0x2a800], R88 ;  /* 0x02a800589d007844 */ /* 0x0003e80000000200 */
[----:B------:R1:W-:Y:S04]  /*d910*/  STSM.16.M88.4 [R28], R96 ;  /* 0x000000601c007844 */ /* 0x0003e80000000200 */
[----:B------:R1:W-:Y:S04]  /*d920*/  STSM.16.M88.4 [R33+0xc000], R104 ;  /* 0x00c0006821007844 */ /* 0x0003e80000000200 */
[----:B------:R1:W-:Y:S01]  /*d930*/  STSM.16.M88.4 [R61+0xc000], R112 ;  /* 0x00c000703d007844 */ /* 0x0003e20000000200 */
[----:B------:R-:W-:Y:S01]  /*d940*/  @!PT LDS RZ, [RZ] ;  /* 0x00000000fffff984 */ /* 0x000fe20000000800 */
[----:B------:R-:W-:Y:S01]  /*d950*/  @!PT LDS RZ, [RZ] ;  /* 0x00000000fffff984 */ /* 0x000fe20000000800 */
[----:B------:R-:W-:Y:S01]  /*d960*/  @!PT LDS RZ, [RZ] ;  /* 0x00000000fffff984 */ /* 0x000fe20000000800 */
[----:B------:R-:W-:Y:S01]  /*d970*/  @!PT LDS RZ, [RZ] ;  /* 0x00000000fffff984 */ /* 0x000fe20000000800 */
[----:B------:R0:W-:Y:S06]  /*d980*/  MEMBAR.ALL.CTA ;  /* 0x0000000000007992 */ /* 0x0001ec0000008000 */
[----:B0-----:R-:W0:Y:S01]  /*d990*/  FENCE.VIEW.ASYNC.S ;  /* 0x00000000000073c6 */ /* 0x001e220000000000 */
[----:B------:R-:W-:Y:S01]  /*d9a0*/  ISETP.GT.AND P2, PT, R8, RZ, PT ;  /* 0x000000ff0800720c */ /* 0x000fe20003f44270 */
[----:B------:R-:W-:Y:S01]  /*d9b0*/  FADD.FTZ R5, R118, R5 ;  /* 0x0000000576057221 */ /* 0x000fe20000010000 */
[----:B------:R-:W-:Y:S01]  /*d9c0*/  FADD.FTZ R4, R116, R7 ;  /* 0x0000000774047221 */ /* 0x000fe20000010000 */
[-C--:B------:R-:W-:Y:S01]  /*d9d0*/  FMUL.FTZ R120, R120, R9.reuse ;  /* 0x0000000978787220 */ /* 0x080fe20000410000 */
[-C--:B------:R-:W-:Y:S01]  /*d9e0*/  FMUL.FTZ R121, R121, R9.reuse ;  /* 0x0000000979797220 */ /* 0x080fe20000410000 */
[----:B------:R-:W-:Y:S01]  /*d9f0*/  FADD.FTZ R20, R119, R5 ;  /* 0x0000000577147221 */ /* 0x000fe20000010000 */
        /* <DEDUP_REMOVED lines=14> */
[----:B------:R-:W-:Y:S01]  /*dae0*/  FADD.FTZ R4, R117, R4 ;  /* 0x0000000475047221 */ /* 0x000fe20000010000 */
[----:B------:R-:W-:-:S02]  /*daf0*/  VIADD R8, R8, 0xffffffff ;  /* 0xffffffff08087836 */ /* 0x000fc40000000000 */
        /* <DEDUP_REMOVED lines=16> */
[----:B------:R-:W-:-:S02]  /*dc00*/  IMAD.MOV.U32 R9, RZ, RZ, R156 ;  /* 0x000000ffff097224 */ /* 0x000fc400078e009c */
[----:B------:R-:W-:Y:S02]  /*dc10*/  IMAD.MOV.U32 R7, RZ, RZ, R152 ;  /* 0x000000ffff077224 */ /* 0x000fe400078e0098 */
[----:B------:R-:W-:Y:S02]  /*dc20*/  IMAD.MOV.U32 R5, RZ, RZ, R10 ;  /* 0x000000ffff057224 */ /* 0x000fe400078e000a */
[----:B------:R-:W-:Y:S01]  /*dc30*/  IMAD.MOV.U32 R6, RZ, RZ, R3 ;  /* 0x000000ffff067224 */ /* 0x000fe200078e0003 */
[----:B0-----:R-:W-:Y:S01]  /*dc40*/  NOP ;  /* 0x0000000000007918 */ /* 0x001fe20000000000 */
[----:B-1----:R-:W-:Y:S05]  /*dc50*/  @P2 BRA `(.L_x_503) ;  /* 0xffffffd000842947 */ /* 0x002fea000383ffff */
.L_x_492:
[----:B------:R-:W-:Y:S05]  /*dc60*/  WARPSYNC.ALL ;  /* 0x0000000000007948 */ /* 0x000fea0003800000 */
[----:B------:R-:W-:Y:S06]  /*dc70*/  BAR.ARV 0x8, 0x200 ;  /* 0x0208000000007b1d */ /* 0x000fec0000002000 */
[----:B------:R-:W-:Y:S05]  /*dc80*/  @!P0 BRA `(.L_x_504) ;  /* 0x0000000000048947 */ /* 0x000fea0003800000 */
[----:B------:R-:W-:Y:S01]  /*dc90*/  BPT.TRAP 0x1 ;  /* 0x000000040000795c */ /* 0x000fe20000300000 */
.L_x_504:
[----:B------:R-:W-:Y:S02]  /*dca0*/  LEA R12, R152, R2, 0x3 ;  /* 0x00000002980c7211 */ /* 0x000fe400078e18ff */
[----:B------:R-:W-:-:S04]  /*dcb0*/  SHF.L.U32 R5, R156, 0x1f, RZ ;  /* 0x0000001f9c057819 */ /* 0x000fc800000006ff */
[----:B------:R0:W1:Y:S01]  /*dcc0*/  SYNCS.PHASECHK.TRANS64.TRYWAIT P2, [R12+URZ+0x30850], R5 ;  /* 0x030850050c0075a7 */ /* 0x000062000804017f */
[----:B------:R-:W-:Y:S05]  /*dcd0*/  @!P0 BRA `(.L_x_505) ;  /* 0x0000000000048947 */ /* 0x000fea0003800000 */
[----:B------:R-:W-:Y:S01]  /*dce0*/  BPT.TRAP 0x1 ;  /* 0x000000040000795c */ /* 0x000fe20000300000 */
.L_x_505:
[----:B------:R-:W2:Y:S01]  /*dcf0*/  LDL.LU R6, [R1+0x38] ;  /* 0x0000380001067983 */ /* 0x000ea20000300800 */
[----:B------:R-:W-:-:S05]  /*dd00*/  VIADD R2, R2, 0x400 ;  /* 0x0000040002027836 */ /* 0x000fca0000000000 */
[----:B------:R-:W-:-:S04]  /*dd10*/  SHF.R.U32.HI R2, RZ, 0x4, R2 ;  /* 0x00000004ff027819 */ /* 0x000fc80000011602 */
[----:B------:R-:W-:Y:S01]  /*dd20*/  LOP3.LUT R9, R2, 0x3fff, RZ, 0xc0, !PT ;  /* 0x00003fff02097812 */ /* 0x000fe200078ec0ff */
[----:B--2---:R-:W-:-:S05]  /*dd30*/  VIADD R6, R6, 0x1e800 ;  /* 0x0001e80006067836 */ /* 0x004fca0000000000 */
[----:B------:R-:W-:-:S04]  /*dd40*/  SHF.R.U32.HI R6, RZ, 0x4, R6 ;  /* 0x00000004ff067819 */ /* 0x000fc80000011606 */
[----:B------:R-:W-:Y:S01]  /*dd50*/  LOP3.LUT R6, R6, 0x3fff, RZ, 0xc0, !PT ;  /* 0x00003fff06067812 */ /* 0x000fe200078ec0ff */
[----:B-1----:R-:W-:Y:S06]  /*dd60*/  @P2 BRA `(.L_x_506) ;  /* 0x0000000000082947 */ /* 0x002fec0003800000 */
[----:B------:R-:W1:Y:S02]  /*dd70*/  SYNCS.PHASECHK.TRANS64.TRYWAIT P0, [R12+URZ+0x30850], R5 ;  /* 0x030850050c0075a7 */ /* 0x000e64000800017f */
[----:B-1----:R-:W-:Y:S05]  /*dd80*/  @!P0 BRA `(.L_x_507) ;  /* 0x0000008c00d08947 */ /* 0x002fea0003800000 */
.L_x_506:
[----:B------:R-:W-:Y:S01]  /*dd90*/  IMAD R8, R152, 0x600, R9 ;  /* 0x0000060098087824 */ /* 0x000fe200078e0209 */
[----:B------:R-:W-:Y:S01]  /*dda0*/  LOP3.LUT R6, R6, 0x10000, RZ, 0xfc, !PT ;  /* 0x0001000006067812 */ /* 0x000fe200078efcff */
[----:B------:R-:W-:Y:S01]  /*ddb0*/  IMAD.MOV.U32 R7, RZ, RZ, 0x40000040 ;  /* 0x40000040ff077424 */ /* 0x000fe200078e00ff */
[----:B------:R-:W2:Y:S01]  /*ddc0*/  LDL.LU R21, [R1+0x5c] ;  /* 0x00005c0001157983 */ /* 0x000ea20000300800 */
[----:B------:R-:W-:Y:S01]  /*ddd0*/  IMAD.MOV.U32 R9, RZ, RZ, 0x40000040 ;  /* 0x40000040ff097424 */ /* 0x000fe200078e00ff */
[----:B------:R-:W-:Y:S05]  /*dde0*/  WARPSYNC.ALL ;  /* 0x0000000000007948 */ /* 0x000fea0003800000 */
[C---:B------:R-:W-:Y:S01]  /*ddf0*/  R2UR UR4, R6.reuse ;  /* 0x00000000060472ca */ /* 0x040fe200000e0000 */
[----:B------:R-:W-:Y:S01]  /*de00*/  WARPGROUP.ARRIVE ;  /* 0x00000000000079c5 */ /* 0x000fe20000000000 */
[----:B------:R-:W-:Y:S01]  /*de10*/  R2UR UR5, R7 ;  /* 0x00000000070572ca */ /* 0x000fe200000e0000 */
[----:B------:R-:W-:Y:S01]  /*de20*/  VIADD R24, R6, 0x2 ;  /* 0x0000000206187836 */ /* 0x000fe20000000000 */
[C---:B------:R-:W-:Y:S01]  /*de30*/  R2UR UR6, R8.reuse ;  /* 0x00000000080672ca */ /* 0x040fe200000e0000 */
[----:B------:R-:W-:Y:S01]  /*de40*/  IMAD.MOV.U32 R25, RZ, RZ, 0x40000040 ;  /* 0x40000040ff197424 */ /* 0x000fe200078e00ff */
[----:B------:R-:W-:Y:S01]  /*de50*/  R2UR UR7, R9 ;  /* 0x00000000090772ca */ /* 0x000fe200000e0000 */
[----:B------:R-:W-:Y:S01]  /*de60*/  IMAD.MOV.U32 R15, RZ, RZ, 0x40000040 ;  /* 0x40000040ff0f7424 */ /* 0x000fe200078e00ff */
[----:B------:R-:W-:Y:S01]  /*de70*/  IADD3 R14, R8, 0x80, RZ ;  /* 0x00000080080e7810 */ /* 0x000fe20007ffe0ff */
[----:B------:R-:W-:Y:S01]  /*de80*/  IMAD.MOV.U32 R7, RZ, RZ, 0x40000040 ;  /* 0x40000040ff077424 */ /* 0x000fe200078e00ff */
[----:B------:R-:W-:Y:S01]  /*de90*/  MOV R9, 0x40000040 ;  /* 0x4000004000097802 */ /* 0x000fe20000000f00 */
[----:B------:R-:W3:Y:S01]  /*dea0*/  SHFL.BFLY PT, R11, R20, 0x2, 0x1f ;  /* 0x0c401f00140b7f89 */ /* 0x000ee200000e0000 */
[----:B------:R-:W-:Y:S01]  /*deb0*/  IMAD.MOV.U32 R27, RZ, RZ, RZ ;  /* 0x000000ffff1b7224 */ /* 0x000fe200078e00ff */
[----:B------:R-:W-:Y:S01]  /*dec0*/  MOV R31, 0xff800000 ;  /* 0xff800000001f7802 */ /* 0x000fe20000000f00 */
[----:B------:R-:W-:Y:S01]  /*ded0*/  VIADD R152, R152, 0x1 ;  /* 0x0000000198987836 */ /* 0x000fe20000000000 */
[----:B01----:R-:W0:Y:S01]  /*dee0*/  SHFL.BFLY PT, R5, R4, 0x2, 0x1f ;  /* 0x0c401f0004057f89 */ /* 0x003e2200000e0000 */
[----:B------:R-:W-:-:S03]  /*def0*/  IMAD.MOV.U32 R36, RZ, RZ, -0x800000 ;  /* 0xff800000ff247424 */ /* 0x000fc600078e00ff */
[----:B------:R-:W-:Y:S01]  /*df00*/  HGMMA.64x64x16.F32 R120, gdesc[UR4].tnspB, R120, gsb0 ;  /* 0x40e00000047879f0 */ /* 0x000fe20008000878 */
[----:B------:R-:W-:Y:S01]  /*df10*/  R2UR UR4, R24 ;  /* 0x00000000180472ca */ /* 0x000fe200000e0000 */
[----:B------:R-:W-:Y:S01]  /*df20*/  VIADD R24, R6, 0x4 ;  /* 0x0000000406187836 */ /* 0x000fe20000000000 */
[----:B------:R-:W-:Y:S01]  /*df30*/  R2UR UR5, R25 ;  /* 0x00000000190572ca */ /* 0x000fe200000e0000 */
[----:B------:R-:W-:Y:S01]  /*df40*/  IMAD.MOV.U32 R25, RZ, RZ, 0x40000040 ;  /* 0x40000040ff197424 */ /* 0x000fe200078e00ff */
[----:B------:R-:W-:Y:S01]  /*df50*/  R2UR UR6, R14 ;  /* 0x000000000e0672ca */ /* 0x000fe200000e0000 */
[----:B------:R-:W-:Y:S01]  /*df60*/  VIADD R14, R8, 0x100 ;  /* 0x00000100080e7836 */ /* 0x000fe20000000000 */
[----:B------:R-:W-:Y:S02]  /*df70*/  R2UR UR7, R15 ;  /* 0x000000000f0772ca */ /* 0x000fe400000e0000 */
[----:B------:R-:W-:Y:S02]  /*df80*/  MOV R15, 0x40000040 ;  /* 0x40000040000f7802 */ /* 0x000fe40000000f00 */
[----:B------:R-:W-:-:S04]  /*df90*/  ISETP.NE.AND P0, PT, R152, 0x2, PT ;  /* 0x000000029800780c */ /* 0x000fc80003f05270 */
[----:B------:R-:W-:Y:S01]  /*dfa0*/  SEL R152, R152, RZ, P0 ;  /* 0x000000ff98987207 */ /* 0x000fe20000000000 */
[----:B---3--:R-:W-:Y:S01]  /*dfb0*/  FADD.FTZ R11, R11, R20 ;  /* 0x000000140b0b7221 */ /* 0x008fe20000010000 */
[----:B0-----:R-:W-:-:S04]  /*dfc0*/  FADD.FTZ R5, R5, R4 ;  /* 0x0000000405057221 */ /* 0x001fc80000010000 */
[----:B------:R-:W0:Y:S04]  /*dfd0*/  SHFL.BFLY PT, R4, R11, 0x1, 0x1f ;  /* 0x0c201f000b047f89 */ /* 0x000e2800000e0000 */
[----:B------:R-:W1:Y:S01]  /*dfe0*/  SHFL.BFLY PT, R2, R5, 0x1, 0x1f ;  /* 0x0c201f0005027f89 */ /* 0x000e6200000e0000 */
[----:B0-----:R-:W-:-:S05]  /*dff0*/  FADD.FTZ R13, R11, R4 ;  /* 0x000000040b0d7221 */ /* 0x001fca0000010000 */
[----:B------:R-:W-:Y:S01]  /*e000*/  FSETP.NE.FTZ.AND P3, PT, R13, RZ, PT ;  /* 0x000000ff0d00720b */ /* 0x000fe20003f75000 */
[----:B------:R-:W-:Y:S02]  /*e010*/  WARPGROUP.DEPBAR.LE gsb0, 0x0 ;  /* 0x00008000000079c5 */ /* 0x000fe40000010000 */
[----:B------:R-:W-:-:S06]  /*e020*/  WARPGROUP.ARRIVE ;  /* 0x00000000000079c5 */ /* 0x000fcc0000000000 */
[----:B------:R-:W-:Y:S01]  /*e030*/  HGMMA.64x64x16.F32 R120, gdesc[UR4].tnspB, R120, gsb0 ;  /* 0x40e00000047879f0 */ /* 0x000fe20008000878 */
[----:B------:R-:W-:Y:S01]  /*e040*/  R2UR UR4, R24 ;  /* 0x00000000180472ca */ /* 0x000fe200000e0000 */
[----:B------:R-:W-:Y:S01]  /*e050*/  VIADD R24, R6, 0x6 ;  /* 0x0000000606187836 */ /* 0x000fe20000000000 */
[----:B------:R-:W-:Y:S01]  /*e060*/  R2UR UR5, R25 ;  /* 0x00000000190572ca */ /* 0x000fe200000e0000 */
[----:B------:R-:W-:Y:S01]  /*e070*/  IMAD.MOV.U32 R25, RZ, RZ, 0x40000040 ;  /* 0x40000040ff197424 */ /* 0x000fe200078e00ff */
[----:B------:R-:W-:Y:S01]  /*e080*/  R2UR UR6, R14 ;  /* 0x000000000e0672ca */ /* 0x000fe200000e0000 */
[----:B------:R-:W-:Y:S01]  /*e090*/  VIADD R14, R8, 0x180 ;  /* 0x00000180080e7836 */ /* 0x000fe20000000000 */
[----:B------:R-:W-:Y:S01]  /*e0a0*/  R2UR UR7, R15 ;  /* 0x000000000f0772ca */ /* 0x000fe200000e0000 */
[----:B------:R-:W-:Y:S01]  /*e0b0*/  IMAD.MOV.U32 R15, RZ, RZ, 0x40000040 ;  /* 0x40000040ff0f7424 */ /* 0x000fe200078e00ff */
[----:B------:R-:W-:Y:S02]  /*e0c0*/  WARPGROUP.DEPBAR.LE gsb0, 0x0 ;  /* 0x00008000000079c5 */ /* 0x000fe40000010000 */
[----:B------:R-:W-:-:S09]  /*e0d0*/  WARPGROUP.ARRIVE ;  /* 0x00000000000079c5 */ /* 0x000fd20000000000 */
[----:B------:R-:W-:Y:S01]  /*e0e0*/  HGMMA.64x64x16.F32 R120, gdesc[UR4].tnspB, R120, gsb0 ;  /* 0x40e00000047879f0 */ /* 0x000fe20008000878 */
[----:B------:R-:W-:Y:S01]  /*e0f0*/  R2UR UR4, R24 ;  /* 0x00000000180472ca */ /* 0x000fe200000e0000 */
[----:B------:R-:W-:Y:S01]  /*e100*/  VIADD R24, R6, 0x600 ;  /* 0x0000060006187836 */ /* 0x000fe20000000000 */
[----:B------:R-:W-:Y:S01]  /*e110*/  R2UR UR5, R25 ;  /* 0x00000000190572ca */ /* 0x000fe200000e0000 */
[----:B------:R-:W-:Y:S01]  /*e120*/  IMAD.MOV.U32 R25, RZ, RZ, 0x40000040 ;  /* 0x40000040ff197424 */ /* 0x000fe200078e00ff */
[----:B------:R-:W-:Y:S02]  /*e130*/  R2UR UR6, R14 ;  /* 0x000000000e0672ca */ /* 0x000fe400000e0000 */
[----:B------:R-:W-:Y:S01]  /*e140*/  R2UR UR7, R15 ;  /* 0x000000000f0772ca */ /* 0x000fe200000e0000 */
[----:B------:R-:W-:Y:S01]  /*e150*/  IMAD.MOV.U32 R15, RZ, RZ, 0x40000040 ;  /* 0x40000040ff0f7424 */ /* 0x000fe200078e00ff */
[----:B------:R-:W-:Y:S01]  /*e160*/  IADD3 R14, R8, 0x200, RZ ;  /* 0x00000200080e7810 */ /* 0x000fe20007ffe0ff */
[----:B------:R-:W-:-:S02]  /*e170*/  WARPGROUP.DEPBAR.LE gsb0, 0x0 ;  /* 0x00008000000079c5 */ /* 0x000fc40000010000 */
[----:B------:R-:W-:-:S08]  /*e180*/  WARPGROUP.ARRIVE ;  /* 0x00000000000079c5 */ /* 0x000fd00000000000 */
        /* <DEDUP_REMOVED lines=8> */
[----:B------:R-:W-:Y:S01]  /*e210*/  MOV R15, 0x40000040 ;  /* 0x40000040000f7802 */ /* 0x000fe20000000f00 */
[----:B--2---:R-:W-:-:S05]  /*e220*/  VIADD R21, R21, 0x1 ;  /* 0x0000000115157836 */ /* 0x004fca0000000000 */
[----:B------:R0:W-:Y:S01]  /*e230*/  STL [R1+0x5c], R21 ;  /* 0x00005c1501007387 */ /* 0x0001e20000100800 */
        /* <DEDUP_REMOVED lines=55> */
[C---:B------:R-:W-:Y:S01]  /*e5b0*/  IADD3 R14, R8.reuse, 0x500, RZ ;  /* 0x00000500080e7810 */ /* 0x040fe20007ffe0ff */
[----:B------:R-:W-:Y:S01]  /*e5c0*/  VIADD R8, R8, 0x580 ;  /* 0x0000058008087836 */ /* 0x000fe20000000000 */
[----:B------:R-:W-:-:S02]  /*e5d0*/  WARPGROUP.DEPBAR.LE gsb0, 0x0 ;  /* 0x00008000000079c5 */ /* 0x000fc40000010000 */
[----:B------:R-:W-:-:S07]  /*e5e0*/  WARPGROUP.ARRIVE ;  /* 0x00000000000079c5 */ /* 0x000fce0000000000 */
[----:B------:R-:W-:Y:S01]  /*e5f0*/  HGMMA.64x64x16.F32 R120, gdesc[UR4].tnspB, R120, gsb0 ;  /* 0x40e00000047879f0 */ /* 0x000fe20008000878 */
[----:B------:R-:W-:Y:S02]  /*e600*/  R2UR UR4, R24 ;  /* 0x00000000180472ca */ /* 0x000fe400000e0000 */
[----:B------:R-:W-:Y:S02]  /*e610*/  R2UR UR5, R25 ;  /* 0x00000000190572ca */ /* 0x000fe400000e0000 */
[----:B------:R-:W-:Y:S02]  /*e620*/  R2UR UR6, R14 ;  /* 0x000000000e0672ca */ /* 0x000fe400000e0000 */
[----:B------:R-:W-:Y:S01]  /*e630*/  R2UR UR7, R15 ;  /* 0x000000000f0772ca */ /* 0x000fe200000e0000 */
[----:B------:R-:W-:Y:S02]  /*e640*/  WARPGROUP.DEPBAR.LE gsb0, 0x0 ;  /* 0x00008000000079c5 */ /* 0x000fe40000010000 */
[----:B------:R-:W-:-:S10]  /*e650*/  WARPGROUP.ARRIVE ;  /* 0x00000000000079c5 */ /* 0x000fd40000000000 */
[----:B------:R-:W-:Y:S01]  /*e660*/  HGMMA.64x64x16.F32 R120, gdesc[UR4].tnspB, R120, gsb0 ;  /* 0x40e00000047879f0 */ /* 0x000fe20008000878 */
[----:B------:R-:W-:Y:S01]  /*e670*/  R2UR UR4, R6 ;  /* 0x00000000060472ca */ /* 0x000fe200000e0000 */
[----:B------:R-:W-:Y:S01]  /*e680*/  IMAD.MOV.U32 R6, RZ, RZ, RZ ;  /* 0x000000ffff067224 */ /* 0x000fe200078e00ff */
[----:B------:R-:W-:Y:S02]  /*e690*/  R2UR UR5, R7 ;  /* 0x00000000070572ca */ /* 0x000fe400000e0000 */
[----:B------:R-:W-:Y:S01]  /*e6a0*/  R2UR UR6, R8 ;  /* 0x00000000080672ca */ /* 0x000fe200000e0000 */
[----:B------:R-:W2:Y:S01]  /*e6b0*/  @P3 MUFU.LG2 R7, R13 ;  /* 0x0000000d00073308 */ /* 0x000ea20000000c00 */
[----:B------:R-:W-:Y:S01]  /*e6c0*/  R2UR UR7, R9 ;  /* 0x00000000090772ca */ /* 0x000fe200000e0000 */
[----:B-1----:R-:W-:Y:S01]  /*e6d0*/  FADD.FTZ R9, R5, R2 ;  /* 0x0000000205097221 */ /* 0x002fe20000010000 */
[----:B------:R-:W-:Y:S01]  /*e6e0*/  @!P1 VIADD R8, R12, 0x30860 ;  /* 0x000308600c089836 */ /* 0x000fe20000000000 */
[----:B------:R-:W-:-:S03]  /*e6f0*/  SEL R5, RZ, 0x1, P0 ;  /* 0x00000001ff057807 */ /* 0x000fc60000000000 */
[----:B------:R-:W-:Y:S01]  /*e700*/  FSETP.NE.FTZ.AND P2, PT, R9, RZ, PT ;  /* 0x000000ff0900720b */ /* 0x000fe20003f55000 */
[----:B------:R-:W-:Y:S01]  /*e710*/  @P3 MUFU.RCP R6, R13 ;  /* 0x0000000d00063308 */ /* 0x000fe20000001000 */
[----:B------:R-:W-:Y:S02]  /*e720*/  LOP3.LUT R156, R156, R5, RZ, 0x3c, !PT ;  /* 0x000000059c9c7212 */ /* 0x000fe400078e3cff */
[----:B------:R-:W-:Y:S01]  /*e730*/  @!P1 PRMT R8, RZ, 0x654, R8 ;  /* 0x00000654ff089816 */ /* 0x000fe20000000008 */
[----:B--2---:R-:W-:-:S08]  /*e740*/  @P3 FMUL.FTZ R7, R7, 0.69314718246459960938 ;  /* 0x3f31721807073820 */ /* 0x004fd00000410000 */
[----:B------:R-:W1:Y:S01]  /*e750*/  @P2 MUFU.LG2 R4, R9 ;  /* 0x0000000900042308 */ /* 0x000e620000000c00 */
[C---:B------:R-:W-:Y:S01]  /*e760*/  @P2 FMUL.FTZ R2, R0.reuse, 0.69314718246459960938 ;  /* 0x3f31721800022820 */ /* 0x040fe20000410000 */
[----:B------:R-:W-:-:S04]  /*e770*/  @P3 FMUL.FTZ R0, R0, 0.69314718246459960938 ;  /* 0x3f31721800003820 */ /* 0x000fc80000410000 */
[----:B------:R-:W-:Y:S02]  /*e780*/  @P3 FFMA.FTZ R31, R0, R10, R7 ;  /* 0x0000000a001f3223 */ /* 0x000fe40000010007 */
[----:B------:R-:W2:Y:S01]  /*e790*/  @P2 MUFU.RCP R27, R9 ;  /* 0x00000009001b2308 */ /* 0x000ea20000001000 */
[----:B-1----:R-:W-:-:S04]  /*e7a0*/  @P2 FMUL.FTZ R5, R4, 0.69314718246459960938 ;  /* 0x3f31721804052820 */ /* 0x002fc80000410000 */
[----:B------:R-:W-:Y:S01]  /*e7b0*/  @P2 FFMA.FTZ R36, R2, R3, R5 ;  /* 0x0000000302242223 */ /* 0x000fe20000010005 */
[----:B------:R-:W-:Y:S02]  /*e7c0*/  WARPGROUP.DEPBAR.LE gsb0, 0x0 ;  /* 0x00008000000079c5 */ /* 0x000fe40000010000 */
[----:B------:R-:W-:-:S06]  /*e7d0*/  WARPGROUP.ARRIVE ;  /* 0x00000000000079c5 */ /* 0x000fcc0000000000 */
[----:B------:R-:W-:Y:S03]  /*e7e0*/  HGMMA.64x64x16.F32 R120, gdesc[UR4].tnspB, R120, gsb0 ;  /* 0x40e00000047879f0 */ /* 0x000fe60008000878 */
[----:B------:R-:W-:Y:S02]  /*e7f0*/  WARPGROUP.DEPBAR.LE gsb0, 0x0 ;  /* 0x00008000000079c5 */ /* 0x000fe40000010000 */
[----:B------:R0:W-:Y:S01]  /*e800*/  @!P1 SYNCS.ARRIVE.TRANS64.RED.A1T0 RZ, [R8+URZ], RZ ;  /* 0x000000ff08ff99a7 */ /* 0x0001e2000810043f */
        /* <DEDUP_REMOVED lines=16> */
[----:B------:R-:W-:Y:S01]  /*e910*/  PLOP3.LUT P1, PT, PT, PT, PT, 0x8, 0x0 ;  /* 0x000000000000781c */ /* 0x000fe20003f2e170 */
        /* <DEDUP_REMOVED lines=15> */
[----:B0-----:R-:W-:-:S07]  /*ea10*/  FMUL.FTZ R151, R151, R6 ;  /* 0x0000000697977220 */ /* 0x001fce0000410000 */
.L_x_456:
[----:B------:R-:W2:Y:S01]  /*ea20*/  LDL R65, [R1+0x54] ;  /* 0x0000540001417983 */ /* 0x000ea20000100800 */
[----:B------:R-:W-:Y:S05]  /*ea30*/  WARPSYNC.ALL ;  /* 0x0000000000007948 */ /* 0x000fea0003800000 */
[----:B------:R-:W0:Y:S01]  /*ea40*/  S2R R2, SR_TID.X ;  /* 0x0000000000027919 */ /* 0x000e220000002100 */
[----:B------:R-:W1:Y:S01]  /*ea50*/  S2UR UR5, SR_CgaCtaId ;  /* 0x00000000000579c3 */ /* 0x000e620000008800 */
[----:B------:R-:W-:Y:S01]  /*ea60*/  UMOV UR4, 0x400 ;  /* 0x0000040000047882 */ /* 0x000fe20000000000 */
[----:B------:R-:W-:Y:S01]  /*ea70*/  BSSY B0, `(.L_x_508) ;  /* 0x000018c000007945 */ /* 0x000fe20003800000 */
[----:B-1----:R-:W-:Y:S01]  /*ea80*/  ULEA UR4, UR5, UR4, 0x18 ;  /* 0x0000000405047291 */ /* 0x002fe2000f8ec03f */
[----:B0-----:R-:W-:-:S05]  /*ea90*/  VIADD R66, R2, 0xffffff80 ;  /* 0xffffff8002427836 */ /* 0x001fca0000000000 */
[----:B------:R-:W-:Y:S01]  /*eaa0*/  IMAD.U32 R2, RZ, RZ, UR4 ;  /* 0x00000004ff027e24 */ /* 0x000fe2000f8e00ff */
[----:B------:R-:W-:Y:S01]  /*eab0*/  BAR.SYNC.DEFER_BLOCKING 0x5, 0x200 ;  /* 0x0148000000007b1d */ /* 0x000fe20000010000 */
[----:B------:R-:W-:-:S04]  /*eac0*/  SHF.R.S32.HI R3, RZ, 0x1f, R66 ;  /* 0x0000001fff037819 */ /* 0x000fc80000011442 */
[----:B------:R-:W-:-:S04]  /*ead0*/  LEA.HI R30, R3, R66, RZ, 0x3 ;  /* 0x00000042031e7211 */ /* 0x000fc800078f18ff */
[----:B------:R-:W-:Y:S02]  /*eae0*/  LOP3.LUT R3, R30, 0xfffffff8, RZ, 0xc0, !PT ;  /* 0xfffffff81e037812 */ /* 0x000fe400078ec0ff */
[----:B------:R-:W-:-:S03]  /*eaf0*/  SHF.R.S32.HI R30, RZ, 0x3, R30 ;  /* 0x00000003ff1e7819 */ /* 0x000fc6000001141e */
[----:B------:R-:W-:-:S04]  /*eb00*/  IMAD.IADD R3, R66, 0x1, -R3 ;  /* 0x0000000142037824 */ /* 0x000fc800078e0a03 */
[----:B------:R-:W-:Y:S01]  /*eb10*/  IMAD.SHL.U32 R29, R3, 0x8, RZ ;  /* 0x00000008031d7824 */ /* 0x000fe200078e00ff */
[----:B------:R0:W1:Y:S04]  /*eb20*/  LDS.128 R32, [R2+0x308d0] ;  /* 0x0308d00002207984 */ /* 0x0000680000000c00 */
[----:B------:R-:W-:Y:S01]  /*eb30*/  SHF.R.S32.HI R28, RZ, 0x1f, R29 ;  /* 0x0000001fff1c7819 */ /* 0x000fe2000001141d */
[----:B------:R-:W-:Y:S06]  /*eb40*/  BAR.ARV 0x4, 0x200 ;  /* 0x0108000000007b1d */ /* 0x000fec0000002000 */
[----:B--2--5:R-:W-:-:S02]  /*eb50*/  SHF.R.S32.HI R24, RZ, 0x1f, R65 ;  /* 0x0000001fff187819 */ /* 0x024fc40000011441 */
[C---:B------:R-:W-:Y:S02]  /*eb60*/  SHF.L.U32 R62, R65.reuse, 0x2, RZ ;  /* 0x00000002413e7819 */ /* 0x040fe400000006ff */
[----:B------:R-:W-:Y:S01]  /*eb70*/  SHF.L.U64.HI R64, R65, 0x2, R24 ;  /* 0x0000000241407819 */ /* 0x000fe20000010218 */
[----:B01----:R-:W-:Y:S06]  /*eb80*/  @P1 BRA `(.L_x_509) ;  /* 0x0000000c00a01947 */ /* 0x003fec0003800000 */
[----:B------:R-:W2:Y:S01]  /*eb90*/  LDL R4, [R1+0x78] ;  /* 0x0000780001047983 */ /* 0x000ea20000100800 */
[----:B------:R-:W0:Y:S01]  /*eba0*/  S2R R5, SR_SWINHI ;  /* 0x0000000000057919 */ /* 0x000e220000002f00 */
[----:B------:R-:W-:Y:S05]  /*ebb0*/  WARPSYNC.ALL ;  /* 0x0000000000007948 */ /* 0x000fea0003800000 */
[----:B------:R-:W-:Y:S01]  /*ebc0*/  F2FP.F16.F32.PACK_AB R12, R12, R59 ;  /* 0x0000003b0c0c723e */ /* 0x000fe200000000ff */
[----:B------:R-:W-:Y:S01]  /*ebd0*/  ULDC.64 UR4, c[0x0][0xc00] ;  /* 0x0003000000047ab9 */ /* 0x000fe20000000a00 */
[----:B------:R-:W-:Y:S01]  /*ebe0*/  F2FP.F16.F32.PACK_AB R13, R13, R60 ;  /* 0x0000003c0d0d723e */ /* 0x000fe200000000ff */
[----:B------:R-:W3:Y:S01]  /*ebf0*/  LDL R67, [R1+0x74] ;  /* 0x0000740001437983 */ /* 0x000ee20000100800 */
[----:B------:R-:W-:-:S03]  /*ec00*/  F2FP.F16.F32.PACK_AB R14, R14, R57 ;  /* 0x000000390e0e723e */ /* 0x000fc600000000ff */
[----:B------:R-:W3:Y:S01]  /*ec10*/  LDL R66, [R1+0x60] ;  /* 0x0000600001427983 */ /* 0x000ee20000100800 */
[----:B------:R-:W-:Y:S02]  /*ec20*/  MOV R20, R2 ;  /* 0x0000000200147202 */ /* 0x000fe40000000f00 */
[----:B0-----:R-:W-:Y:S02]  /*ec30*/  MOV R21, R5 ;  /* 0x0000000500157202 */ /* 0x001fe40000000f00 */
[----:B------:R-:W-:Y:S01]  /*ec40*/  F2FP.F16.F32.PACK_AB R15, R15, R58 ;  /* 0x0000003a0f0f723e */ /* 0x000fe200000000ff */
[----:B------:R-:W-:Y:S01]  /*ec50*/  BAR.SYNC.DEFER_BLOCKING 0x1, 0x180 ;  /* 0x0046000000007b1d */ /* 0x000fe20000010000 */
[----:B--2---:R-:W-:-:S03]  /*ec60*/  IMAD.WIDE R10, R4, 0x2, R20 ;  /* 0x00000002040a7825 */ /* 0x004fc600078e0214 */
[C---:B------:R-:W-:Y:S02]  /*ec70*/  LOP3.LUT R9, R10.reuse, 0x380, RZ, 0xc0, !PT ;  /* 0x000003800a097812 */ /* 0x040fe400078ec0ff */
[C---:B------:R-:W-:Y:S02]  /*ec80*/  IADD3 R25, P2, R10.reuse, 0x20, RZ ;  /* 0x000000200a197810 */ /* 0x040fe40007f5e0ff */
[C---:B------:R-:W-:Y:S02]  /*ec90*/  IADD3 R63, P0, R10.reuse, 0x60, RZ ;  /* 0x000000600a3f7810 */ /* 0x040fe40007f1e0ff */
[----:B------:R-:W-:Y:S02]  /*eca0*/  IADD3 R61, P1, R10, 0x40, RZ ;  /* 0x000000400a3d7810 */ /* 0x000fe40007f3e0ff */
[----:B------:R-:W-:Y:S02]  /*ecb0*/  SHF.R.U64 R9, R9, 0x3, RZ ;  /* 0x0000000309097819 */ /* 0x000fe400000012ff */
[----:B------:R-:W-:-:S02]  /*ecc0*/  LOP3.LUT R4, R25, 0x380, RZ, 0xc0, !PT ;  /* 0x0000038019047812 */ /* 0x000fc400078ec0ff */
[----:B------:R-:W-:Y:S02]  /*ecd0*/  LOP3.LUT R6, R61, 0x380, RZ, 0xc0, !PT ;  /* 0x000003803d067812 */ /* 0x000fe400078ec0ff */
[----:B------:R-:W-:Y:S02]  /*ece0*/  LOP3.LUT R32, R63, 0x380, RZ, 0xc0, !PT ;  /* 0x000003803f207812 */ /* 0x000fe400078ec0ff */
[----:B------:R-:W-:Y:S02]  /*ecf0*/  LOP3.LUT R10, R9, R10, RZ, 0x3c, !PT ;  /* 0x0000000a090a7212 */ /* 0x000fe400078e3cff */
[----:B------:R-:W-:Y:S02]  /*ed00*/  SHF.R.U64 R4, R4, 0x3, RZ ;  /* 0x0000000304047819 */ /* 0x000fe400000012ff */
[----:B------:R-:W-:Y:S02]  /*ed10*/  SHF.R.U64 R6, R6, 0x3, RZ ;  /* 0x0000000306067819 */ /* 0x000fe400000012ff */
[----:B------:R-:W-:-:S02]  /*ed20*/  SHF.R.U64 R32, R32, 0x3, RZ ;  /* 0x0000000320207819 */ /* 0x000fc400000012ff */
[----:B------:R-:W-:Y:S01]  /*ed30*/  MOV R10, R10 ;  /* 0x0000000a000a7202 */ /* 0x000fe20000000f00 */
[--C-:B------:R-:W-:Y:S01]  /*ed40*/  IMAD.X R5, RZ, RZ, R11.reuse, P0 ;  /* 0x000000ffff057224 */ /* 0x100fe200000e060b */
[----:B------:R-:W-:Y:S01]  /*ed50*/  LOP3.LUT R8, R4, R25, RZ, 0x3c, !PT ;  /* 0x0000001904087212 */ /* 0x000fe200078e3cff */
[--C-:B------:R-:W-:Y:S01]  /*ed60*/  IMAD.X R7, RZ, RZ, R11.reuse, P1 ;  /* 0x000000ffff077224 */ /* 0x100fe200008e060b */
[----:B------:R-:W-:Y:S01]  /*ed70*/  LOP3.LUT R6, R6, R61, RZ, 0x3c, !PT ;  /* 0x0000003d06067212 */ /* 0x000fe200078e3cff */
[----:B------:R-:W-:Y:S01]  /*ed80*/  IMAD.X R9, RZ, RZ, R11, P2 ;  /* 0x000000ffff097224 */ /* 0x000fe200010e060b */
[----:B------:R-:W-:Y:S01]  /*ed90*/  LOP3.LUT R4, R32, R63, RZ, 0x3c, !PT ;  /* 0x0000003f20047212 */ /* 0x000fe200078e3cff */
[----:B------:R0:W-:Y:S01]  /*eda0*/  STSM.16.M88.4 [R10], R12 ;  /* 0x0000000c0a007844 */ /* 0x0001e20000000200 */
[----:B------:R-:W-:Y:S02]  /*edb0*/  MOV R32, R6 ;  /* 0x0000000600207202 */ /* 0x000fe40000000f00 */
[----:B------:R-:W-:-:S02]  /*edc0*/  MOV R25, R4 ;  /* 0x0000000400197202 */ /* 0x000fc40000000f00 */
[----:B------:R-:W-:Y:S02]  /*edd0*/  ISETP.NE.U32.AND P0, PT, RZ, UR4, PT ;  /* 0x00000004ff007c0c */ /* 0x000fe4000bf05070 */
[----:B------:R-:W-:Y:S02]  /*ede0*/  MOV R57, R8 ;  /* 0x0000000800397202 */ /* 0x000fe40000000f00 */
[----:B------:R-:W-:Y:S02]  /*edf0*/  F2FP.F16.F32.PACK_AB R4, R55, R56 ;  /* 0x000000383704723e */ /* 0x000fe400000000ff */
[----:B------:R-:W-:Y:S02]  /*ee00*/  F2FP.F16.F32.PACK_AB R5, R53, R54 ;  /* 0x000000363505723e */ /* 0x000fe400000000ff */
[----:B------:R-:W-:Y:S02]  /*ee10*/  F2FP.F16.F32.PACK_AB R6, R51, R52 ;  /* 0x000000343306723e */ /* 0x000fe400000000ff */
[----:B0-----:R-:W-:-:S02]  /*ee20*/  F2FP.F16.F32.PACK_AB R12, R26, R39 ;  /* 0x000000271a0c723e */ /* 0x001fc400000000ff */
[----:B------:R-:W-:Y:S02]  /*ee30*/  IADD3 R26, P1, R62, UR4, RZ ;  /* 0x000000043e1a7c10 */ /* 0x000fe4000ff3e0ff */
        /* <DEDUP_REMOVED lines=8> */
[----:B------:R-:W-:Y:S01]  /*eec0*/  ISETP.NE.AND.EX P0, PT, RZ, UR5, PT, P0 ;  /* 0x00000005ff007c0c */ /* 0x000fe2000bf05300 */
[----:B------:R0:W-:Y:S01]  /*eed0*/  STSM.16.M88.4 [R57], R4 ;  /* 0x0000000439007844 */ /* 0x0001e20000000200 */
[----:B------:R-:W-:Y:S01]  /*eee0*/  IADD3.X R27, R64, UR5, RZ, P1, !PT ;  /* 0x00000005401b7c10 */ /* 0x000fe20008ffe4ff */
[----:B------:R-:W-:Y:S01]  /*eef0*/  ULDC.64 UR4, c[0x0][0xc08] ;  /* 0x0003020000047ab9 */ /* 0x000fe20000000a00 */
[----:B------:R-:W-:Y:S01]  /*ef00*/  IMAD.MOV.U32 R38, RZ, RZ, RZ ;  /* 0x000000ffff267224 */ /* 0x000fe200078e00ff */
[----:B------:R1:W-:Y:S01]  /*ef10*/  STSM.16.M88.4 [R32], R8 ;  /* 0x0000000820007844 */ /* 0x0003e20000000200 */
[----:B------:R-:W-:Y:S01]  /*ef20*/  ISETP.NE.U32.AND P1, PT, RZ, UR4, PT ;  /* 0x00000004ff007c0c */ /* 0x000fe2000bf25070 */
[----:B------:R-:W2:Y:S02]  /*ef30*/  LDC R0, c[0x0][0xbe8] ;  /* 0x0002fa00ff007b82 */ /* 0x000ea40000000800 */
[----:B------:R3:W-:Y:S06]  /*ef40*/  STSM.16.M88.4 [R25], R12 ;  /* 0x0000000c19007844 */ /* 0x0007ec0000000200 */
[----:B------:R-:W-:Y:S01]  /*ef50*/  BAR.SYNC.DEFER_BLOCKING 0x1, 0x180 ;  /* 0x0046000000007b1d */ /* 0x000fe20000010000 */
[----:B------:R-:W-:-:S13]  /*ef60*/  ISETP.NE.AND.EX P1, PT, RZ, UR5, PT, P1 ;  /* 0x00000005ff007c0c */ /* 0x000fda000bf25310 */
[----:B0-----:R-:W-:Y:S01]  /*ef70*/  @P1 IADD3 R4, P3, R62, UR4, RZ ;  /* 0x000000043e041c10 */ /* 0x001fe2000ff7e0ff */
[----:B------:R-:W-:Y:S02]  /*ef80*/  ULDC UR4, c[0x0][0xa88] ;  /* 0x0002a20000047ab9 */ /* 0x000fe40000000800 */
[----:B-1----:R-:W-:Y:S01]  /*ef90*/  IMAD.U32 R9, RZ, RZ, UR4 ;  /* 0x00000004ff097e24 */ /* 0x002fe2000f8e00ff */
[----:B------:R-:W-:Y:S01]  /*efa0*/  @P1 IADD3.X R5, R64, UR5, RZ, P3, !PT ;  /* 0x0000000540051c10 */ /* 0x000fe20009ffe4ff */
[----:B------:R0:W5:Y:S04]  /*efb0*/  @P0 LDG.E R38, desc[UR56][R26.64] ;  /* 0x000000381a260981 */ /* 0x000168000c1e1900 */
[----:B------:R0:W5:Y:S01]  /*efc0*/  @P1 LDG.E R9, desc[UR56][R4.64] ;  /* 0x0000003804091981 */ /* 0x000162000c1e1900 */
[----:B--2---:R-:W-:-:S13]  /*efd0*/  ISETP.NE.AND P2, PT, R0, 0x1, PT ;  /* 0x000000010000780c */ /* 0x004fda0003f45270 */
[----:B------:R-:W1:Y:S08]  /*efe0*/  @P2 LDC R6, c[0x0][0xbec] ;  /* 0x0002fb00ff062b82 */ /* 0x000e700000000800 */
[----:B------:R-:W2:Y:S01]  /*eff0*/  @P2 LDC R37, c[0x0][0xbf0] ;  /* 0x0002fc00ff252b82 */ /* 0x000ea20000000800 */
[----:B---3--:R-:W-:Y:S01]  /*f000*/  IMAD R15, R66, 0xc0, R67 ;  /* 0x000000c0420f7824 */ /* 0x008fe200078e0243 */
[----:B0-----:R-:W-:Y:S06]  /*f010*/  @P1 BRA `(.L_x_510) ;  /* 0x0000000000101947 */ /* 0x001fec0003800000 */
[----:B------:R-:W-:Y:S05]  /*f020*/  @!P0 BRA `(.L_x_510) ;  /* 0x00000000000c8947 */ /* 0x000fea0003800000 */
[----:B------:R-:W3:Y:S04]  /*f030*/  LDG.E R4, desc[UR56][R26.64] ;  /* 0x000000381a047981 */ /* 0x000ee8000c1e1900 */
[----:B-----5:R-:W3:Y:S02]  /*f040*/  LDG.E R9, desc[UR56][R26.64+0x4] ;  /* 0x000004381a097981 */ /* 0x020ee4000c1e1900 */
[----:B---3--:R-:W-:-:S07]  /*f050*/  IADD3 R9, -R4, R9, RZ ;  /* 0x0000000904097210 */ /* 0x008fce0007ffe1ff */
.L_x_510:
[----:B------:R-:W3:Y:S01]  /*f060*/  LDL R14, [R1+0x6c] ;  /* 0x00006c00010e7983 */ /* 0x000ee20000100800 */
[----:B-1----:R-:W-:Y:S01]  /*f070*/  @P2 IMAD.HI.U32 R4, R15, R6, RZ ;  /* 0x000000060f042227 */ /* 0x002fe200078e00ff */
[----:B------:R-:W-:Y:S02]  /*f080*/  ULDC.64 UR4, c[0x0][0xb90] ;  /* 0x0002e40000047ab9 */ /* 0x000fe40000000a00 */
[----:B------:R-:W4:Y:S01]  /*f090*/  LDL.LU R44, [R1+0x58] ;  /* 0x00005800012c7983 */ /* 0x000f220000300800 */
[----:B-----5:R-:W-:Y:S01]  /*f0a0*/  SHF.R.S32.HI R39, RZ, 0x1f, R38 ;  /* 0x0000001fff277819 */ /* 0x020fe20000011426 */
[----:B------:R-:W-:Y:S01]  /*f0b0*/  IMAD.MOV.U32 R7, RZ, RZ, R15 ;  /* 0x000000ffff077224 */ /* 0x000fe200078e000f */
[----:B--2---:R-:W-:Y:S01]  /*f0c0*/  @P2 SHF.R.U32.HI R7, RZ, R37, R4 ;  /* 0x00000025ff072219 */ /* 0x004fe20000011604 */
[----:B------:R-:W0:Y:S01]  /*f0d0*/  S2R R12, SR_TID.X ;  /* 0x00000000000c7919 */ /* 0x000e220000002100 */
[----:B------:R-:W-:Y:S02]  /*f0e0*/  SEL R32, R24, RZ, !P0 ;  /* 0x000000ff18207207 */ /* 0x000fe40004000000 */
[----:B------:R-:W-:Y:S01]  /*f0f0*/  SEL R43, R65, RZ, !P0 ;  /* 0x000000ff412b7207 */ /* 0x000fe20004000000 */
[----:B------:R-:W-:Y:S01]  /*f100*/  IMAD.MOV R13, RZ, RZ, -R7 ;  /* 0x000000ffff0d7224 */ /* 0x000fe200078e0a07 */
[----:B0-----:R-:W-:-:S04]  /*f110*/  IADD3 R25, R12, -0x80, RZ ;  /* 0xffffff800c197810 */ /* 0x001fc80007ffe0ff */
[----:B------:R-:W-:-:S04]  /*f120*/  SHF.R.S32.HI R12, RZ, 0x1f, R25 ;  /* 0x0000001fff0c7819 */ /* 0x000fc80000011419 */
[----:B------:R-:W-:-:S04]  /*f130*/  LEA.HI R12, R12, R25, RZ, 0x7 ;  /* 0x000000190c0c7211 */ /* 0x000fc800078f38ff */
[----:B------:R-:W-:-:S05]  /*f140*/  LOP3.LUT R12, R12, 0xffffff80, RZ, 0xc0, !PT ;  /* 0xffffff800c0c7812 */ /* 0x000fca00078ec0ff */
[----:B------:R-:W-:Y:S01]  /*f150*/  IMAD.IADD R12, R25, 0x1, -R12 ;  /* 0x00000001190c7824 */ /* 0x000fe200078e0a0c */
[----:B----4-:R-:W-:Y:S01]  /*f160*/  SHF.R.S32.HI R42, RZ, 0x1f, R44 ;  /* 0x0000001fff2a7819 */ /* 0x010fe2000001142c */
[----:B------:R-:W-:-:S04]  /*f170*/  IMAD.WIDE.U32 R4, R44, UR4, R38 ;  /* 0x000000042c047c25 */ /* 0x000fc8000f8e0026 */
[----:B------:R-:W-:-:S04]  /*f180*/  IMAD R6, R42, UR4, RZ ;  /* 0x000000042a067c24 */ /* 0x000fc8000f8e02ff */
[----:B------:R-:W-:Y:S01]  /*f190*/  IMAD R11, R44, UR5, R6 ;  /* 0x000000052c0b7c24 */ /* 0x000fe2000f8e0206 */
[----:B------:R-:W-:Y:S02]  /*f1a0*/  ULDC.64 UR4, c[0x0][0xb98] ;  /* 0x0002e60000047ab9 */ /* 0x000fe40000000a00 */
[----:B------:R-:W-:Y:S02]  /*f1b0*/  IMAD R8, R32, UR4, RZ ;  /* 0x0000000420087c24 */ /* 0x000fe4000f8e02ff */
[----:B------:R-:W-:Y:S02]  /*f1c0*/  IMAD.IADD R5, R5, 0x1, R11 ;  /* 0x0000000105057824 */ /* 0x000fe400078e020b */
[----:B------:R-:W-:Y:S01]  /*f1d0*/  IMAD R11, R0, R13, R15 ;  /* 0x0000000d000b7224 */ /* 0x000fe200078e020f */
[----:B------:R-:W-:Y:S01]  /*f1e0*/  SHF.R.S32.HI R13, RZ, 0x1f, R7 ;  /* 0x0000001fff0d7819 */ /* 0x000fe20000011407 */
[----:B------:R-:W-:-:S03]  /*f1f0*/  IMAD.WIDE.U32 R4, R43, UR4, R4 ;  /* 0x000000042b047c25 */ /* 0x000fc6000f8e0004 */
[----:B------:R-:W-:Y:S01]  /*f200*/  SHF.R.S32.HI R6, RZ, 0x1f, R11 ;  /* 0x0000001fff067819 */ /* 0x000fe2000001140b */
[----:B------:R-:W-:Y:S01]  /*f210*/  IMAD R8, R43, UR5, R8 ;  /* 0x000000052b087c24 */ /* 0x000fe2000f8e0208 */
[----:B------:R-:W-:Y:S01]  /*f220*/  IADD3 R4, P0, R7, R4, RZ ;  /* 0x0000000407047210 */ /* 0x000fe20007f1e0ff */
[----:B------:R-:W-:Y:S02]  /*f230*/  ULDC.64 UR4, c[0x0][0xb88] ;  /* 0x0002e20000047ab9 */ /* 0x000fe40000000a00 */
[----:B------:R-:W-:Y:S01]  /*f240*/  IMAD R6, R6, UR4, RZ ;  /* 0x0000000406067c24 */ /* 0x000fe2000f8e02ff */
[----:B------:R-:W-:-:S03]  /*f250*/  IADD3.X R5, R13, R5, R8, P0, !PT ;  /* 0x000000050d057210 */ /* 0x000fc600007fe408 */
[C---:B------:R-:W-:Y:S02]  /*f260*/  IMAD R7, R11.reuse, UR5, R6 ;  /* 0x000000050b077c24 */ /* 0x040fe4000f8e0206 */
[----:B------:R-:W-:Y:S01]  /*f270*/  IMAD.WIDE.U32 R4, R11, UR4, R4 ;  /* 0x000000040b047c25 */ /* 0x000fe2000f8e0004 */
[----:B------:R-:W-:-:S03]  /*f280*/  ULDC.64 UR4, c[0x0][0xb50] ;  /* 0x0002d40000047ab9 */ /* 0x000fc60000000a00 */
[----:B------:R-:W-:Y:S01]  /*f290*/  IMAD.IADD R5, R5, 0x1, R7 ;  /* 0x0000000105057824 */ /* 0x000fe200078e0207 */
[----:B------:R-:W-:Y:S01]  /*f2a0*/  LEA R8, P0, R4, UR4, 0x2 ;  /* 0x0000000404087c11 */ /* 0x000fe2000f8010ff */
[----:B---3--:R-:W-:-:S03]  /*f2b0*/  IMAD R11, R66, 0xc0, R14 ;  /* 0x000000c0420b7824 */ /* 0x008fc600078e020e */
[----:B------:R-:W-:Y:S01]  /*f2c0*/  LEA.HI.X R10, R4, UR5, R5, 0x2, P0 ;  /* 0x00000005040a7c11 */ /* 0x000fe200080f1405 */
[----:B------:R-:W-:Y:S01]  /*f2d0*/  IMAD R5, R30, 0x40, R29 ;  /* 0x000000401e057824 */ /* 0x000fe200078e021d */
[----:B------:R-:W-:Y:S01]  /*f2e0*/  SHFL.IDX PT, R6, R8, RZ, 0x1c1f ;  /* 0x001c1fff08067589 */ /* 0x000fe200000e0000 */
[----:B------:R-:W-:Y:S01]  /*f2f0*/  LOP3.LUT P0, RZ, R12, 0x3, RZ, 0xc0, !PT ;  /* 0x000000030cff7812 */ /* 0x000fe2000780c0ff */
[----:B------:R-:W-:Y:S01]  /*f300*/  ULDC.64 UR4, c[0x0][0xaa0] ;  /* 0x0002a80000047ab9 */ /* 0x000fe20000000a00 */
[----:B------:R-:W-:Y:S01]  /*f310*/  IMAD.WIDE R4, R5, 0x2, R20 ;  /* 0x0000000205047825 */ /* 0x000fe200078e0214 */
[----:B------:R-:W0:Y:S03]  /*f320*/  SHFL.IDX PT, R7, R10, RZ, 0x1c1f ;  /* 0x001c1fff0a077589 */ /* 0x000e2600000e0000 */
[----:B------:R-:W-:Y:S01]  /*f330*/  IMAD R20, R9, R0, RZ ;  /* 0x0000000009147224 */ /* 0x000fe200078e02ff */
[----:B------:R1:W-:Y:S01]  /*f340*/  SHFL.IDX PT, R40, R8, 0x1, 0x1c1f ;  /* 0x003c1f0008287f89 */ /* 0x0003e200000e0000 */
[----:B------:R-:W-:Y:S01]  /*f350*/  VIADD R9, R11, 0x8 ;  /* 0x000000080b097836 */ /* 0x000fe20000000000 */
[----:B------:R-:W-:-:S02]  /*f360*/  IADD3 R13, P3, R4, 0x1800, RZ ;  /* 0x00001800040d7810 */ /* 0x000fc40007f7e0ff */
[----:B------:R-:W2:Y:S01]  /*f370*/  SHFL.IDX PT, R41, R10, 0x1, 0x1c1f ;  /* 0x003c1f000a297f89 */ /* 0x000ea200000e0000 */
[C---:B------:R-:W-:Y:S02]  /*f380*/  IADD3 R25, P4, R4.reuse, 0x3000, RZ ;  /* 0x0000300004197810 */ /* 0x040fe40007f9e0ff */
[-C--:B------:R-:W-:Y:S02]  /*f390*/  ISETP.GE.OR P1, PT, R11, R20.reuse, P0 ;  /* 0x000000140b00720c */ /* 0x080fe40000726670 */
[----:B------:R-:W-:Y:S02]  /*f3a0*/  ISETP.GE.OR P0, PT, R9, R20, P0 ;  /* 0x000000140900720c */ /* 0x000fe40000706670 */
[----:B------:R-:W-:Y:S02]  /*f3b0*/  LOP3.LUT R9, R4, 0x380, RZ, 0xc0, !PT ;  /* 0x0000038004097812 */ /* 0x000fe400078ec0ff */
[----:B------:R-:W-:Y:S02]  /*f3c0*/  LOP3.LUT R12, R13, 0x380, RZ, 0xc0, !PT ;  /* 0x000003800d0c7812 */ /* 0x000fe400078ec0ff */
[----:B------:R-:W-:-:S02]  /*f3d0*/  LOP3.LUT R24, R25, 0x380, RZ, 0xc0, !PT ;  /* 0x0000038019187812 */ /* 0x000fc400078ec0ff */
[----:B------:R-:W-:Y:S02]  /*f3e0*/  SHF.R.U64 R9, R9, 0x3, RZ ;  /* 0x0000000309097819 */ /* 0x000fe400000012ff */
[----:B------:R-:W-:Y:S01]  /*f3f0*/  SHF.R.U64 R12, R12, 0x3, RZ ;  /* 0x000000030c0c7819 */ /* 0x000fe200000012ff */
[----:B0-----:R-:W-:Y:S01]  /*f400*/  @!P1 ST.E desc[UR56][R6.64], R36 ;  /* 0x0000002406009985 */ /* 0x001fe2000c101938 */
[----:B------:R-:W-:Y:S02]  /*f410*/  SHF.R.U64 R24, R24, 0x3, RZ ;  /* 0x0000000318187819 */ /* 0x000fe400000012ff */
[----:B-1----:R-:W-:Y:S01]  /*f420*/  LOP3.LUT R8, R9, R4, RZ, 0x3c, !PT ;  /* 0x0000000409087212 */ /* 0x002fe200078e3cff */
[--C-:B------:R-:W-:Y:S01]  /*f430*/  IMAD.MOV.U32 R9, RZ, RZ, R5.reuse ;  /* 0x000000ffff097224 */ /* 0x100fe200078e0005 */
[----:B------:R-:W-:Y:S01]  /*f440*/  LOP3.LUT R12, R12, R13, RZ, 0x3c, !PT ;  /* 0x0000000d0c0c7212 */ /* 0x000fe200078e3cff */
[--C-:B------:R-:W-:Y:S01]  /*f450*/  IMAD.X R13, RZ, RZ, R5.reuse, P3 ;  /* 0x000000ffff0d7224 */ /* 0x100fe200018e0605 */
[----:B------:R-:W-:Y:S01]  /*f460*/  LOP3.LUT R24, R24, R25, RZ, 0x3c, !PT ;  /* 0x0000001918187212 */ /* 0x000fe200078e3cff */
[----:B------:R-:W-:Y:S01]  /*f470*/  IMAD.X R25, RZ, RZ, R5, P4 ;  /* 0x000000ffff197224 */ /* 0x000fe200020e0605 */
[----:B--2---:R0:W-:Y:S04]  /*f480*/  @!P0 ST.E desc[UR56][R40.64], R31 ;  /* 0x0000001f28008985 */ /* 0x0041e8000c101938 */
[----:B------:R-:W2:Y:S04]  /*f490*/  LD.E.128 R8, desc[UR56][R8.64] ;  /* 0x0000003808087980 */ /* 0x000ea8000c101d00 */
[----:B------:R-:W3:Y:S04]  /*f4a0*/  LD.E.128 R12, desc[UR56][R12.64] ;  /* 0x000000380c0c7980 */ /* 0x000ee8000c101d00 */
[----:B------:R-:W4:Y:S01]  /*f4b0*/  LD.E.128 R24, desc[UR56][R24.64] ;  /* 0x0000003818187980 */ /* 0x000f22000c101d00 */
[----:B------:R-:W-:Y:S01]  /*f4c0*/  IADD3 R21, P0, R4, 0x4800, RZ ;  /* 0x0000480004157810 */ /* 0x000fe20007f1e0ff */
[----:B0-----:R-:W0:Y:S03]  /*f4d0*/  @P2 LDC R41, c[0x0][0xbec] ;  /* 0x0002fb00ff292b82 */ /* 0x001e260000000800 */
[----:B------:R-:W-:Y:S01]  /*f4e0*/  LOP3.LUT R4, R21, 0x380, RZ, 0xc0, !PT ;  /* 0x0000038015047812 */ /* 0x000fe200078ec0ff */
[----:B------:R-:W-:Y:S01]  /*f4f0*/  IMAD.WIDE.U32 R36, R38, UR4, RZ ;  /* 0x0000000426247c25 */ /* 0x000fe2000f8e00ff */
[----:B------:R-:W-:-:S02]  /*f500*/  IADD3.X R5, RZ, R5, RZ, P0, !PT ;  /* 0x00000005ff057210 */ /* 0x000fc400007fe4ff */
[----:B------:R-:W-:Y:S01]  /*f510*/  SHF.R.U64 R4, R4, 0x3, RZ ;  /* 0x0000000304047819 */ /* 0x000fe200000012ff */
[----:B------:R-:W1:Y:S03]  /*f520*/  @P2 LDC R40, c[0x0][0xbf0] ;  /* 0x0002fc00ff282b82 */ /* 0x000e660000000800 */
[----:B------:R-:W-:Y:S01]  /*f530*/  LOP3.LUT R4, R4, R21, RZ, 0x3c, !PT ;  /* 0x0000001504047212 */ /* 0x000fe200078e3cff */
[----:B------:R-:W-:Y:S02]  /*f540*/  IMAD R21, R39, UR4, RZ ;  /* 0x0000000427157c24 */ /* 0x000fe4000f8e02ff */
[----:B------:R-:W-:Y:S02]  /*f550*/  IMAD R3, R3, 0x30, R30 ;  /* 0x0000003003037824 */ /* 0x000fe400078e021e */
[----:B------:R-:W-:Y:S01]  /*f560*/  IMAD R21, R38, UR5, R21 ;  /* 0x0000000526157c24 */ /* 0x000fe2000f8e0215 */
[----:B------:R-:W-:Y:S01]  /*f570*/  ULDC.64 UR4, c[0x0][0xae8] ;  /* 0x0002ba0000047ab9 */ /* 0x000fe20000000a00 */
[----:B------:R-:W-:Y:S01]  /*f580*/  IMAD R38, R66, 0xc0, R3 ;  /* 0x000000c042267824 */ /* 0x000fe200078e0203 */
[----:B------:R-:W5:Y:S01]  /*f590*/  LD.E.128 R4, desc[UR56][R4.64] ;  /* 0x0000003804047980 */ /* 0x000f62000c101d00 */
[----:B------:R-:W-:-:S02]  /*f5a0*/  IMAD.IADD R37, R37, 0x1, R21 ;  /* 0x0000000125257824 */ /* 0x000fc400078e0215 */
[----:B------:R-:W-:Y:S01]  /*f5b0*/  IMAD R21, R42, UR4, RZ ;  /* 0x000000042a157c24 */ /* 0x000fe2000f8e02ff */
[----:B------:R-:W-:Y:S01]  /*f5c0*/  @!PT LDS RZ, [RZ] ;  /* 0x00000000fffff984 */ /* 0x000fe20000000800 */
[----:B------:R-:W-:Y:S01]  /*f5d0*/  @!PT LDS RZ, [RZ] ;  /* 0x00000000fffff984 */ /* 0x000fe20000000800 */
[----:B------:R-:W-:Y:S01]  /*f5e0*/  @!PT LDS RZ, [RZ] ;  /* 0x00000000fffff984 */ /* 0x000fe20000000800 */
[----:B------:R-:W-:Y:S01]  /*f5f0*/  @!PT LDS RZ, [RZ] ;  /* 0x00000000fffff984 */ /* 0x000fe20000000800 */
[----:B------:R0:W-:Y:S06]  /*f600*/  MEMBAR.ALL.CTA ;  /* 0x0000000000007992 */ /* 0x0001ec0000008000 */
[----:B0-----:R-:W0:Y:S01]  /*f610*/  FENCE.VIEW.ASYNC.S ;  /* 0x00000000000073c6 */ /* 0x001e220000000000 */
[----:B------:R-:W-:-:S04]  /*f620*/  IMAD.WIDE.U32 R36, R44, UR4, R36 ;  /* 0x000000042c247c25 */ /* 0x000fc8000f8e0024 */
[----:B------:R-:W-:Y:S01]  /*f630*/  IMAD R31, R44, UR5, R21 ;  /* 0x000000052c1f7c24 */ /* 0x000fe2000f8e0215 */
[----:B------:R-:W-:Y:S01]  /*f640*/  ULDC.64 UR4, c[0x0][0xaf0] ;  /* 0x0002bc0000047ab9 */ /* 0x000fe20000000a00 */
[----:B------:R-:W-:-:S04]  /*f650*/  @P2 IMAD.HI.U32 R21, R38, R41, RZ ;  /* 0x0000002926152227 */ /* 0x000fc800078e00ff */
[----:B------:R-:W-:Y:S01]  /*f660*/  IMAD.MOV.U32 R3, RZ, RZ, R38 ;  /* 0x000000ffff037224 */ /* 0x000fe200078e0026 */
[----:B-1----:R-:W-:Y:S01]  /*f670*/  @P2 SHF.R.U32.HI R3, RZ, R40, R21 ;  /* 0x00000028ff032219 */ /* 0x002fe20000011615 */
[----:B------:R-:W-:Y:S02]  /*f680*/  IMAD.IADD R37, R37, 0x1, R31 ;  /* 0x0000000125257824 */ /* 0x000fe400078e021f */
[----:B------:R-:W-:Y:S01]  /*f690*/  IMAD R31, R32, UR4, RZ ;  /* 0x00000004201f7c24 */ /* 0x000fe2000f8e02ff */
[----:B------:R-:W-:Y:S01]  /*f6a0*/  SHF.R.S32.HI R21, RZ, 0x1f, R3 ;  /* 0x0000001fff157819 */ /* 0x000fe20000011403 */
[----:B------:R-:W-:-:S04]  /*f6b0*/  IMAD.WIDE.U32 R36, R43, UR4, R36 ;  /* 0x000000042b247c25 */ /* 0x000fc8000f8e0024 */
[----:B------:R-:W-:Y:S01]  /*f6c0*/  IMAD R31, R43, UR5, R31 ;  /* 0x000000052b1f7c24 */ /* 0x000fe2000f8e021f */
[----:B------:R-:W-:Y:S01]  /*f6d0*/  ULDC.64 UR4, c[0x0][0xae0] ;  /* 0x0002b80000047ab9 */ /* 0x000fe20000000a00 */
[----:B------:R-:W-:Y:S02]  /*f6e0*/  IMAD.MOV R39, RZ, RZ, -R3 ;  /* 0x000000ffff277224 */ /* 0x000fe400078e0a03 */
[----:B------:R-:W-:Y:S02]  /*f6f0*/  IMAD R32, R21, UR4, RZ ;  /* 0x0000000415207c24 */ /* 0x000fe4000f8e02ff */
[----:B------:R-:W-:Y:S02]  /*f700*/  IMAD.IADD R37, R37, 0x1, R31 ;  /* 0x0000000125257824 */ /* 0x000fe400078e021f */
[----:B------:R-:W-:Y:S02]  /*f710*/  IMAD R21, R0, R39, R38 ;  /* 0x0000002700157224 */ /* 0x000fe400078e0226 */
[----:B------:R-:W-:-:S02]  /*f720*/  IMAD R31, R3, UR5, R32 ;  /* 0x00000005031f7c24 */ /* 0x000fc4000f8e0220 */
[----:B------:R-:W-:Y:S01]  /*f730*/  IMAD.WIDE.U32 R36, R3, UR4, R36 ;  /* 0x0000000403247c25 */ /* 0x000fe2000f8e0024 */
[----:B------:R-:W-:Y:S01]  /*f740*/  SHF.R.S32.HI R0, RZ, 0x1f, R21 ;  /* 0x0000001fff007819 */ /* 0x000fe20000011415 */
[----:B------:R-:W-:Y:S02]  /*f750*/  ULDC.64 UR4, c[0x0][0xad8] ;  /* 0x0002b60000047ab9 */ /* 0x000fe40000000a00 */
[----:B------:R-:W-:Y:S01]  /*f760*/  IMAD R41, R66, 0xc0, R30 ;  /* 0x000000c042297824 */ /* 0x000fe200078e021e */
[----:B------:R-:W-:Y:S01]  /*f770*/  IADD3 R37, R37, R31, RZ ;  /* 0x0000001f25257210 */ /* 0x000fe20007ffe0ff */
[----:B------:R-:W-:-:S04]  /*f780*/  IMAD R0, R0, UR4, RZ ;  /* 0x0000000400007c24 */ /* 0x000fc8000f8e02ff */
[C---:B------:R-:W-:Y:S02]  /*f790*/  IMAD R3, R21.reuse, UR5, R0 ;  /* 0x0000000515037c24 */ /* 0x040fe4000f8e0200 */
[----:B------:R-:W-:Y:S01]  /*f7a0*/  IMAD.WIDE.U32 R36, R21, UR4, R36 ;  /* 0x0000000415247c25 */ /* 0x000fe2000f8e0024 */
[----:B------:R-:W-:-:S03]  /*f7b0*/  ULDC.64 UR4, c[0x0][0xa80] ;  /* 0x0002a00000047ab9 */ /* 0x000fc60000000a00 */
[----:B------:R-:W-:Y:S01]  /*f7c0*/  IMAD.IADD R3, R37, 0x1, R3 ;  /* 0x0000000125037824 */ /* 0x000fe200078e0203 */
[C---:B------:R-:W-:Y:S01]  /*f7d0*/  LEA R32, P0, R36.reuse, UR4, 0x1 ;  /* 0x0000000424207c11 */ /* 0x040fe2000f8008ff */
[----:B------:R-:W-:Y:S01]  /*f7e0*/  ULDC UR4, c[0x0][0xac8] ;  /* 0x0002b20000047ab9 */ /* 0x000fe20000000800 */
[----:B------:R-:W-:Y:S02]  /*f7f0*/  VIADD R21, R41, 0x60 ;  /* 0x0000006029157836 */ /* 0x000fe40000000000 */
[----:B------:R-:W-:Y:S01]  /*f800*/  LEA.HI.X R40, R36, UR5, R3, 0x1, P0 ;  /* 0x0000000524287c11 */ /* 0x000fe200080f0c03 */
[----:B0-----:R-:W-:Y:S01]  /*f810*/  SHFL.IDX PT, R38, R32, 0x1, 0x181f ;  /* 0x00381f0020267f89 */ /* 0x001fe200000e0000 */
[----:B------:R-:W-:Y:S01]  /*f820*/  ISETP.GE.AND P0, PT, R29, UR4, PT ;  /* 0x000000041d007c0c */ /* 0x000fe2000bf06270 */
[C---:B------:R-:W-:Y:S02]  /*f830*/  VIADD R3, R41.reuse, 0x30 ;  /* 0x0000003029037836 */ /* 0x040fe40000000000 */
[----:B------:R-:W0:Y:S01]  /*f840*/  SHFL.IDX PT, R36, R32, RZ, 0x181f ;  /* 0x00181fff20247589 */ /* 0x000e2200000e0000 */
[-C--:B------:R-:W-:Y:S01]  /*f850*/  ISETP.GE.OR P3, PT, R41, R20.reuse, P0 ;  /* 0x000000142900720c */ /* 0x080fe20000766670 */
[----:B------:R-:W-:Y:S01]  /*f860*/  VIADD R0, R2, 0x30820 ;  /* 0x0003082002007836 */ /* 0x000fe20000000000 */
[-C--:B------:R-:W-:Y:S01]  /*f870*/  ISETP.GE.OR P2, PT, R3, R20.reuse, P0 ;  /* 0x000000140300720c */ /* 0x080fe20000746670 */
[----:B------:R-:W1:Y:S01]  /*f880*/  SHFL.IDX PT, R31, R40, RZ, 0x181f ;  /* 0x00181fff281f7589 */ /* 0x000e6200000e0000 */
[-C--:B------:R-:W-:Y:S01]  /*f890*/  ISETP.GE.OR P1, PT, R21, R20.reuse, P0 ;  /* 0x000000141500720c */ /* 0x080fe20000726670 */
[----:B------:R-:W-:Y:S01]  /*f8a0*/  VIADD R3, R41, 0x90 ;  /* 0x0000009029037836 */ /* 0x000fe20000000000 */
[----:B------:R-:W-:Y:S01]  /*f8b0*/  PRMT R0, RZ, 0x654, R0 ;  /* 0x00000654ff007816 */ /* 0x000fe20000000000 */
[----:B------:R-:W1:Y:S03]  /*f8c0*/  SHFL.IDX PT, R42, R32, 0x2, 0x181f ;  /* 0x00581f00202a7f89 */ /* 0x000e6600000e0000 */
[----:B------:R0:W-:Y:S01]  /*f8d0*/  SYNCS.ARRIVE.TRANS64.RED.A1T0 RZ, [R0+URZ], RZ ;  /* 0x000000ff00ff79a7 */ /* 0x0001e2000810043f */
[----:B------:R-:W1:Y:S01]  /*f8e0*/  SHFL.IDX PT, R37, R40, 0x1, 0x181f ;  /* 0x00381f0028257f89 */ /* 0x000e6200000e0000 */
[----:B------:R-:W-:-:S03]  /*f8f0*/  ISETP.GE.OR P0, PT, R3, R20, P0 ;  /* 0x000000140300720c */ /* 0x000fc60000706670 */
[----:B------:R-:W1:Y:S04]  /*f900*/  SHFL.IDX PT, R39, R40, 0x2, 0x181f ;  /* 0x00581f0028277f89 */ /* 0x000e6800000e0000 */
[----:B------:R-:W2:Y:S01]  /*f910*/  SHFL.IDX PT, R32, R32, 0x3, 0x181f ;  /* 0x00781f0020207f89 */ /* 0x000ea200000e0000 */
[----:B0-----:R-:W-:-:S03]  /*f920*/  @!P3 LEA R30, P5, R29, R36, 0x1 ;  /* 0x000000241d1eb211 */ /* 0x001fc600078a08ff */
[----:B------:R-:W0:Y:S01]  /*f930*/  SHFL.IDX PT, R40, R40, 0x3, 0x181f ;  /* 0x00781f0028287f89 */ /* 0x000e2200000e0000 */
[C---:B------:R-:W-:Y:S02]  /*f940*/  @!P2 LEA R36, P4, R29.reuse, R38, 0x1 ;  /* 0x000000261d24a211 */ /* 0x040fe400078808ff */
[C-C-:B-1----:R-:W-:Y:S02]  /*f950*/  @!P3 LEA.HI.X R31, R29.reuse, R31, R28.reuse, 0x1, P5 ;  /* 0x0000001f1d1fb211 */ /* 0x142fe400028f0c1c */
[C---:B------:R-:W-:Y:S02]  /*f960*/  @!P1 LEA R38, P5, R29.reuse, R42, 0x1 ;  /* 0x0000002a1d269211 */ /* 0x040fe400078a08ff */
[C-C-:B------:R-:W-:Y:S02]  /*f970*/  @!P2 LEA.HI.X R37, R29.reuse, R37, R28.reuse, 0x1, P4 ;  /* 0x000000251d25a211 */ /* 0x140fe400020f0c1c */
[----:B------:R-:W-:Y:S01]  /*f980*/  @!P1 LEA.HI.X R39, R29, R39, R28, 0x1, P5 ;  /* 0x000000271d279211 */ /* 0x000fe200028f0c1c */
[----:B--2---:R2:W-:Y:S04]  /*f990*/  @!P3 ST.E.128 desc[UR56][R30.64], R8 ;  /* 0x000000081e00b985 */ /* 0x0045e8000c101d38 */
[----:B---3--:R2:W-:Y:S04]  /*f9a0*/  @!P2 ST.E.128 desc[UR56][R36.64], R12 ;  /* 0x0000000c2400a985 */ /* 0x0085e8000c101d38 */
[----:B----4-:R2:W-:Y:S01]  /*f9b0*/  @!P1 ST.E.128 desc[UR56][R38.64], R24 ;  /* 0x0000001826009985 */ /* 0x0105e2000c101d38 */
[----:B0-----:R-:W-:Y:S05]  /*f9c0*/  @P0 BRA `(.L_x_511) ;  /* 0x0000000800580947 */ /* 0x001fea0003800000 */
[----:B--2---:R-:W-:-:S04]  /*f9d0*/  LEA R8, P0, R29, R32, 0x1 ;  /* 0x000000201d087211 */ /* 0x004fc800078008ff */
[----:B------:R-:W-:-:S05]  /*f9e0*/  LEA.HI.X R9, R29, R40, R28, 0x1, P0 ;  /* 0x000000281d097211 */ /* 0x000fca00000f0c1c */
[----:B-----5:R3:W-:Y:S01]  /*f9f0*/  ST.E.128 desc[UR56][R8.64], R4 ;  /* 0x0000000408007985 */ /* 0x0207e2000c101d38 */
[----:B------:R-:W-:Y:S05]  /*fa00*/  BRA `(.L_x_511) ;  /* 0x0000000800487947 */ /* 0x000fea0003800000 */
.L_x_509:
[----:B------:R-:W-:Y:S01]  /*fa10*/  ULDC.64 UR4, c[0x0][0xc00] ;  /* 0x0003000000047ab9 */ /* 0x000fe20000000a00 */
[----:B------:R-:W-:Y:S01]  /*fa20*/  MOV R0, RZ ;  /* 0x000000ff00007202 */ /* 0x000fe20000000f00 */
[----:B------:R-:W0:Y:S01]  /*fa30*/  LDC R27, c[0x0][0xbe8] ;  /* 0x0002fa00ff1b7b82 */ /* 0x000e220000000800 */
[----:B------:R-:W-:Y:S02]  /*fa40*/  ISETP.NE.U32.AND P0, PT, RZ, UR4, PT ;  /* 0x00000004ff007c0c */ /* 0x000fe4000bf05070 */
[----:B------:R-:W-:Y:S02]  /*fa50*/  IADD3 R4, P1, R62, UR4, RZ ;  /* 0x000000043e047c10 */ /* 0x000fe4000ff3e0ff */
[----:B------:R-:W-:Y:S02]  /*fa60*/  ISETP.NE.AND.EX P0, PT, RZ, UR5, PT, P0 ;  /* 0x00000005ff007c0c */ /* 0x000fe4000bf05300 */
[----:B------:R-:W-:Y:S01]  /*fa70*/  IADD3.X R5, R64, UR5, RZ, P1, !PT ;  /* 0x0000000540057c10 */ /* 0x000fe20008ffe4ff */
[----:B------:R-:W-:-:S02]  /*fa80*/  ULDC.64 UR4, c[0x0][0xc08] ;  /* 0x0003020000047ab9 */ /* 0x000fc40000000a00 */
[----:B------:R-:W-:-:S04]  /*fa90*/  ISETP.NE.U32.AND P1, PT, RZ, UR4, PT ;  /* 0x00000004ff007c0c */ /* 0x000fc8000bf25070 */
[----:B------:R-:W-:-:S04]  /*faa0*/  ISETP.NE.AND.EX P1, PT, RZ, UR5, PT, P1 ;  /* 0x00000005ff007c0c */ /* 0x000fc8000bf25310 */
[----:B------:R1:W5:Y:S09]  /*fab0*/  @P0 LDG.E R0, desc[UR56][R4.64] ;  /* 0x0000003804000981 */ /* 0x000372000c1e1900 */
[----:B------:R-:W-:Y:S01]  /*fac0*/  @P1 IADD3 R6, P2, R62, UR4, RZ ;  /* 0x000000043e061c10 */ /* 0x000fe2000ff5e0ff */
[----:B------:R-:W-:-:S02]  /*fad0*/  ULDC UR4, c[0x0][0xa88] ;  /* 0x0002a20000047ab9 */ /* 0x000fc40000000800 */
[----:B------:R-:W-:Y:S01]  /*fae0*/  IMAD.U32 R8, RZ, RZ, UR4 ;  /* 0x00000004ff087e24 */ /* 0x000fe2000f8e00ff */
[----:B------:R-:W-:-:S05]  /*faf0*/  @P1 IADD3.X R7, R64, UR5, RZ, P2, !PT ;  /* 0x0000000540071c10 */ /* 0x000fca00097fe4ff */
[----:B------:R1:W5:Y:S01]  /*fb00*/  @P1 LDG.E R8, desc[UR56][R6.64] ;  /* 0x0000003806081981 */ /* 0x000362000c1e1900 */
[----:B0-----:R-:W-:Y:S02]  /*fb10*/  ISETP.NE.AND P2, PT, R27, 0x1, PT ;  /* 0x000000011b00780c */ /* 0x001fe40003f45270 */
[----:B------:R-:W-:-:S11]  /*fb20*/  ISETP.GE.AND P3, PT, R66, 0xc0, PT ;  /* 0x000000c04200780c */ /* 0x000fd60003f66270 */
[----:B------:R-:W0:Y:S01]  /*fb30*/  @P2 LDC R31, c[0x0][0xbec] ;  /* 0x0002fb00ff1f2b82 */ /* 0x000e220000000800 */
[----:B-1----:R-:W-:Y:S05]  /*fb40*/  @P1 BRA `(.L_x_512) ;  /* 0x0000000000101947 */ /* 0x002fea0003800000 */
[----:B------:R-:W-:Y:S05]  /*fb50*/  @!P0 BRA `(.L_x_512) ;  /* 0x00000000000c8947 */ /* 0x000fea0003800000 */
[----:B------:R-:W2:Y:S04]  /*fb60*/  LDG.E R7, desc[UR56][R4.64] ;  /* 0x0000003804077981 */ /* 0x000ea8000c1e1900 */
[----:B-----5:R-:W2:Y:S02]  /*fb70*/  LDG.E R8, desc[UR56][R4.64+0x4] ;  /* 0x0000043804087981 */ /* 0x020ea4000c1e1900 */
[----:B--2---:R-:W-:-:S07]  /*fb80*/  IMAD.IADD R8, R8, 0x1, -R7 ;  /* 0x0000000108087824 */ /* 0x004fce00078e0a07 */
.L_x_512:
[----:B------:R-:W2:Y:S04]  /*fb90*/  LDL R14, [R1+0x58] ;  /* 0x00005800010e7983 */ /* 0x000ea80000100800 */
[----:B------:R1:W5:Y:S01]  /*fba0*/  LDL R26, [R1+0x60] ;  /* 0x00006000011a7983 */ /* 0x0003620000100800 */
[----:B------:R-:W-:Y:S01]  /*fbb0*/  BSSY B1, `(.L_x_513) ;  /* 0x000002e000017945 */ /* 0x000fe20003800000 */
[----:B------:R-:W-:Y:S02]  /*fbc0*/  SEL R15, R65, RZ, !P0 ;  /* 0x000000ff410f7207 */ /* 0x000fe40004000000 */
[----:B------:R-:W-:Y:S02]  /*fbd0*/  SEL R24, R24, RZ, !P0 ;  /* 0x000000ff18187207 */ /* 0x000fe40004000000 */
[----:B-----5:R-:W-:-:S02]  /*fbe0*/  SHF.R.S32.HI R13, RZ, 0x1f, R0 ;  /* 0x0000001fff0d7819 */ /* 0x020fc40000011400 */
[----:B--2---:R-:W-:Y:S01]  /*fbf0*/  SHF.R.S32.HI R12, RZ, 0x1f, R14 ;  /* 0x0000001fff0c7819 */ /* 0x004fe2000001140e */
[----:B-1----:R-:W-:Y:S06]  /*fc00*/  @P3 BRA `(.L_x_514) ;  /* 0x0000000000a03947 */ /* 0x002fec0003800000 */
[----:B------:R-:W1:Y:S01]  /*fc10*/  S2R R4, SR_TID.X ;  /* 0x0000000000047919 */ /* 0x000e620000002100 */
[----:B------:R-:W2:Y:S02]  /*fc20*/  LDC R11, c[0x0][0xbe8] ;  /* 0x0002fa00ff0b7b82 */ /* 0x000ea40000000800 */
[----:B--2---:R-:W-:Y:S02]  /*fc30*/  IMAD R5, R8, R11, RZ ;  /* 0x0000000b08057224 */ /* 0x004fe400078e02ff */
[----:B-1----:R-:W-:-:S04]  /*fc40*/  IMAD R4, R26, 0xc0, R4 ;  /* 0x000000c01a047824 */ /* 0x002fc800078e0204 */
[----:B------:R-:W-:-:S05]  /*fc50*/  VIADD R10, R4, 0xffffff80 ;  /* 0xffffff80040a7836 */ /* 0x000fca0000000000 */
[----:B------:R-:W-:-:S13]  /*fc60*/  ISETP.GE.AND P0, PT, R10, R5, PT ;  /* 0x000000050a00720c */ /* 0x000fda0003f06270 */
[----:B------:R-:W-:Y:S05]  /*fc70*/  @P0 BRA `(.L_x_514) ;  /* 0x0000000000840947 */ /* 0x000fea0003800000 */
[----:B------:R-:W-:Y:S01]  /*fc80*/  ISETP.NE.AND P0, PT, R11, 0x1, PT ;  /* 0x000000010b00780c */ /* 0x000fe20003f05270 */
[----:B------:R-:W-:Y:S01]  /*fc90*/  ULDC.64 UR4, c[0x0][0xb90] ;  /* 0x0002e40000047ab9 */ /* 0x000fe20000000a00 */
[----:B------:R-:W-:Y:S01]  /*fca0*/  MOV R5, R13 ;  /* 0x0000000d00057202 */ /* 0x000fe20000000f00 */
[----:B------:R-:W-:Y:S02]  /*fcb0*/  IMAD R9, R12, UR4, RZ ;  /* 0x000000040c097c24 */ /* 0x000fe4000f8e02ff */
[----:B------:R-:W-:Y:S02]  /*fcc0*/  IMAD.MOV.U32 R4, RZ, RZ, R0 ;  /* 0x000000ffff047224 */ /* 0x000fe400078e0000 */
[----:B------:R-:W-:Y:S02]  /*fcd0*/  IMAD.MOV.U32 R7, RZ, RZ, R10 ;  /* 0x000000ffff077224 */ /* 0x000fe400078e000a */
[----:B------:R-:W-:-:S04]  /*fce0*/  IMAD.WIDE.U32 R4, R14, UR4, R4 ;  /* 0x000000040e047c25 */ /* 0x000fc8000f8e0004 */
[----:B------:R-:W1:Y:S01]  /*fcf0*/  @P0 LDC R21, c[0x0][0xbec] ;  /* 0x0002fb00ff150b82 */ /* 0x000e620000000800 */
[----:B------:R-:W-:Y:S01]  /*fd00*/  IMAD R9, R14, UR5, R9 ;  /* 0x000000050e097c24 */ /* 0x000fe2000f8e0209 */
[----:B------:R-:W-:-:S03]  /*fd10*/  ULDC.64 UR4, c[0x0][0xb98] ;  /* 0x0002e60000047ab9 */ /* 0x000fc60000000a00 */
[----:B------:R-:W-:-:S03]  /*fd20*/  IMAD.IADD R5, R5, 0x1, R9 ;  /* 0x0000000105057824 */ /* 0x000fc600078e0209 */
[----:B------:R-:W2:Y:S01]  /*fd30*/  @P0 LDC R25, c[0x0][0xbf0] ;  /* 0x0002fc00ff190b82 */ /* 0x000ea20000000800 */
[----:B------:R-:W-:-:S04]  /*fd40*/  IMAD.WIDE.U32 R4, R15, UR4, R4 ;  /* 0x000000040f047c25 */ /* 0x000fc8000f8e0004 */
[----:B-1----:R-:W-:-:S05]  /*fd50*/  @P0 IMAD.HI.U32 R6, R10, R21, RZ ;  /* 0x000000150a060227 */ /* 0x002fca00078e00ff */
[----:B--2---:R-:W-:Y:S01]  /*fd60*/  @P0 SHF.R.U32.HI R7, RZ, R25, R6 ;  /* 0x00000019ff070219 */ /* 0x004fe20000011606 */
[----:B------:R-:W-:-:S03]  /*fd70*/  IMAD R6, R24, UR4, RZ ;  /* 0x0000000418067c24 */ /* 0x000fc6000f8e02ff */
[----:B------:R-:W-:Y:S01]  /*fd80*/  IADD3 R4, P0, R7, R4, RZ ;  /* 0x0000000407047210 */ /* 0x000fe20007f1e0ff */
[----:B------:R-:W-:-:S04]  /*fd90*/  IMAD.MOV R9, RZ, RZ, -R7 ;  /* 0x000000ffff097224 */ /* 0x000fc800078e0a07 */
[----:B------:R-:W-:Y:S01]  /*fda0*/  IMAD R9, R11, R9, R10 ;  /* 0x000000090b097224 */ /* 0x000fe200078e020a */
[----:B------:R-:W-:Y:S01]  /*fdb0*/  SHF.R.S32.HI R11, RZ, 0x1f, R7 ;  /* 0x0000001fff0b7819 */ /* 0x000fe20000011407 */
[----:B------:R-:W-:Y:S01]  /*fdc0*/  IMAD R10, R15, UR5, R6 ;  /* 0x000000050f0a7c24 */ /* 0x000fe2000f8e0206 */
[----:B------:R-:W-:Y:S02]  /*fdd0*/  ULDC.64 UR4, c[0x0][0xb88] ;  /* 0x0002e20000047ab9 */ /* 0x000fe40000000a00 */
[----:B------:R-:W-:Y:S02]  /*fde0*/  SHF.R.S32.HI R6, RZ, 0x1f, R9 ;  /* 0x0000001fff067819 */ /* 0x000fe40000011409 */
[----:B------:R-:W-:-:S03]  /*fdf0*/  IADD3.X R5, R11, R5, R10, P0, !PT ;  /* 0x000000050b057210 */ /* 0x000fc600007fe40a */
[----:B------:R-:W-:Y:S02]  /*fe00*/  IMAD R6, R6, UR4, RZ ;  /* 0x0000000406067c24 */ /* 0x000fe4000f8e02ff */
[----:B------:R-:W-:-:S04]  /*fe10*/  IMAD.WIDE.U32 R4, R9, UR4, R4 ;  /* 0x0000000409047c25 */ /* 0x000fc8000f8e0004 */
[----:B------:R-:W-:Y:S01]  /*fe20*/  IMAD R7, R9, UR5, R6 ;  /* 0x0000000509077c24 */ /* 0x000fe2000f8e0206 */
[----:B------:R-:W-:Y:S02]  /*fe30*/  ULDC.64 UR4, c[0x0][0xb50] ;  /* 0x0002d40000047ab9 */ /* 0x000fe40000000a00 */
[----:B------:R-:W-:Y:S01]  /*fe40*/  LEA R6, P0, R4, UR4, 0x2 ;  /* 0x0000000404067c11 */ /* 0x000fe2000f8010ff */
[----:B------:R-:W-:-:S05]  /*fe50*/  IMAD.IADD R5, R5, 0x1, R7 ;  /* 0x0000000105057824 */ /* 0x000fca00078e0207 */
[----:B------:R-:W-:Y:S01]  /*fe60*/  LEA.HI.X R7, R4, UR5, R5, 0x2, P0 ;  /* 0x0000000504077c11 */ /* 0x000fe200080f1405 */
[----:B------:R-:W-:-:S05]  /*fe70*/  IMAD.MOV.U32 R5, RZ, RZ, -0x800000 ;  /* 0xff800000ff057424 */ /* 0x000fca00078e00ff */
[----:B------:R1:W-:Y:S02]  /*fe80*/  STG.E desc[UR56][R6.64], R5 ;  /* 0x0000000506007986 */ /* 0x0003e4000c101938 */
.L_x_514:
[----:B------:R-:W-:Y:S05]  /*fe90*/  BSYNC B1 ;  /* 0x0000000000017941 */ /* 0x000fea0003800000 */
.L_x_513:
[----:B------:R-:W2:Y:S01]  /*fea0*/  @P2 LDC R9, c[0x0][0xbf0] ;  /* 0x0002fc00ff092b82 */ /* 0x000ea20000000800 */
[----:B------:R-:W-:Y:S01]  /*feb0*/  ULDC.64 UR4, c[0x0][0xaa0] ;  /* 0x0002a80000047ab9 */ /* 0x000fe20000000a00 */
[----:B------:R-:W-:Y:S01]  /*fec0*/  IMAD R3, R3, 0x30, R30 ;  /* 0x0000003003037824 */ /* 0x000fe200078e021e */
[----:B------:R-:W-:Y:S01]  /*fed0*/  ULDC.64 UR6, c[0x0][0xa80] ;  /* 0x0002a00000067ab9 */ /* 0x000fe20000000a00 */
[----:B-1----:R-:W-:Y:S02]  /*fee0*/  IMAD R5, R13, UR4, RZ ;  /* 0x000000040d057c24 */ /* 0x002fe4000f8e02ff */
[----:B------:R-:W-:Y:S02]  /*fef0*/  IMAD R10, R26, 0xc0, R3 ;  /* 0x000000c01a0a7824 */ /* 0x000fe400078e0203 */
[C---:B------:R-:W-:Y:S02]  /*ff00*/  IMAD R7, R0.reuse, UR5, R5 ;  /* 0x0000000500077c24 */ /* 0x040fe4000f8e0205 */
[----:B------:R-:W-:Y:S01]  /*ff10*/  IMAD.WIDE.U32 R4, R0, UR4, RZ ;  /* 0x0000000400047c25 */ /* 0x000fe2000f8e00ff */
[----:B------:R-:W-:Y:S01]  /*ff20*/  ULDC.64 UR4, c[0x0][0xae8] ;  /* 0x0002ba0000047ab9 */ /* 0x000fe20000000a00 */
[----:B------:R-:W-:-:S02]  /*ff30*/  MOV R3, R10 ;  /* 0x0000000a00037202 */ /* 0x000fc40000000f00 */
[----:B------:R-:W-:Y:S02]  /*ff40*/  IMAD R0, R12, UR4, RZ ;  /* 0x000000040c007c24 */ /* 0x000fe4000f8e02ff */
[----:B------:R-:W-:Y:S02]  /*ff50*/  IMAD.IADD R5, R5, 0x1, R7 ;  /* 0x0000000105057824 */ /* 0x000fe400078e0207 */
[----:B------:R-:W-:Y:S02]  /*ff60*/  IMAD R7, R14, UR5, R0 ;  /* 0x000000050e077c24 */ /* 0x000fe4000f8e0200 */
[----:B0-----:R-:W-:-:S04]  /*ff70*/  @P2 IMAD.HI.U32 R0, R10, R31, RZ ;  /* 0x0000001f0a002227 */ /* 0x001fc800078e00ff */
[----:B------:R-:W-:Y:S01]  /*ff80*/  IMAD.WIDE.U32 R4, R14, UR4, R4 ;  /* 0x000000040e047c25 */ /* 0x000fe2000f8e0004 */
[----:B--2---:R-:W-:Y:S01]  /*ff90*/  @P2 SHF.R.U32.HI R3, RZ, R9, R0 ;  /* 0x00000009ff032219 */ /* 0x004fe20000011600 */
[----:B------:R-:W-:Y:S02]  /*ffa0*/  ULDC.64 UR4, c[0x0][0xaf0] ;  /* 0x0002bc0000047ab9 */ /* 0x000fe40000000a00 */
[----:B------:R-:W-:Y:S01]  /*ffb0*/  IMAD.IADD R5, R5, 0x1, R7 ;  /* 0x0000000105057824 */ /* 0x000fe200078e0207 */
[--C-:B------:R-:W-:Y:S01]  /*ffc0*/  SHF.R.S32.HI R0, RZ, 0x1f, R3.reuse ;  /* 0x0000001fff007819 */ /* 0x100fe20000011403 */
[----:B------:R-:W-:Y:S02]  /*ffd0*/  IMAD R6, R24, UR4, RZ ;  /* 0x0000000418067c24 */ /* 0x000fe4000f8e02ff */
[----:B------:R-:W-:Y:S02]  /*ffe0*/  IMAD.MOV R21, RZ, RZ, -R3 ;  /* 0x000000ffff157224 */ /* 0x000fe400078e0a03 */
[----:B------:R-:W-:-:S02]  /*fff0*/  IMAD R7, R15, UR5, R6 ;  /* 0x000000050f077c24 */ /* 0x000fc4000f8e0206 */
[----:B------:R-:W-:Y:S01]  /*10000*/  IMAD.WIDE.U32 R4, R15, UR4, R4 ;  /* 0x000000040f047c25 */ /* 0x000fe2000f8e0004 */
[----:B------:R-:W-:-:S03]  /*10010*/  ULDC.64 UR4, c[0x0][0xae0] ;  /* 0x0002b80000047ab9 */ /* 0x000fc60000000a00 */
[----:B------:R-:W-:Y:S02]  /*10020*/  IMAD R21, R27, R21, R10 ;  /* 0x000000151b157224 */ /* 0x000fe400078e020a */
[----:B------:R-:W-:Y:S02]  /*10030*/  IMAD R6, R0, UR4, RZ ;  /* 0x0000000400067c24 */ /* 0x000fe4000f8e02ff */
[----:B------:R-:W-:Y:S01]  /*10040*/  IMAD.IADD R5, R5, 0x1, R7 ;  /* 0x0000000105057824 */ /* 0x000fe200078e0207 */
[----:B------:R-:W-:Y:S01]  /*10050*/  SHF.R.S32.HI R0, RZ, 0x1f, R21 ;  /* 0x0000001fff007819 */ /* 0x000fe20000011415 */
[C---:B------:R-:W-:Y:S02]  /*10060*/  IMAD R7, R3.reuse, UR5, R6 ;  /* 0x0000000503077c24 */ /* 0x040fe4000f8e0206 */
[----:B------:R-:W-:Y:S01]  /*10070*/  IMAD.WIDE.U32 R4, R3, UR4, R4 ;  /* 0x0000000403047c25 */ /* 0x000fe2000f8e0004 */
[----:B------:R-:W-:-:S03]  /*10080*/  ULDC.64 UR4, c[0x0][0xad8] ;  /* 0x0002b60000047ab9 */ /* 0x000fc60000000a00 */
[----:B------:R-:W-:Y:S02]  /*10090*/  IMAD R0, R0, UR4, RZ ;  /* 0x0000000400007c24 */ /* 0x000fe4000f8e02ff */
[----:B------:R-:W-:Y:S02]  /*100a0*/  IMAD.IADD R5, R5, 0x1, R7 ;  /* 0x0000000105057824 */ /* 0x000fe400078e0207 */
[C---:B------:R-:W-:Y:S02]  /*100b0*/  IMAD R3, R21.reuse, UR5, R0 ;  /* 0x0000000515037c24 */ /* 0x040fe4000f8e0200 */
[----:B------:R-:W-:Y:S01]  /*100c0*/  IMAD.WIDE.U32 R20, R21, UR4, R4 ;  /* 0x0000000415147c25 */ /* 0x000fe2000f8e0004 */
[----:B------:R-:W-:Y:S02]  /*100d0*/  ULDC UR4, c[0x0][0xac8] ;  /* 0x0002b20000047ab9 */ /* 0x000fe40000000800 */
[----:B------:R-:W-:Y:S01]  /*100e0*/  ISETP.GE.AND P0, PT, R29, UR4, PT ;  /* 0x000000041d007c0c */ /* 0x000fe2000bf06270 */
[----:B------:R-:W-:Y:S01]  /*100f0*/  IMAD.IADD R3, R21, 0x1, R3 ;  /* 0x0000000115037824 */ /* 0x000fe200078e0203 */
[----:B------:R-:W-:Y:S01]  /*10100*/  LEA R7, P1, R20, UR6, 0x1 ;  /* 0x0000000614077c11 */ /* 0x000fe2000f8208ff */
[----:B------:R-:W-:-:S03]  /*10110*/  UMOV UR4, 0xffffffff ;  /* 0xffffffff00047882 */ /* 0x000fc60000000000 */
[----:B------:R-:W-:Y:S01]  /*10120*/  LEA.HI.X R20, R20, UR7, R3, 0x1, P1 ;  /* 0x0000000714147c11 */ /* 0x000fe200088f0c03 */
[----:B------:R-:W-:Y:S08]  /*10130*/  BRA.DIV UR4, `(.L_x_515) ;  /* 0x0000006a04f87947 */ /* 0x000ff0000b800000 */
[----:B------:R-:W0:Y:S01]  /*10140*/  SHFL.IDX PT, R3, R7, RZ, 0x181f ;  /* 0x00181fff07037589 */ /* 0x000e2200000e0000 */
[----:B------:R-:W-:Y:S02]  /*10150*/  IMAD R21, R8, R27, RZ ;  /* 0x0000001b08157224 */ /* 0x000fe400078e02ff */
[----:B------:R-:W-:Y:S01]  /*10160*/  IMAD R24, R26, 0xc0, R30 ;  /* 0x000000c01a187824 */ /* 0x000fe200078e021e */
[----:B------:R-:W1:Y:S03]  /*10170*/  SHFL.IDX PT, R0, R20, RZ, 0x181f ;  /* 0x00181fff14007589 */ /* 0x000e6600000e0000 */
[C---:B------:R-:W-:Y:S01]  /*10180*/  VIADD R10, R24.reuse, 0x60 ;  /* 0x00000060180a7836 */ /* 0x040fe20000000000 */
[----:B------:R-:W2:Y:S01]  /*10190*/  SHFL.IDX PT, R5, R7, 0x1, 0x181f ;  /* 0x00381f0007057f89 */ /* 0x000ea200000e0000 */
[CC--:B------:R-:W-:Y:S02]  /*101a0*/  ISETP.GE.OR P2, PT, R24.reuse, R21.reuse, P0 ;  /* 0x000000151800720c */ /* 0x0c0fe40000746670 */
[----:B------:R-:W-:Y:S01]  /*101b0*/  IADD3 R8, R24, 0x30, RZ ;  /* 0x0000003018087810 */ /* 0x000fe20007ffe0ff */
[----:B------:R-:W3:Y:S01]  /*101c0*/  SHFL.IDX PT, R14, R7, 0x2, 0x181f ;  /* 0x00581f00070e7f89 */ /* 0x000ee200000e0000 */
[----:B------:R-:W-:-:S02]  /*101d0*/  ISETP.GE.OR P4, PT, R10, R21, P0 ;  /* 0x000000150a00720c */ /* 0x000fc40000786670 */
[----:B------:R-:W-:Y:S01]  /*101e0*/  ISETP.GE.OR P3, PT, R8, R21, P0 ;  /* 0x000000150800720c */ /* 0x000fe20000766670 */
[----:B------:R-:W4:Y:S04]  /*101f0*/  SHFL.IDX PT, R4, R20, 0x1, 0x181f ;  /* 0x00381f0014047f89 */ /* 0x000f2800000e0000 */
[----:B------:R-:W5:Y:S02]  /*10200*/  SHFL.IDX PT, R6, R20, 0x2, 0x181f ;  /* 0x00581f0014067f89 */ /* 0x000f6400000e0000 */
[----:B0-----:R-:W-:-:S04]  /*10210*/  @!P2 LEA R10, P5, R29, R3, 0x1 ;  /* 0x000000031d0aa211 */ /* 0x001fc800078a08ff */
[C---:B-1----:R-:W-:Y:S02]  /*10220*/  @!P2 LEA.HI.X R3, R29.reuse, R0, R28, 0x1, P5 ;  /* 0x000000001d03a211 */ /* 0x042fe400028f0c1c */
[----:B------:R0:W1:Y:S01]  /*10230*/  SHFL.IDX PT, R0, R20, 0x3, 0x181f ;  /* 0x00781f0014007f89 */ /* 0x00006200000e0000 */
[C---:B--2---:R-:W-:Y:S02]  /*10240*/  @!P3 LEA R8, P1, R29.reuse, R5, 0x1 ;  /* 0x000000051d08b211 */ /* 0x044fe400078208ff */
[----:B------:R-:W-:Y:S01]  /*10250*/  @!P2 IMAD.MOV.U32 R11, RZ, RZ, R3 ;  /* 0x000000ffff0ba224 */ /* 0x000fe200078e0003 */
[----:B---3--:R-:W-:-:S04]  /*10260*/  @!P4 LEA R25, P5, R29, R14, 0x1 ;  /* 0x0000000e1d19c211 */ /* 0x008fc800078a08ff */
[----:B------:R0:W-:Y:S01]  /*10270*/  @!P2 ST.E.128 desc[UR56][R10.64], RZ ;  /* 0x000000ff0a00a985 */ /* 0x0001e2000c101d38 */
[C-C-:B----4-:R-:W-:Y:S01]  /*10280*/  @!P3 LEA.HI.X R9, R29.reuse, R4, R28.reuse, 0x1, P1 ;  /* 0x000000041d09b211 */ /* 0x150fe200008f0c1c */
[----:B------:R-:W-:Y:S02]  /*10290*/  @!P4 IMAD.MOV.U32 R4, RZ, RZ, R25 ;  /* 0x000000ffff04c224 */ /* 0x000fe400078e0019 */
[----:B------:R0:W2:Y:S01]  /*102a0*/  SHFL.IDX PT, R14, R7, 0x3, 0x181f ;  /* 0x00781f00070e7f89 */ /* 0x0000a200000e0000 */
[----:B-----5:R-:W-:-:S03]  /*102b0*/  @!P4 LEA.HI.X R5, R29, R6, R28, 0x1, P5 ;  /* 0x000000061d05c211 */ /* 0x020fc600028f0c1c */
[----:B------:R0:W-:Y:S04]  /*102c0*/  @!P3 ST.E.128 desc[UR56][R8.64], RZ ;  /* 0x000000ff0800b985 */ /* 0x0001e8000c101d38 */
[----:B------:R0:W-:Y:S02]  /*102d0*/  @!P4 ST.E.128 desc[UR56][R4.64], RZ ;  /* 0x000000ff0400c985 */ /* 0x0001e4000c101d38 */
.L_x_688:
[----:B------:R-:W-:-:S05]  /*102e0*/  VIADD R24, R24, 0x90 ;  /* 0x0000009018187836 */ /* 0x000fca0000000000 */
[----:B------:R-:W-:-:S13]  /*102f0*/  ISETP.GE.OR P0, PT, R24, R21, P0 ;  /* 0x000000151800720c */ /* 0x000fda0000706670 */
[----:B--2---:R-:W-:-:S04]  /*10300*/  @!P0 LEA R14, P1, R29, R14, 0x1 ;  /* 0x0000000e1d0e8211 */ /* 0x004fc800078208ff */
[----:B-1----:R-:W-:-:S05]  /*10310*/  @!P0 LEA.HI.X R15, R29, R0, R28, 0x1, P1 ;  /* 0x000000001d0f8211 */ /* 0x002fca00008f0c1c */
[----:B------:R1:W-:Y:S04]  /*10320*/  @!P0 ST.E.128 desc[UR56][R14.64], RZ ;  /* 0x000000ff0e008985 */ /* 0x0003e8000c101d38 */
.L_x_511:
[----:B------:R-:W-:Y:S05]  /*10330*/  BSYNC B0 ;  /* 0x0000000000007941 */ /* 0x000fea0003800000 */
.L_x_508:
[----:B------:R-:W-:Y:S02]  /*10340*/  ULDC UR4, c[0x0][0xc3c] ;  /* 0x00030f0000047ab9 */ /* 0x000fe40000000800 */
[----:B------:R-:W-:-:S13]  /*10350*/  ISETP.GE.AND P0, PT, R35, UR4, PT ;  /* 0x0000000423007c0c */ /* 0x000fda000bf06270 */
[----:B------:R-:W-:Y:S05]  /*10360*/  @!P0 BRA `(.L_x_516) ;  /* 0xffffff0c009c8947 */ /* 0x000fea000383ffff */
[----:B------:R-:W-:Y:S05]  /*10370*/  BRA `(.L_x_396) ;  /* 0x0000006000787947 */ /* 0x000fea0003800000 */
.L_x_394:
[----:B------:R-:W-:-:S08]  /*10380*/  NOP ;  /* 0x0000000000007918 */ /* 0x000fd00000000000 */
[----:B--2---:R-:W0:-:S00]  /*10390*/  USETMAXREG.DEALLOC.CTAPOOL 0x20 ;  /* 0x00000020000079c8 */ /* 0x004e0000080e0500 */
[----:B0-----:R-:W2:Y:S01]  /*103a0*/  LDL.LU R2, [R1] ;  /* 0x0000000001027983 */ /* 0x001ea20000300800 */
[----:B------:R-:W-:-:S06]  /*103b0*/  LOP3.LUT R0, R0, 0x3, RZ, 0xc0, !PT ;  /* 0x0000000300007812 */ /* 0x000fcc00078ec0ff */
[----:B------:R-:W0:Y:S02]  /*103c0*/  SHFL.IDX PT, R0, R0, RZ, 0x1f ;  /* 0x00001fff00007589 */ /* 0x000e2400000e0000 */
[----:B0-----:R-:W-:Y:S01]  /*103d0*/  ISETP.NE.AND P0, PT, R0, RZ, PT ;  /* 0x000000ff0000720c */ /* 0x001fe20003f05270 */
[----:B------:R-:W-:Y:S01]  /*103e0*/  IMAD.MOV.U32 R0, RZ, RZ, RZ ;  /* 0x000000ffff007224 */ /* 0x000fe200078e00ff */
[----:B--2---:R-:W-:-:S11]  /*103f0*/  LOP3.LUT R2, R2, 0xfffffffd, RZ, 0xc0, !PT ;  /* 0xfffffffd02027812 */ /* 0x004fd600078ec0ff */
[----:B------:R-:W-:-:S05]  /*10400*/  @P0 LOP3.LUT R2, R2, 0x2, RZ, 0xfc, !PT ;  /* 0x0000000202020812 */ /* 0x000fca00078efcff */
[----:B------:R0:W-:Y:S01]  /*10410*/  STL [R1], R2 ;  /* 0x0000000201007387 */ /* 0x0001e20000100800 */
[----:B------:R-:W-:Y:S05]  /*10420*/  @!P0 BRA `(.L_x_517) ;  /* 0x00000000001c8947 */ /* 0x000fea0003800000 */
[----:B------:R-:W1:Y:S08]  /*10430*/  S2UR UR5, SR_CgaCtaId ;  /* 0x00000000000579c3 */ /* 0x000e700000008800 */
[----:B------:R-:W-:Y:S06]  /*10440*/  BAR.SYNC.DEFER_BLOCKING 0x5, 0x200 ;  /* 0x0148000000007b1d */ /* 0x000fec0000010000 */
[----:B------:R-:W-:-:S02]  /*10450*/  UMOV UR4, 0x400 ;  /* 0x0000040000047882 */ /* 0x000fc40000000000 */
[----:B-1----:R-:W-:-:S09]  /*10460*/  ULEA UR4, UR5, UR4, 0x18 ;  /* 0x0000000405047291 */ /* 0x002fd2000f8ec03f */
[----:B------:R-:W1:Y:S01]  /*10470*/  LDS.128 R16, [UR4+0x308d0] ;  /* 0x0308d004ff107984 */ /* 0x000e620008000c00 */
[----:B------:R-:W-:Y:S06]  /*10480*/  BAR.ARV 0x4, 0x200 ;  /* 0x0108000000007b1d */ /* 0x000fec0000002000 */
[----:B------:R-:W-:Y:S05]  /*10490*/  BRA `(.L_x_518) ;  /* 0x0000000800007947 */ /* 0x000fea0003800000 */
.L_x_517:
[----:B0-----:R-:W0:Y:S01]  /*104a0*/  S2R R2, SR_TID.X ;  /* 0x0000000000027919 */ /* 0x001e220000002100 */
        /* <DEDUP_REMOVED lines=17> */
[----:B0-----:R-:W-:-:S04]  /*105c0*/  SEL R7, R4, RZ, P1 ;  /* 0x000000ff04077207 */ /* 0x001fc80000800000 */
[----:B------:R-:W-:-:S05]  /*105d0*/  IADD3 R7, R0, R7, RZ ;  /* 0x0000000700077210 */ /* 0x000fca0007ffe0ff */
        /* <DEDUP_REMOVED lines=13> */
[----:B0-----:R-:W-:-:S05]  /*106b0*/  IMAD R4, R4, UR5, RZ ;  /* 0x0000000504047c24 */ /* 0x001fca000f8e02ff */
[----:B-1----:R-:W-:Y:S02]  /*106c0*/  ISETP.GT.AND P6, PT, R4, UR6, PT ;  /* 0x0000000604007c0c */ /* 0x002fe4000bfc4270 */
[----:B------:R-:W-:-:S11]  /*106d0*/  MOV R3, R4 ;  /* 0x0000000400037202 */ /* 0x000fd60000000f00 */
[----:B------:R-:W-:Y:S05]  /*106e0*/  @P6 BRA `(.L_x_519) ;  /* 0x00000000009c6947 */ /* 0x000fea0003800000 */
[----:B------:R-:W0:Y:S01]  /*106f0*/  LDC R6, c[0x0][0xc3c] ;  /* 0x00030f00ff067b82 */ /* 0x000e220000000800 */
[----:B------:R-:W-:Y:S01]  /*10700*/  IMAD.MOV.U32 R4, RZ, RZ, R3 ;  /* 0x000000ffff047224 */ /* 0x000fe200078e0003 */
[----:B------:R-:W-:Y:S01]  /*10710*/  UMOV UR4, URZ ;  /* 0x0000003f00047c82 */ /* 0x000fe20008000000 */
[----:B------:R-:W-:Y:S01]  /*10720*/  ULDC UR7, c[0x0][0xc3c] ;  /* 0x00030f0000077ab9 */ /* 0x000fe20000000800 */
[----:B------:R-:W-:-:S05]  /*10730*/  ULDC UR5, c[0x0][0xc38] ;  /* 0x00030e0000057ab9 */ /* 0x000fca0000000800 */
.L_x_523:
        /* <DEDUP_REMOVED lines=12> */
.L_x_522:
[----:B------:R-:W-:Y:S05]  /*10800*/  BSYNC B0 ;  /* 0x0000000000007941 */ /* 0x000fea0003800000 */
.L_x_521:
[----:B0----5:R-:W0:Y:S02]  /*10810*/  SHFL.UP PT, R2, R0, 0x1, RZ ;  /* 0x0420000000027989 */ /* 0x021e2400000e00ff */
[----:B0-----:R-:W-:-:S05]  /*10820*/  SEL R3, R2, RZ, P1 ;  /* 0x000000ff02037207 */ /* 0x001fca0000800000 */
[----:B------:R-:W-:-:S05]  /*10830*/  IMAD.IADD R3, R0, 0x1, R3 ;  /* 0x0000000100037824 */ /* 0x000fca00078e0203 */
[----:B------:R-:W0:Y:S02]  /*10840*/  SHFL.UP PT, R2, R3, 0x2, RZ ;  /* 0x0440000003027989 */ /* 0x000e2400000e00ff */
        /* <DEDUP_REMOVED lines=17> */
.L_x_519:
[----:B------:R-:W-:-:S05]  /*10960*/  IADD3 R9, -R3, R4, RZ ;  /* 0x0000000403097210 */ /* 0x000fca0007ffe1ff */
        /* <DEDUP_REMOVED lines=14> */
.L_x_524:
        /* <DEDUP_REMOVED lines=9> */
[----:B------:R-:W-:Y:S01]  /*10ae0*/  IMAD.HI.U32 R2, R3, R7, R2 ;  /* 0x0000000703027227 */ /* 0x000fe200078e0002 */
[----:B------:R-:W-:-:S03]  /*10af0*/  MOV R3, R6 ;  /* 0x0000000600037202 */ /* 0x000fc60000000f00 */
        /* <DEDUP_REMOVED lines=17> */
.L_x_520:
[----:B------:R-:W-:Y:S02]  /*10c10*/  IMAD.MOV.U32 R17, RZ, RZ, RZ ;  /* 0x000000ffff117224 */ /* 0x000fe400078e00ff */
[----:B------:R-:W-:Y:S02]  /*10c20*/  IMAD.U32 R16, RZ, RZ, UR6 ;  /* 0x00000006ff107e24 */ /* 0x000fe4000f8e00ff */
[----:B------:R-:W-:-:S07]  /*10c30*/  IMAD.MOV.U32 R18, RZ, RZ, RZ ;  /* 0x000000ffff127224 */ /* 0x000fce00078e00ff */
.L_x_525:
[----:B------:R-:W-:-:S13]  /*10c40*/  ISETP.NE.AND P0, PT, R5, RZ, PT ;  /* 0x000000ff0500720c */ /* 0x000fda0003f05270 */
[----:B------:R-:W0:Y:S01]  /*10c50*/  @!P0 S2R R3, SR_CgaCtaId ;  /* 0x0000000000038919 */ /* 0x000e220000008800 */
[----:B------:R-:W-:-:S04]  /*10c60*/  @!P0 MOV R0, 0x400 ;  /* 0x0000040000008802 */ /* 0x000fc80000000f00 */
[----:B0-----:R-:W-:-:S05]  /*10c70*/  @!P0 LEA R0, R3, R0, 0x18 ;  /* 0x0000000003008211 */ /* 0x001fca00078ec0ff */
[----:B------:R0:W-:Y:S01]  /*10c80*/  @!P0 STS.128 [R0+0x308d0], R16 ;  /* 0x0308d01000008388 */ /* 0x0001e20000000c00 */
[----:B------:R-:W-:Y:S06]  /*10c90*/  BAR.ARV 0x5, 0x200 ;  /* 0x0148000000007b1d */ /* 0x000fec0000002000 */
.L_x_518:
[----:B------:R2:W-:Y:S01]  /*10ca0*/  STL [R1+0x24], RZ ;  /* 0x000024ff01007387 */ /* 0x0005e20000100800 */
[----:B------:R-:W-:Y:S01]  /*10cb0*/  ULDC UR4, c[0x0][0xc3c] ;  /* 0x00030f0000047ab9 */ /* 0x000fe20000000800 */
[----:B------:R-:W-:Y:S01]  /*10cc0*/  MOV R26, 0x1 ;  /* 0x00000001001a7802 */ /* 0x000fe20000000f00 */
[----:B------:R-:W-:Y:S01]  /*10cd0*/  IMAD.MOV.U32 R23, RZ, RZ, RZ ;  /* 0x000000ffff177224 */ /* 0x000fe200078e00ff */
[----:B-1----:R-:W-:-:S13]  /*10ce0*/  ISETP.GE.AND P0, PT, R19, UR4, PT ;  /* 0x0000000413007c0c */ /* 0x002fda000bf06270 */
[----:B--2---:R-:W-:Y:S05]  /*10cf0*/  @P0 BRA `(.L_x_526) ;  /* 0x00000054003c0947 */ /* 0x004fea0003800000 */
[----:B------:R-:W1:Y:S01]  /*10d00*/  S2R R5, SR_TID.X ;  /* 0x0000000000057919 */ /* 0x000e620000002100 */
[----:B------:R-:W2:Y:S01]  /*10d10*/  S2UR UR5, SR_CgaCtaId ;  /* 0x00000000000579c3 */ /* 0x000ea20000008800 */
[----:B------:R-:W-:Y:S01]  /*10d20*/  UMOV UR4, 0x400 ;  /* 0x0000040000047882 */ /* 0x000fe20000000000 */
[----:B------:R-:W-:Y:S01]  /*10d30*/  BSSY B8, `(.L_x_526) ;  /* 0x000054b000087945 */ /* 0x000fe20003800000 */
[----:B------:R-:W-:Y:S01]  /*10d40*/  IMAD.MOV.U32 R26, RZ, RZ, 0x1 ;  /* 0x00000001ff1a7424 */ /* 0x000fe200078e00ff */
[----:B------:R-:W-:Y:S01]  /*10d50*/  MOV R23, RZ ;  /* 0x000000ff00177202 */ /* 0x000fe20000000f00 */
[----:B------:R-:W-:Y:S01]  /*10d60*/  IMAD.MOV.U32 R29, RZ, RZ, RZ ;  /* 0x000000ffff1d7224 */ /* 0x000fe200078e00ff */
[----:B------:R-:W-:Y:S01]  /*10d70*/  ULDC.64 UR38, c[0x0][0x198] ;  /* 0x0000660000267ab9 */ /* 0x000fe20000000a00 */
[----:B------:R-:W-:Y:S01]  /*10d80*/  ULDC UR36, c[0x0][0xc] ;  /* 0x0000030000247ab9 */ /* 0x000fe20000000800 */
[----:B--2---:R-:W-:-:S06]  /*10d90*/  ULEA UR4, UR5, UR4, 0x18 ;  /* 0x0000000405047291 */ /* 0x004fcc000f8ec03f */
[----:B------:R-:W-:Y:S01]  /*10da0*/  IMAD.U32 R22, RZ, RZ, UR4 ;  /* 0x00000004ff167e24 */ /* 0x000fe2000f8e00ff */
[C---:B-1----:R-:W-:Y:S01]  /*10db0*/  LOP3.LUT R4, R5.reuse, 0x7f, RZ, 0xc0, !PT ;  /* 0x0000007f05047812 */ /* 0x042fe200078ec0ff */
[----:B0-----:R-:W-:-:S04]  /*10dc0*/  IMAD.SHL.U32 R0, R5, 0x8, RZ ;  /* 0x0000000805007824 */ /* 0x001fc800078e00ff */
[----:B------:R-:W-:Y:S01]  /*10dd0*/  IMAD.SHL.U32 R3, R4, 0x8, RZ ;  /* 0x0000000804037824 */ /* 0x000fe200078e00ff */
[----:B------:R-:W-:Y:S02]  /*10de0*/  LOP3.LUT R2, R0, 0x1f8, RZ, 0xc0, !PT ;  /* 0x000001f800027812 */ /* 0x000fe400078ec0ff */
[----:B------:R-:W-:Y:S02]  /*10df0*/  SHF.R.U32.HI R4, RZ, 0x3, R4 ;  /* 0x00000003ff047819 */ /* 0x000fe40000011604 */
[----:B------:R-:W-:-:S04]  /*10e00*/  LOP3.LUT R2, R2, 0x38, R5, 0x78, !PT ;  /* 0x0000003802027812 */ /* 0x000fc800078e7805 */
[----:B------:R-:W-:Y:S01]  /*10e10*/  LOP3.LUT R3, R2, 0x200, R3, 0xf8, !PT ;  /* 0x0000020002037812 */ /* 0x000fe200078ef803 */
[----:B------:R-:W-:Y:S02]  /*10e20*/  IMAD.SHL.U32 R2, R5, 0x10, RZ ;  /* 0x0000001005027824 */ /* 0x000fe400078e00ff */
[----:B------:R-:W-:Y:S02]  /*10e30*/  IMAD.MOV.U32 R5, RZ, RZ, 0x1 ;  /* 0x00000001ff057424 */ /* 0x000fe400078e00ff */
[----:B------:R-:W-:Y:S01]  /*10e40*/  IMAD R0, R3, 0x2, R22 ;  /* 0x0000000203007824 */ /* 0x000fe200078e0216 */
[----:B------:R-:W-:Y:S02]  /*10e50*/  LOP3.LUT R2, R4, 0x70, R2, 0xf8, !PT ;  /* 0x0000007004027812 */ /* 0x000fe400078ef802 */
[----:B------:R0:W-:Y:S04]  /*10e60*/  STL [R1+0x4], R5 ;  /* 0x0000040501007387 */ /* 0x0001e80000100800 */
[----:B------:R0:W-:Y:S04]  /*10e70*/  STL [R1+0xc], R0 ;  /* 0x00000c0001007387 */ /* 0x0001e80000100800 */
[----:B------:R0:W-:Y:S02]  /*10e80*/  STL [R1+0x24], RZ ;  /* 0x000024ff01007387 */ /* 0x0001e40000100800 */
.L_x_648:
[----:B-1----:R-:W1:Y:S02]  /*10e90*/  LDC.64 R2, c[0x0][0xc88] ;  /* 0x00032200ff027b82 */ /* 0x002e640000000a00 */
[----:B-1----:R-:W-:-:S05]  /*10ea0*/  IMAD.WIDE R2, R19, 0x4, R2 ;  /* 0x0000000413027825 */ /* 0x002fca00078e0202 */
[----:B0-----:R-:W0:Y:S01]  /*10eb0*/  LDG.E R13, desc[UR56][R2.64] ;  /* 0x00000038020d7981 */ /* 0x001e22000c1e1900 */
[----:B------:R-:W-:Y:S05]  /*10ec0*/  YIELD ;  /* 0x0000000000007946 */ /* 0x000fea0003800000 */
[----:B------:R-:W-:Y:S01]  /*10ed0*/  ULDC.64 UR4, c[0x0][0xa28] ;  /* 0x00028a0000047ab9 */ /* 0x000fe20000000a00 */
[----:B------:R-:W-:Y:S01]  /*10ee0*/  ULDC.64 UR6, c[0x0][0xa00] ;  /* 0x0002800000067ab9 */ /* 0x000fe20000000a00 */
[----:B------:R-:W-:Y:S02]  /*10ef0*/  ISETP.NE.U32.AND P0, PT, RZ, UR4, PT ;  /* 0x00000004ff007c0c */ /* 0x000fe4000bf05070 */
[----:B------:R-:W-:Y:S01]  /*10f00*/  CS2R R8, SRZ ;  /* 0x0000000000087805 */ /* 0x000fe2000001ff00 */
[----:B------:R-:W-:Y:S01]  /*10f10*/  ULDC.64 UR8, c[0x0][0xa18] ;  /* 0x0002860000087ab9 */ /* 0x000fe20000000a00 */
[----:B------:R-:W-:-:S02]  /*10f20*/  ISETP.NE.AND.EX P1, PT, RZ, UR5, PT, P0 ;  /* 0x00000005ff007c0c */ /* 0x000fc4000bf25300 */
[----:B------:R-:W-:-:S04]  /*10f30*/  ISETP.NE.U32.AND P0, PT, RZ, UR6, PT ;  /* 0x00000006ff007c0c */ /* 0x000fc8000bf05070 */
[----:B------:R-:W-:Y:S02]  /*10f40*/  ISETP.NE.AND.EX P0, PT, RZ, UR7, PT, P0 ;  /* 0x00000007ff007c0c */ /* 0x000fe4000bf05300 */
[----:B0-----:R-:W-:Y:S01]  /*10f50*/  SHF.R.S32.HI R0, RZ, 0x1f, R13 ;  /* 0x0000001fff007819 */ /* 0x001fe2000001140d */
[----:B------:R-:W-:-:S04]  /*10f60*/  IMAD.SHL.U32 R24, R13, 0x4, RZ ;  /* 0x000000040d187824 */ /* 0x000fc800078e00ff */
[C---:B------:R-:W-:Y:S01]  /*10f70*/  @P1 LEA R4, P2, R13.reuse, UR4, 0x2 ;  /* 0x000000040d041c11 */ /* 0x040fe2000f8410ff */
[----:B------:R-:W-:Y:S01]  /*10f80*/  STL [R1+0x10], R13 ;  /* 0x0000100d01007387 */ /* 0x000fe20000100800 */
[C-C-:B------:R-:W-:Y:S02]  /*10f90*/  SHF.L.U64.HI R12, R13.reuse, 0x2, R0.reuse ;  /* 0x000000020d0c7819 */ /* 0x140fe40000010200 */
[----:B------:R-:W-:Y:S01]  /*10fa0*/  @P1 LEA.HI.X R5, R13, UR5, R0, 0x2, P2 ;  /* 0x000000050d051c11 */ /* 0x000fe200090f1400 */
[----:B------:R-:W-:Y:S01]  /*10fb0*/  ULDC.64 UR4, c[0x0][0xa08] ;  /* 0x0002820000047ab9 */ /* 0x000fe20000000a00 */
[----:B------:R-:W-:Y:S01]  /*10fc0*/  IADD3 R2, P2, R24, UR6, RZ ;  /* 0x0000000618027c10 */ /* 0x000fe2000ff5e0ff */
[----:B------:R0:W-:Y:S03]  /*10fd0*/  STL [R1+0x30], R0 ;  /* 0x0000300001007387 */ /* 0x0001e60000100800 */
[----:B------:R-:W-:Y:S01]  /*10fe0*/  IADD3.X R3, R12, UR7, RZ, P2, !PT ;  /* 0x000000070c037c10 */ /* 0x000fe200097fe4ff */
[----:B------:R-:W-:Y:S01]  /*10ff0*/  ULDC.64 UR6, c[0x0][0xa10] ;  /* 0x0002840000067ab9 */ /* 0x000fe20000000a00 */
[----:B------:R-:W-:Y:S01]  /*11000*/  ISETP.NE.U32.AND P3, PT, RZ, UR8, PT ;  /* 0x00000008ff007c0c */ /* 0x000fe2000bf65070 */
[----:B------:R1:W5:Y:S04]  /*11010*/  @P1 LDG.E R8, desc[UR56][R4.64] ;  /* 0x0000003804081981 */ /* 0x000368000c1e1900 */
[----:B--2---:R-:W2:Y:S01]  /*11020*/  @P0 LDG.E R9, desc[UR56][R2.64] ;  /* 0x0000003802090981 */ /* 0x004ea2000c1e1900 */
[----:B------:R-:W-:-:S02]  /*11030*/  ISETP.NE.AND.EX P3, PT, RZ, UR9, PT, P3 ;  /* 0x00000009ff007c0c */ /* 0x000fc4000bf65330 */
[----:B------:R-:W-:Y:S01]  /*11040*/  IADD3 R6, P4, R24, UR4, RZ ;  /* 0x0000000418067c10 */ /* 0x000fe2000ff9e0ff */
[----:B------:R-:W-:Y:S03]  /*11050*/  STL [R1+0x8], R12 ;  /* 0x0000080c01007387 */ /* 0x000fe60000100800 */
[----:B------:R-:W-:Y:S02]  /*11060*/  IADD3.X R7, R12, UR5, RZ, P4, !PT ;  /* 0x000000050c077c10 */ /* 0x000fe4000a7fe4ff */
[----:B-1----:R-:W-:Y:S02]  /*11070*/  IADD3 R4, P4, R24, UR6, RZ ;  /* 0x0000000618047c10 */ /* 0x002fe4000ff9e0ff */
[----:B------:R-:W-:Y:S02]  /*11080*/  ISETP.NE.U32.AND P1, PT, RZ, UR4, PT ;  /* 0x00000004ff007c0c */ /* 0x000fe4000bf25070 */
[----:B------:R-:W-:Y:S01]  /*11090*/  IADD3.X R5, R12, UR7, RZ, P4, !PT ;  /* 0x000000070c057c10 */ /* 0x000fe2000a7fe4ff */
[----:B------:R-:W-:Y:S01]  /*110a0*/  ULDC UR4, c[0x0][0x288] ;  /* 0x0000a20000047ab9 */ /* 0x000fe20000000800 */
[----:B------:R-:W-:-:S02]  /*110b0*/  ISETP.NE.U32.AND P2, PT, RZ, UR6, PT ;  /* 0x00000006ff007c0c */ /* 0x000fc4000bf45070 */
[----:B------:R-:W-:Y:S02]  /*110c0*/  @P3 IADD3 R10, P4, R24, UR8, RZ ;  /* 0x00000008180a3c10 */ /* 0x000fe4000ff9e0ff */
[----:B------:R-:W-:Y:S02]  /*110d0*/  ISETP.NE.AND.EX P1, PT, RZ, UR5, PT, P1 ;  /* 0x00000005ff007c0c */ /* 0x000fe4000bf25310 */
[----:B------:R-:W-:Y:S02]  /*110e0*/  ISETP.NE.AND.EX P2, PT, RZ, UR7, PT, P2 ;  /* 0x00000007ff007c0c */ /* 0x000fe4000bf45320 */
[----:B------:R-:W-:Y:S01]  /*110f0*/  @P3 IADD3.X R11, R12, UR9, RZ, P4, !PT ;  /* 0x000000090c0b3c10 */ /* 0x000fe2000a7fe4ff */
[----:B0-----:R-:W-:Y:S01]  /*11100*/  IMAD.MOV.U32 R0, RZ, RZ, RZ ;  /* 0x000000ffff007224 */ /* 0x001fe200078e00ff */
[----:B------:R-:W-:-:S07]  /*11110*/  MOV R28, RZ ;  /* 0x000000ff001c7202 */ /* 0x000fce0000000f00 */
[----:B------:R-:W5:Y:S04]  /*11120*/  @P1 LDG.E R28, desc[UR56][R6.64] ;  /* 0x00000038061c1981 */ /* 0x000f68000c1e1900 */
[----:B------:R-:W5:Y:S04]  /*11130*/  @P2 LDG.E R0, desc[UR56][R4.64] ;  /* 0x0000003804002981 */ /* 0x000f68000c1e1900 */
[----:B--2---:R0:W-:Y:S02]  /*11140*/  STL [R1+0x20], R9 ;  /* 0x0000200901007387 */ /* 0x0041e40000100800 */
[----:B0-----:R-:W-:Y:S01]  /*11150*/  IMAD.U32 R9, RZ, RZ, UR4 ;  /* 0x00000004ff097e24 */ /* 0x001fe2000f8e00ff */
[----:B------:R-:W-:-:S05]  /*11160*/  ULDC.64 UR4, c[0x0][0x418] ;  /* 0x0001060000047ab9 */ /* 0x000fca0000000a00 */
[----:B------:R0:W2:Y:S01]  /*11170*/  @P3 LDG.E R9, desc[UR56][R10.64] ;  /* 0x000000380a093981 */ /* 0x0000a2000c1e1900 */
[----:B------:R-:W-:-:S03]  /*11180*/  UISETP.NE.U32.AND UP0, UPT, UR4, URZ, UPT ;  /* 0x0000003f0400728c */ /* 0x000fc6000bf05070 */
[----:B------:R-:W-:Y:S01]  /*11190*/  ULDC UR4, c[0x0][0x424] ;  /* 0x0001090000047ab9 */ /* 0x000fe20000000800 */
[----:B------:R-:W-:-:S03]  /*111a0*/  UISETP.NE.AND.EX UP0, UPT, UR5, URZ, UPT, UP0 ;  /* 0x0000003f0500728c */ /* 0x000fc6000bf05300 */
[----:B------:R-:W-:Y:S01]  /*111b0*/  ULDC UR5, c[0x0][0x2f0] ;  /* 0x0000bc0000057ab9 */ /* 0x000fe20000000800 */
[----:B------:R-:W-:-:S04]  /*111c0*/  USEL UR4, UR4, 0x1, UP0 ;  /* 0x0000000104047887 */ /* 0x000fc80008000000 */
[----:B------:R-:W-:-:S03]  /*111d0*/  UIMAD UR4, UR4, UR5, URZ ;  /* 0x00000005040472a4 */ /* 0x000fc6000f8e023f */
[----:B------:R-:W-:-:S03]  /*111e0*/  ULDC UR5, c[0x0][0x348] ;  /* 0x0000d20000057ab9 */ /* 0x000fc60000000800 */
[----:B0-----:R-:W-:Y:S01]  /*111f0*/  IMAD.U32 R10, RZ, RZ, UR4 ;  /* 0x00000004ff0a7e24 */ /* 0x001fe2000f8e00ff */
[----:B--2---:R0:W-:Y:S02]  /*11200*/  STL [R1+0x38], R9 ;  /* 0x0000380901007387 */ /* 0x0041e40000100800 */
[----:B0-----:R-:W-:Y:S01]  /*11210*/  IMAD.U32 R9, RZ, RZ, UR5 ;  /* 0x00000005ff097e24 */ /* 0x001fe2000f8e00ff */
[----:B------:R-:W-:Y:S06]  /*11220*/  @P3 BRA `(.L_x_527) ;  /* 0x0000000000143947 */ /* 0x000fec0003800000 */
[----:B------:R-:W-:Y:S05]  /*11230*/  @!P0 BRA `(.L_x_527) ;  /* 0x0000000000108947 */ /* 0x000fea0003800000 */
[----:B------:R-:W2:Y:S04]  /*11240*/  LDG.E R11, desc[UR56][R2.64] ;  /* 0x00000038020b7981 */ /* 0x000ea8000c1e1900 */
[----:B------:R-:W2:Y:S02]  /*11250*/  LDG.E R2, desc[UR56][R2.64+0x4] ;  /* 0x0000043802027981 */ /* 0x000ea4000c1e1900 */
[----:B--2---:R-:W-:-:S05]  /*11260*/  IMAD.IADD R2, R2, 0x1, -R11 ;  /* 0x0000000102027824 */ /* 0x004fca00078e0a0b */
[----:B------:R0:W-:Y:S02]  /*11270*/  STL [R1+0x38], R2 ;  /* 0x0000380201007387 */ /* 0x0001e40000100800 */
.L_x_527:
[----:B------:R-:W-:Y:S01]  /*11280*/  ULDC.64 UR4, c[0x0][0xa20] ;  /* 0x0002880000047ab9 */ /* 0x000fe20000000a00 */
[----:B-----5:R-:W-:Y:S01]  /*11290*/  IADD3 R28, R28, R8, RZ ;  /* 0x000000081c1c7210 */ /* 0x020fe20007ffe0ff */
[----:B------:R-:W-:Y:S01]  /*112a0*/  IMAD.MOV.U32 R25, RZ, RZ, R13 ;  /* 0x000000ffff197224 */ /* 0x000fe200078e000d */
[----:B------:R-:W-:-:S04]  /*112b0*/  ISETP.NE.U32.AND P0, PT, RZ, UR4, PT ;  /* 0x00000004ff007c0c */ /* 0x000fc8000bf05070 */
[----:B------:R-:W-:-:S13]  /*112c0*/  ISETP.NE.AND.EX P0, PT, RZ, UR5, PT, P0 ;  /* 0x00000005ff007c0c */ /* 0x000fda000bf05300 */
[----:B------:R-:W-:Y:S05]  /*112d0*/  @!P0 BRA `(.L_x_528) ;  /* 0x0000000000108947 */ /* 0x000fea0003800000 */
[----:B0-----:R-:W-:-:S04]  /*112e0*/  IADD3 R2, P0, R24, UR4, RZ ;  /* 0x0000000418027c10 */ /* 0x001fc8000ff1e0ff */
[----:B------:R-:W-:-:S05]  /*112f0*/  IADD3.X R3, R12, UR5, RZ, P0, !PT ;  /* 0x000000050c037c10 */ /* 0x000fca00087fe4ff */
[----:B------:R1:W5:Y:S01]  /*11300*/  LDG.E R10, desc[UR56][R2.64] ;  /* 0x00000038020a7981 */ /* 0x000362000c1e1900 */
[----:B------:R-:W-:Y:S05]  /*11310*/  BRA `(.L_x_529) ;  /* 0x0000000000107947 */ /* 0x000fea0003800000 */
.L_x_528:
[----:B------:R-:W-:Y:S05]  /*11320*/  @!P1 BRA `(.L_x_529) ;  /* 0x00000000000c9947 */ /* 0x000fea0003800000 */
[----:B------:R-:W2:Y:S04]  /*11330*/  LDG.E R10, desc[UR56][R6.64] ;  /* 0x00000038060a7981 */ /* 0x000ea8000c1e1900 */
[----:B------:R-:W2:Y:S02]  /*11340*/  LDG.E R6, desc[UR56][R6.64+0x4] ;  /* 0x0000043806067981 */ /* 0x000ea4000c1e1900 */
[----:B--2---:R-:W-:-:S07]  /*11350*/  IMAD.IADD R10, R6, 0x1, -R10 ;  /* 0x00000001060a7824 */ /* 0x004fce00078e0a0a */
.L_x_529:
[----:B01----:R-:W2:Y:S01]  /*11360*/  @P2 LDG.E R2, desc[UR56][R4.64] ;  /* 0x0000003804022981 */ /* 0x003ea2000c1e1900 */
[----:B-----5:R-:W-:-:S03]  /*11370*/  IMAD.IADD R10, R10, 0x1, -R8 ;  /* 0x000000010a0a7824 */ /* 0x020fc600078e0a08 */
[----:B------:R-:W2:Y:S01]  /*11380*/  @P2 LDG.E R4, desc[UR56][R4.64+0x4] ;  /* 0x0000043804042981 */ /* 0x000ea2000c1e1900 */
[----:B------:R-:W-:Y:S01]  /*11390*/  BSSY B0, `(.L_x_530) ;  /* 0x00000e2000007945 */ /* 0x000fe20003800000 */
[----:B--2---:R-:W-:-:S04]  /*113a0*/  @P2 IMAD.IADD R9, R4, 0x1, -R2 ;  /* 0x0000000104092824 */ /* 0x004fc800078e0a02 */
[----:B------:R-:W-:-:S05]  /*113b0*/  IMAD.IADD R3, R10, 0x1, R9 ;  /* 0x000000010a037824 */ /* 0x000fca00078e0209 */
[----:B------:R-:W-:Y:S01]  /*113c0*/  IADD3 R2, R3, 0xbf, RZ ;  /* 0x000000bf03027810 */ /* 0x000fe20007ffe0ff */
[----:B------:R0:W-:Y:S04]  /*113d0*/  STL [R1+0x34], R3 ;  /* 0x0000340301007387 */ /* 0x0001e80000100800 */
[----:B------:R-:W-:-:S05]  /*113e0*/  IMAD.HI R2, R2, 0x2aaaaaab, RZ ;  /* 0x2aaaaaab02027827 */ /* 0x000fca00078e02ff */
[----:B0-----:R-:W-:-:S04]  /*113f0*/  SHF.R.U32.HI R3, RZ, 0x1f, R2 ;  /* 0x0000001fff037819 */ /* 0x001fc80000011602 */
[----:B------:R-:W-:-:S05]  /*11400*/  LEA.HI.SX32 R4, R2, R3, 0x1b ;  /* 0x0000000302047211 */ /* 0x000fca00078fdaff */
[--C-:B------:R-:W-:Y:S02]  /*11410*/  IMAD R2, R4, 0xc0, -R10.reuse ;  /* 0x000000c004027824 */ /* 0x100fe400078e0a0a */
[----:B------:R-:W-:-:S03]  /*11420*/  IMAD.MOV R10, RZ, RZ, -R10 ;  /* 0x000000ffff0a7224 */ /* 0x000fc600078e0a0a */
[----:B------:R-:W-:Y:S02]  /*11430*/  VIMNMX R2, R2, R9, PT ;  /* 0x0000000902027248 */ /* 0x000fe40003fe0100 */
[----:B------:R-:W-:-:S04]  /*11440*/  VIMNMX R10, RZ, R10, !PT ;  /* 0x0000000aff0a7248 */ /* 0x000fc80007fe0100 */
[----:B------:R-:W-:Y:S01]  /*11450*/  ISETP.GT.AND P0, PT, R2, R10, PT ;  /* 0x0000000a0200720c */ /* 0x000fe20003f04270 */
[----:B------:R0:W-:-:S12]  /*11460*/  STL [R1+0x18], R4 ;  /* 0x0000180401007387 */ /* 0x0001d80000100800 */
[----:B0-----:R-:W-:Y:S02]  /*11470*/  @P0 VIADD R4, R2, 0xbf ;  /* 0x000000bf02040836 */ /* 0x001fe40000000000 */
[----:B------:R-:W-:-:S04]  /*11480*/  IMAD.WIDE.U32 R2, R10, -0x55555555, RZ ;  /* 0xaaaaaaab0a027825 */ /* 0x000fc800078e00ff */
[----:B------:R-:W-:Y:S01]  /*11490*/  @P0 IMAD.HI R2, R4, 0x2aaaaaab, RZ ;  /* 0x2aaaaaab04020827 */ /* 0x000fe200078e02ff */
[----:B------:R-:W-:-:S04]  /*114a0*/  SHF.R.U32.HI R3, RZ, 0x7, R3 ;  /* 0x00000007ff037819 */ /* 0x000fc80000011603 */
[----:B------:R-:W-:Y:S01]  /*114b0*/  @P0 SHF.R.U32.HI R5, RZ, 0x1f, R2 ;  /* 0x0000001fff050819 */ /* 0x000fe20000011602 */
[----:B------:R-:W-:-:S03]  /*114c0*/  IMAD.MOV.U32 R4, RZ, RZ, R3 ;  /* 0x000000ffff047224 */ /* 0x000fc600078e0003 */
[----:B------:R-:W-:-:S04]  /*114d0*/  @P0 LEA.HI.SX32 R4, R2, R5, 0x1b ;  /* 0x0000000502040211 */ /* 0x000fc800078fdaff */
[----:B------:R-:W-:Y:S02]  /*114e0*/  ISETP.GT.AND P1, PT, R4, R3, PT ;  /* 0x000000030400720c */ /* 0x000fe40003f24270 */
[----:B------:R-:W-:-:S11]  /*114f0*/  PLOP3.LUT P0, PT, PT, PT, PT, 0x80, 0x0 ;  /* 0x000000000000781c */ /* 0x000fd60003f0f070 */
[----:B------:R-:W-:Y:S05]  /*11500*/  @!P1 BRA `(.L_x_531) ;  /* 0x0000000c00289947 */ /* 0x000fea0003800000 */
[----:B------:R-:W-:Y:S01]  /*11510*/  UMOV UR4, 0xffffffff ;  /* 0xffffffff00047882 */ /* 0x000fe20000000000 */
[----:B------:R-:W-:Y:S02]  /*11520*/  SEL R2, R25, RZ, !P2 ;  /* 0x000000ff19027207 */ /* 0x000fe40005000000 */
[----:B------:R-:W-:Y:S05]  /*11530*/  BRA.DIV UR4, `(.L_x_532) ;  /* 0x0000005a04f87947 */ /* 0x000fea000b800000 */
[----:B------:R-:W0:Y:S02]  /*11540*/  S2R R5, SR_TID.X ;  /* 0x0000000000057919 */ /* 0x000e240000002100 */
[----:B0-----:R-:W-:-:S04]  /*11550*/  SHF.R.U32.HI R5, RZ, 0x5, R5 ;  /* 0x00000005ff057819 */ /* 0x001fc80000011605 */
[----:B------:R-:W-:-:S05]  /*11560*/  LOP3.LUT R5, R5, 0x3, RZ, 0xc0, !PT ;  /* 0x0000000305057812 */ /* 0x000fca00078ec0ff */
[----:B------:R0:W1:Y:S02]  /*11570*/  SHFL.IDX PT, R14, R5, RZ, 0x1f ;  /* 0x00001fff050e7589 */ /* 0x00006400000e0000 */
.L_x_691:
[----:B-1----:R-:W-:Y:S02]  /*11580*/  ISETP.NE.AND P0, PT, R14, RZ, PT ;  /* 0x000000ff0e00720c */ /* 0x002fe40003f05270 */
[----:B------:R-:W-:-:S11]  /*11590*/  PLOP3.LUT P6, PT, PT, PT, PT, 0x8, 0x0 ;  /* 0x000000000000781c */ /* 0x000fd60003fce170 */
[----:B------:R-:W-:Y:S05]  /*115a0*/  @P0 BRA `(.L_x_533) ;  /* 0x00000000000c0947 */ /* 0x000fea0003800000 */
[----:B------:R-:W-:-:S03]  /*115b0*/  UMOV UR4, 0xffffffff ;  /* 0xffffffff00047882 */ /* 0x000fc60000000000 */
[----:B------:R-:W-:Y:S05]  /*115c0*/  BRA.DIV UR4, `(.L_x_534) ;  /* 0x0000005e04087947 */ /* 0x000fea000b800000 */
[----:B------:R-:W-:-:S13]  /*115d0*/  ELECT P6, URZ, PT ;  /* 0x00000000003f782f */ /* 0x000fda00038c0000 */
.L_x_533:
[----:B0-----:R-:W2:Y:S01]  /*115e0*/  LDL R5, [R1+0x24] ;  /* 0x0000240001057983 */ /* 0x001ea20000100800 */
[----:B------:R-:W-:Y:S01]  /*115f0*/  BSSY B1, `(.L_x_535) ;  /* 0x0000008000017945 */ /* 0x000fe20003800000 */
[----:B--2---:R-:W-:-:S05]  /*11600*/  VIADD R5, R5, 0x1 ;  /* 0x0000000105057836 */ /* 0x004fca0000000000 */
[----:B------:R-:W-:-:S04]  /*11610*/  LEA.HI R6, R5, R5, RZ, 0x1 ;  /* 0x0000000505067211 */ /* 0x000fc800078f08ff */
[----:B------:R-:W-:-:S05]  /*11620*/  LOP3.LUT R6, R6, 0xfffffffe, RZ, 0xc0, !PT ;  /* 0xfffffffe06067812 */ /* 0x000fca00078ec0ff */
[----:B------:R-:W-:-:S05]  /*11630*/  IMAD.IADD R5, R5, 0x1, -R6 ;  /* 0x0000000105057824 */ /* 0x000fca00078e0a06 */
[----:B------:R-:W-:-:S04]  /*11640*/  SHF.L.U32 R5, R5, 0x1f, RZ ;  /* 0x0000001f05057819 */ /* 0x000fc800000006ff */
[----:B------:R-:W0:Y:S02]  /*11650*/  SYNCS.PHASECHK.TRANS64.TRYWAIT P0, [R22+URZ+0x30820], R5 ;  /* 0x03082005160075a7 */ /* 0x000e24000800017f */
[----:B0-----:R-:W-:Y:S05]  /*11660*/  @!P0 BRA `(.L_x_536) ;  /* 0x0000005c00008947 */ /* 0x001fea0003800000 */
.L_x_694:
[----:B------:R-:W-:Y:S05]  /*11670*/  BSYNC B1 ;  /* 0x0000000000017941 */ /* 0x000fea0003800000 */
.L_x_535:
[----:B------:R-:W-:Y:S04]  /*11680*/  BSSY B1, `(.L_x_537) ;  /* 0x000004e000017945 */ /* 0x000fe80003800000 */
[----:B------:R-:W-:Y:S05]  /*11690*/  @!P6 BRA `(.L_x_538) ;  /* 0x000000040030e947 */ /* 0x000fea0003800000 */
[----:B------:R-:W0:Y:S01]  /*116a0*/  LDL R8, [R1+0x4] ;  /* 0x0000040001087983 */ /* 0x000e220000100800 */
[----:B------:R-:W1:Y:S02]  /*116b0*/  S2R R6, SR_TID.X ;  /* 0x0000000000067919 */ /* 0x000e640000002100 */
[----:B-1----:R-:W-:Y:S02]  /*116c0*/  LOP3.LUT R7, R6, 0x7f, RZ, 0xc0, !PT ;  /* 0x0000007f06077812 */ /* 0x002fe400078ec0ff */
[----:B------:R-:W-:Y:S01]  /*116d0*/  LEA R6, R29, R22, 0x3 ;  /* 0x000000161d067211 */ /* 0x000fe200078e18ff */
[----:B------:R-:W-:Y:S01]  /*116e0*/  BSSY B2, `(.L_x_539) ;  /* 0x0000005000027945 */ /* 0x000fe20003800000 */
[----:B------:R-:W-:Y:S02]  /*116f0*/  ISETP.NE.AND P1, PT, R7, RZ, PT ;  /* 0x000000ff0700720c */ /* 0x000fe40003f25270 */
[----:B0-----:R-:W-:-:S04]  /*11700*/  SHF.L.U32 R5, R8, 0x1f, RZ ;  /* 0x0000001f08057819 */ /* 0x001fc800000006ff */
[----:B------:R-:W0:Y:S02]  /*11710*/  SYNCS.PHASECHK.TRANS64.TRYWAIT P0, [R6+URZ+0x308a0], R5 ;  /* 0x0308a005060075a7 */ /* 0x000e24000800017f */
[----:B0-----:R-:W-:Y:S05]  /*11720*/  @!P0 BRA `(.L_x_540) ;  /* 0x0000005800e48947 */ /* 0x001fea0003800000 */
.L_x_695:
[----:B------:R-:W-:Y:S05]  /*11730*/  BSYNC B2 ;  /* 0x0000000000027941 */ /* 0x000fea0003800000 */
.L_x_539:
[----:B------:R-:W-:Y:S04]  /*11740*/  BSSY B2, `(.L_x_541) ;  /* 0x0000009000027945 */ /* 0x000fe80003800000 */
[----:B------:R-:W-:Y:S05]  /*11750*/  @P1 BRA `(.L_x_542) ;  /* 0x00000000001c1947 */ /* 0x000fea0003800000 */
[----:B------:R-:W1:Y:S02]  /*11760*/  S2R R7, SR_TID.X ;  /* 0x0000000000077919 */ /* 0x000e640000002100 */
[----:B-1----:R-:W-:Y:S01]  /*11770*/  LOP3.LUT R8, R7, 0x1f, RZ, 0xc0, !PT ;  /* 0x0000001f07087812 */ /* 0x002fe200078ec0ff */
[----:B------:R-:W-:-:S03]  /*11780*/  IMAD.MOV.U32 R7, RZ, RZ, 0x6000 ;  /* 0x00006000ff077424 */ /* 0x000fc600078e00ff */
[----:B------:R-:W-:Y:S01]  /*11790*/  ISETP.NE.AND P0, PT, R8, RZ, PT ;  /* 0x000000ff0800720c */ /* 0x000fe20003f05270 */
[----:B------:R1:W-:-:S12]  /*117a0*/  SYNCS.ARRIVE.TRANS64 RZ, [R6+URZ+0x30890], R7 ;  /* 0x0308900706ff79a7 */ /* 0x0003d8000800003f */
[----:B-1----:R-:W-:Y:S05]  /*117b0*/  @!P0 BRA `(.L_x_542) ;  /* 0x0000000000048947 */ /* 0x002fea0003800000 */
[----:B------:R-:W-:Y:S01]  /*117c0*/  BPT.TRAP 0x1 ;  /* 0x000000040000795c */ /* 0x000fe20000300000 */
.L_x_542:
[----:B------:R-:W-:Y:S05]  /*117d0*/  BSYNC B2 ;  /* 0x0000000000027941 */ /* 0x000fea0003800000 */
.L_x_541:
[----:B------:R-:W-:Y:S01]  /*117e0*/  IMAD.MOV.U32 R11, RZ, RZ, RZ ;  /* 0x000000ffff0b7224 */ /* 0x000fe200078e00ff */
[----:B------:R-:W-:Y:S01]  /*117f0*/  UIADD3 UR4, UP0, UR38, 0x570, URZ ;  /* 0x0000057026047890 */ /* 0x000fe2000ff1e03f */
[----:B------:R-:W-:Y:S01]  /*11800*/  IMAD R7, R4, 0xc0, R0 ;  /* 0x000000c004077824 */ /* 0x000fe200078e0200 */
[----:B------:R-:W-:Y:S01]  /*11810*/  PLOP3.LUT P0, PT, PT, PT, PT, 0x80, 0x0 ;  /* 0x000000000000781c */ /* 0x000fe20003f0f070 */
[----:B------:R-:W-:Y:S01]  /*11820*/  IMAD R10, R29, 0x6000, R22 ;  /* 0x000060001d0a7824 */ /* 0x000fe200078e0216 */
[----:B------:R-:W-:Y:S01]  /*11830*/  R2UR UR10, R11 ;  /* 0x000000000b0a72ca */ /* 0x000fe200000e0000 */
[----:B------:R-:W-:Y:S01]  /*11840*/  VIADD R7, R7, 0xffffff40 ;  /* 0xffffff4007077836 */ /* 0x000fe20000000000 */
[----:B------:R-:W-:Y:S01]  /*11850*/  UIADD3.X UR5, URZ, UR39, URZ, UP0, !UPT ;  /* 0x000000273f057290 */ /* 0x000fe200087fe43f */
[----:B------:R-:W-:Y:S01]  /*11860*/  VIADD R8, R6, 0x30890 ;  /* 0x0003089006087836 */ /* 0x000fe20000000000 */
[----:B------:R-:W-:Y:S01]  /*11870*/  UMOV UR6, 0x0 ;  /* 0x0000000000067882 */ /* 0x000fe20000000000 */
[----:B------:R-:W-:Y:S01]  /*11880*/  VIADD R9, R10, 0x12400 ;  /* 0x000124000a097836 */ /* 0x000fe20000000000 */
[----:B------:R-:W-:-:S09]  /*11890*/  UMOV UR7, 0x12f00000 ;  /* 0x12f0000000077882 */ /* 0x000fd20000000000 */
.L_x_543:
        /* <DEDUP_REMOVED lines=10> */
[----:B------:R-:W1:Y:S01]  /*11940*/  SYNCS.PHASECHK.TRANS64.TRYWAIT P0, [R6+URZ+0x308c0], R5 ;  /* 0x0308c005060075a7 */ /* 0x000e62000800017f */
[----:B------:R-:W-:Y:S04]  /*11950*/  BSSY B2, `(.L_x_544) ;  /* 0x0000002000027945 */ /* 0x000fe80003800000 */
[----:B-1----:R-:W-:Y:S05]  /*11960*/  @!P0 BRA `(.L_x_545) ;  /* 0x0000005800688947 */ /* 0x002fea0003800000 */
.L_x_696:
[----:B------:R-:W-:Y:S05]  /*11970*/  BSYNC B2 ;  /* 0x0000000000027941 */ /* 0x000fea0003800000 */
.L_x_544:
[----:B------:R-:W-:Y:S01]  /*11980*/  BSSY B2, `(.L_x_546) ;  /* 0x000000b000027945 */ /* 0x000fe20003800000 */
[----:B------:R-:W-:Y:S01]  /*11990*/  MOV R8, 0x0 ;  /* 0x0000000000087802 */ /* 0x000fe20000000f00 */
[----:B------:R-:W-:Y:S02]  /*119a0*/  IMAD.MOV.U32 R9, RZ, RZ, 0x12f00000 ;  /* 0x12f00000ff097424 */ /* 0x000fe400078e00ff */
[----:B------:R-:W-:Y:S05]  /*119b0*/  @P1 BRA `(.L_x_547) ;  /* 0x00000000001c1947 */ /* 0x000fea0003800000 */
[----:B------:R-:W2:Y:S01]  /*119c0*/  S2R R12, SR_TID.X ;  /* 0x00000000000c7919 */ /* 0x000ea20000002100 */
[----:B01----:R-:W-:-:S04]  /*119d0*/  IMAD.MOV.U32 R5, RZ, RZ, 0x6000 ;  /* 0x00006000ff057424 */ /* 0x003fc800078e00ff */
[----:B------:R3:W-:Y:S01]  /*119e0*/  SYNCS.ARRIVE.TRANS64 RZ, [R6+URZ+0x308b0], R5 ;  /* 0x0308b00506ff79a7 */ /* 0x0007e2000800003f */
[----:B--2---:R-:W-:-:S04]  /*119f0*/  LOP3.LUT R12, R12, 0x1f, RZ, 0xc0, !PT ;  /* 0x0000001f0c0c7812 */ /* 0x004fc800078ec0ff */
[----:B------:R-:W-:-:S13]  /*11a00*/  ISETP.NE.AND P0, PT, R12, RZ, PT ;  /* 0x000000ff0c00720c */ /* 0x000fda0003f05270 */
[----:B---3--:R-:W-:Y:S05]  /*11a10*/  @!P0 BRA `(.L_x_547) ;  /* 0x0000000000048947 */ /* 0x008fea0003800000 */
[----:B------:R-:W-:Y:S01]  /*11a20*/  BPT.TRAP 0x1 ;  /* 0x000000040000795c */ /* 0x000fe20000300000 */
.L_x_547:
[----:B------:R-:W-:Y:S05]  /*11a30*/  BSYNC B2 ;  /* 0x0000000000027941 */ /* 0x000fea0003800000 */
.L_x_546:
[----:B------:R-:W-:Y:S01]  /*11a40*/  R2UR UR10, R11 ;  /* 0x000000000b0a72ca */ /* 0x000fe200000e0000 */
[----:B------:R-:W-:Y:S01]  /*11a50*/  UIADD3 UR4, UP0, UR38, 0x670, URZ ;  /* 0x0000067026047890 */ /* 0x000fe2000ff1e03f */
[----:B------:R-:W-:Y:S01]  /*11a60*/  R2UR UR6, R8 ;  /* 0x00000000080672ca */ /* 0x000fe200000e0000 */
[----:B------:R-:W-:Y:S01]  /*11a70*/  VIADD R10, R10, 0x400 ;  /* 0x000004000a0a7836 */ /* 0x000fe20000000000 */
[----:B------:R-:W-:Y:S01]  /*11a80*/  R2UR UR7, R9 ;  /* 0x00000000090772ca */ /* 0x000fe200000e0000 */
[----:B01----:R-:W-:Y:S01]  /*11a90*/  VIADD R6, R6, 0x308b0 ;  /* 0x000308b006067836 */ /* 0x003fe20000000000 */
[----:B------:R-:W-:Y:S01]  /*11aa0*/  PLOP3.LUT P0, PT, PT, PT, PT, 0x80, 0x0 ;  /* 0x000000000000781c */ /* 0x000fe20003f0f070 */
[----:B------:R-:W-:-:S12]  /*11ab0*/  UIADD3.X UR5, URZ, UR39, URZ, UP0, !UPT ;  /* 0x000000273f057290 */ /* 0x000fd800087fe43f */
.L_x_548:
        /* <DEDUP_REMOVED lines=10> */
.L_x_538:
[----:B------:R-:W-:Y:S05]  /*11b60*/  BSYNC B1 ;  /* 0x0000000000017941 */ /* 0x000fea0003800000 */
.L_x_537:
[----:B------:R-:W2:Y:S01]  /*11b70*/  LDL.LU R8, [R1+0x4] ;  /* 0x0000040001087983 */ /* 0x000ea20000300800 */
[----:B------:R-:W-:Y:S01]  /*11b80*/  VIADD R29, R29, 0x1 ;  /* 0x000000011d1d7836 */ /* 0x000fe20000000000 */
[----:B------:R-:W-:Y:S02]  /*11b90*/  IADD3 R4, R4, -0x2, RZ ;  /* 0xfffffffe04047810 */ /* 0x000fe40007ffe0ff */
[----:B------:R-:W-:Y:S02]  /*11ba0*/  PLOP3.LUT P0, PT, PT, PT, PT, 0x8, 0x0 ;  /* 0x000000000000781c */ /* 0x000fe40003f0e170 */
[----:B------:R-:W-:Y:S02]  /*11bb0*/  ISETP.NE.AND P1, PT, R29, 0x2, PT ;  /* 0x000000021d00780c */ /* 0x000fe40003f25270 */
[----:B------:R-:W-:Y:S02]  /*11bc0*/  ISETP.GE.AND P2, PT, R4, R3, PT ;  /* 0x000000030400720c */ /* 0x000fe40003f46270 */
[----:B0-----:R-:W-:-:S02]  /*11bd0*/  SEL R5, RZ, 0x1, P1 ;  /* 0x00000001ff057807 */ /* 0x001fc40000800000 */
[----:B------:R-:W-:Y:S02]  /*11be0*/  SEL R29, R29, RZ, P1 ;  /* 0x000000ff1d1d7207 */ /* 0x000fe40000800000 */
[----:B--2---:R-:W-:-:S05]  /*11bf0*/  LOP3.LUT R8, R8, R5, RZ, 0x3c, !PT ;  /* 0x0000000508087212 */ /* 0x004fca00078e3cff */
[----:B------:R0:W-:Y:S02]  /*11c00*/  STL [R1+0x4], R8 ;  /* 0x0000040801007387 */ /* 0x0001e40000100800 */
[----:B------:R-:W-:Y:S05]  /*11c10*/  @!P2 BRA `(.L_x_531) ;  /* 0x000000040064a947 */ /* 0x000fea0003800000 */
.L_x_561:
[----:B------:R-:W-:Y:S05]  /*11c20*/  YIELD ;  /* 0x0000000000007946 */ /* 0x000fea0003800000 */
[----:B------:R-:W-:Y:S04]  /*11c30*/  BSSY B1, `(.L_x_549) ;  /* 0x000004d000017945 */ /* 0x000fe80003800000 */
[----:B-1----:R-:W-:Y:S05]  /*11c40*/  @!P6 BRA `(.L_x_550) ;  /* 0x00000004002ce947 */ /* 0x002fea0003800000 */
[----:B------:R-:W2:Y:S01]  /*11c50*/  LDL R6, [R1+0x4] ;  /* 0x0000040001067983 */ /* 0x000ea20000100800 */
[----:B------:R-:W1:Y:S02]  /*11c60*/  S2R R5, SR_TID.X ;  /* 0x0000000000057919 */ /* 0x000e640000002100 */
[----:B-1----:R-:W-:Y:S01]  /*11c70*/  LOP3.LUT R7, R5, 0x7f, RZ, 0xc0, !PT ;  /* 0x0000007f05077812 */ /* 0x002fe200078ec0ff */
[----:B------:R-:W-:Y:S01]  /*11c80*/  IMAD R5, R29, 0x8, R22 ;  /* 0x000000081d057824 */ /* 0x000fe200078e0216 */
[----:B------:R-:W-:Y:S02]  /*11c90*/  BSSY B2, `(.L_x_551) ;  /* 0x0000005000027945 */ /* 0x000fe40003800000 */
[----:B------:R-:W-:Y:S02]  /*11ca0*/  ISETP.NE.AND P2, PT, R7, RZ, PT ;  /* 0x000000ff0700720c */ /* 0x000fe40003f45270 */
[----:B--2---:R-:W-:-:S04]  /*11cb0*/  SHF.L.U32 R6, R6, 0x1f, RZ ;  /* 0x0000001f06067819 */ /* 0x004fc800000006ff */
[----:B------:R-:W1:Y:S02]  /*11cc0*/  SYNCS.PHASECHK.TRANS64.TRYWAIT P1, [R5+URZ+0x308a0], R6 ;  /* 0x0308a006050075a7 */ /* 0x000e64000802017f */
[----:B-1----:R-:W-:Y:S05]  /*11cd0*/  @!P1 BRA `(.L_x_552) ;  /* 0x0000005400a09947 */ /* 0x002fea0003800000 */
.L_x_697:
[----:B------:R-:W-:Y:S05]  /*11ce0*/  BSYNC B2 ;  /* 0x0000000000027941 */ /* 0x000fea0003800000 */
.L_x_551:
[----:B------:R-:W-:Y:S04]  /*11cf0*/  BSSY B2, `(.L_x_553) ;  /* 0x0000009000027945 */ /* 0x000fe80003800000 */
[----:B------:R-:W-:Y:S05]  /*11d00*/  @P2 BRA `(.L_x_554) ;  /* 0x00000000001c2947 */ /* 0x000fea0003800000 */
[----:B------:R-:W0:Y:S02]  /*11d10*/  S2R R7, SR_TID.X ;  /* 0x0000000000077919 */ /* 0x000e240000002100 */
[----:B0-----:R-:W-:Y:S01]  /*11d20*/  LOP3.LUT R8, R7, 0x1f, RZ, 0xc0, !PT ;  /* 0x0000001f07087812 */ /* 0x001fe200078ec0ff */
[----:B------:R-:W-:-:S03]  /*11d30*/  IMAD.MOV.U32 R7, RZ, RZ, 0x6000 ;  /* 0x00006000ff077424 */ /* 0x000fc600078e00ff */
[----:B------:R-:W-:Y:S01]  /*11d40*/  ISETP.NE.AND P1, PT, R8, RZ, PT ;  /* 0x000000ff0800720c */ /* 0x000fe20003f25270 */
[----:B------:R2:W-:-:S12]  /*11d50*/  SYNCS.ARRIVE.TRANS64 RZ, [R5+URZ+0x30890], R7 ;  /* 0x0308900705ff79a7 */ /* 0x0005d8000800003f */
[----:B--2---:R-:W-:Y:S05]  /*11d60*/  @!P1 BRA `(.L_x_554) ;  /* 0x0000000000049947 */ /* 0x004fea0003800000 */
[----:B------:R-:W-:Y:S01]  /*11d70*/  BPT.TRAP 0x1 ;  /* 0x000000040000795c */ /* 0x000fe20000300000 */
.L_x_554:
[----:B------:R-:W-:Y:S05]  /*11d80*/  BSYNC B2 ;  /* 0x0000000000027941 */ /* 0x000fea0003800000 */
.L_x_553:
[----:B------:R-:W-:Y:S01]  /*11d90*/  IMAD.MOV.U32 R11, RZ, RZ, RZ ;  /* 0x000000ffff0b7224 */ /* 0x000fe200078e00ff */
[----:B------:R-:W-:Y:S01]  /*11da0*/  UIADD3 UR4, UP0, UR38, 0x570, URZ ;  /* 0x0000057026047890 */ /* 0x000fe2000ff1e03f */
[----:B------:R-:W-:Y:S01]  /*11db0*/  IMAD R7, R29, 0x6000, R22 ;  /* 0x000060001d077824 */ /* 0x000fe200078e0216 */
[----:B------:R-:W-:Y:S01]  /*11dc0*/  PLOP3.LUT P1, PT, PT, PT, PT, 0x80, 0x0 ;  /* 0x000000000000781c */ /* 0x000fe20003f2f070 */
[----:B0-----:R-:W-:Y:S01]  /*11dd0*/  IMAD R8, R4, 0xc0, R0 ;  /* 0x000000c004087824 */ /* 0x001fe200078e0200 */
[----:B------:R-:W-:Y:S01]  /*11de0*/  R2UR UR10, R11 ;  /* 0x000000000b0a72ca */ /* 0x000fe200000e0000 */
[----:B------:R-:W-:Y:S01]  /*11df0*/  VIADD R9, R5, 0x30890 ;  /* 0x0003089005097836 */ /* 0x000fe20000000000 */
[----:B------:R-:W-:Y:S01]  /*11e00*/  UIADD3.X UR5, URZ, UR39, URZ, UP0, !UPT ;  /* 0x000000273f057290 */ /* 0x000fe200087fe43f */
[----:B------:R-:W-:Y:S01]  /*11e10*/  VIADD R10, R7, 0x12400 ;  /* 0x00012400070a7836 */ /* 0x000fe20000000000 */
[----:B------:R-:W-:Y:S01]  /*11e20*/  UMOV UR6, 0x0 ;  /* 0x0000000000067882 */ /* 0x000fe20000000000 */
[----:B------:R-:W-:-:S10]  /*11e30*/  UMOV UR7, 0x12f00000 ;  /* 0x12f0000000077882 */ /* 0x000fd40000000000 */
.L_x_555:
        /* <DEDUP_REMOVED lines=10> */
[----:B------:R-:W0:Y:S01]  /*11ee0*/  SYNCS.PHASECHK.TRANS64.TRYWAIT P1, [R5+URZ+0x308c0], R6 ;  /* 0x0308c006050075a7 */ /* 0x000e22000802017f */
[----:B------:R-:W-:Y:S04]  /*11ef0*/  BSSY B2, `(.L_x_556) ;  /* 0x0000002000027945 */ /* 0x000fe80003800000 */
[----:B0-----:R-:W-:Y:S05]  /*11f00*/  @!P1 BRA `(.L_x_557) ;  /* 0x0000005400289947 */ /* 0x001fea0003800000 */
.L_x_698:
[----:B------:R-:W-:Y:S05]  /*11f10*/  BSYNC B2 ;  /* 0x0000000000027941 */ /* 0x000fea0003800000 */
.L_x_556:
        /* <DEDUP_REMOVED lines=11> */
.L_x_559:
[----:B------:R-:W-:Y:S05]  /*11fd0*/  BSYNC B2 ;  /* 0x0000000000027941 */ /* 0x000fea0003800000 */
.L_x_558:
        /* <DEDUP_REMOVED lines=8> */
.L_x_560:
        /* <DEDUP_REMOVED lines=10> */
.L_x_550:
[----:B------:R-:W-:Y:S05]  /*12100*/  BSYNC B1 ;  /* 0x0000000000017941 */ /* 0x000fea0003800000 */
.L_x_549:
[----:B------:R-:W2:Y:S01]  /*12110*/  LDL.LU R6, [R1+0x4] ;  /* 0x0000040001067983 */ /* 0x000ea20000300800 */
[----:B------:R-:W-:Y:S01]  /*12120*/  VIADD R29, R29, 0x1 ;  /* 0x000000011d1d7836 */ /* 0x000fe20000000000 */
[C---:B------:R-:W-:Y:S02]  /*12130*/  ISETP.GT.AND P2, PT, R4.reuse, R3, PT ;  /* 0x000000030400720c */ /* 0x040fe40003f44270 */
[----:B------:R-:W-:Y:S02]  /*12140*/  IADD3 R4, R4, -0x1, RZ ;  /* 0xffffffff04047810 */ /* 0x000fe40007ffe0ff */
[----:B------:R-:W-:-:S04]  /*12150*/  ISETP.NE.AND P1, PT, R29, 0x2, PT ;  /* 0x000000021d00780c */ /* 0x000fc80003f25270 */
[----:B------:R-:W-:Y:S02]  /*12160*/  SEL R5, RZ, 0x1, P1 ;  /* 0x00000001ff057807 */ /* 0x000fe40000800000 */
[----:B------:R-:W-:Y:S02]  /*12170*/  SEL R29, R29, RZ, P1 ;  /* 0x000000ff1d1d7207 */ /* 0x000fe40000800000 */
[----:B--2---:R-:W-:-:S05]  /*12180*/  LOP3.LUT R6, R6, R5, RZ, 0x3c, !PT ;  /* 0x0000000506067212 */ /* 0x004fca00078e3cff */
[----:B------:R1:W-:Y:S01]  /*12190*/  STL [R1+0x4], R6 ;  /* 0x0000040601007387 */ /* 0x0003e20000100800 */
[----:B------:R-:W-:Y:S05]  /*121a0*/  @P2 BRA `(.L_x_561) ;  /* 0xfffffff8009c2947 */ /* 0x000fea000383ffff */
.L_x_531:
[----:B------:R-:W-:Y:S05]  /*121b0*/  BSYNC B0 ;  /* 0x0000000000007941 */ /* 0x000fea0003800000 */
.L_x_530:
[----:B------:R-:W2:Y:S01]  /*121c0*/  LDL R5, [R1+0x34] ;  /* 0x0000340001057983 */ /* 0x000ea20000100800 */
[----:B------:R-:W-:Y:S05]  /*121d0*/  @!P0 WARPSYNC.ALL ;  /* 0x0000000000008948 */ /* 0x000fea0003800000 */
[----:B------:R-:W-:Y:S06]  /*121e0*/  @!P0 BAR.SYNC.DEFER_BLOCKING 0xc, 0x200 ;  /* 0x0308000000008b1d */ /* 0x000fec0000010000 */
[----:B------:R-:W-:Y:S01]  /*121f0*/  BSSY B7, `(.L_x_562) ;  /* 0x000035f000077945 */ /* 0x000fe20003800000 */
[----:B--2---:R-:W-:-:S13]  /*12200*/  ISETP.GT.AND P0, PT, R5, RZ, PT ;  /* 0x000000ff0500720c */ /* 0x004fda0003f04270 */
[----:B------:R-:W-:Y:S05]  /*12210*/  @P0 BRA `(.L_x_563) ;  /* 0x0000000000440947 */ /* 0x000fea0003800000 */
[----:B------:R-:W2:Y:S02]  /*12220*/  S2R R5, SR_TID.X ;  /* 0x0000000000057919 */ /* 0x000ea40000002100 */
[----:B--2---:R-:W-:-:S04]  /*12230*/  LOP3.LUT R5, R5, 0x7f, RZ, 0xc0, !PT ;  /* 0x0000007f05057812 */ /* 0x004fc800078ec0ff */
[----:B------:R-:W-:-:S13]  /*12240*/  ISETP.NE.AND P0, PT, R5, RZ, PT ;  /* 0x000000ff0500720c */ /* 0x000fda0003f05270 */
[----:B------:R-:W-:Y:S05]  /*12250*/  @P0 BRA `(.L_x_564) ;  /* 0x0000003400600947 */ /* 0x000fea0003800000 */
[----:B------:R-:W2:Y:S01]  /*12260*/  S2R R5, SR_LANEID ;  /* 0x0000000000057919 */ /* 0x000ea20000000000 */
[----:B------:R-:W-:Y:S01]  /*12270*/  VOTEU.ANY UR4, UPT, PT ;  /* 0x0000000000047886 */ /* 0x000fe200038e0100 */
[----:B------:R-:W3:Y:S01]  /*12280*/  LDC.64 R2, c[0x0][0xc60] ;  /* 0x00031800ff027b82 */ /* 0x000ee20000000a00 */
[----:B------:R-:W2:Y:S02]  /*12290*/  FLO.U32 R0, UR4 ;  /* 0x0000000400007d00 */ /* 0x000ea400080e0000 */
[----:B--2---:R-:W-:-:S06]  /*122a0*/  ISETP.EQ.U32.AND P0, PT, R0, R5, PT ;  /* 0x000000050000720c */ /* 0x004fcc0003f02070 */
[----:B------:R-:W3:Y:S07]  /*122b0*/  POPC R5, UR4 ;  /* 0x0000000400057d09 */ /* 0x000eee0008000000 */
[----:B---3--:R-:W2:Y:S01]  /*122c0*/  @P0 ATOMG.E.ADD.STRONG.GPU PT, R3, desc[UR56][R2.64], R5 ;  /* 0x00000005020309a8 */ /* 0x008ea200081ee1f8 */
[----:B------:R-:W3:Y:S02]  /*122d0*/  S2R R4, SR_LTMASK ;  /* 0x0000000000047919 */ /* 0x000ee40000003900 */
[----:B---3--:R-:W-:-:S04]  /*122e0*/  LOP3.LUT R4, R4, UR4, RZ, 0xc0, !PT ;  /* 0x0000000404047c12 */ /* 0x008fc8000f8ec0ff */
[----:B------:R-:W3:Y:S01]  /*122f0*/  POPC R7, R4 ;  /* 0x0000000400077309 */ /* 0x000ee20000000000 */
[----:B--2---:R-:W3:Y:S02]  /*12300*/  SHFL.IDX PT, R0, R3, R0, 0x1f ;  /* 0x00001f0003007589 */ /* 0x004ee400000e0000 */
[----:B---3--:R-:W-:Y:S01]  /*12310*/  IADD3 R16, R0, UR36, R7 ;  /* 0x0000002400107c10 */ /* 0x008fe2000fffe007 */
[----:B------:R-:W-:Y:S06]  /*12320*/  BRA `(.L_x_564) ;  /* 0x00000034002c7947 */ /* 0x000fec0003800000 */
.L_x_563:
        /* <DEDUP_REMOVED lines=8> */
[----:B------:R-:W-:Y:S01]  /*123b0*/  IMAD.U32 R4, RZ, RZ, UR6 ;  /* 0x00000006ff047e24 */ /* 0x000fe2000f8e00ff */
[----:B------:R-:W-:Y:S01]  /*123c0*/  MOV R10, UR4 ;  /* 0x00000004000a7c02 */ /* 0x000fe20008000f00 */
[----:B------:R-:W2:Y:S01]  /*123d0*/  LDC.64 R2, c[0x4][R2] ;  /* 0x0100000002027b82 */ /* 0x000ea20000000a00 */
[----:B------:R-:W-:Y:S02]  /*123e0*/  IMAD.U32 R5, RZ, RZ, UR7 ;  /* 0x00000007ff057e24 */ /* 0x000fe4000f8e00ff */
[----:B-1----:R-:W-:Y:S02]  /*123f0*/  IMAD.U32 R6, RZ, RZ, UR8 ;  /* 0x00000008ff067e24 */ /* 0x002fe4000f8e00ff */
[----:B------:R-:W-:-:S02]  /*12400*/  IMAD.U32 R7, RZ, RZ, UR9 ;  /* 0x00000009ff077e24 */ /* 0x000fc4000f8e00ff */
[----:B------:R-:W-:Y:S02]  /*12410*/  IMAD.U32 R11, RZ, RZ, UR5 ;  /* 0x00000005ff0b7e24 */ /* 0x000fe4000f8e00ff */
[----:B0-----:R-:W-:Y:S02]  /*12420*/  IMAD.MOV.U32 R8, RZ, RZ, 0x70 ;  /* 0x00000070ff087424 */ /* 0x001fe400078e00ff */
[----:B------:R-:W-:Y:S02]  /*12430*/  IMAD.MOV.U32 R12, RZ, RZ, 0x1 ;  /* 0x00000001ff0c7424 */ /* 0x000fe400078e00ff */
[----:B------:R-:W-:-:S07]  /*12440*/  IMAD.MOV.U32 R13, RZ, RZ, RZ ;  /* 0x000000ffff0d7224 */ /* 0x000fce00078e00ff */
[----:B------:R-:W-:-:S07]  /*12450*/  LEPC R20, `(.L_x_566) ;  /* 0x000000001014794e */ /* 0x000fce0000000000 */
[----:B--2---:R-:W-:Y:S05]  /*12460*/  CALL.ABS.NOINC R2 ;  /* 0x0000000002007343 */ /* 0x004fea0003c00000 */
.L_x_566:
[----:B------:R-:W-:Y:S05]  /*12470*/  BSYNC B6 ;  /* 0x0000000000067941 */ /* 0x000fea0003800000 */
.L_x_565:
        /* <DEDUP_REMOVED lines=8> */
[----:B------:R2:W3:Y:S01]  /*12500*/  LDC.64 R2, c[0x4][R0] ;  /* 0x0100000000027b82 */ /* 0x0004e20000000a00 */
[----:B------:R-:W-:Y:S01]  /*12510*/  MOV R4, UR6 ;  /* 0x0000000600047c02 */ /* 0x000fe20008000f00 */
[----:B------:R-:W-:Y:S01]  /*12520*/  IMAD.U32 R5, RZ, RZ, UR7 ;  /* 0x00000007ff057e24 */ /* 0x000fe2000f8e00ff */
[----:B0-----:R-:W-:Y:S01]  /*12530*/  MOV R8, 0x70 ;  /* 0x0000007000087802 */ /* 0x001fe20000000f00 */
[----:B-1----:R-:W-:Y:S02]  /*12540*/  IMAD.U32 R6, RZ, RZ, UR8 ;  /* 0x00000008ff067e24 */ /* 0x002fe4000f8e00ff */
[----:B------:R-:W-:-:S02]  /*12550*/  IMAD.U32 R7, RZ, RZ, UR9 ;  /* 0x00000009ff077e24 */ /* 0x000fc4000f8e00ff */
[----:B------:R-:W-:Y:S02]  /*12560*/  IMAD.U32 R10, RZ, RZ, UR4 ;  /* 0x00000004ff0a7e24 */ /* 0x000fe4000f8e00ff */
[----:B------:R-:W-:Y:S02]  /*12570*/  IMAD.U32 R11, RZ, RZ, UR5 ;  /* 0x00000005ff0b7e24 */ /* 0x000fe4000f8e00ff */
[----:B------:R-:W-:Y:S02]  /*12580*/  IMAD.MOV.U32 R12, RZ, RZ, 0x1 ;  /* 0x00000001ff0c7424 */ /* 0x000fe400078e00ff */
[----:B--2---:R-:W-:-:S07]  /*12590*/  IMAD.MOV.U32 R13, RZ, RZ, RZ ;  /* 0x000000ffff0d7224 */ /* 0x004fce00078e00ff */
[----:B------:R-:W-:-:S07]  /*125a0*/  LEPC R20, `(.L_x_569) ;  /* 0x000000001014794e */ /* 0x000fce0000000000 */
[----:B---3--:R-:W-:Y:S05]  /*125b0*/  CALL.ABS.NOINC R2 ;  /* 0x0000000002007343 */ /* 0x008fea0003c00000 */
.L_x_569:
        /* <DEDUP_REMOVED lines=16> */
.L_x_568:
[----:B------:R-:W-:Y:S05]  /*126c0*/  BSYNC B6 ;  /* 0x0000000000067941 */ /* 0x000fea0003800000 */
.L_x_567:
[----:B------:R-:W2:Y:S01]  /*126d0*/  LDL.LU R21, [R1+0x8] ;  /* 0x0000080001157983 */ /* 0x000ea20000300800 */
[----:B------:R-:W-:Y:S02]  /*126e0*/  ULDC.64 UR4, c[0x0][0x9f8] ;  /* 0x00027e0000047ab9 */ /* 0x000fe40000000a00 */
[----:B------:R-:W-:Y:S01]  /*126f0*/  ISETP.NE.U32.AND P0, PT, RZ, UR4, PT ;  /* 0x00000004ff007c0c */ /* 0x000fe2000bf05070 */
[----:B------:R-:W0:Y:S03]  /*12700*/  LDL R20, [R1+0x18] ;  /* 0x0000180001147983 */ /* 0x000e260000100800 */
[----:B------:R-:W-:-:S13]  /*12710*/  ISETP.NE.AND.EX P0, PT, RZ, UR5, PT, P0 ;  /* 0x00000005ff007c0c */ /* 0x000fda000bf05300 */
[----:B------:R-:W-:-:S04]  /*12720*/  @P0 IADD3 R2, P1, R24, UR4, RZ ;  /* 0x0000000418020c10 */ /* 0x000fc8000ff3e0ff */
[----:B--2---:R-:W-:Y:S01]  /*12730*/  @P0 IADD3.X R3, R21, UR5, RZ, P1, !PT ;  /* 0x0000000515030c10 */ /* 0x004fe20008ffe4ff */
[----:B------:R-:W-:-:S04]  /*12740*/  ULDC.64 UR4, c[0x0][0xa08] ;  /* 0x0002820000047ab9 */ /* 0x000fc80000000a00 */
[----:B------:R2:W3:Y:S01]  /*12750*/  @P0 LDG.E R25, desc[UR56][R2.64] ;  /* 0x0000003802190981 */ /* 0x0004e2000c1e1900 */
[----:B0-----:R-:W-:-:S05]  /*12760*/  IADD3 R8, R20, -0x1, RZ ;  /* 0xffffffff14087810 */ /* 0x001fca0007ffe0ff */
[----:B------:R0:W-:Y:S01]  /*12770*/  STL [R1+0x1c], R8 ;  /* 0x00001c0801007387 */ /* 0x0001e20000100800 */
[----:B--2---:R-:W2:Y:S02]  /*12780*/  LDC.64 R2, c[0x0][0x418] ;  /* 0x00010600ff027b82 */ /* 0x004ea40000000a00 */
[----:B--2---:R-:W-:Y:S01]  /*12790*/  LOP3.LUT P0, RZ, R2, UR4, RZ, 0xfc, !PT ;  /* 0x0000000402ff7c12 */ /* 0x004fe2000f80fcff */
[----:B------:R-:W-:-:S03]  /*127a0*/  UMOV UR4, 0xffffffff ;  /* 0xffffffff00047882 */ /* 0x000fc60000000000 */
[----:B------:R-:W-:Y:S02]  /*127b0*/  LOP3.LUT P0, RZ, R3, UR5, RZ, 0xfc, P0 ;  /* 0x0000000503ff7c12 */ /* 0x000fe4000800fcff */
[----:B---3--:R-:W-:Y:S02]  /*127c0*/  SHF.R.S32.HI R7, RZ, 0x1f, R25 ;  /* 0x0000001fff077819 */ /* 0x008fe40000011419 */
[----:B------:R-:W-:-:S03]  /*127d0*/  SEL R24, R25, RZ, !P0 ;  /* 0x000000ff19187207 */ /* 0x000fc60004000000 */
[----:B------:R0:W-:Y:S01]  /*127e0*/  STL [R1+0x8], R7 ;  /* 0x0000080701007387 */ /* 0x0001e20000100800 */
[----:B------:R-:W-:Y:S05]  /*127f0*/  BRA.DIV UR4, `(.L_x_570) ;  /* 0x0000004e04007947 */ /* 0x000fea000b800000 */
[----:B------:R-:W2:Y:S02]  /*12800*/  S2R R0, SR_TID.X ;  /* 0x0000000000007919 */ /* 0x000ea40000002100 */
[----:B--2---:R-:W-:-:S04]  /*12810*/  SHF.R.U32.HI R0, RZ, 0x5, R0 ;  /* 0x00000005ff007819 */ /* 0x004fc80000011600 */
[----:B------:R-:W-:-:S05]  /*12820*/  LOP3.LUT R0, R0, 0x3, RZ, 0xc0, !PT ;  /* 0x0000000300007812 */ /* 0x000fca00078ec0ff */
[----:B------:R2:W3:Y:S02]  /*12830*/  SHFL.IDX PT, R14, R0, RZ, 0x1f ;  /* 0x00001fff000e7589 */ /* 0x0004e400000e0000 */
.L_x_701:
[----:B--2---:R-:W2:Y:S01]  /*12840*/  LDL.LU R0, [R1] ;  /* 0x0000000001007983 */ /* 0x004ea20000300800 */
[----:B------:R-:W-:Y:S02]  /*12850*/  PLOP3.LUT P1, PT, PT, PT, PT, 0x8, 0x0 ;  /* 0x000000000000781c */ /* 0x000fe40003f2e170 */
[----:B---3--:R-:W-:Y:S02]  /*12860*/  ISETP.NE.AND P0, PT, R14, RZ, PT ;  /* 0x000000ff0e00720c */ /* 0x008fe40003f05270 */
[----:B--2---:R-:W-:-:S09]  /*12870*/  LOP3.LUT R0, R0, 0xfffffffe, RZ, 0xc0, !PT ;  /* 0xfffffffe00007812 */ /* 0x004fd200078ec0ff */
[----:B------:R-:W-:-:S05]  /*12880*/  @P1 LOP3.LUT R0, R0, 0x1, RZ, 0xfc, !PT ;  /* 0x0000000100001812 */ /* 0x000fca00078efcff */
[----:B------:R2:W-:Y:S01]  /*12890*/  STL [R1], R0 ;  /* 0x0000000001007387 */ /* 0x0005e20000100800 */
[----:B------:R-:W-:Y:S05]  /*128a0*/  @P0 BRA `(.L_x_571) ;  /* 0x0000000000fc0947 */ /* 0x000fea0003800000 */
[----:B------:R-:W-:-:S03]  /*128b0*/  UMOV UR4, 0xffffffff ;  /* 0xffffffff00047882 */ /* 0x000fc60000000000 */
[----:B------:R-:W-:Y:S05]  /*128c0*/  BRA.DIV UR4, `(.L_x_572) ;  /* 0x0000004e04007947 */ /* 0x000fea000b800000 */
[----:B------:R-:W-:-:S13]  /*128d0*/  ELECT P6, URZ, PT ;  /* 0x00000000003f782f */ /* 0x000fda00038c0000 */
.L_x_704:
[----:B------:R-:W-:Y:S05]  /*128e0*/  @!P6 BRA `(.L_x_571) ;  /* 0x0000000000ece947 */ /* 0x000fea0003800000 */
[----:B------:R-:W-:Y:S01]  /*128f0*/  ISETP.NE.U32.AND P0, PT, R2, RZ, PT ;  /* 0x000000ff0200720c */ /* 0x000fe20003f05070 */
[----:B------:R-:W-:-:S03]  /*12900*/  IMAD.MOV.U32 R27, RZ, RZ, R8 ;  /* 0x000000ffff1b7224 */ /* 0x000fc600078e0008 */
[----:B------:R-:W-:-:S13]  /*12910*/  ISETP.NE.AND.EX P0, PT, R3, RZ, PT, P0 ;  /* 0x000000ff0300720c */ /* 0x000fda0003f05300 */
[----:B------:R-:W-:Y:S05]  /*12920*/  @!P0 BRA `(.L_x_573) ;  /* 0x0000000000488947 */ /* 0x000fea0003800000 */
[----:B-1----:R-:W1:Y:S01]  /*12930*/  LDC R6, c[0x0][0x43c] ;  /* 0x00010f00ff067b82 */ /* 0x002e620000000800 */
[----:B--2---:R-:W-:Y:S01]  /*12940*/  IMAD.MOV.U32 R0, RZ, RZ, R8 ;  /* 0x000000ffff007224 */ /* 0x004fe200078e0008 */
[----:B------:R-:W-:Y:S01]  /*12950*/  ULDC.64 UR4, c[0x0][0x428] ;  /* 0x00010a0000047ab9 */ /* 0x000fe20000000a00 */
[----:B-1----:R-:W-:-:S13]  /*12960*/  ISETP.NE.AND P0, PT, R6, 0x1, PT ;  /* 0x000000010600780c */ /* 0x002fda0003f05270 */
[----:B------:R-:W1:Y:S02]  /*12970*/  @P0 LDC.64 R4, c[0x0][0x440] ;  /* 0x00011000ff040b82 */ /* 0x000e640000000a00 */
[----:B-1----:R-:W-:-:S05]  /*12980*/  @P0 IMAD.HI.U32 R4, R8, R4, RZ ;  /* 0x0000000408040227 */ /* 0x002fca00078e00ff */
[----:B------:R-:W-:-:S04]  /*12990*/  @P0 SHF.R.U32.HI R0, RZ, R5, R4 ;  /* 0x00000005ff000219 */ /* 0x000fc80000011604 */
[--C-:B------:R-:W-:Y:S01]  /*129a0*/  SHF.R.S32.HI R5, RZ, 0x1f, R0.reuse ;  /* 0x0000001fff057819 */ /* 0x100fe20000011400 */
[--C-:B------:R-:W-:Y:S02]  /*129b0*/  IMAD.MOV R27, RZ, RZ, -R0.reuse ;  /* 0x000000ffff1b7224 */ /* 0x100fe400078e0a00 */
[----:B------:R-:W-:Y:S02]  /*129c0*/  IMAD.MOV.U32 R4, RZ, RZ, R0 ;  /* 0x000000ffff047224 */ /* 0x000fe400078e0000 */
        /* <DEDUP_REMOVED lines=8> */
.L_x_573:
[----:B--2---:R-:W-:Y:S02]  /*12a50*/  LEA R0, R23, R22, 0x3 ;  /* 0x0000001617007211 */ /* 0x004fe400078e18ff */
[----:B---3--:R-:W-:-:S04]  /*12a60*/  SHF.L.U32 R2, R26, 0x1f, RZ ;  /* 0x0000001f1a027819 */ /* 0x008fc800000006ff */
[----:B------:R-:W2:Y:S02]  /*12a70*/  SYNCS.PHASECHK.TRANS64.TRYWAIT P0, [R0+URZ+0x30840], R2 ;  /* 0x03084002000075a7 */ /* 0x000ea4000800017f */
[----:B--2---:R-:W-:Y:S05]  /*12a80*/  @!P0 BRA `(.L_x_574) ;  /* 0x0000004800b08947 */ /* 0x004fea0003800000 */
.L_x_705:
[----:B------:R-:W3:Y:S02]  /*12a90*/  S2R R3, SR_TID.X ;  /* 0x0000000000037919 */ /* 0x000ee40000002100 */
[----:B---3--:R-:W-:-:S04]  /*12aa0*/  LOP3.LUT R3, R3, 0x7f, RZ, 0xc0, !PT ;  /* 0x0000007f03037812 */ /* 0x008fc800078ec0ff */
[----:B------:R-:W-:-:S13]  /*12ab0*/  ISETP.NE.AND P0, PT, R3, RZ, PT ;  /* 0x000000ff0300720c */ /* 0x000fda0003f05270 */
[----:B------:R-:W-:Y:S05]  /*12ac0*/  @P0 BRA `(.L_x_575) ;  /* 0x00000000001c0947 */ /* 0x000fea0003800000 */
[----:B------:R-:W3:Y:S01]  /*12ad0*/  S2R R3, SR_TID.X ;  /* 0x0000000000037919 */ /* 0x000ee20000002100 */
[----:B--2---:R-:W-:-:S04]  /*12ae0*/  IMAD.MOV.U32 R2, RZ, RZ, 0x6000 ;  /* 0x00006000ff027424 */ /* 0x004fc800078e00ff */
[----:B------:R4:W-:Y:S01]  /*12af0*/  SYNCS.ARRIVE.TRANS64 RZ, [R0+URZ+0x30830], R2 ;  /* 0x0308300200ff79a7 */ /* 0x0009e2000800003f */
[----:B---3--:R-:W-:-:S04]  /*12b00*/  LOP3.LUT R3, R3, 0x1f, RZ, 0xc0, !PT ;  /* 0x0000001f03037812 */ /* 0x008fc800078ec0ff */
[----:B------:R-:W-:-:S13]  /*12b10*/  ISETP.NE.AND P0, PT, R3, RZ, PT ;  /* 0x000000ff0300720c */ /* 0x000fda0003f05270 */
[----:B----4-:R-:W-:Y:S05]  /*12b20*/  @!P0 BRA `(.L_x_575) ;  /* 0x0000000000048947 */ /* 0x010fea0003800000 */
[----:B------:R-:W-:Y:S01]  /*12b30*/  BPT.TRAP 0x1 ;  /* 0x000000040000795c */ /* 0x000fe20000300000 */
.L_x_575:
[----:B--2---:R-:W2:Y:S01]  /*12b40*/  LDL.LU R2, [R1] ;  /* 0x0000000001027983 */ /* 0x004ea20000300800 */
[----:B------:R-:W-:Y:S01]  /*12b50*/  R2UR UR9, R0 ;  /* 0x00000000000972ca */ /* 0x000fe200000e0000 */
[----:B------:R-:W-:Y:S01]  /*12b60*/  IMAD R0, R23, 0x6000, R22 ;  /* 0x0000600017007824 */ /* 0x000fe200078e0216 */
[----:B------:R-:W-:Y:S01]  /*12b70*/  R2UR UR11, R27 ;  /* 0x000000001b0b72ca */ /* 0x000fe200000e0000 */
[----:B------:R-:W-:Y:S01]  /*12b80*/  UIADD3 UR6, UP0, UR38, 0x370, URZ ;  /* 0x0000037026067890 */ /* 0x000fe2000ff1e03f */
[----:B------:R-:W-:Y:S01]  /*12b90*/  R2UR UR4, R28 ;  /* 0x000000001c0472ca */ /* 0x000fe200000e0000 */
[----:B------:R-:W-:Y:S01]  /*12ba0*/  UMOV UR5, 0x14f00000 ;  /* 0x14f0000000057882 */ /* 0x000fe20000000000 */
[----:B------:R-:W-:Y:S01]  /*12bb0*/  R2UR UR8, R0 ;  /* 0x00000000000872ca */ /* 0x000fe200000e0000 */
[----:B------:R-:W-:Y:S01]  /*12bc0*/  UIADD3.X UR7, URZ, UR39, URZ, UP0, !UPT ;  /* 0x000000273f077290 */ /* 0x000fe200087fe43f */
[----:B------:R-:W-:Y:S01]  /*12bd0*/  PLOP3.LUT P0, PT, PT, PT, PT, 0x80, 0x0 ;  /* 0x000000000000781c */ /* 0x000fe20003f0f070 */
[----:B------:R-:W-:Y:S01]  /*12be0*/  UMOV UR10, URZ ;  /* 0x0000003f000a7c82 */ /* 0x000fe20008000000 */
[----:B------:R-:W-:-:S02]  /*12bf0*/  R2UR UR12, R18 ;  /* 0x00000000120c72ca */ /* 0x000fc400000e0000 */
[----:B-----5:R-:W-:Y:S01]  /*12c00*/  R2UR UR13, R24 ;  /* 0x00000000180d72ca */ /* 0x020fe200000e0000 */
[----:B------:R-:W-:-:S04]  /*12c10*/  UIADD3 UR9, UR9, 0x30830, URZ ;  /* 0x0003083009097890 */ /* 0x000fc8000fffe03f */
[----:B------:R-:W-:Y:S02]  /*12c20*/  UIMAD UR11, UR11, 0xc0, UR4 ;  /* 0x000000c00b0b78a4 */ /* 0x000fe4000f8e0204 */
[----:B------:R-:W-:Y:S01]  /*12c30*/  UIADD3 UR8, UR8, 0x12400, URZ ;  /* 0x0001240008087890 */ /* 0x000fe2000fffe03f */
[----:B------:R-:W-:-:S08]  /*12c40*/  UMOV UR4, 0x0 ;  /* 0x0000000000047882 */ /* 0x000fd00000000000 */
[----:B------:R3:W-:Y:S01]  /*12c50*/  UTMALDG.4D [UR8], [UR6], desc[UR4] ;  /* 0x00000408060075b4 */ /* 0x0007e20008019000 */
[----:B--2---:R-:W-:-:S04]  /*12c60*/  LOP3.LUT R2, R2, 0xfffffffe, RZ, 0xc0, !PT ;  /* 0xfffffffe02027812 */ /* 0x004fc800078ec0ff */
[----:B------:R-:W-:-:S05]  /*12c70*/  @P0 LOP3.LUT R2, R2, 0x1, RZ, 0xfc, !PT ;  /* 0x0000000102020812 */ /* 0x000fca00078efcff */
[----:B------:R3:W-:Y:S01]  /*12c80*/  STL [R1], R2 ;  /* 0x0000000201007387 */ /* 0x0007e20000100800 */
[----:B------:R-:W-:Y:S01]  /*12c90*/  NOP ;  /* 0x0000000000007918 */ /* 0x000fe20000000000 */
.L_x_571:
[----:B------:R-:W4:Y:S04]  /*12ca0*/  LDL.LU R4, [R1+0x20] ;  /* 0x0000200001047983 */ /* 0x000f280000300800 */
[----:B-1----:R-:W5:Y:S04]  /*12cb0*/  LDL.LU R6, [R1+0x10] ;  /* 0x0000100001067983 */ /* 0x002f680000300800 */
[----:B------:R-:W5:Y:S01]  /*12cc0*/  LDL.LU R3, [R1+0x30] ;  /* 0x0000300001037983 */ /* 0x000f620000300800 */
[----:B------:R-:W-:Y:S05]  /*12cd0*/  WARPSYNC.ALL ;  /* 0x0000000000007948 */ /* 0x000fea0003800000 */
[----:B---3--:R-:W-:Y:S01]  /*12ce0*/  ULDC.64 UR6, c[0x0][0xa00] ;  /* 0x0002800000067ab9 */ /* 0x008fe20000000a00 */
[----:B------:R-:W-:Y:S01]  /*12cf0*/  ULDC.64 UR4, c[0x0][0x298] ;  /* 0x0000a60000047ab9 */ /* 0x000fe20000000a00 */
[----:B------:R-:W-:Y:S01]  /*12d00*/  BAR.SYNC.DEFER_BLOCKING 0x8, 0x200 ;  /* 0x0208000000007b1d */ /* 0x000fe20000010000 */
[----:B------:R-:W-:Y:S01]  /*12d10*/  ISETP.NE.U32.AND P0, PT, RZ, UR6, PT ;  /* 0x00000006ff007c0c */ /* 0x000fe2000bf05070 */
[----:B--2---:R-:W-:-:S03]  /*12d20*/  VIADD R0, R22, 0xc400 ;  /* 0x0000c40016007836 */ /* 0x004fc60000000000 */
[----:B------:R-:W-:Y:S01]  /*12d30*/  ISETP.NE.AND.EX P0, PT, RZ, UR7, PT, P0 ;  /* 0x00000007ff007c0c */ /* 0x000fe2000bf05300 */
[----:B------:R-:W-:Y:S01]  /*12d40*/  BSSY B6, `(.L_x_576) ;  /* 0x0000020000067945 */ /* 0x000fe20003800000 */
[----:B------:R-:W-:Y:S02]  /*12d50*/  LOP3.LUT P1, RZ, R0, 0x3ff, RZ, 0xc0, !PT ;  /* 0x000003ff00ff7812 */ /* 0x000fe4000782c0ff */
[----:B----4-:R-:W-:-:S05]  /*12d60*/  SHF.R.S32.HI R2, RZ, 0x1f, R4 ;  /* 0x0000001fff027819 */ /* 0x010fca0000011404 */
[----:B------:R-:W-:Y:S01]  /*12d70*/  IMAD R2, R2, UR4, RZ ;  /* 0x0000000402027c24 */ /* 0x000fe2000f8e02ff */
[----:B-----5:R-:W-:-:S03]  /*12d80*/  SEL R3, R3, RZ, !P0 ;  /* 0x000000ff03037207 */ /* 0x020fc60004000000 */
[----:B------:R-:W-:Y:S01]  /*12d90*/  IMAD R0, R4, UR5, R2 ;  /* 0x0000000504007c24 */ /* 0x000fe2000f8e0202 */
[----:B------:R-:W-:Y:S01]  /*12da0*/  SEL R2, R6, RZ, !P0 ;  /* 0x000000ff06027207 */ /* 0x000fe20004000000 */
        /* <DEDUP_REMOVED lines=13> */
[----:B------:R-:W-:Y:S01]  /*12e80*/  IMAD.U32 R4, RZ, RZ, UR4 ;  /* 0x00000004ff047e24 */ /* 0x000fe2000f8e00ff */
[----:B------:R-:W-:Y:S01]  /*12e90*/  MOV R6, UR6 ;  /* 0x0000000600067c02 */ /* 0x000fe20008000f00 */
[----:B------:R-:W1:Y:S01]  /*12ea0*/  LDC.64 R2, c[0x4][R2] ;  /* 0x0100000002027b82 */ /* 0x000e620000000a00 */
[----:B------:R-:W-:Y:S01]  /*12eb0*/  IMAD.U32 R5, RZ, RZ, UR5 ;  /* 0x00000005ff057e24 */ /* 0x000fe2000f8e00ff */
[----:B------:R-:W-:Y:S01]  /*12ec0*/  MOV R13, RZ ;  /* 0x000000ff000d7202 */ /* 0x000fe20000000f00 */
[----:B0-----:R-:W-:Y:S02]  /*12ed0*/  IMAD.U32 R7, RZ, RZ, UR7 ;  /* 0x00000007ff077e24 */ /* 0x001fe4000f8e00ff */
[----:B------:R-:W-:-:S02]  /*12ee0*/  IMAD.U32 R10, RZ, RZ, UR8 ;  /* 0x00000008ff0a7e24 */ /* 0x000fc4000f8e00ff */
[----:B------:R-:W-:Y:S02]  /*12ef0*/  IMAD.U32 R11, RZ, RZ, UR9 ;  /* 0x00000009ff0b7e24 */ /* 0x000fe4000f8e00ff */
[----:B------:R-:W-:Y:S02]  /*12f00*/  IMAD.MOV.U32 R8, RZ, RZ, 0x70 ;  /* 0x00000070ff087424 */ /* 0x000fe400078e00ff */
[----:B------:R-:W-:-:S07]  /*12f10*/  IMAD.MOV.U32 R12, RZ, RZ, 0x1 ;  /* 0x00000001ff0c7424 */ /* 0x000fce00078e00ff */
[----:B------:R-:W-:-:S07]  /*12f20*/  LEPC R20, `(.L_x_577) ;  /* 0x000000001014794e */ /* 0x000fce0000000000 */
[----:B-1----:R-:W-:Y:S05]  /*12f30*/  CALL.ABS.NOINC R2 ;  /* 0x0000000002007343 */ /* 0x002fea0003c00000 */
.L_x_577:
[----:B------:R-:W-:Y:S05]  /*12f40*/  BSYNC B6 ;  /* 0x0000000000067941 */ /* 0x000fea0003800000 */
.L_x_576:
        /* <DEDUP_REMOVED lines=33> */
[----:B----4-:R-:W-:-:S04]  /*13160*/  @P0 IMAD.HI.U32 R0, R6, R4, RZ ;  /* 0x0000000406000227 */ /* 0x010fc800078e00ff */
[----:B------:R-:W-:Y:S01]  /*13170*/  IMAD.MOV.U32 R4, RZ, RZ, R6 ;  /* 0x000000ffff047224 */ /* 0x000fe200078e0006 */
[----:B-1----:R-:W-:-:S04]  /*13180*/  @P0 SHF.R.U32.HI R4, RZ, R5, R0 ;  /* 0x00000005ff040219 */ /* 0x002fc80000011600 */
[----:B------:R-:W-:-:S05]  /*13190*/  SHF.R.S32.HI R0, RZ, 0x1f, R4 ;  /* 0x0000001fff007819 */ /* 0x000fca0000011404 */
[----:B------:R-:W-:-:S04]  /*131a0*/  IMAD R0, R0, UR4, RZ ;  /* 0x0000000400007c24 */ /* 0x000fc8000f8e02ff */
[C---:B------:R-:W-:Y:S01]  /*131b0*/  IMAD R7, R4.reuse, UR5, R0 ;  /* 0x0000000504077c24 */ /* 0x040fe2000f8e0200 */
[C---:B------:R-:W-:Y:S01]  /*131c0*/  IADD3 R0, -R4.reuse, RZ, RZ ;  /* 0x000000ff04007210 */ /* 0x040fe20007ffe1ff */
        /* <DEDUP_REMOVED lines=23> */
[----:B------:R-:W-:-:S03]  /*13340*/  IMAD.SHL.U32 R20, R11, 0x8, RZ ;  /* 0x000000080b147824 */ /* 0x000fc600078e00ff */
[----:B------:R-:W-:Y:S01]  /*13350*/  IADD3 R3, R3, R7, RZ ;  /* 0x0000000703037210 */ /* 0x000fe20007ffe0ff */
[----:B------:R-:W-:Y:S01]  /*13360*/  IMAD R6, R6, UR6, RZ ;  /* 0x0000000606067c24 */ /* 0x000fe2000f8e02ff */
[----:B------:R-:W-:Y:S01]  /*13370*/  LOP3.LUT R20, R20, 0x38, RZ, 0xc0, !PT ;  /* 0x0000003814147812 */ /* 0x000fe200078ec0ff */
[----:B------:R-:W-:-:S04]  /*13380*/  IMAD.WIDE.U32 R2, R5, UR6, R2 ;  /* 0x0000000605027c25 */ /* 0x000fc8000f8e0002 */
        /* <DEDUP_REMOVED lines=12> */
[----:B------:R-:W-:Y:S01]  /*13450*/  SHFL.IDX PT, R8, R5, RZ, 0x181f ;  /* 0x00181fff05087589 */ /* 0x000fe200000e0000 */
        /* <DEDUP_REMOVED lines=19> */
[----:B0-----:R-:W-:Y:S02]  /*13590*/  IADD3 R6, R17, 0x20, RZ ;  /* 0x0000002011067810 */ /* 0x001fe40007ffe0ff */
[----:B------:R-:W0:Y:S02]  /*135a0*/  SHFL.IDX PT, R7, R0, 0x2, 0x181f ;  /* 0x00581f0000077f89 */ /* 0x000e2400000e0000 */
        /* <DEDUP_REMOVED lines=43> */
[----:B0-----:R-:W-:-:S05]  /*13860*/  @!P1 LEA R7, P2, R20, R7, 0x1 ;  /* 0x0000000714079211 */ /* 0x001fca00078408ff */
[----:B-1----:R-:W-:-:S05]  /*13870*/  @!P1 IMAD.X R6, RZ, RZ, R6, P2 ;  /* 0x000000ffff069224 */ /* 0x002fca00010e0606 */
        /* <DEDUP_REMOVED lines=10> */
[----:B-1----:R-:W-:-:S04]  /*13920*/  @!P1 LEA R6, P3, R20, R6, 0x1 ;  /* 0x0000000614069211 */ /* 0x002fc800078608ff */
[----:B------:R-:W-:-:S05]  /*13930*/  @!P1 IADD3.X R4, RZ, R4, RZ, P3, !PT ;  /* 0x00000004ff049210 */ /* 0x000fca0001ffe4ff */
[----:B------:R-:W-:-:S05]  /*13940*/  @!P1 IMAD.MOV.U32 R7, RZ, RZ, R4 ;  /* 0x000000ffff079224 */ /* 0x000fca00078e0004 */
[----:B------:R1:W-:Y:S02]  /*13950*/  @!P1 LDGSTS.E.BYPASS.LTC128B.128 [R10+0xfc00], desc[UR56][R6.64], !P0 ;  /* 0x0fc00000060a9fae */ /* 0x0003e4000c101d78 */
[----:B-1----:R-:W-:-:S05]  /*13960*/  @!P2 LEA R6, P1, R20, R8, 0x1 ;  /* 0x000000081406a211 */ /* 0x002fca00078208ff */
[----:B0-----:R-:W-:-:S04]  /*13970*/  @!P2 IMAD.X R0, RZ, RZ, R0, P1 ;  /* 0x000000ffff00a224 */ /* 0x001fc800008e0600 */
[----:B------:R-:W-:Y:S02]  /*13980*/  @!P2 IMAD.MOV.U32 R7, RZ, RZ, R0 ;  /* 0x000000ffff07a224 */ /* 0x000fe400078e0000 */
[----:B------:R-:W-:-:S03]  /*13990*/  VIADD R0, R17, 0x90 ;  /* 0x0000009011007836 */ /* 0x000fc60000000000 */
[----:B------:R0:W-:Y:S02]  /*139a0*/  @!P2 LDGSTS.E.BYPASS.LTC128B.128 [R10+0x10400], desc[UR56][R6.64], !P0 ;  /* 0x10400000060aafae */ /* 0x0001e4000c101d78 */
[----:B------:R-:W-:Y:S02]  /*139b0*/  ISETP.GE.AND P1, PT, R0, R3, PT ;  /* 0x000000030000720c */ /* 0x000fe40003f26270 */
[----:B------:R-:W-:Y:S04]  /*139c0*/  SHFL.IDX PT, R0, R2, 0x1, 0x181f ;  /* 0x00381f0002007f89 */ /* 0x000fe800000e0000 */
[----:B0-----:R-:W0:Y:S07]  /*139d0*/  SHFL.IDX PT, R6, R5, 0x1, 0x181f ;  /* 0x00381f0005067f89 */ /* 0x001e2e00000e0000 */
[----:B0-----:R-:W-:-:S05]  /*139e0*/  @!P1 LEA R6, P2, R20, R6, 0x1 ;  /* 0x0000000614069211 */ /* 0x001fca00078408ff */
[----:B------:R-:W-:-:S05]  /*139f0*/  @!P1 IMAD.X R0, RZ, RZ, R0, P2 ;  /* 0x000000ffff009224 */ /* 0x000fca00010e0600 */
[----:B------:R-:W-:Y:S01]  /*13a00*/  @!P1 MOV R7, R0 ;  /* 0x0000000000079202 */ /* 0x000fe20000000f00 */
[----:B------:R-:W-:-:S04]  /*13a10*/  VIADD R0, R17, 0xa0 ;  /* 0x000000a011007836 */ /* 0x000fc80000000000 */
[----:B------:R0:W-:Y:S01]  /*13a20*/  @!P1 LDGSTS.E.BYPASS.LTC128B.128 [R10+0x10c00], desc[UR56][R6.64], !P0 ;  /* 0x10c00000060a9fae */ /* 0x0001e2000c101d78 */
[----:B------:R-:W-:-:S03]  /*13a30*/  ISETP.GE.AND P1, PT, R0, R3, PT ;  /* 0x000000030000720c */ /* 0x000fc60003f26270 */
[----:B------:R-:W-:Y:S04]  /*13a40*/  SHFL.IDX PT, R0, R2, 0x2, 0x181f ;  /* 0x00581f0002007f89 */ /* 0x000fe800000e0000 */
[----:B0-----:R-:W0:Y:S06]  /*13a50*/  SHFL.IDX PT, R6, R5, 0x2, 0x181f ;  /* 0x00581f0005067f89 */ /* 0x001e2c00000e0000 */
[----:B0-----:R-:W-:-:S05]  /*13a60*/  @!P1 LEA R6, P2, R20, R6, 0x1 ;  /* 0x0000000614069211 */ /* 0x001fca00078408ff */
[----:B------:R-:W-:-:S04]  /*13a70*/  @!P1 IMAD.X R0, RZ, RZ, R0, P2 ;  /* 0x000000ffff009224 */ /* 0x000fc800010e0600 */
[----:B------:R-:W-:Y:S02]  /*13a80*/  @!P1 IMAD.MOV.U32 R7, RZ, RZ, R0 ;  /* 0x000000ffff079224 */ /* 0x000fe400078e0000 */
[----:B------:R0:W1:Y:S04]  /*13a90*/  SHFL.IDX PT, R0, R2, 0x3, 0x181f ;  /* 0x00781f0002007f89 */ /* 0x00006800000e0000 */
[----:B------:R0:W-:Y:S04]  /*13aa0*/  @!P1 LDGSTS.E.BYPASS.LTC128B.128 [R10+0x11400], desc[UR56][R6.64], !P0 ;  /* 0x11400000060a9fae */ /* 0x0001e8000c101d78 */
[----:B------:R0:W2:Y:S02]  /*13ab0*/  SHFL.IDX PT, R2, R5, 0x3, 0x181f ;  /* 0x00781f0005027f89 */ /* 0x0000a400000e0000 */
.L_x_730:
[----:B------:R-:W-:Y:S01]  /*13ac0*/  VIADD R17, R17, 0xb0 ;  /* 0x000000b011117836 */ /* 0x000fe20000000000 */
[----:B------:R-:W-:-:S04]  /*13ad0*/  IADD3 R8, R22, 0x30800, RZ ;  /* 0x0003080016087810 */ /* 0x000fc80007ffe0ff */
[----:B------:R-:W-:-:S13]  /*13ae0*/  ISETP.GE.AND P1, PT, R17, R3, PT ;  /* 0x000000031100720c */ /* 0x000fda0003f26270 */
[----:B0-2---:R-:W-:-:S05]  /*13af0*/  @!P1 LEA R2, P2, R20, R2, 0x1 ;  /* 0x0000000214029211 */ /* 0x005fca00078408ff */
[----:B-1----:R-:W-:-:S05]  /*13b00*/  @!P1 IMAD.X R3, RZ, RZ, R0, P2 ;  /* 0x000000ffff039224 */ /* 0x002fca00010e0600 */
[----:B------:R-:W-:Y:S01]  /*13b10*/  @!PT LDS RZ, [RZ] ;  /* 0x00000000fffff984 */ /* 0x000fe20000000800 */
[----:B------:R-:W-:Y:S01]  /*13b20*/  @!PT LDS RZ, [RZ] ;  /* 0x00000000fffff984 */ /* 0x000fe20000000800 */
[----:B------:R-:W-:Y:S01]  /*13b30*/  @!PT LDS RZ, [RZ] ;  /* 0x00000000fffff984 */ /* 0x000fe20000000800 */
[----:B------:R0:W-:Y:S01]  /*13b40*/  @!P1 LDGSTS.E.BYPASS.LTC128B.128 [R10+0x11c00], desc[UR56][R2.64], !P0 ;  /* 0x11c00000020a9fae */ /* 0x0001e2000c101d78 */
[----:B------:R-:W-:Y:S01]  /*13b50*/  PLOP3.LUT P0, PT, PT, PT, PT, 0x80, 0x0 ;  /* 0x000000000000781c */ /* 0x000fe20003f0f070 */
[----:B------:R-:W-:-:S12]  /*13b60*/  NOP ;  /* 0x0000000000007918 */ /* 0x000fd80000000000 */
.L_x_579:
        /* <DEDUP_REMOVED lines=8> */
[----:B------:R0:W-:Y:S01]  /*13bf0*/  STL [R1+0x24], R2 ;  /* 0x0000240201007387 */ /* 0x0001e20000100800 */
[----:B------:R-:W-:-:S04]  /*13c00*/  LEA.HI R0, R2, R2, RZ, 0x1 ;  /* 0x0000000202007211 */ /* 0x000fc800078f08ff */
[----:B------:R-:W-:-:S05]  /*13c10*/  LOP3.LUT R0, R0, 0xfffffffe, RZ, 0xc0, !PT ;  /* 0xfffffffe00007812 */ /* 0x000fca00078ec0ff */
[----:B------:R-:W-:-:S05]  /*13c20*/  IMAD.IADD R0, R2, 0x1, -R0 ;  /* 0x0000000102007824 */ /* 0x000fca00078e0a00 */
[----:B------:R-:W-:Y:S01]  /*13c30*/  SHF.L.U32 R3, R0, 0x1f, RZ ;  /* 0x0000001f00037819 */ /* 0x000fe200000006ff */
[----:B------:R-:W-:Y:S01]  /*13c40*/  NOP ;  /* 0x0000000000007918 */ /* 0x000fe20000000000 */
[----:B0-----:R-:W2:Y:S01]  /*13c50*/  LDL.LU R2, [R1+0x34] ;  /* 0x0000340001027983 */ /* 0x001ea20000300800 */
[----:B------:R0:W-:Y:S01]  /*13c60*/  SYNCS.ARRIVE.TRANS64.A1T0 RZ, [R22+URZ+0x30800], RZ ;  /* 0x030800ff16ff79a7 */ /* 0x0001e2000810003f */
[----:B------:R-:W-:Y:S01]  /*13c70*/  BSSY B0, `(.L_x_580) ;  /* 0x0000004000007945 */ /* 0x000fe20003800000 */
[----:B------:R-:W1:Y:S01]  /*13c80*/  SYNCS.PHASECHK.TRANS64.TRYWAIT P0, [R22+URZ+0x30820], R3 ;  /* 0x03082003160075a7 */ /* 0x000e62000800017f */
[----:B--2---:R-:W-:Y:S02]  /*13c90*/  ISETP.GE.AND P1, PT, R2, 0xc1, PT ;  /* 0x000000c10200780c */ /* 0x004fe40003f26270 */
[----:B01----:R-:W-:Y:S11]  /*13ca0*/  @!P0 BRA `(.L_x_581) ;  /* 0x0000004800248947 */ /* 0x003ff60003800000 */
.L_x_731:
[----:B------:R-:W-:Y:S05]  /*13cb0*/  BSYNC B0 ;  /* 0x0000000000007941 */ /* 0x000fea0003800000 */
.L_x_580:
[----:B------:R-:W-:Y:S04]  /*13cc0*/  BSSY B0, `(.L_x_582) ;  /* 0x0000170000007945 */ /* 0x000fe80003800000 */
[----:B------:R-:W-:Y:S05]  /*13cd0*/  @!P1 BRA `(.L_x_583) ;  /* 0x0000001400b89947 */ /* 0x000fea0003800000 */
[----:B------:R-:W2:Y:S01]  /*13ce0*/  LDL R2, [R1+0x18] ;  /* 0x0000180001027983 */ /* 0x000ea20000100800 */
[----:B------:R-:W-:Y:S01]  /*13cf0*/  IMAD.MOV.U32 R0, RZ, RZ, 0x1 ;  /* 0x00000001ff007424 */ /* 0x000fe200078e00ff */
[----:B------:R-:W-:Y:S01]  /*13d00*/  BSSY B2, `(.L_x_584) ;  /* 0x000007f000027945 */ /* 0x000fe20003800000 */
[----:B--2---:R-:W-:-:S05]  /*13d10*/  IMAD.MOV R7, RZ, RZ, -R2 ;  /* 0x000000ffff077224 */ /* 0x004fca00078e0a02 */
[----:B------:R-:W-:-:S05]  /*13d20*/  VIADDMNMX R7, R7, R0, 0xffffffff, !PT ;  /* 0xffffffff07077446 */ /* 0x000fca0007800100 */
[----:B------:R-:W-:-:S05]  /*13d30*/  IMAD.IADD R0, R2, 0x1, R7 ;  /* 0x0000000102007824 */ /* 0x000fca00078e0207 */
[----:B------:R-:W-:-:S04]  /*13d40*/  LOP3.LUT R0, R0, 0x1, RZ, 0xc0, !PT ;  /* 0x0000000100007812 */ /* 0x000fc800078ec0ff */
[----:B------:R-:W-:Y:S02]  /*13d50*/  ISETP.NE.U32.AND P0, PT, R0, 0x1, PT ;  /* 0x000000010000780c */ /* 0x000fe40003f05070 */
[----:B------:R-:W-:-:S11]  /*13d60*/  IADD3 R0, R2, -0x2, RZ ;  /* 0xfffffffe02007810 */ /* 0x000fd60007ffe0ff */
[----:B------:R-:W-:Y:S05]  /*13d70*/  @P0 BRA `(.L_x_585) ;  /* 0x0000000400dc0947 */ /* 0x000fea0003800000 */
[----:B------:R-:W2:Y:S01]  /*13d80*/  LDL R2, [R1] ;  /* 0x0000000001027983 */ /* 0x000ea20000100800 */
[----:B------:R-:W-:Y:S01]  /*13d90*/  VIADD R6, R23, 0x1 ;  /* 0x0000000117067836 */ /* 0x000fe20000000000 */
[----:B------:R-:W-:Y:S04]  /*13da0*/  BSSY B1, `(.L_x_586) ;  /* 0x0000070000017945 */ /* 0x000fe80003800000 */
[----:B------:R-:W-:-:S04]  /*13db0*/  ISETP.NE.AND P0, PT, R6, 0x2, PT ;  /* 0x000000020600780c */ /* 0x000fc80003f05270 */
[----:B------:R-:W-:Y:S02]  /*13dc0*/  SEL R9, RZ, 0x1, P0 ;  /* 0x00000001ff097807 */ /* 0x000fe40000000000 */
[----:B------:R-:W-:Y:S02]  /*13dd0*/  SEL R6, R6, RZ, P0 ;  /* 0x000000ff06067207 */ /* 0x000fe40000000000 */
[----:B------:R-:W-:Y:S02]  /*13de0*/  LOP3.LUT R9, R26, R9, RZ, 0x3c, !PT ;  /* 0x000000091a097212 */ /* 0x000fe400078e3cff */
[----:B--2---:R-:W-:-:S13]  /*13df0*/  LOP3.LUT P2, RZ, R2, 0x1, RZ, 0xc0, !PT ;  /* 0x0000000102ff7812 */ /* 0x004fda000784c0ff */
[----:B------:R-:W-:Y:S05]  /*13e00*/  @!P2 BRA `(.L_x_587) ;  /* 0x0000000400a4a947 */ /* 0x000fea0003800000 */
[----:B------:R-:W-:Y:S01]  /*13e10*/  ULDC.64 UR4, c[0x0][0x418] ;  /* 0x0001060000047ab9 */ /* 0x000fe20000000a00 */
[----:B------:R-:W-:Y:S01]  /*13e20*/  IMAD.MOV.U32 R4, RZ, RZ, R24 ;  /* 0x000000ffff047224 */ /* 0x000fe200078e0018 */
[----:B------:R-:W-:-:S04]  /*13e30*/  ISETP.NE.U32.AND P0, PT, RZ, UR4, PT ;  /* 0x00000004ff007c0c */ /* 0x000fc8000bf05070 */
[----:B------:R-:W-:-:S13]  /*13e40*/  ISETP.NE.AND.EX P0, PT, RZ, UR5, PT, P0 ;  /* 0x00000005ff007c0c */ /* 0x000fda000bf05300 */
[----:B------:R-:W-:Y:S05]  /*13e50*/  @!P0 BRA `(.L_x_588) ;  /* 0x0000000000488947 */ /* 0x000fea0003800000 */
[----:B------:R-:W2:Y:S01]  /*13e60*/  LDL R10, [R1+0x8] ;  /* 0x00000800010a7983 */ /* 0x000ea20000100800 */
        /* <DEDUP_REMOVED lines=17> */
.L_x_588:
[----:B------:R-:W-:Y:S01]  /*13f80*/  LEA R2, R6, R22, 0x3 ;  /* 0x0000001606027211 */ /* 0x000fe200078e18ff */
[----:B------:R-:W-:Y:S01]  /*13f90*/  BSSY B3, `(.L_x_589) ;  /* 0x0000004000037945 */ /* 0x000fe20003800000 */
[----:B0-----:R-:W-:-:S04]  /*13fa0*/  SHF.L.U32 R3, R9, 0x1f, RZ ;  /* 0x0000001f09037819 */ /* 0x001fc800000006ff */
[----:B------:R-:W0:Y:S02]  /*13fb0*/  SYNCS.PHASECHK.TRANS64.TRYWAIT P0, [R2+URZ+0x30840], R3 ;  /* 0x03084003020075a7 */ /* 0x000e24000800017f */
[----:B0-----:R-:W-:Y:S05]  /*13fc0*/  @!P0 BRA `(.L_x_590) ;  /* 0x0000004400708947 */ /* 0x001fea0003800000 */
.L_x_732:
[----:B------:R-:W-:Y:S05]  /*13fd0*/  BSYNC B3 ;  /* 0x0000000000037941 */ /* 0x000fea0003800000 */
.L_x_589:
        /* <DEDUP_REMOVED lines=12> */
.L_x_592:
[----:B------:R-:W-:Y:S05]  /*140a0*/  BSYNC B3 ;  /* 0x0000000000037941 */ /* 0x000fea0003800000 */
.L_x_591:
        /* <DEDUP_REMOVED lines=11> */
.L_x_593:
        /* <DEDUP_REMOVED lines=15> */
.L_x_733:
[----:B------:R-:W-:Y:S05]  /*14250*/  BSYNC B3 ;  /* 0x0000000000037941 */ /* 0x000fea0003800000 */
.L_x_594:
[----:B------:R-:W-:Y:S01]  /*14260*/  BSSY B3, `(.L_x_596) ;  /* 0x000000c000037945 */ /* 0x000fe20003800000 */
[----:B------:R-:W-:Y:S01]  /*14270*/  MOV R12, 0x0 ;  /* 0x00000000000c7802 */ /* 0x000fe20000000f00 */
[----:B------:R-:W-:Y:S02]  /*14280*/  IMAD.MOV.U32 R13, RZ, RZ, 0x14f00000 ;  /* 0x14f00000ff0d7424 */ /* 0x000fe400078e00ff */
[----:B------:R-:W-:Y:S05]  /*14290*/  @P1 BRA `(.L_x_597) ;  /* 0x0000000000201947 */ /* 0x000fea0003800000 */
        /* <DEDUP_REMOVED lines=8> */
.L_x_597:
[----:B------:R-:W-:Y:S05]  /*14320*/  BSYNC B3 ;  /* 0x0000000000037941 */ /* 0x000fea0003800000 */
.L_x_596:
[----:B------:R-:W-:Y:S01]  /*14330*/  R2UR UR10, R10 ;  /* 0x000000000a0a72ca */ /* 0x000fe200000e0000 */
[C-C-:B0-----:R-:W-:Y:S01]  /*14340*/  IMAD R3, R23.reuse, 0x8, R22.reuse ;  /* 0x0000000817037824 */ /* 0x141fe200078e0216 */
[----:B------:R-:W-:Y:S01]  /*14350*/  R2UR UR6, R12 ;  /* 0x000000000c0672ca */ /* 0x000fe200000e0000 */
[----:B------:R-:W-:Y:S01]  /*14360*/  IMAD R2, R23, 0x6000, R22 ;  /* 0x0000600017027824 */ /* 0x000fe200078e0216 */
[----:B------:R-:W-:Y:S01]  /*14370*/  R2UR UR7, R13 ;  /* 0x000000000d0772ca */ /* 0x000fe200000e0000 */
[----:B------:R-:W-:Y:S01]  /*14380*/  UIADD3 UR4, UP0, UR38, 0x470, URZ ;  /* 0x0000047026047890 */ /* 0x000fe2000ff1e03f */
[----:B------:R-:W-:Y:S01]  /*14390*/  PLOP3.LUT P0, PT, PT, PT, PT, 0x80, 0x0 ;  /* 0x000000000000781c */ /* 0x000fe20003f0f070 */
[----:B------:R-:W-:Y:S01]  /*143a0*/  IMAD R5, R27, 0xc0, R28 ;  /* 0x000000c01b057824 */ /* 0x000fe200078e021c */
[----:B------:R-:W-:Y:S01]  /*143b0*/  IADD3 R3, R3, 0x30850, RZ ;  /* 0x0003085003037810 */ /* 0x000fe20007ffe0ff */
[----:B------:R-:W-:Y:S01]  /*143c0*/  VIADD R2, R2, 0x400 ;  /* 0x0000040002027836 */ /* 0x000fe20000000000 */
[----:B------:R-:W-:-:S12]  /*143d0*/  UIADD3.X UR5, URZ, UR39, URZ, UP0, !UPT ;  /* 0x000000273f057290 */ /* 0x000fd800087fe43f */
.L_x_598:
        /* <DEDUP_REMOVED lines=12> */
.L_x_587:
[----:B------:R-:W-:Y:S05]  /*144a0*/  BSYNC B1 ;  /* 0x0000000000017941 */ /* 0x000fea0003800000 */
.L_x_586:
[----:B------:R-:W2:Y:S01]  /*144b0*/  LDL.LU R0, [R1+0x18] ;  /* 0x0000180001007983 */ /* 0x000ea20000300800 */
[----:B------:R-:W-:Y:S02]  /*144c0*/  IMAD.MOV.U32 R23, RZ, RZ, R6 ;  /* 0x000000ffff177224 */ /* 0x000fe400078e0006 */
[----:B------:R-:W-:Y:S02]  /*144d0*/  IMAD.MOV.U32 R26, RZ, RZ, R9 ;  /* 0x000000ffff1a7224 */ /* 0x000fe400078e0009 */
[----:B--2---:R-:W-:-:S07]  /*144e0*/  VIADD R0, R0, 0xfffffffd ;  /* 0xfffffffd00007836 */ /* 0x004fce0000000000 */
.L_x_585:
[----:B------:R-:W-:Y:S05]  /*144f0*/  BSYNC B2 ;  /* 0x0000000000027941 */ /* 0x000fea0003800000 */
.L_x_584:
[----:B------:R-:W2:Y:S01]  /*14500*/  LDL.LU R2, [R1+0x1c] ;  /* 0x00001c0001027983 */ /* 0x000ea20000300800 */
[----:B------:R-:W-:-:S04]  /*14510*/  IADD3 R7, -R7, RZ, RZ ;  /* 0x000000ff07077210 */ /* 0x000fc80007ffe1ff */
[----:B--2---:R-:W-:-:S13]  /*14520*/  ISETP.NE.AND P0, PT, R2, R7, PT ;  /* 0x000000070200720c */ /* 0x004fda0003f05270 */
[----:B------:R-:W-:Y:S05]  /*14530*/  @!P0 BRA `(.L_x_583) ;  /* 0x0000000c00a08947 */ /* 0x000fea0003800000 */
[----:B------:R-:W-:-:S07]  /*14540*/  IMAD.MOV.U32 R4, RZ, RZ, R24 ;  /* 0x000000ffff047224 */ /* 0x000fce00078e0018 */
.L_x_625:
[----:B------:R-:W2:Y:S01]  /*14550*/  LDL R2, [R1] ;  /* 0x0000000001027983 */ /* 0x000ea20000100800 */
[----:B------:R-:W-:Y:S01]  /*14560*/  VIADD R6, R23, 0x1 ;  /* 0x0000000117067836 */ /* 0x000fe20000000000 */
[----:B------:R-:W-:Y:S05]  /*14570*/  YIELD ;  /* 0x0000000000007946 */ /* 0x000fea0003800000 */
[----:B------:R-:W-:Y:S01]  /*14580*/  ISETP.NE.AND P0, PT, R6, 0x2, PT ;  /* 0x000000020600780c */ /* 0x000fe20003f05270 */
[----:B------:R-:W-:Y:S03]  /*14590*/  BSSY B1, `(.L_x_599) ;  /* 0x000006d000017945 */ /* 0x000fe60003800000 */
[----:B------:R-:W-:-:S02]  /*145a0*/  SEL R7, RZ, 0x1, P0 ;  /* 0x00000001ff077807 */ /* 0x000fc40000000000 */
        /* <DEDUP_REMOVED lines=27> */
.L_x_601:
[----:B------:R-:W-:Y:S01]  /*14760*/  IMAD R2, R6, 0x8, R22 ;  /* 0x0000000806027824 */ /* 0x000fe200078e0216 */
[----:B0-----:R-:W-:Y:S01]  /*14770*/  SHF.L.U32 R3, R7, 0x1f, RZ ;  /* 0x0000001f07037819 */ /* 0x001fe200000006ff */
[----:B------:R-:W-:Y:S03]  /*14780*/  BSSY B2, `(.L_x_602) ;  /* 0x0000003000027945 */ /* 0x000fe60003800000 */
[----:B------:R-:W0:Y:S02]  /*14790*/  SYNCS.PHASECHK.TRANS64.TRYWAIT P0, [R2+URZ+0x30840], R3 ;  /* 0x03084003020075a7 */ /* 0x000e24000800017f */
[----:B0-----:R-:W-:Y:S05]  /*147a0*/  @!P0 BRA `(.L_x_603) ;  /* 0x0000003c00a08947 */ /* 0x001fea0003800000 */
.L_x_734:
[----:B------:R-:W-:Y:S05]  /*147b0*/  BSYNC B2 ;  /* 0x0000000000027941 */ /* 0x000fea0003800000 */
.L_x_602:
        /* <DEDUP_REMOVED lines=12> */
.L_x_605:
[----:B------:R-:W-:Y:S05]  /*14880*/  BSYNC B2 ;  /* 0x0000000000027941 */ /* 0x000fea0003800000 */
.L_x_604:
        /* <DEDUP_REMOVED lines=11> */
.L_x_606:
        /* <DEDUP_REMOVED lines=15> */
.L_x_735:
[----:B------:R-:W-:Y:S05]  /*14a30*/  BSYNC B2 ;  /* 0x0000000000027941 */ /* 0x000fea0003800000 */
.L_x_607:
[----:B------:R-:W-:Y:S01]  /*14a40*/  BSSY B2, `(.L_x_609) ;  /* 0x000000b000027945 */ /* 0x000fe20003800000 */
[----:B------:R-:W-:Y:S02]  /*14a50*/  IMAD.MOV.U32 R2, RZ, RZ, 0x0 ;  /* 0x00000000ff027424 */ /* 0x000fe400078e00ff */
[----:B------:R-:W-:Y:S01]  /*14a60*/  IMAD.MOV.U32 R3, RZ, RZ, 0x14f00000 ;  /* 0x14f00000ff037424 */ /* 0x000fe200078e00ff */
[----:B------:R-:W-:Y:S06]  /*14a70*/  @P1 BRA `(.L_x_610) ;  /* 0x00000000001c1947 */ /* 0x000fec0003800000 */
[----:B------:R-:W1:Y:S02]  /*14a80*/  S2R R11, SR_TID.X ;  /* 0x00000000000b7919 */ /* 0x000e640000002100 */
[----:B-1----:R-:W-:Y:S01]  /*14a90*/  LOP3.LUT R12, R11, 0x1f, RZ, 0xc0, !PT ;  /* 0x0000001f0b0c7812 */ /* 0x002fe200078ec0ff */
[----:B------:R-:W-:-:S03]  /*14aa0*/  IMAD.MOV.U32 R11, RZ, RZ, 0x6000 ;  /* 0x00006000ff0b7424 */ /* 0x000fc600078e00ff */
[----:B------:R-:W-:Y:S01]  /*14ab0*/  ISETP.NE.AND P0, PT, R12, RZ, PT ;  /* 0x000000ff0c00720c */ /* 0x000fe20003f05270 */
[----:B------:R1:W-:-:S12]  /*14ac0*/  SYNCS.ARRIVE.TRANS64 RZ, [R10+URZ+0x50], R11 ;  /* 0x0000500b0aff79a7 */ /* 0x0003d8000800003f */
[----:B-1----:R-:W-:Y:S05]  /*14ad0*/  @!P0 BRA `(.L_x_610) ;  /* 0x0000000000048947 */ /* 0x002fea0003800000 */
[----:B------:R-:W-:Y:S01]  /*14ae0*/  BPT.TRAP 0x1 ;  /* 0x000000040000795c */ /* 0x000fe20000300000 */
.L_x_610:
[----:B------:R-:W-:Y:S05]  /*14af0*/  BSYNC B2 ;  /* 0x0000000000027941 */ /* 0x000fea0003800000 */
.L_x_609:
[----:B------:R-:W-:Y:S01]  /*14b00*/  R2UR UR10, R5 ;  /* 0x00000000050a72ca */ /* 0x000fe200000e0000 */
[----:B------:R-:W-:Y:S01]  /*14b10*/  IMAD R23, R23, 0x6000, R22 ;  /* 0x0000600017177824 */ /* 0x000fe200078e0216 */
[----:B------:R-:W-:Y:S01]  /*14b20*/  R2UR UR7, R3 ;  /* 0x00000000030772ca */ /* 0x000fe200000e0000 */
[----:B------:R-:W-:Y:S01]  /*14b30*/  UIADD3 UR4, UP0, UR38, 0x470, URZ ;  /* 0x0000047026047890 */ /* 0x000fe2000ff1e03f */
[----:B------:R-:W-:Y:S01]  /*14b40*/  R2UR UR6, R2 ;  /* 0x00000000020672ca */ /* 0x000fe200000e0000 */
[----:B------:R-:W-:Y:S01]  /*14b50*/  IMAD R2, R27, 0xc0, R28 ;  /* 0x000000c01b027824 */ /* 0x000fe200078e021c */
[----:B------:R-:W-:Y:S01]  /*14b60*/  PLOP3.LUT P0, PT, PT, PT, PT, 0x80, 0x0 ;  /* 0x000000000000781c */ /* 0x000fe20003f0f070 */
[----:B0-----:R-:W-:Y:S01]  /*14b70*/  VIADD R10, R10, 0x50 ;  /* 0x000000500a0a7836 */ /* 0x001fe20000000000 */
[----:B------:R-:W-:Y:S01]  /*14b80*/  UIADD3.X UR5, URZ, UR39, URZ, UP0, !UPT ;  /* 0x000000273f057290 */ /* 0x000fe200087fe43f */
[----:B------:R-:W-:-:S11]  /*14b90*/  VIADD R23, R23, 0x400 ;  /* 0x0000040017177836 */ /* 0x000fd60000000000 */
.L_x_611:
        /* <DEDUP_REMOVED lines=10> */
[----:B------:R-:W-:Y:S01]  /*14c40*/  MOV R27, R9 ;  /* 0x00000009001b7202 */ /* 0x000fe20000000f00 */
[----:B------:R-:W-:-:S07]  /*14c50*/  IMAD.MOV.U32 R24, RZ, RZ, R4 ;  /* 0x000000ffff187224 */ /* 0x000fce00078e0004 */
.L_x_600:
[----:B------:R-:W-:Y:S05]  /*14c60*/  BSYNC B1 ;  /* 0x0000000000017941 */ /* 0x000fea0003800000 */
.L_x_599:
        /* <DEDUP_REMOVED lines=10> */
[----:B------:R-:W-:Y:S01]  /*14d10*/  VIADD R9, R0, 0xffffffff ;  /* 0xffffffff00097836 */ /* 0x000fe20000000000 */
        /* <DEDUP_REMOVED lines=21> */
.L_x_614:
[----:B------:R-:W-:Y:S01]  /*14e70*/  IMAD R2, R23, 0x8, R22 ;  /* 0x0000000817027824 */ /* 0x000fe200078e0216 */
[----:B0-----:R-:W-:Y:S01]  /*14e80*/  SHF.L.U32 R3, R26, 0x1f, RZ ;  /* 0x0000001f1a037819 */ /* 0x001fe200000006ff */
[----:B------:R-:W-:Y:S03]  /*14e90*/  BSSY B2, `(.L_x_615) ;  /* 0x0000003000027945 */ /* 0x000fe60003800000 */
[----:B------:R-:W0:Y:S02]  /*14ea0*/  SYNCS.PHASECHK.TRANS64.TRYWAIT P0, [R2+URZ+0x30840], R3 ;  /* 0x03084003020075a7 */ /* 0x000e24000800017f */
[----:B0-----:R-:W-:Y:S05]  /*14eb0*/  @!P0 BRA `(.L_x_616) ;  /* 0x0000003800048947 */ /* 0x001fea0003800000 */
.L_x_736:
[----:B------:R-:W-:Y:S05]  /*14ec0*/  BSYNC B2 ;  /* 0x0000000000027941 */ /* 0x000fea0003800000 */
.L_x_615:
        /* <DEDUP_REMOVED lines=12> */
.L_x_618:
[----:B------:R-:W-:Y:S05]  /*14f90*/  BSYNC B2 ;  /* 0x0000000000027941 */ /* 0x000fea0003800000 */
.L_x_617:
[----:B------:R-:W-:Y:S01]  /*14fa0*/  IMAD.MOV.U32 R5, RZ, RZ, RZ ;  /* 0x000000ffff057224 */ /* 0x000fe200078e00ff */
[----:B------:R-:W-:Y:S01]  /*14fb0*/  UIADD3 UR4, UP0, UR38, 0x370, URZ ;  /* 0x0000037026047890 */ /* 0x000fe2000ff1e03f */
[C---:B0-----:R-:W-:Y:S01]  /*14fc0*/  IMAD R3, R23.reuse, 0x8, R8 ;  /* 0x0000000817037824 */ /* 0x041fe200078e0208 */
[----:B------:R-:W-:Y:S01]  /*14fd0*/  PLOP3.LUT P0, PT, PT, PT, PT, 0x80, 0x0 ;  /* 0x000000000000781c */ /* 0x000fe20003f0f070 */
[----:B------:R-:W-:Y:S01]  /*14fe0*/  IMAD R2, R23, 0x6000, R22 ;  /* 0x0000600017027824 */ /* 0x000fe200078e0216 */
[----:B------:R-:W-:Y:S01]  /*14ff0*/  R2UR UR10, R5 ;  /* 0x00000000050a72ca */ /* 0x000fe200000e0000 */
[----:B------:R-:W-:Y:S01]  /*15000*/  IMAD R10, R9, 0xc0, R28 ;  /* 0x000000c0090a7824 */ /* 0x000fe200078e021c */
[----:B------:R-:W-:Y:S01]  /*15010*/  IADD3 R3, R3, 0x30, RZ ;  /* 0x0000003003037810 */ /* 0x000fe20007ffe0ff */
[----:B------:R-:W-:Y:S01]  /*15020*/  VIADD R2, R2, 0x12400 ;  /* 0x0001240002027836 */ /* 0x000fe20000000000 */
[----:B------:R-:W-:Y:S01]  /*15030*/  UIADD3.X UR5, URZ, UR39, URZ, UP0, !UPT ;  /* 0x000000273f057290 */ /* 0x000fe200087fe43f */
[----:B------:R-:W-:Y:S01]  /*15040*/  UMOV UR6, 0x0 ;  /* 0x0000000000067882 */ /* 0x000fe20000000000 */
[----:B------:R-:W-:-:S10]  /*15050*/  UMOV UR7, 0x14f00000 ;  /* 0x14f0000000077882 */ /* 0x000fd40000000000 */
.L_x_619:
        /* <DEDUP_REMOVED lines=15> */
.L_x_737:
[----:B------:R-:W-:Y:S05]  /*15150*/  BSYNC B2 ;  /* 0x0000000000027941 */ /* 0x000fea0003800000 */
.L_x_620:
        /* <DEDUP_REMOVED lines=11> */
.L_x_623:
[----:B------:R-:W-:Y:S05]  /*15210*/  BSYNC B2 ;  /* 0x0000000000027941 */ /* 0x000fea0003800000 */
.L_x_622:
        /* <DEDUP_REMOVED lines=8> */
[----:B------:R-:W-:Y:S01]  /*152a0*/  IADD3 R6, R6, 0x400, RZ ;  /* 0x0000040006067810 */ /* 0x000fe20007ffe0ff */
[----:B------:R-:W-:-:S12]  /*152b0*/  UIADD3.X UR5, URZ, UR39, URZ, UP0, !UPT ;  /* 0x000000273f057290 */ /* 0x000fd800087fe43f */
.L_x_624:
        /* <DEDUP_REMOVED lines=12> */
.L_x_613:
[----:B------:R-:W-:Y:S05]  /*15380*/  BSYNC B1 ;  /* 0x0000000000017941 */ /* 0x000fea0003800000 */
.L_x_612:
[C---:B------:R-:W-:Y:S01]  /*15390*/  ISETP.GT.AND P0, PT, R0.reuse, 0x1, PT ;  /* 0x000000010000780c */ /* 0x040fe20003f04270 */
[----:B------:R-:W-:-:S12]  /*153a0*/  VIADD R0, R0, 0xfffffffe ;  /* 0xfffffffe00007836 */ /* 0x000fd80000000000 */
[----:B------:R-:W-:Y:S05]  /*153b0*/  @P0 BRA `(.L_x_625) ;  /* 0xfffffff000640947 */ /* 0x000fea000383ffff */
.L_x_583:
[----:B------:R-:W-:Y:S05]  /*153c0*/  BSYNC B0 ;  /* 0x0000000000007941 */ /* 0x000fea0003800000 */
.L_x_582:
        /* <DEDUP_REMOVED lines=17> */
.L_x_627:
[----:B------:R-:W-:Y:S05]  /*154e0*/  BSYNC B0 ;  /* 0x0000000000007941 */ /* 0x000fea0003800000 */
.L_x_626:
[----:B------:R-:W2:Y:S01]  /*154f0*/  LDL R0, [R1] ;  /* 0x0000000001007983 */ /* 0x000ea20000100800 */
[----:B------:R-:W-:Y:S01]  /*15500*/  BSSY B0, `(.L_x_628) ;  /* 0x0000028000007945 */ /* 0x000fe20003800000 */
[----:B--2---:R-:W-:-:S13]  /*15510*/  LOP3.LUT P0, RZ, R0, 0x1, RZ, 0xc0, !PT ;  /* 0x0000000100ff7812 */ /* 0x004fda000780c0ff */
[----:B------:R-:W-:Y:S05]  /*15520*/  @!P0 BRA `(.L_x_629) ;  /* 0x0000000000948947 */ /* 0x000fea0003800000 */
[----:B0-----:R-:W-:Y:S01]  /*15530*/  IMAD R3, R23, 0x8, R22 ;  /* 0x0000000817037824 */ /* 0x001fe200078e0216 */
[----:B------:R-:W-:Y:S01]  /*15540*/  SHF.L.U32 R0, R26, 0x1f, RZ ;  /* 0x0000001f1a007819 */ /* 0x000fe200000006ff */
[----:B------:R-:W-:Y:S01]  /*15550*/  BSSY B1, `(.L_x_630) ;  /* 0x0000004000017945 */ /* 0x000fe20003800000 */
[----:B------:R-:W-:Y:S02]  /*15560*/  ISETP.NE.AND P1, PT, R6, RZ, PT ;  /* 0x000000ff0600720c */ /* 0x000fe40003f25270 */
[----:B------:R-:W0:Y:S02]  /*15570*/  SYNCS.PHASECHK.TRANS64.TRYWAIT P0, [R3+URZ+0x30860], R0 ;  /* 0x03086000030075a7 */ /* 0x000e24000800017f */
[----:B0-----:R-:W-:Y:S09]  /*15580*/  @!P0 BRA `(.L_x_631) ;  /* 0x0000003000788947 */ /* 0x001ff20003800000 */
.L_x_738:
[----:B------:R-:W-:Y:S05]  /*15590*/  BSYNC B1 ;  /* 0x0000000000017941 */ /* 0x000fea0003800000 */
.L_x_630:
        /* <DEDUP_REMOVED lines=9> */
.L_x_633:
[----:B------:R-:W-:Y:S05]  /*15630*/  BSYNC B1 ;  /* 0x0000000000017941 */ /* 0x000fea0003800000 */
.L_x_632:
[----:B0-----:R-:W-:Y:S01]  /*15640*/  IMAD R0, R23, 0x6000, R22 ;  /* 0x0000600017007824 */ /* 0x001fe200078e0216 */
[----:B------:R-:W-:Y:S01]  /*15650*/  UIADD3 UR4, UP0, UR38, 0x470, URZ ;  /* 0x0000047026047890 */ /* 0x000fe2000ff1e03f */
[----:B------:R-:W-:Y:S01]  /*15660*/  PLOP3.LUT P0, PT, PT, PT, PT, 0x80, 0x0 ;  /* 0x000000000000781c */ /* 0x000fe20003f0f070 */
[----:B------:R-:W-:Y:S01]  /*15670*/  IMAD R28, R27, 0xc0, R28 ;  /* 0x000000c01b1c7824 */ /* 0x000fe200078e021c */
[----:B------:R-:W-:Y:S01]  /*15680*/  IADD3 R2, R3, 0x30850, RZ ;  /* 0x0003085003027810 */ /* 0x000fe20007ffe0ff */
[----:B------:R-:W-:Y:S01]  /*15690*/  VIADD R0, R0, 0x400 ;  /* 0x0000040000007836 */ /* 0x000fe20000000000 */
[----:B------:R-:W-:Y:S01]  /*156a0*/  UIADD3.X UR5, URZ, UR39, URZ, UP0, !UPT ;  /* 0x000000273f057290 */ /* 0x000fe200087fe43f */
[----:B------:R-:W-:Y:S01]  /*156b0*/  UMOV UR6, 0x0 ;  /* 0x0000000000067882 */ /* 0x000fe20000000000 */
[----:B------:R-:W-:Y:S01]  /*156c0*/  UMOV UR7, 0x14f00000 ;  /* 0x14f0000000077882 */ /* 0x000fe20000000000 */
[----:B------:R-:W-:-:S09]  /*156d0*/  UMOV UR10, URZ ;  /* 0x0000003f000a7c82 */ /* 0x000fd20008000000 */
.L_x_634:
        /* <DEDUP_REMOVED lines=10> */
.L_x_629:
[----:B------:R-:W-:Y:S05]  /*15780*/  BSYNC B0 ;  /* 0x0000000000007941 */ /* 0x000fea0003800000 */
.L_x_628:
[----:B------:R-:W-:-:S05]  /*15790*/  VIADD R23, R23, 0x1 ;  /* 0x0000000117177836 */ /* 0x000fca0000000000 */
[----:B------:R-:W-:-:S04]  /*157a0*/  ISETP.NE.AND P0, PT, R23, 0x2, PT ;  /* 0x000000021700780c */ /* 0x000fc80003f05270 */
[----:B0-----:R-:W-:Y:S02]  /*157b0*/  SEL R3, RZ, 0x1, P0 ;  /* 0x00000001ff037807 */ /* 0x001fe40000000000 */
[----:B------:R-:W-:Y:S02]  /*157c0*/  SEL R23, R23, RZ, P0 ;  /* 0x000000ff17177207 */ /* 0x000fe40000000000 */
[----:B------:R-:W-:-:S07]  /*157d0*/  LOP3.LUT R26, R26, R3, RZ, 0x3c, !PT ;  /* 0x000000031a1a7212 */ /* 0x000fce00078e3cff */
.L_x_564:
[----:B------:R-:W-:Y:S05]  /*157e0*/  BSYNC B7 ;  /* 0x0000000000077941 */ /* 0x000fea0003800000 */
.L_x_562:
[----:B------:R-:W2:Y:S02]  /*157f0*/  LDL R0, [R1] ;  /* 0x0000000001007983 */ /* 0x000ea40000100800 */
[----:B--2---:R-:W-:-:S13]  /*15800*/  LOP3.LUT P0, RZ, R0, 0x2, RZ, 0xc0, !PT ;  /* 0x0000000200ff7812 */ /* 0x004fda000780c0ff */
[----:B------:R-:W-:Y:S05]  /*15810*/  @!P0 BRA `(.L_x_635) ;  /* 0x0000000000248947 */ /* 0x000fea0003800000 */
[----:B------:R-:W-:Y:S05]  /*15820*/  WARPSYNC.ALL ;  /* 0x0000000000007948 */ /* 0x000fea0003800000 */
[----:B------:R-:W2:Y:S08]  /*15830*/  S2UR UR5, SR_CgaCtaId ;  /* 0x00000000000579c3 */ /* 0x000eb00000008800 */
[----:B------:R-:W-:Y:S06]  /*15840*/  BAR.SYNC.DEFER_BLOCKING 0x5, 0x200 ;  /* 0x0148000000007b1d */ /* 0x000fec0000010000 */
[----:B------:R-:W-:-:S02]  /*15850*/  UMOV UR4, 0x400 ;  /* 0x0000040000047882 */ /* 0x000fc40000000000 */
[----:B--2---:R-:W-:-:S06]  /*15860*/  ULEA UR4, UR5, UR4, 0x18 ;  /* 0x0000000405047291 */ /* 0x004fcc000f8ec03f */
[----:B------:R-:W-:-:S05]  /*15870*/  IMAD.U32 R22, RZ, RZ, UR4 ;  /* 0x00000004ff167e24 */ /* 0x000fca000f8e00ff */
[----:B------:R2:W3:Y:S01]  /*15880*/  LDS.128 R16, [R22+0x308d0] ;  /* 0x0308d00016107984 */ /* 0x0004e20000000c00 */
[----:B------:R-:W-:Y:S06]  /*15890*/  BAR.ARV 0x4, 0x200 ;  /* 0x0108000000007b1d */ /* 0x000fec0000002000 */
[----:B------:R-:W-:Y:S05]  /*158a0*/  BRA `(.L_x_636) ;  /* 0x0000000800407947 */ /* 0x000fea0003800000 */
.L_x_635:
        /* <DEDUP_REMOVED lines=10> */
[----:B------:R0:W2:Y:S01]  /*15950*/  @!P1 LDG.E R3, desc[UR56][R2.64] ;  /* 0x0000003802039981 */ /* 0x0000a2000c1e1900 */
[C---:B------:R-:W-:Y:S02]  /*15960*/  ISETP.GE.U32.AND P2, PT, R8.reuse, 0x2, PT ;  /* 0x000000020800780c */ /* 0x040fe40003f46070 */
[C---:B------:R-:W-:Y:S01]  /*15970*/  ISETP.GE.U32.AND P3, PT, R8.reuse, 0x4, PT ;  /* 0x000000040800780c */ /* 0x040fe20003f66070 */
[----:B------:R-:W-:Y:S01]  /*15980*/  SHFL.IDX PT, R0, R16, RZ, 0x1f ;  /* 0x00001fff10007589 */ /* 0x000fe200000e0000 */
[C---:B------:R-:W-:Y:S02]  /*15990*/  ISETP.GE.U32.AND P4, PT, R8.reuse, 0x8, PT ;  /* 0x000000080800780c */ /* 0x040fe40003f86070 */
[----:B------:R-:W-:Y:S01]  /*159a0*/  ISETP.GE.U32.AND P5, PT, R8, 0x10, PT ;  /* 0x000000100800780c */ /* 0x000fe20003fa6070 */
[----:B------:R-:W-:Y:S01]  /*159b0*/  SHFL.IDX PT, R4, R16, 0x1, 0x1f ;  /* 0x00201f0010047f89 */ /* 0x000fe200000e0000 */
[----:B0-----:R-:W-:Y:S01]  /*159c0*/  IMAD.MOV.U32 R2, RZ, RZ, RZ ;  /* 0x000000ffff027224 */ /* 0x001fe200078e00ff */
[----:B--2---:R-:W-:-:S02]  /*159d0*/  @!P1 MOV R2, R3 ;  /* 0x0000000300029202 */ /* 0x004fc40000000f00 */
[----:B------:R-:W-:-:S03]  /*159e0*/  ISETP.NE.AND P1, PT, R8, RZ, PT ;  /* 0x000000ff0800720c */ /* 0x000fc60003f25270 */
[----:B------:R-:W0:Y:S02]  /*159f0*/  SHFL.UP PT, R14, R2, 0x1, RZ ;  /* 0x04200000020e7989 */ /* 0x000e2400000e00ff */
[----:B0-----:R-:W-:-:S05]  /*15a00*/  SEL R5, R14, RZ, P1 ;  /* 0x000000ff0e057207 */ /* 0x001fca0000800000 */
[----:B------:R-:W-:-:S05]  /*15a10*/  IMAD.IADD R5, R2, 0x1, R5 ;  /* 0x0000000102057824 */ /* 0x000fca00078e0205 */
[----:B------:R-:W1:Y:S02]  /*15a20*/  SHFL.UP PT, R14, R5, 0x2, RZ ;  /* 0x04400000050e7989 */ /* 0x000e6400000e00ff */
        /* <DEDUP_REMOVED lines=12> */
.L_x_748:
[----:B------:R-:W-:Y:S02]  /*15af0*/  ULDC UR4, c[0x0][0xc38] ;  /* 0x00030e0000047ab9 */ /* 0x000fe40000000800 */
[----:B------:R-:W-:-:S05]  /*15b00*/  MOV R16, UR4 ;  /* 0x0000000400107c02 */ /* 0x000fca0008000f00 */
[----:B-1----:R-:W-:-:S04]  /*15b10*/  IMAD R5, R14, R16, RZ ;  /* 0x000000100e057224 */ /* 0x002fc800078e02ff */
[----:B------:R-:W-:-:S05]  /*15b20*/  IMAD.IADD R4, R4, 0x1, R5 ;  /* 0x0000000104047824 */ /* 0x000fca00078e0205 */
[----:B------:R-:W-:-:S13]  /*15b30*/  ISETP.GT.AND P6, PT, R4, R0, PT ;  /* 0x000000000400720c */ /* 0x000fda0003fc4270 */
[----:B------:R-:W-:Y:S05]  /*15b40*/  @P6 BRA `(.L_x_638) ;  /* 0x00000000009c6947 */ /* 0x000fea0003800000 */
.L_x_643:
[----:B------:R-:W1:Y:S01]  /*15b50*/  LDC R6, c[0x0][0xc3c] ;  /* 0x00030f00ff067b82 */ /* 0x000e620000000800 */
[----:B------:R-:W-:-:S05]  /*15b60*/  VIADD R19, R19, 0x1f ;  /* 0x0000001f13137836 */ /* 0x000fca0000000000 */
[----:B-1----:R-:W-:-:S13]  /*15b70*/  ISETP.GE.AND P6, PT, R19, R6, PT ;  /* 0x000000061300720c */ /* 0x002fda0003fc6270 */
[----:B------:R-:W-:Y:S05]  /*15b80*/  @P6 BRA `(.L_x_639) ;  /* 0x0000000400446947 */ /* 0x000fea0003800000 */
[----:B------:R-:W1:Y:S01]  /*15b90*/  S2R R2, SR_TID.X ;  /* 0x0000000000027919 */ /* 0x000e620000002100 */
[----:B------:R-:W-:Y:S01]  /*15ba0*/  BSSY B0, `(.L_x_640) ;  /* 0x0000009000007945 */ /* 0x000fe20003800000 */
[----:B-1----:R-:W-:-:S05]  /*15bb0*/  LOP3.LUT R2, R2, 0x1f, RZ, 0xc0, !PT ;  /* 0x0000001f02027812 */ /* 0x002fca00078ec0ff */
[----:B------:R-:W-:Y:S02]  /*15bc0*/  IMAD.IADD R5, R19, 0x1, R2 ;  /* 0x0000000113057824 */ /* 0x000fe400078e0202 */
[----:B------:R-:W-:-:S03]  /*15bd0*/  IMAD.MOV.U32 R2, RZ, RZ, RZ ;  /* 0x000000ffff027224 */ /* 0x000fc600078e00ff */
[----:B------:R-:W-:-:S13]  /*15be0*/  ISETP.GE.OR P6, PT, R5, R6, !P0 ;  /* 0x000000060500720c */ /* 0x000fda00047c6670 */
[----:B------:R-:W-:Y:S05]  /*15bf0*/  @P6 BRA `(.L_x_641) ;  /* 0x00000000000c6947 */ /* 0x000fea0003800000 */
[----:B0-----:R-:W0:Y:S02]  /*15c00*/  LDC.64 R2, c[0x0][0xc80] ;  /* 0x00032000ff027b82 */ /* 0x001e240000000a00 */
[----:B0-----:R-:W-:-:S06]  /*15c10*/  IMAD.WIDE R2, R5, 0x4, R2 ;  /* 0x0000000405027825 */ /* 0x001fcc00078e0202 */
[----:B------:R1:W5:Y:S02]  /*15c20*/  LDG.E R2, desc[UR56][R2.64] ;  /* 0x0000003802027981 */ /* 0x000364000c1e1900 */
.L_x_641:
[----:B------:R-:W-:Y:S05]  /*15c30*/  BSYNC B0 ;  /* 0x0000000000007941 */ /* 0x000fea0003800000 */
.L_x_640:
[----:B------:R-:W-:-:S03]  /*15c40*/  UMOV UR4, 0xffffffff ;  /* 0xffffffff00047882 */ /* 0x000fc60000000000 */
[----:B------:R-:W-:Y:S05]  /*15c50*/  BRA.DIV UR4, `(.L_x_642) ;  /* 0x0000002e04fc7947 */ /* 0x000fea000b800000 */
[----:B-----5:R-:W2:Y:S02]  /*15c60*/  SHFL.UP PT, R14, R2, 0x1, RZ ;  /* 0x04200000020e7989 */ /* 0x020ea400000e00ff */
[----:B--2---:R-:W-:-:S05]  /*15c70*/  SEL R13, R14, RZ, P1 ;  /* 0x000000ff0e0d7207 */ /* 0x004fca0000800000 */
[----:B------:R-:W-:-:S05]  /*15c80*/  IMAD.IADD R13, R2, 0x1, R13 ;  /* 0x00000001020d7824 */ /* 0x000fca00078e020d */
[----:B------:R-:W2:Y:S02]  /*15c90*/  SHFL.UP PT, R14, R13, 0x2, RZ ;  /* 0x044000000d0e7989 */ /* 0x000ea400000e00ff */
[----:B--2---:R-:W-:-:S04]  /*15ca0*/  SEL R14, R14, RZ, P2 ;  /* 0x000000ff0e0e7207 */ /* 0x004fc80001000000 */
[----:B01----:R-:W-:-:S05]  /*15cb0*/  IADD3 R3, R13, R14, RZ ;  /* 0x0000000e0d037210 */ /* 0x003fca0007ffe0ff */
        /* <DEDUP_REMOVED lines=10> */
.L_x_756:
[----:B------:R-:W-:Y:S02]  /*15d60*/  ULDC UR4, c[0x0][0xc38] ;  /* 0x00030e0000047ab9 */ /* 0x000fe40000000800 */
[----:B------:R-:W-:-:S04]  /*15d70*/  IMAD.U32 R16, RZ, RZ, UR4 ;  /* 0x00000004ff107e24 */ /* 0x000fc8000f8e00ff */
[----:B-1----:R-:W-:-:S04]  /*15d80*/  IMAD R5, R14, R16, RZ ;  /* 0x000000100e057224 */ /* 0x002fc800078e02ff */
[----:B------:R-:W-:-:S05]  /*15d90*/  IMAD.IADD R4, R5, 0x1, R4 ;  /* 0x0000000105047824 */ /* 0x000fca00078e0204 */
[----:B------:R-:W-:-:S13]  /*15da0*/  ISETP.GT.AND P6, PT, R4, R0, PT ;  /* 0x000000000400720c */ /* 0x000fda0003fc4270 */
[----:B------:R-:W-:Y:S05]  /*15db0*/  @!P6 BRA `(.L_x_643) ;  /* 0xfffffffc0064e947 */ /* 0x000fea000383ffff */
.L_x_638:
[----:B------:R-:W-:Y:S01]  /*15dc0*/  IADD3 R5, -R5, R4, RZ ;  /* 0x0000000405057210 */ /* 0x000fe20007ffe1ff */
[----:B------:R-:W-:-:S04]  /*15dd0*/  UMOV UR4, 0xffffffff ;  /* 0xffffffff00047882 */ /* 0x000fc80000000000 */
[----:B------:R-:W-:-:S05]  /*15de0*/  IMAD R7, R3, R16, R5 ;  /* 0x0000001003077224 */ /* 0x000fca00078e0205 */
[----:B------:R-:W-:Y:S01]  /*15df0*/  ISETP.GT.AND P6, PT, R7, R0, PT ;  /* 0x000000000700720c */ /* 0x000fe20003fc4270 */
[----:B------:R-:W-:-:S12]  /*15e00*/  BRA.DIV UR4, `(.L_x_644) ;  /* 0x00000032044c7947 */ /* 0x000fd8000b800000 */
[----:B------:R-:W-:-:S04]  /*15e10*/  VOTE.ANY R6, PT, !P6 ;  /* 0x0000000000067806 */ /* 0x000fc800070e0100 */
[----:B------:R-:W1:Y:S02]  /*15e20*/  POPC R4, R6 ;  /* 0x0000000600047309 */ /* 0x000e640000000000 */
[----:B-1----:R1:W2:Y:S02]  /*15e30*/  SHFL.IDX PT, R17, R2, R4, 0x1f ;  /* 0x00001f0402117589 */ /* 0x0022a400000e0000 */
.L_x_760:
[----:B------:R-:W-:Y:S01]  /*15e40*/  ISETP.NE.AND P0, PT, R6, RZ, PT ;  /* 0x000000ff0600720c */ /* 0x000fe20003f05270 */
[----:B------:R-:W-:-:S12]  /*15e50*/  IMAD.MOV.U32 R14, RZ, RZ, RZ ;  /* 0x000000ffff0e7224 */ /* 0x000fd800078e00ff */
[----:B------:R-:W-:Y:S05]  /*15e60*/  @!P0 BRA `(.L_x_645) ;  /* 0x0000000000108947 */ /* 0x000fea0003800000 */
[----:B------:R-:W-:Y:S01]  /*15e70*/  UMOV UR4, 0xffffffff ;  /* 0xffffffff00047882 */ /* 0x000fe20000000000 */
[----:B------:R-:W-:Y:S02]  /*15e80*/  VIADD R12, R4, 0xffffffff ;  /* 0xffffffff040c7836 */ /* 0x000fe40000000000 */
[----:B------:R-:W-:Y:S05]  /*15e90*/  BRA.DIV UR4, `(.L_x_646) ;  /* 0x0000003204707947 */ /* 0x000fea000b800000 */
[----:B------:R3:W4:Y:S02]  /*15ea0*/  SHFL.IDX PT, R14, R3, R12, 0x1f ;  /* 0x00001f0c030e7589 */ /* 0x00072400000e0000 */
.L_x_645:
[----:B--2---:R-:W-:Y:S01]  /*15eb0*/  IABS R6, R17 ;  /* 0x0000001100067213 */ /* 0x004fe20000000000 */
[----:B----4-:R-:W-:Y:S02]  /*15ec0*/  IMAD R16, R14, R16, R5 ;  /* 0x000000100e107224 */ /* 0x010fe400078e0205 */
[----:B------:R-:W-:Y:S01]  /*15ed0*/  IMAD.IADD R19, R4, 0x1, R19 ;  /* 0x0000000104137824 */ /* 0x000fe200078e0213 */
[----:B------:R-:W2:Y:S02]  /*15ee0*/  I2F.RP R7, R6 ;  /* 0x0000000600077306 */ /* 0x000ea40000209400 */
[----:B------:R-:W-:-:S06]  /*15ef0*/  IADD3 R0, R0, -R16, RZ ;  /* 0x8000001000007210 */ /* 0x000fcc0007ffe0ff */
[----:B--2---:R-:W1:Y:S02]  /*15f00*/  MUFU.RCP R7, R7 ;  /* 0x0000000700077308 */ /* 0x004e640000001000 */
[----:B-1----:R-:W-:-:S06]  /*15f10*/  VIADD R2, R7, 0xffffffe ;  /* 0x0ffffffe07027836 */ /* 0x002fcc0000000000 */
[----:B0--3--:R0:W1:Y:S02]  /*15f20*/  F2I.FTZ.U32.TRUNC.NTZ R3, R2 ;  /* 0x0000000200037305 */ /* 0x009064000021f000 */
[----:B0-----:R-:W-:Y:S02]  /*15f30*/  IMAD.MOV.U32 R2, RZ, RZ, RZ ;  /* 0x000000ffff027224 */ /* 0x001fe400078e00ff */
[----:B-1----:R-:W-:-:S04]  /*15f40*/  IMAD.MOV R5, RZ, RZ, -R3 ;  /* 0x000000ffff057224 */ /* 0x002fc800078e0a03 */
        /* <DEDUP_REMOVED lines=16> */
[----:B------:R-:W-:-:S04]  /*16050*/  @!P1 LOP3.LUT R3, RZ, R17, RZ, 0x33, !PT ;  /* 0x00000011ff039212 */ /* 0x000fc800078e33ff */
[----:B------:R-:W-:Y:S01]  /*16060*/  IADD3 R2, -R3, RZ, RZ ;  /* 0x000000ff03027210 */ /* 0x000fe20007ffe1ff */
[----:B------:R-:W-:-:S04]  /*16070*/  IMAD.MOV.U32 R18, RZ, RZ, R3 ;  /* 0x000000ffff127224 */ /* 0x000fc800078e0003 */
[----:B------:R-:W-:Y:S01]  /*16080*/  IMAD R17, R17, R2, R0 ;  /* 0x0000000211117224 */ /* 0x000fe200078e0200 */
[----:B------:R-:W-:Y:S06]  /*16090*/  BRA `(.L_x_647) ;  /* 0x00000000001c7947 */ /* 0x000fec0003800000 */
.L_x_639:
[----:B------:R-:W-:Y:S01]  /*160a0*/  UMOV UR4, URZ ;  /* 0x0000003f00047c82 */ /* 0x000fe20008000000 */
[----:B------:R-:W-:Y:S01]  /*160b0*/  UMOV UR5, URZ ;  /* 0x0000003f00057c82 */ /* 0x000fe20008000000 */
[----:B------:R-:W-:Y:S01]  /*160c0*/  ULDC UR6, c[0x0][0xc3c] ;  /* 0x00030f0000067ab9 */ /* 0x000fe20000000800 */
[----:B------:R-:W-:Y:S01]  /*160d0*/  IMAD.MOV.U32 R16, RZ, RZ, R0 ;  /* 0x000000ffff107224 */ /* 0x000fe200078e0000 */
[----:B------:R-:W-:Y:S01]  /*160e0*/  MOV R19, UR6 ;  /* 0x0000000600137c02 */ /* 0x000fe20008000f00 */
[----:B------:R-:W-:Y:S02]  /*160f0*/  IMAD.U32 R17, RZ, RZ, UR4 ;  /* 0x00000004ff117e24 */ /* 0x000fe4000f8e00ff */
[----:B------:R-:W-:-:S07]  /*16100*/  IMAD.U32 R18, RZ, RZ, UR5 ;  /* 0x00000005ff127e24 */ /* 0x000fce000f8e00ff */
.L_x_647:
[----:B------:R-:W1:Y:S01]  /*16110*/  S2R R0, SR_TID.X ;  /* 0x0000000000007919 */ /* 0x000e620000002100 */
[----:B------:R-:W-:Y:S05]  /*16120*/  WARPSYNC.ALL ;  /* 0x0000000000007948 */ /* 0x000fea0003800000 */
[----:B------:R-:W-:Y:S01]  /*16130*/  BAR.SYNC.DEFER_BLOCKING 0x4, 0x200 ;  /* 0x0108000000007b1d */ /* 0x000fe20000010000 */
[----:B-1----:R-:W-:-:S04]  /*16140*/  LOP3.LUT R0, R0, 0x1f, RZ, 0xc0, !PT ;  /* 0x0000001f00007812 */ /* 0x002fc800078ec0ff */
[----:B------:R-:W-:-:S13]  /*16150*/  ISETP.NE.AND P0, PT, R0, RZ, PT ;  /* 0x000000ff0000720c */ /* 0x000fda0003f05270 */
[----:B0-----:R-:W0:Y:S01]  /*16160*/  @!P0 S2R R3, SR_CgaCtaId ;  /* 0x0000000000038919 */ /* 0x001e220000008800 */
[----:B------:R-:W-:-:S04]  /*16170*/  @!P0 MOV R0, 0x400 ;  /* 0x0000040000008802 */ /* 0x000fc80000000f00 */
[----:B0-----:R-:W-:-:S05]  /*16180*/  @!P0 LEA R22, R3, R0, 0x18 ;  /* 0x0000000003168211 */ /* 0x001fca00078ec0ff */
[----:B------:R0:W-:Y:S01]  /*16190*/  @!P0 STS.128 [R22+0x308d0], R16 ;  /* 0x0308d01016008388 */ /* 0x0001e20000000c00 */
[----:B------:R-:W-:Y:S06]  /*161a0*/  BAR.ARV 0x5, 0x200 ;  /* 0x0148000000007b1d */ /* 0x000fec0000002000 */
.L_x_636:
[----:B------:R-:W-:Y:S02]  /*161b0*/  ULDC UR4, c[0x0][0xc3c] ;  /* 0x00030f0000047ab9 */ /* 0x000fe40000000800 */
[----:B---3--:R-:W-:-:S13]  /*161c0*/  ISETP.GE.AND P0, PT, R19, UR4, PT ;  /* 0x0000000413007c0c */ /* 0x008fda000bf06270 */
[----:B------:R-:W-:Y:S05]  /*161d0*/  @!P0 BRA `(.L_x_648) ;  /* 0xffffffac002c8947 */ /* 0x000fea000383ffff */
[----:B------:R-:W-:Y:S05]  /*161e0*/  BSYNC B8 ;  /* 0x0000000000087941 */ /* 0x000fea0003800000 */
.L_x_526:
[----:B0-----:R-:W3:Y:S01]  /*161f0*/  LDL.LU R0, [R1+0x24] ;  /* 0x0000240001007983 */ /* 0x001ee20000300800 */
[----:B------:R-:W-:Y:S01]  /*16200*/  BSSY B0, `(.L_x_649) ;  /* 0x000000b000007945 */ /* 0x000fe20003800000 */
[----:B------:R-:W0:Y:S01]  /*16210*/  S2R R5, SR_CgaCtaId ;  /* 0x0000000000057919 */ /* 0x000e220000008800 */
[----:B---3--:R-:W-:-:S05]  /*16220*/  VIADD R0, R0, 0x1 ;  /* 0x0000000100007836 */ /* 0x008fca0000000000 */
[----:B------:R-:W-:-:S04]  /*16230*/  LEA.HI R2, R0, R0, RZ, 0x1 ;  /* 0x0000000000027211 */ /* 0x000fc800078f08ff */
[----:B------:R-:W-:Y:S02]  /*16240*/  LOP3.LUT R3, R2, 0xfffffffe, RZ, 0xc0, !PT ;  /* 0xfffffffe02037812 */ /* 0x000fe400078ec0ff */
[----:B------:R-:W-:-:S03]  /*16250*/  MOV R2, 0x400 ;  /* 0x0000040000027802 */ /* 0x000fc60000000f00 */
[----:B------:R-:W-:Y:S01]  /*16260*/  IMAD.IADD R0, R0, 0x1, -R3 ;  /* 0x0000000100007824 */ /* 0x000fe200078e0a03 */
[----:B0-----:R-:W-:-:S04]  /*16270*/  LEA R9, R5, R2, 0x18 ;  /* 0x0000000205097211 */ /* 0x001fc800078ec0ff */
[----:B------:R-:W-:-:S04]  /*16280*/  SHF.L.U32 R0, R0, 0x1f, RZ ;  /* 0x0000001f00007819 */ /* 0x000fc800000006ff */
[----:B------:R-:W0:Y:S02]  /*16290*/  SYNCS.PHASECHK.TRANS64.TRYWAIT P0, [R9+URZ+0x30820], R0 ;  /* 0x03082000090075a7 */ /* 0x000e24000800017f */
[----:B0-----:R-:W-:Y:S05]  /*162a0*/  @!P0 BRA `(.L_x_650) ;  /* 0x0000002c00908947 */ /* 0x001fea0003800000 */
.L_x_763:
[----:B------:R-:W-:Y:S05]  /*162b0*/  BSYNC B0 ;  /* 0x0000000000007941 */ /* 0x000fea0003800000 */
.L_x_649:
[----:B------:R-:W-:-:S03]  /*162c0*/  UMOV UR4, 0xffffffff ;  /* 0xffffffff00047882 */ /* 0x000fc60000000000 */
[----:B------:R-:W-:Y:S05]  /*162d0*/  BRA.DIV UR4, `(.L_x_651) ;  /* 0x0000002e04987947 */ /* 0x000fea000b800000 */
[----:B0-----:R-:W0:Y:S02]  /*162e0*/  S2R R0, SR_TID.X ;  /* 0x0000000000007919 */ /* 0x001e240000002100 */
[----:B0-----:R-:W-:-:S04]  /*162f0*/  SHF.R.U32.HI R0, RZ, 0x5, R0 ;  /* 0x00000005ff007819 */ /* 0x001fc80000011600 */
[----:B------:R-:W-:-:S05]  /*16300*/  LOP3.LUT R0, R0, 0x3, RZ, 0xc0, !PT ;  /* 0x0000000300007812 */ /* 0x000fca00078ec0ff */
[----:B------:R0:W3:Y:S02]  /*16310*/  SHFL.IDX PT, R14, R0, RZ, 0x1f ;  /* 0x00001fff000e7589 */ /* 0x0000e400000e0000 */
.L_x_766:
[----:B---3--:R-:W-:-:S13]  /*16320*/  ISETP.NE.AND P0, PT, R14, RZ, PT ;  /* 0x000000ff0e00720c */ /* 0x008fda0003f05270 */
[----:B------:R-:W-:Y:S05]  /*16330*/  @P0 BRA `(.L_x_396) ;  /* 0x0000000000880947 */ /* 0x000fea0003800000 */
[----:B------:R-:W-:-:S03]  /*16340*/  UMOV UR4, 0xffffffff ;  /* 0xffffffff00047882 */ /* 0x000fc60000000000 */
[----:B------:R-:W-:Y:S05]  /*16350*/  BRA.DIV UR4, `(.L_x_652) ;  /* 0x0000002e04ac7947 */ /* 0x000fea000b800000 */
[----:B------:R-:W-:-:S13]  /*16360*/  ELECT P6, URZ, PT ;  /* 0x00000000003f782f */ /* 0x000fda00038c0000 */
.L_x_769:
[----:B------:R-:W-:Y:S05]  /*16370*/  @!P6 BRA `(.L_x_396) ;  /* 0x000000000078e947 */ /* 0x000fea0003800000 */
[----:B0-----:R-:W3:Y:S02]  /*16380*/  LDL.LU R0, [R1+0x4c] ;  /* 0x00004c0001007983 */ /* 0x001ee40000300800 */
[----:B---3--:R-:W-:-:S04]  /*16390*/  LOP3.LUT R0, R0, 0x2, RZ, 0xfc, !PT ;  /* 0x0000000200007812 */ /* 0x008fc800078efcff */
[----:B------:R-:W-:-:S13]  /*163a0*/  ISETP.NE.AND P2, PT, R0, 0x3, PT ;  /* 0x000000030000780c */ /* 0x000fda0003f45270 */
[----:B------:R-:W-:Y:S05]  /*163b0*/  @!P2 BRA `(.L_x_653) ;  /* 0x000000000004a947 */ /* 0x000fea0003800000 */
[----:B------:R-:W-:Y:S01]  /*163c0*/  BPT.TRAP 0x1 ;  /* 0x000000040000795c */ /* 0x000fe20000300000 */
.L_x_653:
        /* <DEDUP_REMOVED lines=8> */
[----:B------:R-:W-:Y:S02]  /*16450*/  LOP3.LUT R2, R26, R3, RZ, 0x3c, !PT ;  /* 0x000000031a027212 */ /* 0x000fe400078e3cff */
[----:B------:R-:W-:-:S02]  /*16460*/  LEA R3, R7, R0, 0x3 ;  /* 0x0000000007037211 */ /* 0x000fc400078e18ff */
[----:B------:R-:W-:Y:S01]  /*16470*/  SHF.L.U32 R2, R2, 0x1f, RZ ;  /* 0x0000001f02027819 */ /* 0x000fe200000006ff */
[----:B0-----:R-:W-:Y:S06]  /*16480*/  @!P0 BRA `(.L_x_654) ;  /* 0x0000002c00808947 */ /* 0x001fec0003800000 */
.L_x_770:
[----:B------:R-:W3:Y:S02]  /*16490*/  SYNCS.PHASECHK.TRANS64.TRYWAIT P0, [R3+URZ], R2 ;  /* 0x00000002030075a7 */ /* 0x000ee4000800017f */
[----:B---3--:R-:W-:Y:S05]  /*164a0*/  @!P0 BRA `(.L_x_655) ;  /* 0x0000002c008c8947 */ /* 0x008fea0003800000 */
.L_x_771:
[----:B------:R-:W-:Y:S05]  /*164b0*/  @!P2 BRA `(.L_x_656) ;  /* 0x000000000004a947 */ /* 0x000fea0003800000 */
[----:B------:R-:W-:Y:S01]  /*164c0*/  BPT.TRAP 0x1 ;  /* 0x000000040000795c */ /* 0x000fe20000300000 */
.L_x_656:
[----:B------:R-:W-:-:S04]  /*164d0*/  VIADD R0, R9, 0x30860 ;  /* 0x0003086009007836 */ /* 0x000fc80000000000 */
[----:B------:R-:W-:-:S04]  /*164e0*/  IMAD R23, R23, 0x8, R0 ;  /* 0x0000000817177824 */ /* 0x000fc800078e0200 */
[----:B------:R-:W4:Y:S02]  /*164f0*/  SYNCS.PHASECHK.TRANS64.TRYWAIT P0, [R23+URZ], R4 ;  /* 0x00000004170075a7 */ /* 0x000f24000800017f */
[----:B----4-:R-:W-:Y:S05]  /*16500*/  @!P0 BRA `(.L_x_657) ;  /* 0x0000002c00888947 */ /* 0x010fea0003800000 */
.L_x_772:
[----:B------:R-:W-:-:S07]  /*16510*/  IMAD R7, R7, 0x8, R0 ;  /* 0x0000000807077824 */ /* 0x000fce00078e0200 */
.L_x_658:
[----:B------:R0:W0:Y:S02]  /*16520*/  SYNCS.PHASECHK.TRANS64.TRYWAIT P0, [R7+URZ], R2 ;  /* 0x00000002070075a7 */ /* 0x000024000800017f */
[----:B0-----:R-:W-:Y:S05]  /*16530*/  @!P0 NANOSLEEP.SYNCS 0x989680 ;  /* 0x009896800000895d */ /* 0x001fea0003900000 */
[----:B------:R-:W0:Y:S02]  /*16540*/  @!P0 SYNCS.PHASECHK.TRANS64 P0, [R7+URZ], R2 ;  /* 0x00000002070085a7 */ /* 0x000e24000800007f */
[----:B0-----:R-:W-:Y:S05]  /*16550*/  @!P0 BRA `(.L_x_658) ;  /* 0xfffffffc00f08947 */ /* 0x001fea000383ffff */
.L_x_396:
[----:B------:R-:W-:Y:S05]  /*16560*/  BSYNC B9 ;  /* 0x0000000000097941 */ /* 0x000fea0003800000 */
.L_x_393:
[----:B------:R-:W-:Y:S05]  /*16570*/  EXIT ;  /* 0x000000000000794d */ /* 0x000fea0003800000 */
.L_x_414:
[----:B0-----:R0:W1:Y:S02]  /*16580*/  SYNCS.PHASECHK.TRANS64.TRYWAIT P6, [R81+URZ+0x30890], R93 ;  /* 0x0308905d510075a7 */ /* 0x00106400080c017f */
[----:B-1----:R-:W-:Y:S05]  /*16590*/  @!P6 NANOSLEEP.SYNCS 0x989680 ;  /* 0x009896800000e95d */ /* 0x002fea0003900000 */
[----:B------:R-:W1:Y:S02]  /*165a0*/  @!P6 SYNCS.PHASECHK.TRANS64 P6, [R81+URZ+0x30890], R93 ;  /* 0x0308905d5100e5a7 */ /* 0x000e6400080c007f */
[----:B-1----:R-:W-:Y:S05]  /*165b0*/  @!P6 BRA `(.L_x_414) ;  /* 0xfffffffc00f0e947 */ /* 0x002fea000383ffff */
[----:B------:R-:W-:Y:S05]  /*165c0*/  BRA `(.L_x_659) ;  /* 0xfffffec400c87947 */ /* 0x000fea000383ffff */
.L_x_434:
[----:B0-----:R0:W1:Y:S02]  /*165d0*/  SYNCS.PHASECHK.TRANS64.TRYWAIT P5, [R81+URZ+0x30890], R93 ;  /* 0x0308905d510075a7 */ /* 0x00106400080a017f */
[----:B-1----:R-:W-:Y:S05]  /*165e0*/  @!P5 NANOSLEEP.SYNCS 0x989680 ;  /* 0x009896800000d95d */ /* 0x002fea0003900000 */
[----:B------:R-:W1:Y:S02]  /*165f0*/  @!P5 SYNCS.PHASECHK.TRANS64 P5, [R81+URZ+0x30890], R93 ;  /* 0x0308905d5100d5a7 */ /* 0x000e6400080a007f */
[----:B-1----:R-:W-:Y:S05]  /*16600*/  @!P5 BRA `(.L_x_434) ;  /* 0xfffffffc00f0d947 */ /* 0x002fea000383ffff */
[----:B------:R-:W-:Y:S05]  /*16610*/  BRA `(.L_x_660) ;  /* 0xfffffed800347947 */ /* 0x000fea000383ffff */
.L_x_443:
[----:B-1----:R1:W2:Y:S02]  /*16620*/  SYNCS.PHASECHK.TRANS64.TRYWAIT P4, [R81+URZ+0x30890], R93 ;  /* 0x0308905d510075a7 */ /* 0x0022a4000808017f */
[----:B--2---:R-:W-:Y:S05]  /*16630*/  @!P4 NANOSLEEP.SYNCS 0x989680 ;  /* 0x009896800000c95d */ /* 0x004fea0003900000 */
[----:B------:R-:W2:Y:S02]  /*16640*/  @!P4 SYNCS.PHASECHK.TRANS64 P4, [R81+URZ+0x30890], R93 ;  /* 0x0308905d5100c5a7 */ /* 0x000ea4000808007f */
[----:B--2---:R-:W-:Y:S05]  /*16650*/  @!P4 BRA `(.L_x_443) ;  /* 0xfffffffc00f0c947 */ /* 0x004fea000383ffff */
[----:B------:R-:W-:Y:S05]  /*16660*/  BRA `(.L_x_661) ;  /* 0xfffffee800547947 */ /* 0x000fea000383ffff */
.L_x_449:
[----:B--2---:R2:W3:Y:S02]  /*16670*/  SYNCS.PHASECHK.TRANS64.TRYWAIT P3, [R81+URZ+0x308b0], R93 ;  /* 0x0308b05d510075a7 */ /* 0x0044e4000806017f */
[----:B---3--:R-:W-:Y:S05]  /*16680*/  @!P3 NANOSLEEP.SYNCS 0x989680 ;  /* 0x009896800000b95d */ /* 0x008fea0003900000 */
[----:B------:R-:W3:Y:S02]  /*16690*/  @!P3 SYNCS.PHASECHK.TRANS64 P3, [R81+URZ+0x308b0], R93 ;  /* 0x0308b05d5100b5a7 */ /* 0x000ee4000806007f */
[----:B---3--:R-:W-:Y:S05]  /*166a0*/  @!P3 BRA `(.L_x_449) ;  /* 0xfffffffc00f0b947 */ /* 0x008fea000383ffff */
[----:B------:R-:W-:Y:S05]  /*166b0*/  BRA `(.L_x_662) ;  /* 0xfffffee800e87947 */ /* 0x000fea000383ffff */
.L_x_457:
[----:B------:R-:W0:Y:S01]  /*166c0*/  S2R R3, SR_TID.X ;  /* 0x0000000000037919 */ /* 0x000e220000002100 */
[----:B------:R-:W-:Y:S01]  /*166d0*/  BSSY B0, `(.L_x_663) ;  /* 0x000000c000007945 */ /* 0x000fe20003800000 */
[----:B------:R-:W-:Y:S01]  /*166e0*/  MOV R12, RZ ;  /* 0x000000ff000c7202 */ /* 0x000fe20000000f00 */
[----:B------:R-:W-:Y:S02]  /*166f0*/  IMAD.MOV.U32 R11, RZ, RZ, 0x1f ;  /* 0x0000001fff0b7424 */ /* 0x000fe400078e00ff */
[----:B------:R-:W-:Y:S02]  /*16700*/  IMAD.MOV.U32 R15, RZ, RZ, -0x1 ;  /* 0xffffffffff0f7424 */ /* 0x000fe400078e00ff */
[----:B0-----:R-:W-:-:S05]  /*16710*/  VIADD R4, R3, 0xffffff80 ;  /* 0xffffff8003047836 */ /* 0x001fca0000000000 */
[----:B------:R-:W-:-:S04]  /*16720*/  SHF.R.S32.HI R3, RZ, 0x1f, R4 ;  /* 0x0000001fff037819 */ /* 0x000fc80000011404 */
[----:B------:R-:W-:-:S04]  /*16730*/  LEA.HI R3, R3, R4, RZ, 0x7 ;  /* 0x0000000403037211 */ /* 0x000fc800078f38ff */
[----:B------:R-:W-:-:S05]  /*16740*/  SHF.R.S32.HI R3, RZ, 0x7, R3 ;  /* 0x00000007ff037819 */ /* 0x000fca0000011403 */
[----:B------:R-:W-:-:S07]  /*16750*/  IMAD.MOV.U32 R13, RZ, RZ, R3 ;  /* 0x000000ffff0d7224 */ /* 0x000fce00078e0003 */
[----:B-----5:R-:W-:Y:S05]  /*16760*/  WARPSYNC.COLLECTIVE R15, `(.L_x_664) ;  /* 0x000000000f087348 */ /* 0x020fea0003c00000 */
[----:B------:R0:W1:Y:S02]  /*16770*/  SHFL.IDX P6, R14, R13, R12, R11 ;  /* 0x0000000c0d0e7389 */ /* 0x00006400000c000b */
[----:B01---5:R-:W-:Y:S01]  /*16780*/  ENDCOLLECTIVE ;  /* 0x000000000000791b */ /* 0x023fe20003800000 */
.L_x_664:
[----:B------:R-:W-:Y:S05]  /*16790*/  BSYNC B0 ;  /* 0x0000000000007941 */ /* 0x000fea0003800000 */
.L_x_663:
[----:B------:R1:W-:Y:S01]  /*167a0*/  STL [R1+0x3c], R14 ;  /* 0x00003c0e01007387 */ /* 0x0003e20000100800 */
[----:B------:R-:W-:Y:S05]  /*167b0*/  BRA `(.L_x_665) ;  /* 0xfffffef000387947 */ /* 0x000fea000383ffff */
.L_x_469:
[----:B------:R-:W-:Y:S01]  /*167c0*/  BSSY B1, `(.L_x_666) ;  /* 0x0000008000017945 */ /* 0x000fe20003800000 */
[----:B------:R-:W-:Y:S01]  /*167d0*/  IMAD.MOV.U32 R13, RZ, RZ, R26 ;  /* 0x000000ffff0d7224 */ /* 0x000fe200078e001a */
[----:B------:R-:W-:Y:S01]  /*167e0*/  MOV R15, 0xffffffff ;  /* 0xffffffff000f7802 */ /* 0x000fe20000000f00 */
[----:B------:R-:W-:Y:S02]  /*167f0*/  IMAD.MOV.U32 R12, RZ, RZ, RZ ;  /* 0x000000ffff0c7224 */ /* 0x000fe400078e00ff */
[----:B------:R-:W-:-:S07]  /*16800*/  IMAD.MOV.U32 R11, RZ, RZ, 0x1c1f ;  /* 0x00001c1fff0b7424 */ /* 0x000fce00078e00ff */
[----:B-1----:R-:W-:Y:S05]  /*16810*/  WARPSYNC.COLLECTIVE R15, `(.L_x_667) ;  /* 0x000000000f087348 */ /* 0x002fea0003c00000 */
[----:B-1----:R0:W1:Y:S02]  /*16820*/  SHFL.IDX P6, R14, R13, R12, R11 ;  /* 0x0000000c0d0e7389 */ /* 0x00206400000c000b */
[----:B01----:R-:W-:Y:S01]  /*16830*/  ENDCOLLECTIVE ;  /* 0x000000000000791b */ /* 0x003fe20003800000 */
.L_x_667:
[----:B------:R-:W-:Y:S05]  /*16840*/  BSYNC B1 ;  /* 0x0000000000017941 */ /* 0x000fea0003800000 */
.L_x_666:
[----:B------:R-:W-:Y:S02]  /*16850*/  IMAD.MOV.U32 R13, RZ, RZ, R24 ;  /* 0x000000ffff0d7224 */ /* 0x000fe400078e0018 */
[----:B------:R-:W-:Y:S02]  /*16860*/  IMAD.MOV.U32 R12, RZ, RZ, RZ ;  /* 0x000000ffff0c7224 */ /* 0x000fe400078e00ff */
[----:B------:R-:W-:Y:S02]  /*16870*/  IMAD.MOV.U32 R11, RZ, RZ, 0x1c1f ;  /* 0x00001c1fff0b7424 */ /* 0x000fe400078e00ff */
[----:B------:R-:W-:Y:S02]  /*16880*/  IMAD.MOV.U32 R15, RZ, RZ, -0x1 ;  /* 0xffffffffff0f7424 */ /* 0x000fe400078e00ff */
[----:B------:R-:W-:-:S07]  /*16890*/  IMAD.MOV.U32 R3, RZ, RZ, R14 ;  /* 0x000000ffff037224 */ /* 0x000fce00078e000e */
[----:B------:R-:W-:Y:S05]  /*168a0*/  WARPSYNC.COLLECTIVE R15, `(.L_x_668) ;  /* 0x000000000f087348 */ /* 0x000fea0003c00000 */
[----:B------:R0:W1:Y:S02]  /*168b0*/  SHFL.IDX P6, R14, R13, R12, R11 ;  /* 0x0000000c0d0e7389 */ /* 0x00006400000c000b */
[----:B01----:R-:W-:Y:S01]  /*168c0*/  ENDCOLLECTIVE ;  /* 0x000000000000791b */ /* 0x003fe20003800000 */
.L_x_668:
[----:B------:R-:W-:Y:S01]  /*168d0*/  IMAD.MOV.U32 R13, RZ, RZ, R28 ;  /* 0x000000ffff0d7224 */ /* 0x000fe200078e001c */
[----:B------:R-:W-:-:S07]  /*168e0*/  MOV R0, R14 ;  /* 0x0000000e00007202 */ /* 0x000fce0000000f00 */
[----:B------:R-:W-:Y:S05]  /*168f0*/  WARPSYNC.COLLECTIVE R15, `(.L_x_669) ;  /* 0x000000000f087348 */ /* 0x000fea0003c00000 */
[----:B------:R0:W1:Y:S02]  /*16900*/  SHFL.IDX P6, R14, R13, R12, R11 ;  /* 0x0000000c0d0e7389 */ /* 0x00006400000c000b */
[----:B01----:R-:W-:Y:S01]  /*16910*/  ENDCOLLECTIVE ;  /* 0x000000000000791b */ /* 0x003fe20003800000 */
.L_x_669:
[----:B------:R-:W-:Y:S02]  /*16920*/  IMAD.MOV.U32 R13, RZ, RZ, R27 ;  /* 0x000000ffff0d7224 */ /* 0x000fe400078e001b */
[----:B------:R-:W-:-:S07]  /*16930*/  IMAD.MOV.U32 R5, RZ, RZ, R14 ;  /* 0x000000ffff057224 */ /* 0x000fce00078e000e */
[----:B------:R-:W-:Y:S05]  /*16940*/  WARPSYNC.COLLECTIVE R15, `(.L_x_670) ;  /* 0x000000000f087348 */ /* 0x000fea0003c00000 */
[----:B------:R0:W1:Y:S02]  /*16950*/  SHFL.IDX P6, R14, R13, R12, R11 ;  /* 0x0000000c0d0e7389 */ /* 0x00006400000c000b */
[----:B01----:R-:W-:Y:S01]  /*16960*/  ENDCOLLECTIVE ;  /* 0x000000000000791b */ /* 0x003fe20003800000 */
.L_x_670:
[----:B------:R-:W-:Y:S05]  /*16970*/  BRA `(.L_x_671) ;  /* 0xfffffef4003c7947 */ /* 0x000fea000383ffff */
.L_x_473:
[----:B0-----:R0:W1:Y:S02]  /*16980*/  SYNCS.PHASECHK.TRANS64.TRYWAIT P0, [R2+URZ+0x30800], R5 ;  /* 0x03080005020075a7 */ /* 0x001064000800017f */
[----:B-1----:R-:W-:Y:S05]  /*16990*/  @!P0 NANOSLEEP.SYNCS 0x989680 ;  /* 0x009896800000895d */ /* 0x002fea0003900000 */
[----:B------:R-:W1:Y:S02]  /*169a0*/  @!P0 SYNCS.PHASECHK.TRANS64 P0, [R2+URZ+0x30800], R5 ;  /* 0x03080005020085a7 */ /* 0x000e64000800007f */
[----:B-1----:R-:W-:Y:S05]  /*169b0*/  @!P0 BRA `(.L_x_473) ;  /* 0xfffffffc00f08947 */ /* 0x002fea000383ffff */
[----:B------:R-:W-:Y:S05]  /*169c0*/  BRA `(.L_x_672) ;  /* 0xfffffef8007c7947 */ /* 0x000fea000383ffff */
.L_x_481:
[----:B------:R-:W-:Y:S01]  /*169d0*/  BSSY B1, `(.L_x_673) ;  /* 0x0000008000017945 */ /* 0x000fe20003800000 */
[----:B------:R-:W-:Y:S01]  /*169e0*/  IMAD.MOV.U32 R13, RZ, RZ, R26 ;  /* 0x000000ffff0d7224 */ /* 0x000fe200078e001a */
[----:B------:R-:W-:Y:S01]  /*169f0*/  MOV R11, 0x1c1f ;  /* 0x00001c1f000b7802 */ /* 0x000fe20000000f00 */
[----:B------:R-:W-:Y:S02]  /*16a00*/  IMAD.MOV.U32 R12, RZ, RZ, RZ ;  /* 0x000000ffff0c7224 */ /* 0x000fe400078e00ff */
[----:B------:R-:W-:-:S07]  /*16a10*/  IMAD.MOV.U32 R15, RZ, RZ, -0x1 ;  /* 0xffffffffff0f7424 */ /* 0x000fce00078e00ff */
[----:B-1----:R-:W-:Y:S05]  /*16a20*/  WARPSYNC.COLLECTIVE R15, `(.L_x_674) ;  /* 0x000000000f087348 */ /* 0x002fea0003c00000 */
[----:B-1----:R0:W1:Y:S02]  /*16a30*/  SHFL.IDX P6, R14, R13, R12, R11 ;  /* 0x0000000c0d0e7389 */ /* 0x00206400000c000b */
[----:B01----:R-:W-:Y:S01]  /*16a40*/  ENDCOLLECTIVE ;  /* 0x000000000000791b */ /* 0x003fe20003800000 */
.L_x_674:
[----:B------:R-:W-:Y:S05]  /*16a50*/  BSYNC B1 ;  /* 0x0000000000017941 */ /* 0x000fea0003800000 */
.L_x_673:
[----:B------:R-:W-:Y:S01]  /*16a60*/  IMAD.MOV.U32 R13, RZ, RZ, R24 ;  /* 0x000000ffff0d7224 */ /* 0x000fe200078e0018 */
[----:B------:R-:W-:Y:S01]  /*16a70*/  MOV R15, 0xffffffff ;  /* 0xffffffff000f7802 */ /* 0x000fe20000000f00 */
[----:B------:R-:W-:Y:S02]  /*16a80*/  IMAD.MOV.U32 R12, RZ, RZ, RZ ;  /* 0x000000ffff0c7224 */ /* 0x000fe400078e00ff */
[----:B------:R-:W-:Y:S02]  /*16a90*/  IMAD.MOV.U32 R11, RZ, RZ, 0x1c1f ;  /* 0x00001c1fff0b7424 */ /* 0x000fe400078e00ff */
[----:B------:R-:W-:-:S07]  /*16aa0*/  IMAD.MOV.U32 R0, RZ, RZ, R14 ;  /* 0x000000ffff007224 */ /* 0x000fce00078e000e */
[----:B------:R-:W-:Y:S05]  /*16ab0*/  WARPSYNC.COLLECTIVE R15, `(.L_x_675) ;  /* 0x000000000f087348 */ /* 0x000fea0003c00000 */
[----:B------:R0:W1:Y:S02]  /*16ac0*/  SHFL.IDX P6, R14, R13, R12, R11 ;  /* 0x0000000c0d0e7389 */ /* 0x00006400000c000b */
[----:B01----:R-:W-:Y:S01]  /*16ad0*/  ENDCOLLECTIVE ;  /* 0x000000000000791b */ /* 0x003fe20003800000 */
.L_x_675:
[----:B------:R-:W-:Y:S02]  /*16ae0*/  IMAD.MOV.U32 R13, RZ, RZ, R28 ;  /* 0x000000ffff0d7224 */ /* 0x000fe400078e001c */
[----:B------:R-:W-:-:S07]  /*16af0*/  IMAD.MOV.U32 R3, RZ, RZ, R14 ;  /* 0x000000ffff037224 */ /* 0x000fce00078e000e */
[----:B------:R-:W-:Y:S05]  /*16b00*/  WARPSYNC.COLLECTIVE R15, `(.L_x_676) ;  /* 0x000000000f087348 */ /* 0x000fea0003c00000 */
[----:B------:R0:W1:Y:S02]  /*16b10*/  SHFL.IDX P6, R14, R13, R12, R11 ;  /* 0x0000000c0d0e7389 */ /* 0x00006400000c000b */
[----:B01----:R-:W-:Y:S01]  /*16b20*/  ENDCOLLECTIVE ;  /* 0x000000000000791b */ /* 0x003fe20003800000 */
.L_x_676:
[----:B------:R-:W-:Y:S02]  /*16b30*/  IMAD.MOV.U32 R13, RZ, RZ, R27 ;  /* 0x000000ffff0d7224 */ /* 0x000fe400078e001b */
[----:B------:R-:W-:-:S07]  /*16b40*/  IMAD.MOV.U32 R20, RZ, RZ, R14 ;  /* 0x000000ffff147224 */ /* 0x000fce00078e000e */
[----:B------:R-:W-:Y:S05]  /*16b50*/  WARPSYNC.COLLECTIVE R15, `(.L_x_677) ;  /* 0x000000000f087348 */ /* 0x000fea0003c00000 */
[----:B------:R0:W1:Y:S02]  /*16b60*/  SHFL.IDX P6, R14, R13, R12, R11 ;  /* 0x0000000c0d0e7389 */ /* 0x00006400000c000b */
[----:B01----:R-:W-:Y:S01]  /*16b70*/  ENDCOLLECTIVE ;  /* 0x000000000000791b */ /* 0x003fe20003800000 */
.L_x_677:
[----:B------:R-:W-:Y:S05]  /*16b80*/  BRA `(.L_x_678) ;  /* 0xffffff0000e47947 */ /* 0x000fea000383ffff */
.L_x_485:
[----:B0-----:R0:W1:Y:S02]  /*16b90*/  SYNCS.PHASECHK.TRANS64.TRYWAIT P1, [R2+URZ+0x30800], R25 ;  /* 0x03080019020075a7 */ /* 0x001064000802017f */
[----:B-1----:R-:W-:Y:S05]  /*16ba0*/  @!P1 NANOSLEEP.SYNCS 0x989680 ;  /* 0x009896800000995d */ /* 0x002fea0003900000 */
[----:B------:R-:W1:Y:S02]  /*16bb0*/  @!P1 SYNCS.PHASECHK.TRANS64 P1, [R2+URZ+0x30800], R25 ;  /* 0x03080019020095a7 */ /* 0x000e64000802007f */
[----:B-1----:R-:W-:Y:S05]  /*16bc0*/  @!P1 BRA `(.L_x_485) ;  /* 0xfffffffc00f09947 */ /* 0x002fea000383ffff */
[----:B------:R-:W-:Y:S05]  /*16bd0*/  BRA `(.L_x_679) ;  /* 0xffffff0400cc7947 */ /* 0x000fea000383ffff */
.L_x_491:
[----:B-1----:R1:W3:Y:S02]  /*16be0*/  SYNCS.PHASECHK.TRANS64.TRYWAIT P1, [R4+URZ+0x30830], R5 ;  /* 0x03083005040075a7 */ /* 0x0022e4000802017f */
[----:B---3--:R-:W-:Y:S05]  /*16bf0*/  @!P1 NANOSLEEP.SYNCS 0x989680 ;  /* 0x009896800000995d */ /* 0x008fea0003900000 */
[----:B------:R-:W3:Y:S02]  /*16c00*/  @!P1 SYNCS.PHASECHK.TRANS64 P1, [R4+URZ+0x30830], R5 ;  /* 0x03083005040095a7 */ /* 0x000ee4000802007f */
[----:B---3--:R-:W-:Y:S05]  /*16c10*/  @!P1 BRA `(.L_x_491) ;  /* 0xfffffffc00f09947 */ /* 0x008fea000383ffff */
[----:B------:R-:W-:Y:S05]  /*16c20*/  BRA `(.L_x_490) ;  /* 0xffffff1400187947 */ /* 0x000fea000383ffff */
.L_x_497:
[----:B-1----:R1:W2:Y:S02]  /*16c30*/  SYNCS.PHASECHK.TRANS64.TRYWAIT P3, [R0+URZ+0x30830], R3 ;  /* 0x03083003000075a7 */ /* 0x0022a4000806017f */
[----:B--2---:R-:W-:Y:S05]  /*16c40*/  @!P3 NANOSLEEP.SYNCS 0x989680 ;  /* 0x009896800000b95d */ /* 0x004fea0003900000 */
[----:B------:R-:W2:Y:S02]  /*16c50*/  @!P3 SYNCS.PHASECHK.TRANS64 P3, [R0+URZ+0x30830], R3 ;  /* 0x030830030000b5a7 */ /* 0x000ea4000806007f */
[----:B--2---:R-:W-:Y:S05]  /*16c60*/  @!P3 BRA `(.L_x_497) ;  /* 0xfffffffc00f0b947 */ /* 0x004fea000383ffff */
[----:B------:R-:W-:Y:S05]  /*16c70*/  BRA `(.L_x_496) ;  /* 0xffffff4000cc7947 */ /* 0x000fea000383ffff */
.L_x_502:
[----:B-1----:R1:W2:Y:S02]  /*16c80*/  SYNCS.PHASECHK.TRANS64.TRYWAIT P2, [R3+URZ+0x30850], R0 ;  /* 0x03085000030075a7 */ /* 0x0022a4000804017f */
[----:B--2---:R-:W-:Y:S05]  /*16c90*/  @!P2 NANOSLEEP.SYNCS 0x989680 ;  /* 0x009896800000a95d */ /* 0x004fea0003900000 */
[----:B------:R-:W2:Y:S02]  /*16ca0*/  @!P2 SYNCS.PHASECHK.TRANS64 P2, [R3+URZ+0x30850], R0 ;  /* 0x030850000300a5a7 */ /* 0x000ea4000804007f */
[----:B--2---:R-:W-:Y:S05]  /*16cb0*/  @!P2 BRA `(.L_x_502) ;  /* 0xfffffffc00f0a947 */ /* 0x004fea000383ffff */
[----:B------:R-:W-:Y:S05]  /*16cc0*/  BRA `(.L_x_501) ;  /* 0xffffff4400a07947 */ /* 0x000fea000383ffff */
.L_x_507:
[----:B-1----:R1:W2:Y:S02]  /*16cd0*/  SYNCS.PHASECHK.TRANS64.TRYWAIT P0, [R12+URZ+0x30850], R5 ;  /* 0x030850050c0075a7 */ /* 0x0022a4000800017f */
[----:B--2---:R-:W-:Y:S05]  /*16ce0*/  @!P0 NANOSLEEP.SYNCS 0x989680 ;  /* 0x009896800000895d */ /* 0x004fea0003900000 */
[----:B------:R-:W2:Y:S02]  /*16cf0*/  @!P0 SYNCS.PHASECHK.TRANS64 P0, [R12+URZ+0x30850], R5 ;  /* 0x030850050c0085a7 */ /* 0x000ea4000800007f */
[----:B--2---:R-:W-:Y:S05]  /*16d00*/  @!P0 BRA `(.L_x_507) ;  /* 0xfffffffc00f08947 */ /* 0x004fea000383ffff */
[----:B------:R-:W-:Y:S05]  /*16d10*/  BRA `(.L_x_506) ;  /* 0xffffff70001c7947 */ /* 0x000fea000383ffff */
.L_x_515:
[----:B------:R-:W-:Y:S01]  /*16d20*/  IMAD.MOV.U32 R13, RZ, RZ, R20 ;  /* 0x000000ffff0d7224 */ /* 0x000fe200078e0014 */
[----:B------:R-:W-:Y:S01]  /*16d30*/  MOV R12, RZ ;  /* 0x000000ff000c7202 */ /* 0x000fe20000000f00 */
[----:B------:R-:W-:Y:S02]  /*16d40*/  IMAD.MOV.U32 R11, RZ, RZ, 0x181f ;  /* 0x0000181fff0b7424 */ /* 0x000fe400078e00ff */
[----:B------:R-:W-:Y:S02]  /*16d50*/  IMAD.MOV.U32 R15, RZ, RZ, -0x1 ;  /* 0xffffffffff0f7424 */ /* 0x000fe400078e00ff */
[----:B------:R-:W-:Y:S02]  /*16d60*/  IMAD R24, R26, 0xc0, R30 ;  /* 0x000000c01a187824 */ /* 0x000fe400078e021e */
[----:B------:R-:W-:-:S07]  /*16d70*/  IMAD R21, R8, R27, RZ ;  /* 0x0000001b08157224 */ /* 0x000fce00078e02ff */
[----:B------:R-:W-:Y:S05]  /*16d80*/  WARPSYNC.COLLECTIVE R15, `(.L_x_680) ;  /* 0x000000000f087348 */ /* 0x000fea0003c00000 */
[----:B------:R0:W1:Y:S02]  /*16d90*/  SHFL.IDX P6, R14, R13, R12, R11 ;  /* 0x0000000c0d0e7389 */ /* 0x00006400000c000b */
[----:B01----:R-:W-:Y:S01]  /*16da0*/  ENDCOLLECTIVE ;  /* 0x000000000000791b */ /* 0x003fe20003800000 */
.L_x_680:
[C---:B------:R-:W-:Y:S01]  /*16db0*/  VIADD R8, R24.reuse, 0x30 ;  /* 0x0000003018087836 */ /* 0x040fe20000000000 */
[----:B------:R-:W-:-:S04]  /*16dc0*/  ISETP.GE.OR P3, PT, R24, R21, P0 ;  /* 0x000000151800720c */ /* 0x000fc80000766670 */
[----:B------:R-:W-:Y:S01]  /*16dd0*/  ISETP.GE.OR P4, PT, R8, R21, P0 ;  /* 0x000000150800720c */ /* 0x000fe20000786670 */
[----:B------:R-:W-:-:S05]  /*16de0*/  VIADD R8, R24, 0x60 ;  /* 0x0000006018087836 */ /* 0x000fca0000000000 */
[----:B------:R-:W-:Y:S01]  /*16df0*/  ISETP.GE.OR P2, PT, R8, R21, P0 ;  /* 0x000000150800720c */ /* 0x000fe20000746670 */
[----:B------:R-:W-:Y:S02]  /*16e00*/  IMAD.MOV.U32 R13, RZ, RZ, R7 ;  /* 0x000000ffff0d7224 */ /* 0x000fe400078e0007 */
[----:B------:R-:W-:-:S10]  /*16e10*/  IMAD.MOV.U32 R0, RZ, RZ, R14 ;  /* 0x000000ffff007224 */ /* 0x000fd400078e000e */
[----:B------:R-:W-:Y:S05]  /*16e20*/  WARPSYNC.COLLECTIVE R15, `(.L_x_681) ;  /* 0x000000000f087348 */ /* 0x000fea0003c00000 */
[----:B------:R0:W1:Y:S02]  /*16e30*/  SHFL.IDX P6, R14, R13, R12, R11 ;  /* 0x0000000c0d0e7389 */ /* 0x00006400000c000b */
[----:B01----:R-:W-:Y:S01]  /*16e40*/  ENDCOLLECTIVE ;  /* 0x000000000000791b */ /* 0x003fe20003800000 */
.L_x_681:
[----:B------:R-:W-:Y:S01]  /*16e50*/  MOV R13, R20 ;  /* 0x00000014000d7202 */ /* 0x000fe20000000f00 */
[----:B------:R-:W-:Y:S02]  /*16e60*/  IMAD.MOV.U32 R12, RZ, RZ, 0x1 ;  /* 0x00000001ff0c7424 */ /* 0x000fe400078e00ff */
[----:B------:R-:W-:-:S07]  /*16e70*/  IMAD.MOV.U32 R3, RZ, RZ, R14 ;  /* 0x000000ffff037224 */ /* 0x000fce00078e000e */
[----:B------:R-:W-:Y:S05]  /*16e80*/  WARPSYNC.COLLECTIVE R15, `(.L_x_682) ;  /* 0x000000000f087348 */ /* 0x000fea0003c00000 */
[----:B------:R0:W1:Y:S02]  /*16e90*/  SHFL.IDX P6, R14, R13, R12, R11 ;  /* 0x0000000c0d0e7389 */ /* 0x00006400000c000b */
[----:B01----:R-:W-:Y:S01]  /*16ea0*/  ENDCOLLECTIVE ;  /* 0x000000000000791b */ /* 0x003fe20003800000 */
.L_x_682:
[----:B------:R-:W-:-:S04]  /*16eb0*/  @!P3 LEA R10, P5, R29, R3, 0x1 ;  /* 0x000000031d0ab211 */ /* 0x000fc800078a08ff */
[----:B------:R-:W-:Y:S01]  /*16ec0*/  @!P3 LEA.HI.X R3, R29, R0, R28, 0x1, P5 ;  /* 0x000000001d03b211 */ /* 0x000fe200028f0c1c */
[----:B------:R-:W-:Y:S02]  /*16ed0*/  IMAD.MOV.U32 R13, RZ, RZ, R7 ;  /* 0x000000ffff0d7224 */ /* 0x000fe400078e0007 */
[----:B------:R-:W-:-:S07]  /*16ee0*/  IMAD.MOV.U32 R4, RZ, RZ, R14 ;  /* 0x000000ffff047224 */ /* 0x000fce00078e000e */
[----:B------:R-:W-:Y:S05]  /*16ef0*/  WARPSYNC.COLLECTIVE R15, `(.L_x_683) ;  /* 0x000000000f087348 */ /* 0x000fea0003c00000 */
[----:B------:R0:W1:Y:S02]  /*16f00*/  SHFL.IDX P6, R14, R13, R12, R11 ;  /* 0x0000000c0d0e7389 */ /* 0x00006400000c000b */
[----:B01----:R-:W-:Y:S01]  /*16f10*/  ENDCOLLECTIVE ;  /* 0x000000000000791b */ /* 0x003fe20003800000 */
.L_x_683:
[----:B------:R-:W-:Y:S01]  /*16f20*/  IMAD.MOV.U32 R13, RZ, RZ, R20 ;  /* 0x000000ffff0d7224 */ /* 0x000fe200078e0014 */
[----:B------:R-:W-:Y:S01]  /*16f30*/  MOV R12, 0x2 ;  /* 0x00000002000c7802 */ /* 0x000fe20000000f00 */
[----:B------:R-:W-:-:S07]  /*16f40*/  IMAD.MOV.U32 R5, RZ, RZ, R14 ;  /* 0x000000ffff057224 */ /* 0x000fce00078e000e */
[----:B------:R-:W-:Y:S05]  /*16f50*/  WARPSYNC.COLLECTIVE R15, `(.L_x_684) ;  /* 0x000000000f087348 */ /* 0x000fea0003c00000 */
[----:B------:R0:W1:Y:S02]  /*16f60*/  SHFL.IDX P6, R14, R13, R12, R11 ;  /* 0x0000000c0d0e7389 */ /* 0x00006400000c000b */
[----:B01----:R-:W-:Y:S01]  /*16f70*/  ENDCOLLECTIVE ;  /* 0x000000000000791b */ /* 0x003fe20003800000 */
.L_x_684:
[----:B------:R-:W-:-:S04]  /*16f80*/  @!P4 LEA R8, P1, R29, R5, 0x1 ;  /* 0x000000051d08c211 */ /* 0x000fc800078208ff */
[----:B------:R-:W-:Y:S01]  /*16f90*/  @!P4 LEA.HI.X R9, R29, R4, R28, 0x1, P1 ;  /* 0x000000041d09c211 */ /* 0x000fe200008f0c1c */
[----:B------:R-:W-:Y:S02]  /*16fa0*/  IMAD.MOV.U32 R13, RZ, RZ, R7 ;  /* 0x000000ffff0d7224 */ /* 0x000fe400078e0007 */
[----:B------:R-:W-:-:S07]  /*16fb0*/  IMAD.MOV.U32 R6, RZ, RZ, R14 ;  /* 0x000000ffff067224 */ /* 0x000fce00078e000e */
[----:B------:R-:W-:Y:S05]  /*16fc0*/  WARPSYNC.COLLECTIVE R15, `(.L_x_685) ;  /* 0x000000000f087348 */ /* 0x000fea0003c00000 */
[----:B------:R0:W1:Y:S02]  /*16fd0*/  SHFL.IDX P6, R14, R13, R12, R11 ;  /* 0x0000000c0d0e7389 */ /* 0x00006400000c000b */
[----:B01----:R-:W-:Y:S01]  /*16fe0*/  ENDCOLLECTIVE ;  /* 0x000000000000791b */ /* 0x003fe20003800000 */
.L_x_685:
[----:B------:R-:W-:Y:S01]  /*16ff0*/  @!P3 IMAD.MOV.U32 R11, RZ, RZ, R3 ;  /* 0x000000ffff0bb224 */ /* 0x000fe200078e0003 */
[----:B------:R-:W-:Y:S01]  /*17000*/  MOV R13, R20 ;  /* 0x00000014000d7202 */ /* 0x000fe20000000f00 */
[----:B------:R-:W-:-:S03]  /*17010*/  IMAD.MOV.U32 R12, RZ, RZ, 0x3 ;  /* 0x00000003ff0c7424 */ /* 0x000fc600078e00ff */
[----:B------:R0:W-:Y:S04]  /*17020*/  @!P3 ST.E.128 desc[UR56][R10.64], RZ ;  /* 0x000000ff0a00b985 */ /* 0x0001e8000c101d38 */
[----:B------:R1:W-:Y:S01]  /*17030*/  @!P4 ST.E.128 desc[UR56][R8.64], RZ ;  /* 0x000000ff0800c985 */ /* 0x0003e2000c101d38 */
[----:B------:R-:W-:-:S04]  /*17040*/  @!P2 LEA R25, P5, R29, R14, 0x1 ;  /* 0x0000000e1d19a211 */ /* 0x000fc800078a08ff */
[----:B------:R-:W-:Y:S01]  /*17050*/  @!P2 LEA.HI.X R5, R29, R6, R28, 0x1, P5 ;  /* 0x000000061d05a211 */ /* 0x000fe200028f0c1c */
[----:B0-----:R-:W-:Y:S02]  /*17060*/  IMAD.MOV.U32 R11, RZ, RZ, 0x181f ;  /* 0x0000181fff0b7424 */ /* 0x001fe400078e00ff */
[----:B------:R-:W-:-:S07]  /*17070*/  @!P2 IMAD.MOV.U32 R4, RZ, RZ, R25 ;  /* 0x000000ffff04a224 */ /* 0x000fce00078e0019 */
[----:B-1----:R-:W-:Y:S05]  /*17080*/  WARPSYNC.COLLECTIVE R15, `(.L_x_686) ;  /* 0x000000000f087348 */ /* 0x002fea0003c00000 */
[----:B------:R0:W2:Y:S02]  /*17090*/  SHFL.IDX P6, R14, R13, R12, R11 ;  /* 0x0000000c0d0e7389 */ /* 0x0000a400000c000b */
[----:B012---:R-:W-:Y:S01]  /*170a0*/  ENDCOLLECTIVE ;  /* 0x000000000000791b */ /* 0x007fe20003800000 */
.L_x_686:
[----:B------:R0:W-:Y:S01]  /*170b0*/  @!P2 ST.E.128 desc[UR56][R4.64], RZ ;  /* 0x000000ff0400a985 */ /* 0x0001e2000c101d38 */
[----:B------:R-:W-:Y:S02]  /*170c0*/  IMAD.MOV.U32 R13, RZ, RZ, R7 ;  /* 0x000000ffff0d7224 */ /* 0x000fe400078e0007 */
[----:B------:R-:W-:-:S07]  /*170d0*/  IMAD.MOV.U32 R0, RZ, RZ, R14 ;  /* 0x000000ffff007224 */ /* 0x000fce00078e000e */
[----:B0-----:R-:W-:Y:S05]  /*170e0*/  WARPSYNC.COLLECTIVE R15, `(.L_x_687) ;  /* 0x000000000f087348 */ /* 0x001fea0003c00000 */
[----:B------:R1:W2:Y:S02]  /*170f0*/  SHFL.IDX P6, R14, R13, R12, R11 ;  /* 0x0000000c0d0e7389 */ /* 0x0002a400000c000b */
[----:B012---:R-:W-:Y:S01]  /*17100*/  ENDCOLLECTIVE ;  /* 0x000000000000791b */ /* 0x007fe20003800000 */
.L_x_687:
[----:B------:R-:W-:Y:S05]  /*17110*/  BRA `(.L_x_688) ;  /* 0xffffff9000707947 */ /* 0x000fea000383ffff */
.L_x_532:
[----:B------:R-:W0:Y:S01]  /*17120*/  S2R R6, SR_TID.X ;  /* 0x0000000000067919 */ /* 0x000e220000002100 */
[----:B------:R-:W-:Y:S01]  /*17130*/  BSSY B1, `(.L_x_689) ;  /* 0x000000a000017945 */ /* 0x000fe20003800000 */
[----:B------:R-:W-:Y:S02]  /*17140*/  IMAD.MOV.U32 R12, RZ, RZ, RZ ;  /* 0x000000ffff0c7224 */ /* 0x000fe400078e00ff */
[----:B------:R-:W-:Y:S02]  /*17150*/  IMAD.MOV.U32 R11, RZ, RZ, 0x1f ;  /* 0x0000001fff0b7424 */ /* 0x000fe400078e00ff */
[----:B------:R-:W-:Y:S01]  /*17160*/  IMAD.MOV.U32 R15, RZ, RZ, -0x1 ;  /* 0xffffffffff0f7424 */ /* 0x000fe200078e00ff */
[----:B0-----:R-:W-:-:S04]  /*17170*/  SHF.R.U32.HI R6, RZ, 0x5, R6 ;  /* 0x00000005ff067819 */ /* 0x001fc80000011606 */
[----:B------:R-:W-:-:S04]  /*17180*/  LOP3.LUT R6, R6, 0x3, RZ, 0xc0, !PT ;  /* 0x0000000306067812 */ /* 0x000fc800078ec0ff */
[----:B------:R-:W-:-:S07]  /*17190*/  MOV R13, R6 ;  /* 0x00000006000d7202 */ /* 0x000fce0000000f00 */
[----:B------:R-:W-:Y:S05]  /*171a0*/  WARPSYNC.COLLECTIVE R15, `(.L_x_690) ;  /* 0x000000000f087348 */ /* 0x000fea0003c00000 */
[----:B------:R0:W1:Y:S02]  /*171b0*/  SHFL.IDX P6, R14, R13, R12, R11 ;  /* 0x0000000c0d0e7389 */ /* 0x00006400000c000b */
[----:B01----:R-:W-:Y:S01]  /*171c0*/  ENDCOLLECTIVE ;  /* 0x000000000000791b */ /* 0x003fe20003800000 */
.L_x_690:
[----:B------:R-:W-:Y:S05]  /*171d0*/  BSYNC B1 ;  /* 0x0000000000017941 */ /* 0x000fea0003800000 */
.L_x_689:
[----:B------:R-:W-:Y:S05]  /*171e0*/  BRA `(.L_x_691) ;  /* 0xffffffa000e47947 */ /* 0x000fea000383ffff */
.L_x_534:
[----:B------:R-:W-:Y:S01]  /*171f0*/  BSSY B1, `(.L_x_692) ;  /* 0x0000006000017945 */ /* 0x000fe20003800000 */
[----:B------:R-:W-:-:S07]  /*17200*/  IMAD.MOV.U32 R15, RZ, RZ, -0x1 ;  /* 0xffffffffff0f7424 */ /* 0x000fce00078e00ff */
[----:B0-----:R-:W-:Y:S05]  /*17210*/  WARPSYNC.COLLECTIVE R15, `(.L_x_693) ;  /* 0x000000000f0c7348 */ /* 0x001fea0003c00000 */
[----:B------:R-:W-:Y:S02]  /*17220*/  ELECT P6, UR62, PT ;  /* 0x00000000003e782f */ /* 0x000fe400038c0000 */
[----:B------:R-:W-:Y:S01]  /*17230*/  MOV R14, UR62 ;  /* 0x0000003e000e7c02 */ /* 0x000fe20008000f00 */
[----:B0-----:R-:W-:Y:S10]  /*17240*/  ENDCOLLECTIVE ;  /* 0x000000000000791b */ /* 0x001ff40003800000 */
.L_x_693:
[----:B------:R-:W-:Y:S05]  /*17250*/  BSYNC B1 ;  /* 0x0000000000017941 */ /* 0x000fea0003800000 */
.L_x_692:
[----:B------:R-:W-:Y:S05]  /*17260*/  BRA `(.L_x_533) ;  /* 0xffffffa000dc7947 */ /* 0x000fea000383ffff */
.L_x_536:
[----:B0-----:R0:W1:Y:S02]  /*17270*/  SYNCS.PHASECHK.TRANS64.TRYWAIT P0, [R22+URZ+0x30820], R5 ;  /* 0x03082005160075a7 */ /* 0x001064000800017f */
[----:B-1----:R-:W-:Y:S05]  /*17280*/  @!P0 NANOSLEEP.SYNCS 0x989680 ;  /* 0x009896800000895d */ /* 0x002fea0003900000 */
[----:B------:R-:W1:Y:S02]  /*17290*/  @!P0 SYNCS.PHASECHK.TRANS64 P0, [R22+URZ+0x30820], R5 ;  /* 0x03082005160085a7 */ /* 0x000e64000800007f */
[----:B-1----:R-:W-:Y:S05]  /*172a0*/  @!P0 BRA `(.L_x_536) ;  /* 0xfffffffc00f08947 */ /* 0x002fea000383ffff */
[----:B------:R-:W-:Y:S05]  /*172b0*/  BRA `(.L_x_694) ;  /* 0xffffffa000ec7947 */ /* 0x000fea000383ffff */
.L_x_540:
[----:B0-----:R0:W1:Y:S02]  /*172c0*/  SYNCS.PHASECHK.TRANS64.TRYWAIT P0, [R6+URZ+0x308a0], R5 ;  /* 0x0308a005060075a7 */ /* 0x001064000800017f */
[----:B-1----:R-:W-:Y:S05]  /*172d0*/  @!P0 NANOSLEEP.SYNCS 0x989680 ;  /* 0x009896800000895d */ /* 0x002fea0003900000 */
[----:B------:R-:W1:Y:S02]  /*172e0*/  @!P0 SYNCS.PHASECHK.TRANS64 P0, [R6+URZ+0x308a0], R5 ;  /* 0x0308a005060085a7 */ /* 0x000e64000800007f */
[----:B-1----:R-:W-:Y:S05]  /*172f0*/  @!P0 BRA `(.L_x_540) ;  /* 0xfffffffc00f08947 */ /* 0x002fea000383ffff */
[----:B------:R-:W-:Y:S05]  /*17300*/  BRA `(.L_x_695) ;  /* 0xffffffa400087947 */ /* 0x000fea000383ffff */
.L_x_545:
[----:B-1----:R1:W2:Y:S02]  /*17310*/  SYNCS.PHASECHK.TRANS64.TRYWAIT P0, [R6+URZ+0x308c0], R5 ;  /* 0x0308c005060075a7 */ /* 0x0022a4000800017f */
[----:B--2---:R-:W-:Y:S05]  /*17320*/  @!P0 NANOSLEEP.SYNCS 0x989680 ;  /* 0x009896800000895d */ /* 0x004fea0003900000 */
[----:B------:R-:W2:Y:S02]  /*17330*/  @!P0 SYNCS.PHASECHK.TRANS64 P0, [R6+URZ+0x308c0], R5 ;  /* 0x0308c005060085a7 */ /* 0x000ea4000800007f */
[----:B--2---:R-:W-:Y:S05]  /*17340*/  @!P0 BRA `(.L_x_545) ;  /* 0xfffffffc00f08947 */ /* 0x004fea000383ffff */
[----:B------:R-:W-:Y:S05]  /*17350*/  BRA `(.L_x_696) ;  /* 0xffffffa400847947 */ /* 0x000fea000383ffff */
.L_x_552:
[----:B-1----:R1:W2:Y:S02]  /*17360*/  SYNCS.PHASECHK.TRANS64.TRYWAIT P1, [R5+URZ+0x308a0], R6 ;  /* 0x0308a006050075a7 */ /* 0x0022a4000802017f */
[----:B--2---:R-:W-:Y:S05]  /*17370*/  @!P1 NANOSLEEP.SYNCS 0x989680 ;  /* 0x009896800000995d */ /* 0x004fea0003900000 */
[----:B------:R-:W2:Y:S02]  /*17380*/  @!P1 SYNCS.PHASECHK.TRANS64 P1, [R5+URZ+0x308a0], R6 ;  /* 0x0308a006050095a7 */ /* 0x000ea4000802007f */
[----:B--2---:R-:W-:Y:S05]  /*17390*/  @!P1 BRA `(.L_x_552) ;  /* 0xfffffffc00f09947 */ /* 0x004fea000383ffff */
[----:B------:R-:W-:Y:S05]  /*173a0*/  BRA `(.L_x_697) ;  /* 0xffffffa8004c7947 */ /* 0x000fea000383ffff */
.L_x_557:
[----:B0-----:R0:W2:Y:S02]  /*173b0*/  SYNCS.PHASECHK.TRANS64.TRYWAIT P1, [R5+URZ+0x308c0], R6 ;  /* 0x0308c006050075a7 */ /* 0x0010a4000802017f */
[----:B--2---:R-:W-:Y:S05]  /*173c0*/  @!P1 NANOSLEEP.SYNCS 0x989680 ;  /* 0x009896800000995d */ /* 0x004fea0003900000 */
[----:B------:R-:W2:Y:S02]  /*173d0*/  @!P1 SYNCS.PHASECHK.TRANS64 P1, [R5+URZ+0x308c0], R6 ;  /* 0x0308c006050095a7 */ /* 0x000ea4000802007f */
[----:B--2---:R-:W-:Y:S05]  /*173e0*/  @!P1 BRA `(.L_x_557) ;  /* 0xfffffffc00f09947 */ /* 0x004fea000383ffff */
[----:B------:R-:W-:Y:S05]  /*173f0*/  BRA `(.L_x_698) ;  /* 0xffffffa800c47947 */ /* 0x000fea000383ffff */
.L_x_570:
[----:B------:R-:W2:Y:S01]  /*17400*/  S2R R20, SR_TID.X ;  /* 0x0000000000147919 */ /* 0x000ea20000002100 */
[----:B------:R-:W-:Y:S01]  /*17410*/  BSSY B0, `(.L_x_699) ;  /* 0x000000a000007945 */ /* 0x000fe20003800000 */
[----:B------:R-:W-:Y:S01]  /*17420*/  MOV R12, RZ ;  /* 0x000000ff000c7202 */ /* 0x000fe20000000f00 */
[----:B------:R-:W-:Y:S02]  /*17430*/  IMAD.MOV.U32 R11, RZ, RZ, 0x1f ;  /* 0x0000001fff0b7424 */ /* 0x000fe400078e00ff */
[----:B------:R-:W-:Y:S01]  /*17440*/  IMAD.MOV.U32 R15, RZ, RZ, -0x1 ;  /* 0xffffffffff0f7424 */ /* 0x000fe200078e00ff */
[----:B--2---:R-:W-:-:S04]  /*17450*/  SHF.R.U32.HI R20, RZ, 0x5, R20 ;  /* 0x00000005ff147819 */ /* 0x004fc80000011614 */
[----:B------:R-:W-:-:S05]  /*17460*/  LOP3.LUT R20, R20, 0x3, RZ, 0xc0, !PT ;  /* 0x0000000314147812 */ /* 0x000fca00078ec0ff */
[----:B------:R-:W-:-:S07]  /*17470*/  IMAD.MOV.U32 R13, RZ, RZ, R20 ;  /* 0x000000ffff0d7224 */ /* 0x000fce00078e0014 */
[----:B01----:R-:W-:Y:S05]  /*17480*/  WARPSYNC.COLLECTIVE R15, `(.L_x_700) ;  /* 0x000000000f087348 */ /* 0x003fea0003c00000 */
[----:B------:R2:W3:Y:S02]  /*17490*/  SHFL.IDX P6, R14, R13, R12, R11 ;  /* 0x0000000c0d0e7389 */ /* 0x0004e400000c000b */
[----:B0123--:R-:W-:Y:S01]  /*174a0*/  ENDCOLLECTIVE ;  /* 0x000000000000791b */ /* 0x00ffe20003800000 */
.L_x_700:
[----:B------:R-:W-:Y:S05]  /*174b0*/  BSYNC B0 ;  /* 0x0000000000007941 */ /* 0x000fea0003800000 */
.L_x_699:
[----:B------:R-:W-:Y:S05]  /*174c0*/  BRA `(.L_x_701) ;  /* 0xffffffb000dc7947 */ /* 0x000fea000383ffff */
.L_x_572:
[----:B------:R-:W-:Y:S01]  /*174d0*/  BSSY B0, `(.L_x_702) ;  /* 0x0000006000007945 */ /* 0x000fe20003800000 */
[----:B------:R-:W-:-:S07]  /*174e0*/  IMAD.MOV.U32 R15, RZ, RZ, -0x1 ;  /* 0xffffffffff0f7424 */ /* 0x000fce00078e00ff */
[----:B012---:R-:W-:Y:S05]  /*174f0*/  WARPSYNC.COLLECTIVE R15, `(.L_x_703) ;  /* 0x000000000f0c7348 */ /* 0x007fea0003c00000 */
[----:B------:R-:W-:Y:S02]  /*17500*/  ELECT P6, UR62, PT ;  /* 0x00000000003e782f */ /* 0x000fe400038c0000 */
[----:B------:R-:W-:Y:S01]  /*17510*/  MOV R14, UR62 ;  /* 0x0000003e000e7c02 */ /* 0x000fe20008000f00 */
[----:B012---:R-:W-:Y:S10]  /*17520*/  ENDCOLLECTIVE ;  /* 0x000000000000791b */ /* 0x007ff40003800000 */
.L_x_703:
[----:B------:R-:W-:Y:S05]  /*17530*/  BSYNC B0 ;  /* 0x0000000000007941 */ /* 0x000fea0003800000 */
.L_x_702:
[----:B------:R-:W-:Y:S05]  /*17540*/  BRA `(.L_x_704) ;  /* 0xffffffb000e47947 */ /* 0x000fea000383ffff */
.L_x_574:
[----:B--2---:R2:W3:Y:S02]  /*17550*/  SYNCS.PHASECHK.TRANS64.TRYWAIT P0, [R0+URZ+0x30840], R2 ;  /* 0x03084002000075a7 */ /* 0x0044e4000800017f */
[----:B---3--:R-:W-:Y:S05]  /*17560*/  @!P0 NANOSLEEP.SYNCS 0x989680 ;  /* 0x009896800000895d */ /* 0x008fea0003900000 */
[----:B------:R-:W3:Y:S02]  /*17570*/  @!P0 SYNCS.PHASECHK.TRANS64 P0, [R0+URZ+0x30840], R2 ;  /* 0x03084002000085a7 */ /* 0x000ee4000800007f */
[----:B---3--:R-:W-:Y:S05]  /*17580*/  @!P0 BRA `(.L_x_574) ;  /* 0xfffffffc00f08947 */ /* 0x008fea000383ffff */
[----:B------:R-:W-:Y:S05]  /*17590*/  BRA `(.L_x_705) ;  /* 0xffffffb4003c7947 */ /* 0x000fea000383ffff */
.L_x_578:
[----:B------:R-:W2:Y:S01]  /*175a0*/  LDL.LU R11, [R1+0x38] ;  /* 0x00003800010b7983 */ /* 0x000ea20000300800 */
[----:B------:R-:W-:Y:S02]  /*175b0*/  IMAD.MOV.U32 R13, RZ, RZ, R4 ;  /* 0x000000ffff0d7224 */ /* 0x000fe400078e0004 */
[----:B------:R-:W-:Y:S02]  /*175c0*/  IMAD.MOV.U32 R12, RZ, RZ, RZ ;  /* 0x000000ffff0c7224 */ /* 0x000fe400078e00ff */
[----:B------:R-:W-:Y:S02]  /*175d0*/  IMAD.MOV.U32 R15, RZ, RZ, -0x1 ;  /* 0xffffffffff0f7424 */ /* 0x000fe400078e00ff */
[----:B------:R-:W-:-:S05]  /*175e0*/  IMAD R17, R17, 0xc0, R21 ;  /* 0x000000c011117824 */ /* 0x000fca00078e0215 */
[----:B------:R-:W-:Y:S01]  /*175f0*/  IADD3 R8, R17, 0x10, RZ ;  /* 0x0000001011087810 */ /* 0x000fe20007ffe0ff */
[----:B--2---:R-:W-:Y:S01]  /*17600*/  IMAD R3, R11, R9, RZ ;  /* 0x000000090b037224 */ /* 0x004fe200078e02ff */
[----:B------:R-:W-:-:S04]  /*17610*/  MOV R11, 0x181f ;  /* 0x0000181f000b7802 */ /* 0x000fc80000000f00 */
[----:B------:R-:W-:-:S13]  /*17620*/  ISETP.GE.AND P1, PT, R17, R3, PT ;  /* 0x000000031100720c */ /* 0x000fda0003f26270 */
[----:B-----5:R-:W-:Y:S05]  /*17630*/  WARPSYNC.COLLECTIVE R15, `(.L_x_706) ;  /* 0x000000000f087348 */ /* 0x020fea0003c00000 */
[----:B------:R0:W1:Y:S02]  /*17640*/  SHFL.IDX P6, R14, R13, R12, R11 ;  /* 0x0000000c0d0e7389 */ /* 0x00006400000c000b */
[----:B01---5:R-:W-:Y:S01]  /*17650*/  ENDCOLLECTIVE ;  /* 0x000000000000791b */ /* 0x023fe20003800000 */
.L_x_706:
[----:B------:R-:W-:Y:S02]  /*17660*/  IMAD.MOV.U32 R13, RZ, RZ, R0 ;  /* 0x000000ffff0d7224 */ /* 0x000fe400078e0000 */
[----:B------:R-:W-:-:S07]  /*17670*/  IMAD.MOV.U32 R6, RZ, RZ, R14 ;  /* 0x000000ffff067224 */ /* 0x000fce00078e000e */
[----:B------:R-:W-:Y:S05]  /*17680*/  WARPSYNC.COLLECTIVE R15, `(.L_x_707) ;  /* 0x000000000f087348 */ /* 0x000fea0003c00000 */
[----:B------:R0:W1:Y:S02]  /*17690*/  SHFL.IDX P6, R14, R13, R12, R11 ;  /* 0x0000000c0d0e7389 */ /* 0x00006400000c000b */
[----:B01----:R-:W-:Y:S01]  /*176a0*/  ENDCOLLECTIVE ;  /* 0x000000000000791b */ /* 0x003fe20003800000 */
.L_x_707:
[----:B------:R-:W-:Y:S02]  /*176b0*/  IMAD.MOV.U32 R13, RZ, RZ, R4 ;  /* 0x000000ffff0d7224 */ /* 0x000fe400078e0004 */
[----:B------:R-:W-:Y:S02]  /*176c0*/  IMAD.MOV.U32 R12, RZ, RZ, 0x1 ;  /* 0x00000001ff0c7424 */ /* 0x000fe400078e00ff */
[----:B------:R-:W-:-:S07]  /*176d0*/  IMAD.MOV.U32 R7, RZ, RZ, R14 ;  /* 0x000000ffff077224 */ /* 0x000fce00078e000e */
[----:B------:R-:W-:Y:S05]  /*176e0*/  WARPSYNC.COLLECTIVE R15, `(.L_x_708) ;  /* 0x000000000f087348 */ /* 0x000fea0003c00000 */
[----:B------:R0:W1:Y:S02]  /*176f0*/  SHFL.IDX P6, R14, R13, R12, R11 ;  /* 0x0000000c0d0e7389 */ /* 0x00006400000c000b */
[----:B01----:R-:W-:Y:S01]  /*17700*/  ENDCOLLECTIVE ;  /* 0x000000000000791b */ /* 0x003fe20003800000 */
.L_x_708:
        /* <DEDUP_REMOVED lines=15> */
.L_x_709:
[----:B------:R-:W-:Y:S02]  /*17800*/  IMAD.MOV.U32 R13, RZ, RZ, R4 ;  /* 0x000000ffff0d7224 */ /* 0x000fe400078e0004 */
[----:B------:R-:W-:Y:S02]  /*17810*/  IMAD.MOV.U32 R12, RZ, RZ, 0x2 ;  /* 0x00000002ff0c7424 */ /* 0x000fe400078e00ff */
[----:B------:R-:W-:-:S07]  /*17820*/  IMAD.MOV.U32 R7, RZ, RZ, R14 ;  /* 0x000000ffff077224 */ /* 0x000fce00078e000e */
[----:B------:R-:W-:Y:S05]  /*17830*/  WARPSYNC.COLLECTIVE R15, `(.L_x_710) ;  /* 0x000000000f087348 */ /* 0x000fea0003c00000 */
[----:B------:R0:W1:Y:S02]  /*17840*/  SHFL.IDX P6, R14, R13, R12, R11 ;  /* 0x0000000c0d0e7389 */ /* 0x00006400000c000b */
[----:B01----:R-:W-:Y:S01]  /*17850*/  ENDCOLLECTIVE ;  /* 0x000000000000791b */ /* 0x003fe20003800000 */
.L_x_710:
[----:B------:R-:W-:-:S04]  /*17860*/  @!P1 LEA R7, P2, R20, R7, 0x1 ;  /* 0x0000000714079211 */ /* 0x000fc800078408ff */
[----:B------:R-:W-:-:S04]  /*17870*/  @!P1 IADD3.X R6, RZ, R6, RZ, P2, !PT ;  /* 0x00000006ff069210 */ /* 0x000fc800017fe4ff */
        /* <DEDUP_REMOVED lines=14> */
.L_x_711:
[----:B------:R-:W-:Y:S02]  /*17960*/  IMAD.MOV.U32 R13, RZ, RZ, R4 ;  /* 0x000000ffff0d7224 */ /* 0x000fe400078e0004 */
[----:B------:R-:W-:Y:S01]  /*17970*/  IMAD.MOV.U32 R12, RZ, RZ, 0x3 ;  /* 0x00000003ff0c7424 */ /* 0x000fe200078e00ff */
[----:B------:R-:W-:-:S07]  /*17980*/  MOV R7, R14 ;  /* 0x0000000e00077202 */ /* 0x000fce0000000f00 */
[----:B------:R-:W-:Y:S05]  /*17990*/  WARPSYNC.COLLECTIVE R15, `(.L_x_712) ;  /* 0x000000000f087348 */ /* 0x000fea0003c00000 */
[----:B------:R0:W1:Y:S02]  /*179a0*/  SHFL.IDX P6, R14, R13, R12, R11 ;  /* 0x0000000c0d0e7389 */ /* 0x00006400000c000b */
[----:B01----:R-:W-:Y:S01]  /*179b0*/  ENDCOLLECTIVE ;  /* 0x000000000000791b */ /* 0x003fe20003800000 */
.L_x_712:
[----:B------:R-:W-:-:S05]  /*179c0*/  @!P1 LEA R7, P2, R20, R7, 0x1 ;  /* 0x0000000714079211 */ /* 0x000fca00078408ff */
[----:B------:R-:W-:-:S05]  /*179d0*/  @!P1 IMAD.X R6, RZ, RZ, R6, P2 ;  /* 0x000000ffff069224 */ /* 0x000fca00010e0606 */
[----:B------:R-:W-:Y:S02]  /*179e0*/  @!P1 LOP3.LUT R7, R7, R6, RZ, 0x3c, !PT ;  /* 0x0000000607079212 */ /* 0x000fe400078e3cff */
[----:B------:R-:W-:Y:S02]  /*179f0*/  MOV R13, R0 ;  /* 0x00000000000d7202 */ /* 0x000fe40000000f00 */
        /* <DEDUP_REMOVED lines=12> */
.L_x_713:
[----:B------:R-:W-:Y:S02]  /*17ac0*/  IMAD.MOV.U32 R13, RZ, RZ, R4 ;  /* 0x000000ffff0d7224 */ /* 0x000fe400078e0004 */
[----:B------:R-:W-:Y:S02]  /*17ad0*/  IMAD.MOV.U32 R12, RZ, RZ, 0x4 ;  /* 0x00000004ff0c7424 */ /* 0x000fe400078e00ff */
[----:B------:R-:W-:-:S07]  /*17ae0*/  IMAD.MOV.U32 R7, RZ, RZ, R14 ;  /* 0x000000ffff077224 */ /* 0x000fce00078e000e */
[----:B------:R-:W-:Y:S05]  /*17af0*/  WARPSYNC.COLLECTIVE R15, `(.L_x_714) ;  /* 0x000000000f087348 */ /* 0x000fea0003c00000 */
[----:B------:R0:W1:Y:S02]  /*17b00*/  SHFL.IDX P6, R14, R13, R12, R11 ;  /* 0x0000000c0d0e7389 */ /* 0x00006400000c000b */
[----:B01----:R-:W-:Y:S01]  /*17b10*/  ENDCOLLECTIVE ;  /* 0x000000000000791b */ /* 0x003fe20003800000 */
.L_x_714:
        /* <DEDUP_REMOVED lines=11> */
[----:B------:R-:W-:Y:S02]  /*17bd0*/  ISETP.GE.AND P1, PT, R6, R3, PT ;  /* 0x000000030600720c */ /* 0x000fe40003f26270 */
[----:B------:R-:W-:-:S11]  /*17be0*/  MOV R6, R14 ;  /* 0x0000000e00067202 */ /* 0x000fd60000000f00 */
[----:B------:R-:W-:Y:S05]  /*17bf0*/  WARPSYNC.COLLECTIVE R15, `(.L_x_715) ;  /* 0x000000000f087348 */ /* 0x000fea0003c00000 */
[----:B------:R0:W1:Y:S02]  /*17c00*/  SHFL.IDX P6, R14, R13, R12, R11 ;  /* 0x0000000c0d0e7389 */ /* 0x00006400000c000b */
[----:B01----:R-:W-:Y:S01]  /*17c10*/  ENDCOLLECTIVE ;  /* 0x000000000000791b */ /* 0x003fe20003800000 */
.L_x_715:
[----:B------:R-:W-:Y:S01]  /*17c20*/  IMAD.MOV.U32 R13, RZ, RZ, R4 ;  /* 0x000000ffff0d7224 */ /* 0x000fe200078e0004 */
[----:B------:R-:W-:Y:S01]  /*17c30*/  MOV R12, 0x5 ;  /* 0x00000005000c7802 */ /* 0x000fe20000000f00 */
[----:B------:R-:W-:-:S07]  /*17c40*/  IMAD.MOV.U32 R7, RZ, RZ, R14 ;  /* 0x000000ffff077224 */ /* 0x000fce00078e000e */
[----:B------:R-:W-:Y:S05]  /*17c50*/  WARPSYNC.COLLECTIVE R15, `(.L_x_716) ;  /* 0x000000000f087348 */ /* 0x000fea0003c00000 */
[----:B------:R0:W1:Y:S02]  /*17c60*/  SHFL.IDX P6, R14, R13, R12, R11 ;  /* 0x0000000c0d0e7389 */ /* 0x00006400000c000b */
[----:B01----:R-:W-:Y:S01]  /*17c70*/  ENDCOLLECTIVE ;  /* 0x000000000000791b */ /* 0x003fe20003800000 */
.L_x_716:
        /* <DEDUP_REMOVED lines=16> */
.L_x_717:
[----:B------:R-:W-:Y:S01]  /*17d80*/  MOV R13, R4 ;  /* 0x00000004000d7202 */ /* 0x000fe20000000f00 */
[----:B------:R-:W-:Y:S02]  /*17d90*/  IMAD.MOV.U32 R12, RZ, RZ, 0x6 ;  /* 0x00000006ff0c7424 */ /* 0x000fe400078e00ff */
[----:B------:R-:W-:-:S07]  /*17da0*/  IMAD.MOV.U32 R7, RZ, RZ, R14 ;  /* 0x000000ffff077224 */ /* 0x000fce00078e000e */
[----:B------:R-:W-:Y:S05]  /*17db0*/  WARPSYNC.COLLECTIVE R15, `(.L_x_718) ;  /* 0x000000000f087348 */ /* 0x000fea0003c00000 */
[----:B------:R0:W1:Y:S02]  /*17dc0*/  SHFL.IDX P6, R14, R13, R12, R11 ;  /* 0x0000000c0d0e7389 */ /* 0x00006400000c000b */
[----:B01----:R-:W-:Y:S01]  /*17dd0*/  ENDCOLLECTIVE ;  /* 0x000000000000791b */ /* 0x003fe20003800000 */
.L_x_718:
        /* <DEDUP_REMOVED lines=16> */
.L_x_719:
[----:B------:R-:W-:Y:S01]  /*17ee0*/  MOV R13, R4 ;  /* 0x00000004000d7202 */ /* 0x000fe20000000f00 */
[----:B------:R-:W-:Y:S02]  /*17ef0*/  IMAD.MOV.U32 R12, RZ, RZ, 0x7 ;  /* 0x00000007ff0c7424 */ /* 0x000fe400078e00ff */
[----:B------:R-:W-:-:S07]  /*17f00*/  IMAD.MOV.U32 R7, RZ, RZ, R14 ;  /* 0x000000ffff077224 */ /* 0x000fce00078e000e */
[----:B------:R-:W-:Y:S05]  /*17f10*/  WARPSYNC.COLLECTIVE R15, `(.L_x_720) ;  /* 0x000000000f087348 */ /* 0x000fea0003c00000 */
[----:B------:R0:W1:Y:S02]  /*17f20*/  SHFL.IDX P6, R14, R13, R12, R11 ;  /* 0x0000000c0d0e7389 */ /* 0x00006400000c000b */
[----:B01----:R-:W-:Y:S01]  /*17f30*/  ENDCOLLECTIVE ;  /* 0x000000000000791b */ /* 0x003fe20003800000 */
.L_x_720:
[----:B------:R-:W-:-:S05]  /*17f40*/  @!P1 LEA R7, P2, R20, R7, 0x1 ;  /* 0x0000000714079211 */ /* 0x000fca00078408ff */
[----:B------:R-:W-:-:S05]  /*17f50*/  @!P1 IMAD.X R6, RZ, RZ, R6, P2 ;  /* 0x000000ffff069224 */ /* 0x000fca00010e0606 */
[-C--:B------:R-:W-:Y:S01]  /*17f60*/  @!P1 LOP3.LUT R7, R7, R6.reuse, RZ, 0x3c, !PT ;  /* 0x0000000607079212 */ /* 0x080fe200078e3cff */
[----:B------:R-:W-:Y:S01]  /*17f70*/  IMAD.MOV.U32 R13, RZ, RZ, R0 ;  /* 0x000000ffff0d7224 */ /* 0x000fe200078e0000 */
[----:B------:R-:W-:Y:S02]  /*17f80*/  IADD3 R0, R17, 0x70, RZ ;  /* 0x0000007011007810 */ /* 0x000fe40007ffe0ff */
[----:B------:R-:W-:-:S04]  /*17f90*/  @!P1 LOP3.LUT R6, R7, R6, RZ, 0x3c, !PT ;  /* 0x0000000607069212 */ /* 0x000fc800078e3cff */
[----:B------:R-:W-:Y:S01]  /*17fa0*/  @!P1 LOP3.LUT R7, R7, R6, RZ, 0x3c, !PT ;  /* 0x0000000607079212 */ /* 0x000fe200078e3cff */
[----:B------:R-:W-:-:S07]  /*17fb0*/  IMAD.MOV.U32 R4, RZ, RZ, R14 ;  /* 0x000000ffff047224 */ /* 0x000fce00078e000e */
[----:B------:R-:W-:Y:S05]  /*17fc0*/  WARPSYNC.COLLECTIVE R15, `(.L_x_721) ;  /* 0x000000000f087348 */ /* 0x000fea0003c00000 */
[----:B------:R0:W1:Y:S02]  /*17fd0*/  SHFL.IDX P6, R14, R13, R12, R11 ;  /* 0x0000000c0d0e7389 */ /* 0x00006400000c000b */
[----:B01----:R-:W-:Y:S01]  /*17fe0*/  ENDCOLLECTIVE ;  /* 0x000000000000791b */ /* 0x003fe20003800000 */
.L_x_721:
[----:B------:R-:W-:Y:S01]  /*17ff0*/  @!PT LDS RZ, [RZ] ;  /* 0x00000000fffff984 */ /* 0x000fe20000000800 */
[----:B------:R-:W-:Y:S01]  /*18000*/  @!PT LDS RZ, [RZ] ;  /* 0x00000000fffff984 */ /* 0x000fe20000000800 */
[----:B------:R-:W-:Y:S01]  /*18010*/  @!PT LDS RZ, [RZ] ;  /* 0x00000000fffff984 */ /* 0x000fe20000000800 */
[----:B------:R0:W-:Y:S01]  /*18020*/  @!P1 LDGSTS.E.BYPASS.LTC128B.128 [R10+0xf400], desc[UR56][R6.64], !P0 ;  /* 0x0f400000060a9fae */ /* 0x0001e2000c101d78 */
[----:B------:R-:W-:Y:S01]  /*18030*/  ISETP.GE.AND P1, PT, R0, R3, PT ;  /* 0x000000030000720c */ /* 0x000fe20003f26270 */
[----:B------:R-:W-:-:S05]  /*18040*/  VIADD R0, R17, 0x80 ;  /* 0x0000008011007836 */ /* 0x000fca0000000000 */
[----:B------:R-:W-:Y:S01]  /*18050*/  ISETP.GE.AND P2, PT, R0, R3, PT ;  /* 0x000000030000720c */ /* 0x000fe20003f46270 */
[----:B------:R-:W-:Y:S01]  /*18060*/  IMAD.MOV.U32 R13, RZ, RZ, R2 ;  /* 0x000000ffff0d7224 */ /* 0x000fe200078e0002 */
[----:B------:R-:W-:Y:S01]  /*18070*/  MOV R12, RZ ;  /* 0x000000ff000c7202 */ /* 0x000fe20000000f00 */
[----:B0-----:R-:W-:-:S10]  /*18080*/  IMAD.MOV.U32 R6, RZ, RZ, R14 ;  /* 0x000000ffff067224 */ /* 0x001fd400078e000e */
[----:B------:R-:W-:Y:S05]  /*18090*/  WARPSYNC.COLLECTIVE R15, `(.L_x_722) ;  /* 0x000000000f087348 */ /* 0x000fea0003c00000 */
[----:B------:R0:W1:Y:S02]  /*180a0*/  SHFL.IDX P6, R14, R13, R12, R11 ;  /* 0x0000000c0d0e7389 */ /* 0x00006400000c000b */
[----:B01----:R-:W-:Y:S01]  /*180b0*/  ENDCOLLECTIVE ;  /* 0x000000000000791b */ /* 0x003fe20003800000 */
.L_x_722:
[----:B------:R-:W-:-:S05]  /*180c0*/  @!P1 LEA R6, P3, R20, R6, 0x1 ;  /* 0x0000000614069211 */ /* 0x000fca00078608ff */
[----:B------:R-:W-:-:S04]  /*180d0*/  @!P1 IMAD.X R4, RZ, RZ, R4, P3 ;  /* 0x000000ffff049224 */ /* 0x000fc800018e0604 */
[----:B------:R-:W-:Y:S02]  /*180e0*/  @!P1 IMAD.MOV.U32 R7, RZ, RZ, R4 ;  /* 0x000000ffff079224 */ /* 0x000fe400078e0004 */
[----:B------:R-:W-:Y:S02]  /*180f0*/  IMAD.MOV.U32 R13, RZ, RZ, R5 ;  /* 0x000000ffff0d7224 */ /* 0x000fe400078e0005 */
[----:B------:R-:W-:Y:S01]  /*18100*/  VIADD R4, R17, 0xa0 ;  /* 0x000000a011047836 */ /* 0x000fe20000000000 */
        /* <DEDUP_REMOVED lines=8> */
.L_x_723:
[----:B------:R-:W-:Y:S02]  /*18190*/  IMAD.MOV.U32 R13, RZ, RZ, R2 ;  /* 0x000000ffff0d7224 */ /* 0x000fe400078e0002 */
[----:B------:R-:W-:Y:S02]  /*181a0*/  IMAD.MOV.U32 R12, RZ, RZ, 0x1 ;  /* 0x00000001ff0c7424 */ /* 0x000fe400078e00ff */
[----:B------:R-:W-:-:S07]  /*181b0*/  IMAD.MOV.U32 R8, RZ, RZ, R14 ;  /* 0x000000ffff087224 */ /* 0x000fce00078e000e */
[----:B------:R-:W-:Y:S05]  /*181c0*/  WARPSYNC.COLLECTIVE R15, `(.L_x_724) ;  /* 0x000000000f087348 */ /* 0x000fea0003c00000 */
[----:B------:R0:W1:Y:S02]  /*181d0*/  SHFL.IDX P6, R14, R13, R12, R11 ;  /* 0x0000000c0d0e7389 */ /* 0x00006400000c000b */
[----:B01----:R-:W-:Y:S01]  /*181e0*/  ENDCOLLECTIVE ;  /* 0x000000000000791b */ /* 0x003fe20003800000 */
.L_x_724:
[----:B------:R-:W-:-:S05]  /*181f0*/  @!P2 LEA R6, P1, R20, R8, 0x1 ;  /* 0x000000081406a211 */ /* 0x000fca00078208ff */
[----:B------:R-:W-:-:S05]  /*18200*/  @!P2 IMAD.X R0, RZ, RZ, R0, P1 ;  /* 0x000000ffff00a224 */ /* 0x000fca00008e0600 */
[----:B------:R-:W-:Y:S01]  /*18210*/  @!P2 MOV R7, R0 ;  /* 0x000000000007a202 */ /* 0x000fe20000000f00 */
[----:B------:R-:W-:Y:S01]  /*18220*/  VIADD R0, R17, 0x90 ;  /* 0x0000009011007836 */ /* 0x000fe20000000000 */
[----:B------:R-:W-:-:S03]  /*18230*/  MOV R13, R5 ;  /* 0x00000005000d7202 */ /* 0x000fc60000000f00 */
[----:B------:R-:W-:Y:S01]  /*18240*/  @!PT LDS RZ, [RZ] ;  /* 0x00000000fffff984 */ /* 0x000fe20000000800 */
[----:B------:R-:W-:Y:S01]  /*18250*/  @!PT LDS RZ, [RZ] ;  /* 0x00000000fffff984 */ /* 0x000fe20000000800 */
[----:B------:R-:W-:Y:S01]  /*18260*/  @!PT LDS RZ, [RZ] ;  /* 0x00000000fffff984 */ /* 0x000fe20000000800 */
[----:B------:R0:W-:Y:S01]  /*18270*/  @!P2 LDGSTS.E.BYPASS.LTC128B.128 [R10+0x10400], desc[UR56][R6.64], !P0 ;  /* 0x10400000060aafae */ /* 0x0001e2000c101d78 */
[----:B------:R-:W-:Y:S01]  /*18280*/  ISETP.GE.AND P1, PT, R0, R3, PT ;  /* 0x000000030000720c */ /* 0x000fe20003f26270 */
[----:B------:R-:W-:-:S12]  /*18290*/  IMAD.MOV.U32 R0, RZ, RZ, R14 ;  /* 0x000000ffff007224 */ /* 0x000fd800078e000e */
[----:B0-----:R-:W-:Y:S05]  /*182a0*/  WARPSYNC.COLLECTIVE R15, `(.L_x_725) ;  /* 0x000000000f087348 */ /* 0x001fea0003c00000 */
[----:B------:R1:W2:Y:S02]  /*182b0*/  SHFL.IDX P6, R14, R13, R12, R11 ;  /* 0x0000000c0d0e7389 */ /* 0x0002a400000c000b */
[----:B012---:R-:W-:Y:S01]  /*182c0*/  ENDCOLLECTIVE ;  /* 0x000000000000791b */ /* 0x007fe20003800000 */
.L_x_725:
[----:B------:R-:W-:Y:S01]  /*182d0*/  IMAD.MOV.U32 R13, RZ, RZ, R2 ;  /* 0x000000ffff0d7224 */ /* 0x000fe200078e0002 */
[----:B------:R-:W-:Y:S01]  /*182e0*/  MOV R12, 0x2 ;  /* 0x00000002000c7802 */ /* 0x000fe20000000f00 */
[----:B------:R-:W-:-:S07]  /*182f0*/  IMAD.MOV.U32 R6, RZ, RZ, R14 ;  /* 0x000000ffff067224 */ /* 0x000fce00078e000e */
[----:B------:R-:W-:Y:S05]  /*18300*/  WARPSYNC.COLLECTIVE R15, `(.L_x_726) ;  /* 0x000000000f087348 */ /* 0x000fea0003c00000 */
[----:B------:R0:W1:Y:S02]  /*18310*/  SHFL.IDX P6, R14, R13, R12, R11 ;  /* 0x0000000c0d0e7389 */ /* 0x00006400000c000b */
[----:B01----:R-:W-:Y:S01]  /*18320*/  ENDCOLLECTIVE ;  /* 0x000000000000791b */ /* 0x003fe20003800000 */
.L_x_726:
        /* <DEDUP_REMOVED lines=13> */
.L_x_727:
[----:B------:R-:W-:Y:S02]  /*18400*/  IMAD.MOV.U32 R13, RZ, RZ, R2 ;  /* 0x000000ffff0d7224 */ /* 0x000fe400078e0002 */
[----:B------:R-:W-:Y:S02]  /*18410*/  IMAD.MOV.U32 R12, RZ, RZ, 0x3 ;  /* 0x00000003ff0c7424 */ /* 0x000fe400078e00ff */
[----:B------:R-:W-:-:S07]  /*18420*/  IMAD.MOV.U32 R6, RZ, RZ, R14 ;  /* 0x000000ffff067224 */ /* 0x000fce00078e000e */
[----:B------:R-:W-:Y:S05]  /*18430*/  WARPSYNC.COLLECTIVE R15, `(.L_x_728) ;  /* 0x000000000f087348 */ /* 0x000fea0003c00000 */
[----:B------:R0:W1:Y:S02]  /*18440*/  SHFL.IDX P6, R14, R13, R12, R11 ;  /* 0x0000000c0d0e7389 */ /* 0x00006400000c000b */
[----:B01----:R-:W-:Y:S01]  /*18450*/  ENDCOLLECTIVE ;  /* 0x000000000000791b */ /* 0x003fe20003800000 */
.L_x_728:
[----:B------:R-:W-:-:S04]  /*18460*/  @!P1 LEA R6, P2, R20, R6, 0x1 ;  /* 0x0000000614069211 */ /* 0x000fc800078408ff */
[----:B------:R-:W-:-:S05]  /*18470*/  @!P1 IADD3.X R0, RZ, R0, RZ, P2, !PT ;  /* 0x00000000ff009210 */ /* 0x000fca00017fe4ff */
[----:B------:R-:W-:Y:S01]  /*18480*/  @!P1 IMAD.MOV.U32 R7, RZ, RZ, R0 ;  /* 0x000000ffff079224 */ /* 0x000fe200078e0000 */
[----:B------:R-:W-:-:S04]  /*18490*/  MOV R13, R5 ;  /* 0x00000005000d7202 */ /* 0x000fc80000000f00 */
        /* <DEDUP_REMOVED lines=8> */
.L_x_729:
[----:B------:R-:W-:Y:S01]  /*18520*/  IMAD.MOV.U32 R2, RZ, RZ, R14 ;  /* 0x000000ffff027224 */ /* 0x000fe200078e000e */
[----:B------:R-:W-:Y:S06]  /*18530*/  BRA `(.L_x_730) ;  /* 0xffffffb400607947 */ /* 0x000fec000383ffff */
.L_x_581:
[----:B0-----:R0:W1:Y:S02]  /*18540*/  SYNCS.PHASECHK.TRANS64.TRYWAIT P0, [R22+URZ+0x30820], R3 ;  /* 0x03082003160075a7 */ /* 0x001064000800017f */
[----:B-1----:R-:W-:Y:S05]  /*18550*/  @!P0 NANOSLEEP.SYNCS 0x989680 ;  /* 0x009896800000895d */ /* 0x002fea0003900000 */
[----:B------:R-:W1:Y:S02]  /*18560*/  @!P0 SYNCS.PHASECHK.TRANS64 P0, [R22+URZ+0x30820], R3 ;  /* 0x03082003160085a7 */ /* 0x000e64000800007f */
[----:B-1----:R-:W-:Y:S05]  /*18570*/  @!P0 BRA `(.L_x_581) ;  /* 0xfffffffc00f08947 */ /* 0x002fea000383ffff */
[----:B------:R-:W-:Y:S05]  /*18580*/  BRA `(.L_x_731) ;  /* 0xffffffb400c87947 */ /* 0x000fea000383ffff */
.L_x_590:
[----:B0-----:R0:W2:Y:S02]  /*18590*/  SYNCS.PHASECHK.TRANS64.TRYWAIT P0, [R2+URZ+0x30840], R3 ;  /* 0x03084003020075a7 */ /* 0x0010a4000800017f */
[----:B--2---:R-:W-:Y:S05]  /*185a0*/  @!P0 NANOSLEEP.SYNCS 0x989680 ;  /* 0x009896800000895d */ /* 0x004fea0003900000 */
[----:B------:R-:W2:Y:S02]  /*185b0*/  @!P0 SYNCS.PHASECHK.TRANS64 P0, [R2+URZ+0x30840], R3 ;  /* 0x03084003020085a7 */ /* 0x000ea4000800007f */
[----:B--2---:R-:W-:Y:S05]  /*185c0*/  @!P0 BRA `(.L_x_590) ;  /* 0xfffffffc00f08947 */ /* 0x004fea000383ffff */
[----:B------:R-:W-:Y:S05]  /*185d0*/  BRA `(.L_x_732) ;  /* 0xffffffb8007c7947 */ /* 0x000fea000383ffff */
.L_x_595:
[----:B0-----:R0:W1:Y:S02]  /*185e0*/  SYNCS.PHASECHK.TRANS64.TRYWAIT P0, [R3+URZ+0x60], R2 ;  /* 0x00006002030075a7 */ /* 0x001064000800017f */
[----:B-1----:R-:W-:Y:S05]  /*185f0*/  @!P0 NANOSLEEP.SYNCS 0x989680 ;  /* 0x009896800000895d */ /* 0x002fea0003900000 */
[----:B------:R-:W1:Y:S02]  /*18600*/  @!P0 SYNCS.PHASECHK.TRANS64 P0, [R3+URZ+0x60], R2 ;  /* 0x00006002030085a7 */ /* 0x000e64000800007f */
[----:B-1----:R-:W-:Y:S05]  /*18610*/  @!P0 BRA `(.L_x_595) ;  /* 0xfffffffc00f08947 */ /* 0x002fea000383ffff */
[----:B------:R-:W-:Y:S05]  /*18620*/  BRA `(.L_x_733) ;  /* 0xffffffbc00087947 */ /* 0x000fea000383ffff */
.L_x_603:
[----:B0-----:R0:W2:Y:S02]  /*18630*/  SYNCS.PHASECHK.TRANS64.TRYWAIT P0, [R2+URZ+0x30840], R3 ;  /* 0x03084003020075a7 */ /* 0x0010a4000800017f */
[----:B--2---:R-:W-:Y:S05]  /*18640*/  @!P0 NANOSLEEP.SYNCS 0x989680 ;  /* 0x009896800000895d */ /* 0x004fea0003900000 */
[----:B------:R-:W2:Y:S02]  /*18650*/  @!P0 SYNCS.PHASECHK.TRANS64 P0, [R2+URZ+0x30840], R3 ;  /* 0x03084003020085a7 */ /* 0x000ea4000800007f */
[----:B--2---:R-:W-:Y:S05]  /*18660*/  @!P0 BRA `(.L_x_603) ;  /* 0xfffffffc00f08947 */ /* 0x004fea000383ffff */
[----:B------:R-:W-:Y:S05]  /*18670*/  BRA `(.L_x_734) ;  /* 0xffffffc0004c7947 */ /* 0x000fea000383ffff */
.L_x_608:
[----:B0-----:R0:W1:Y:S02]  /*18680*/  SYNCS.PHASECHK.TRANS64.TRYWAIT P0, [R10+URZ+0x60], R26 ;  /* 0x0000601a0a0075a7 */ /* 0x001064000800017f */
[----:B-1----:R-:W-:Y:S05]  /*18690*/  @!P0 NANOSLEEP.SYNCS 0x989680 ;  /* 0x009896800000895d */ /* 0x002fea0003900000 */
[----:B------:R-:W1:Y:S02]  /*186a0*/  @!P0 SYNCS.PHASECHK.TRANS64 P0, [R10+URZ+0x60], R26 ;  /* 0x0000601a0a0085a7 */ /* 0x000e64000800007f */
[----:B-1----:R-:W-:Y:S05]  /*186b0*/  @!P0 BRA `(.L_x_608) ;  /* 0xfffffffc00f08947 */ /* 0x002fea000383ffff */
[----:B------:R-:W-:Y:S05]  /*186c0*/  BRA `(.L_x_735) ;  /* 0xffffffc000d87947 */ /* 0x000fea000383ffff */
.L_x_616:
[----:B0-----:R0:W2:Y:S02]  /*186d0*/  SYNCS.PHASECHK.TRANS64.TRYWAIT P0, [R2+URZ+0x30840], R3 ;  /* 0x03084003020075a7 */ /* 0x0010a4000800017f */
[----:B--2---:R-:W-:Y:S05]  /*186e0*/  @!P0 NANOSLEEP.SYNCS 0x989680 ;  /* 0x009896800000895d */ /* 0x004fea0003900000 */
[----:B------:R-:W2:Y:S02]  /*186f0*/  @!P0 SYNCS.PHASECHK.TRANS64 P0, [R2+URZ+0x30840], R3 ;  /* 0x03084003020085a7 */ /* 0x000ea4000800007f */
[----:B--2---:R-:W-:Y:S05]  /*18700*/  @!P0 BRA `(.L_x_616) ;  /* 0xfffffffc00f08947 */ /* 0x004fea000383ffff */
[----:B------:R-:W-:Y:S05]  /*18710*/  BRA `(.L_x_736) ;  /* 0xffffffc400e87947 */ /* 0x000fea000383ffff */
.L_x_621:
[----:B0-----:R0:W1:Y:S02]  /*18720*/  SYNCS.PHASECHK.TRANS64.TRYWAIT P0, [R7+URZ+0x60], R2 ;  /* 0x00006002070075a7 */ /* 0x001064000800017f */
[----:B-1----:R-:W-:Y:S05]  /*18730*/  @!P0 NANOSLEEP.SYNCS 0x989680 ;  /* 0x009896800000895d */ /* 0x002fea0003900000 */
[----:B------:R-:W1:Y:S02]  /*18740*/  @!P0 SYNCS.PHASECHK.TRANS64 P0, [R7+URZ+0x60], R2 ;  /* 0x00006002070085a7 */ /* 0x000e64000800007f */
[----:B-1----:R-:W-:Y:S05]  /*18750*/  @!P0 BRA `(.L_x_621) ;  /* 0xfffffffc00f08947 */ /* 0x002fea000383ffff */
[----:B------:R-:W-:Y:S05]  /*18760*/  BRA `(.L_x_737) ;  /* 0xffffffc800787947 */ /* 0x000fea000383ffff */
.L_x_631:
[----:B0-----:R0:W1:Y:S02]  /*18770*/  SYNCS.PHASECHK.TRANS64.TRYWAIT P0, [R3+URZ+0x30860], R0 ;  /* 0x03086000030075a7 */ /* 0x001064000800017f */
[----:B-1----:R-:W-:Y:S05]  /*18780*/  @!P0 NANOSLEEP.SYNCS 0x989680 ;  /* 0x009896800000895d */ /* 0x002fea0003900000 */
[----:B------:R-:W1:Y:S02]  /*18790*/  @!P0 SYNCS.PHASECHK.TRANS64 P0, [R3+URZ+0x30860], R0 ;  /* 0x03086000030085a7 */ /* 0x000e64000800007f */
[----:B-1----:R-:W-:Y:S05]  /*187a0*/  @!P0 BRA `(.L_x_631) ;  /* 0xfffffffc00f08947 */ /* 0x002fea000383ffff */
[----:B------:R-:W-:Y:S05]  /*187b0*/  BRA `(.L_x_738) ;  /* 0xffffffcc00747947 */ /* 0x000fea000383ffff */
.L_x_637:
[----:B------:R-:W-:Y:S01]  /*187c0*/  BSSY B0, `(.L_x_739) ;  /* 0x0000008000007945 */ /* 0x000fe20003800000 */
[----:B------:R-:W-:Y:S01]  /*187d0*/  IMAD.MOV.U32 R13, RZ, RZ, R16 ;  /* 0x000000ffff0d7224 */ /* 0x000fe200078e0010 */
[----:B------:R-:W-:Y:S01]  /*187e0*/  MOV R15, 0xffffffff ;  /* 0xffffffff000f7802 */ /* 0x000fe20000000f00 */
[----:B------:R-:W-:Y:S02]  /*187f0*/  IMAD.MOV.U32 R12, RZ, RZ, RZ ;  /* 0x000000ffff0c7224 */ /* 0x000fe400078e00ff */
[----:B------:R-:W-:-:S07]  /*18800*/  IMAD.MOV.U32 R11, RZ, RZ, 0x1f ;  /* 0x0000001fff0b7424 */ /* 0x000fce00078e00ff */
[----:B-1----:R-:W-:Y:S05]  /*18810*/  WARPSYNC.COLLECTIVE R15, `(.L_x_740) ;  /* 0x000000000f087348 */ /* 0x002fea0003c00000 */
[----:B------:R0:W2:Y:S02]  /*18820*/  SHFL.IDX P6, R14, R13, R12, R11 ;  /* 0x0000000c0d0e7389 */ /* 0x0000a400000c000b */
[----:B012---:R-:W-:Y:S01]  /*18830*/  ENDCOLLECTIVE ;  /* 0x000000000000791b */ /* 0x007fe20003800000 */
.L_x_740:
[----:B------:R-:W-:Y:S05]  /*18840*/  BSYNC B0 ;  /* 0x0000000000007941 */ /* 0x000fea0003800000 */
.L_x_739:
[----:B------:R-:W-:Y:S01]  /*18850*/  IMAD.MOV.U32 R13, RZ, RZ, R16 ;  /* 0x000000ffff0d7224 */ /* 0x000fe200078e0010 */
[----:B------:R-:W-:Y:S01]  /*18860*/  MOV R15, 0xffffffff ;  /* 0xffffffff000f7802 */ /* 0x000fe20000000f00 */
[----:B------:R-:W-:Y:S02]  /*18870*/  IMAD.MOV.U32 R12, RZ, RZ, 0x1 ;  /* 0x00000001ff0c7424 */ /* 0x000fe400078e00ff */
[----:B------:R-:W-:Y:S02]  /*18880*/  IMAD.MOV.U32 R11, RZ, RZ, 0x1f ;  /* 0x0000001fff0b7424 */ /* 0x000fe400078e00ff */
[----:B------:R-:W-:Y:S02]  /*18890*/  IMAD.IADD R5, R19, 0x1, R8 ;  /* 0x0000000113057824 */ /* 0x000fe400078e0208 */
[----:B------:R-:W-:-:S07]  /*188a0*/  IMAD.MOV.U32 R0, RZ, RZ, R14 ;  /* 0x000000ffff007224 */ /* 0x000fce00078e000e */
[----:B------:R-:W-:Y:S05]  /*188b0*/  WARPSYNC.COLLECTIVE R15, `(.L_x_741) ;  /* 0x000000000f087348 */ /* 0x000fea0003c00000 */
[----:B------:R0:W1:Y:S02]  /*188c0*/  SHFL.IDX P6, R14, R13, R12, R11 ;  /* 0x0000000c0d0e7389 */ /* 0x00006400000c000b */
[----:B01----:R-:W-:Y:S01]  /*188d0*/  ENDCOLLECTIVE ;  /* 0x000000000000791b */ /* 0x003fe20003800000 */
.L_x_741:
[----:B------:R-:W-:Y:S02]  /*188e0*/  ULDC UR4, c[0x0][0xc3c] ;  /* 0x00030f0000047ab9 */ /* 0x000fe40000000800 */
[----:B------:R-:W-:-:S13]  /*188f0*/  ISETP.GE.OR P1, PT, R5, UR4, !P0 ;  /* 0x0000000405007c0c */ /* 0x000fda000c726670 */
[----:B------:R-:W0:Y:S01]  /*18900*/  @!P1 LDC.64 R2, c[0x0][0xc80] ;  /* 0x00032000ff029b82 */ /* 0x000e220000000a00 */
[----:B------:R-:W-:Y:S02]  /*18910*/  IMAD.MOV.U32 R11, RZ, RZ, RZ ;  /* 0x000000ffff0b7224 */ /* 0x000fe400078e00ff */
[----:B------:R-:W-:Y:S02]  /*18920*/  IMAD.MOV.U32 R4, RZ, RZ, R14 ;  /* 0x000000ffff047224 */ /* 0x000fe400078e000e */
[----:B0-----:R-:W-:-:S06]  /*18930*/  @!P1 IMAD.WIDE R2, R5, 0x4, R2 ;  /* 0x0000000405029825 */ /* 0x001fcc00078e0202 */
[----:B------:R0:W2:Y:S01]  /*18940*/  @!P1 LDG.E R3, desc[UR56][R2.64] ;  /* 0x0000003802039981 */ /* 0x0000a2000c1e1900 */
[C---:B------:R-:W-:Y:S02]  /*18950*/  ISETP.GE.U32.AND P2, PT, R8.reuse, 0x2, PT ;  /* 0x000000020800780c */ /* 0x040fe40003f46070 */
[C---:B------:R-:W-:Y:S02]  /*18960*/  ISETP.GE.U32.AND P3, PT, R8.reuse, 0x4, PT ;  /* 0x000000040800780c */ /* 0x040fe40003f66070 */
[C---:B------:R-:W-:Y:S02]  /*18970*/  ISETP.GE.U32.AND P4, PT, R8.reuse, 0x8, PT ;  /* 0x000000080800780c */ /* 0x040fe40003f86070 */
[C---:B------:R-:W-:Y:S01]  /*18980*/  ISETP.GE.U32.AND P5, PT, R8.reuse, 0x10, PT ;  /* 0x000000100800780c */ /* 0x040fe20003fa6070 */
[----:B0-----:R-:W-:Y:S02]  /*18990*/  IMAD.MOV.U32 R2, RZ, RZ, RZ ;  /* 0x000000ffff027224 */ /* 0x001fe400078e00ff */
[----:B--2---:R-:W-:Y:S01]  /*189a0*/  @!P1 IMAD.MOV.U32 R2, RZ, RZ, R3 ;  /* 0x000000ffff029224 */ /* 0x004fe200078e0003 */
[----:B------:R-:W-:-:S04]  /*189b0*/  ISETP.NE.AND P1, PT, R8, RZ, PT ;  /* 0x000000ff0800720c */ /* 0x000fc80003f25270 */
[----:B------:R-:W-:-:S09]  /*189c0*/  MOV R13, R2 ;  /* 0x00000002000d7202 */ /* 0x000fd20000000f00 */
[----:B------:R-:W-:Y:S05]  /*189d0*/  WARPSYNC.COLLECTIVE R15, `(.L_x_742) ;  /* 0x000000000f087348 */ /* 0x000fea0003c00000 */
[----:B------:R0:W1:Y:S02]  /*189e0*/  SHFL.UP P6, R14, R13, R12, R11 ;  /* 0x0400000c0d0e7389 */ /* 0x00006400000c000b */
[----:B01----:R-:W-:Y:S01]  /*189f0*/  ENDCOLLECTIVE ;  /* 0x000000000000791b */ /* 0x003fe20003800000 */
.L_x_742:
[----:B------:R-:W-:Y:S01]  /*18a00*/  IMAD.MOV.U32 R12, RZ, RZ, 0x2 ;  /* 0x00000002ff0c7424 */ /* 0x000fe200078e00ff */
[----:B------:R-:W-:-:S05]  /*18a10*/  SEL R5, R14, RZ, P1 ;  /* 0x000000ff0e057207 */ /* 0x000fca0000800000 */
[----:B------:R-:W-:-:S04]  /*18a20*/  IMAD.IADD R5, R2, 0x1, R5 ;  /* 0x0000000102057824 */ /* 0x000fc800078e0205 */
[----:B------:R-:W-:-:S07]  /*18a30*/  IMAD.MOV.U32 R13, RZ, RZ, R5 ;  /* 0x000000ffff0d7224 */ /* 0x000fce00078e0005 */
[----:B------:R-:W-:Y:S05]  /*18a40*/  WARPSYNC.COLLECTIVE R15, `(.L_x_743) ;  /* 0x000000000f087348 */ /* 0x000fea0003c00000 */
[----:B------:R0:W1:Y:S02]  /*18a50*/  SHFL.UP P6, R14, R13, R12, R11 ;  /* 0x0400000c0d0e7389 */ /* 0x00006400000c000b */
[----:B01----:R-:W-:Y:S01]  /*18a60*/  ENDCOLLECTIVE ;  /* 0x000000000000791b */ /* 0x003fe20003800000 */
.L_x_743:
[----:B------:R-:W-:Y:S01]  /*18a70*/  IMAD.MOV.U32 R12, RZ, RZ, 0x4 ;  /* 0x00000004ff0c7424 */ /* 0x000fe200078e00ff */
[----:B------:R-:W-:-:S04]  /*18a80*/  SEL R6, R14, RZ, P2 ;  /* 0x000000ff0e067207 */ /* 0x000fc80001000000 */
[----:B------:R-:W-:-:S05]  /*18a90*/  IADD3 R6, R5, R6, RZ ;  /* 0x0000000605067210 */ /* 0x000fca0007ffe0ff */
[----:B------:R-:W-:-:S07]  /*18aa0*/  IMAD.MOV.U32 R13, RZ, RZ, R6 ;  /* 0x000000ffff0d7224 */ /* 0x000fce00078e0006 */
[----:B------:R-:W-:Y:S05]  /*18ab0*/  WARPSYNC.COLLECTIVE R15, `(.L_x_744) ;  /* 0x000000000f087348 */ /* 0x000fea0003c00000 */
[----:B------:R0:W1:Y:S02]  /*18ac0*/  SHFL.UP P6, R14, R13, R12, R11 ;  /* 0x0400000c0d0e7389 */ /* 0x00006400000c000b */
[----:B01----:R-:W-:Y:S01]  /*18ad0*/  ENDCOLLECTIVE ;  /* 0x000000000000791b */ /* 0x003fe20003800000 */
.L_x_744:
[----:B------:R-:W-:Y:S02]  /*18ae0*/  MOV R12, 0x8 ;  /* 0x00000008000c7802 */ /* 0x000fe40000000f00 */
[----:B------:R-:W-:-:S05]  /*18af0*/  SEL R7, R14, RZ, P3 ;  /* 0x000000ff0e077207 */ /* 0x000fca0001800000 */
[----:B------:R-:W-:-:S04]  /*18b00*/  IMAD.IADD R7, R6, 0x1, R7 ;  /* 0x0000000106077824 */ /* 0x000fc800078e0207 */
[----:B------:R-:W-:-:S07]  /*18b10*/  IMAD.MOV.U32 R13, RZ, RZ, R7 ;  /* 0x000000ffff0d7224 */ /* 0x000fce00078e0007 */
[----:B------:R-:W-:Y:S05]  /*18b20*/  WARPSYNC.COLLECTIVE R15, `(.L_x_745) ;  /* 0x000000000f087348 */ /* 0x000fea0003c00000 */
[----:B------:R0:W1:Y:S02]  /*18b30*/  SHFL.UP P6, R14, R13, R12, R11 ;  /* 0x0400000c0d0e7389 */ /* 0x00006400000c000b */
[----:B01----:R-:W-:Y:S01]  /*18b40*/  ENDCOLLECTIVE ;  /* 0x000000000000791b */ /* 0x003fe20003800000 */
.L_x_745:
[----:B------:R-:W-:Y:S01]  /*18b50*/  IMAD.MOV.U32 R12, RZ, RZ, 0x10 ;  /* 0x00000010ff0c7424 */ /* 0x000fe200078e00ff */
[----:B------:R-:W-:-:S05]  /*18b60*/  SEL R14, R14, RZ, P4 ;  /* 0x000000ff0e0e7207 */ /* 0x000fca0002000000 */
[----:B------:R-:W-:-:S04]  /*18b70*/  IMAD.IADD R5, R7, 0x1, R14 ;  /* 0x0000000107057824 */ /* 0x000fc800078e020e */
[----:B------:R-:W-:-:S07]  /*18b80*/  IMAD.MOV.U32 R13, RZ, RZ, R5 ;  /* 0x000000ffff0d7224 */ /* 0x000fce00078e0005 */
[----:B------:R-:W-:Y:S05]  /*18b90*/  WARPSYNC.COLLECTIVE R15, `(.L_x_746) ;  /* 0x000000000f087348 */ /* 0x000fea0003c00000 */
[----:B------:R0:W1:Y:S02]  /*18ba0*/  SHFL.UP P6, R14, R13, R12, R11 ;  /* 0x0400000c0d0e7389 */ /* 0x00006400000c000b */
[----:B01----:R-:W-:Y:S01]  /*18bb0*/  ENDCOLLECTIVE ;  /* 0x000000000000791b */ /* 0x003fe20003800000 */
.L_x_746:
[----:B------:R-:W-:Y:S02]  /*18bc0*/  IMAD.MOV.U32 R12, RZ, RZ, 0x1f ;  /* 0x0000001fff0c7424 */ /* 0x000fe400078e00ff */
[----:B------:R-:W-:Y:S01]  /*18bd0*/  IMAD.MOV.U32 R11, RZ, RZ, 0x1f ;  /* 0x0000001fff0b7424 */ /* 0x000fe200078e00ff */
[----:B------:R-:W-:-:S05]  /*18be0*/  SEL R14, R14, RZ, P5 ;  /* 0x000000ff0e0e7207 */ /* 0x000fca0002800000 */
[----:B------:R-:W-:-:S05]  /*18bf0*/  IMAD.IADD R3, R5, 0x1, R14 ;  /* 0x0000000105037824 */ /* 0x000fca00078e020e */
[----:B------:R-:W-:-:S07]  /*18c00*/  MOV R13, R3 ;  /* 0x00000003000d7202 */ /* 0x000fce0000000f00 */
[----:B------:R-:W-:Y:S05]  /*18c10*/  WARPSYNC.COLLECTIVE R15, `(.L_x_747) ;  /* 0x000000000f087348 */ /* 0x000fea0003c00000 */
[----:B------:R0:W1:Y:S02]  /*18c20*/  SHFL.IDX P6, R14, R13, R12, R11 ;  /* 0x0000000c0d0e7389 */ /* 0x00006400000c000b */
[----:B01----:R-:W-:Y:S01]  /*18c30*/  ENDCOLLECTIVE ;  /* 0x000000000000791b */ /* 0x003fe20003800000 */
.L_x_747:
[----:B------:R-:W-:Y:S05]  /*18c40*/  BRA `(.L_x_748) ;  /* 0xffffffcc00a87947 */ /* 0x000fea000383ffff */
.L_x_642:
[----:B------:R-:W-:Y:S01]  /*18c50*/  BSSY B0, `(.L_x_749) ;  /* 0x0000008000007945 */ /* 0x000fe20003800000 */
[----:B-----5:R-:W-:Y:S01]  /*18c60*/  IMAD.MOV.U32 R13, RZ, RZ, R2 ;  /* 0x000000ffff0d7224 */ /* 0x020fe200078e0002 */
[----:B------:R-:W-:Y:S01]  /*18c70*/  MOV R11, RZ ;  /* 0x000000ff000b7202 */ /* 0x000fe20000000f00 */
[----:B------:R-:W-:Y:S02]  /*18c80*/  IMAD.MOV.U32 R12, RZ, RZ, 0x1 ;  /* 0x00000001ff0c7424 */ /* 0x000fe400078e00ff */
[----:B------:R-:W-:-:S07]  /*18c90*/  IMAD.MOV.U32 R15, RZ, RZ, -0x1 ;  /* 0xffffffffff0f7424 */ /* 0x000fce00078e00ff */
[----:B01----:R-:W-:Y:S05]  /*18ca0*/  WARPSYNC.COLLECTIVE R15, `(.L_x_750) ;  /* 0x000000000f087348 */ /* 0x003fea0003c00000 */
[----:B------:R2:W3:Y:S02]  /*18cb0*/  SHFL.UP P6, R14, R13, R12, R11 ;  /* 0x0400000c0d0e7389 */ /* 0x0004e400000c000b */
[----:B0123--:R-:W-:Y:S01]  /*18cc0*/  ENDCOLLECTIVE ;  /* 0x000000000000791b */ /* 0x00ffe20003800000 */
.L_x_750:
[----:B------:R-:W-:Y:S05]  /*18cd0*/  BSYNC B0 ;  /* 0x0000000000007941 */ /* 0x000fea0003800000 */
.L_x_749:
[----:B------:R-:W-:Y:S01]  /*18ce0*/  SEL R13, R14, RZ, P1 ;  /* 0x000000ff0e0d7207 */ /* 0x000fe20000800000 */
[----:B------:R-:W-:Y:S01]  /*18cf0*/  IMAD.MOV.U32 R12, RZ, RZ, 0x2 ;  /* 0x00000002ff0c7424 */ /* 0x000fe200078e00ff */
[----:B------:R-:W-:Y:S01]  /*18d00*/  MOV R15, 0xffffffff ;  /* 0xffffffff000f7802 */ /* 0x000fe20000000f00 */
[----:B------:R-:W-:Y:S02]  /*18d10*/  IMAD.MOV.U32 R11, RZ, RZ, RZ ;  /* 0x000000ffff0b7224 */ /* 0x000fe400078e00ff */
[----:B------:R-:W-:-:S07]  /*18d20*/  IMAD.IADD R13, R2, 0x1, R13 ;  /* 0x00000001020d7824 */ /* 0x000fce00078e020d */
[----:B------:R-:W-:Y:S05]  /*18d30*/  WARPSYNC.COLLECTIVE R15, `(.L_x_751) ;  /* 0x000000000f087348 */ /* 0x000fea0003c00000 */
[----:B------:R0:W1:Y:S02]  /*18d40*/  SHFL.UP P6, R14, R13, R12, R11 ;  /* 0x0400000c0d0e7389 */ /* 0x00006400000c000b */
[----:B01----:R-:W-:Y:S01]  /*18d50*/  ENDCOLLECTIVE ;  /* 0x000000000000791b */ /* 0x003fe20003800000 */
.L_x_751:
[----:B------:R-:W-:Y:S01]  /*18d60*/  IMAD.MOV.U32 R12, RZ, RZ, 0x4 ;  /* 0x00000004ff0c7424 */ /* 0x000fe200078e00ff */
[----:B------:R-:W-:-:S05]  /*18d70*/  SEL R14, R14, RZ, P2 ;  /* 0x000000ff0e0e7207 */ /* 0x000fca0001000000 */
[----:B------:R-:W-:-:S04]  /*18d80*/  IMAD.IADD R3, R13, 0x1, R14 ;  /* 0x000000010d037824 */ /* 0x000fc800078e020e */
[----:B------:R-:W-:-:S07]  /*18d90*/  IMAD.MOV.U32 R13, RZ, RZ, R3 ;  /* 0x000000ffff0d7224 */ /* 0x000fce00078e0003 */
[----:B------:R-:W-:Y:S05]  /*18da0*/  WARPSYNC.COLLECTIVE R15, `(.L_x_752) ;  /* 0x000000000f087348 */ /* 0x000fea0003c00000 */
[----:B------:R0:W1:Y:S02]  /*18db0*/  SHFL.UP P6, R14, R13, R12, R11 ;  /* 0x0400000c0d0e7389 */ /* 0x00006400000c000b */
[----:B01----:R-:W-:Y:S01]  /*18dc0*/  ENDCOLLECTIVE ;  /* 0x000000000000791b */ /* 0x003fe20003800000 */
.L_x_752:
[----:B------:R-:W-:Y:S01]  /*18dd0*/  IMAD.MOV.U32 R12, RZ, RZ, 0x8 ;  /* 0x00000008ff0c7424 */ /* 0x000fe200078e00ff */
[----:B------:R-:W-:-:S05]  /*18de0*/  SEL R14, R14, RZ, P3 ;  /* 0x000000ff0e0e7207 */ /* 0x000fca0001800000 */
[----:B------:R-:W-:-:S05]  /*18df0*/  IMAD.IADD R5, R3, 0x1, R14 ;  /* 0x0000000103057824 */ /* 0x000fca00078e020e */
[----:B------:R-:W-:-:S07]  /*18e00*/  MOV R13, R5 ;  /* 0x00000005000d7202 */ /* 0x000fce0000000f00 */
[----:B------:R-:W-:Y:S05]  /*18e10*/  WARPSYNC.COLLECTIVE R15, `(.L_x_753) ;  /* 0x000000000f087348 */ /* 0x000fea0003c00000 */
[----:B------:R0:W1:Y:S02]  /*18e20*/  SHFL.UP P6, R14, R13, R12, R11 ;  /* 0x0400000c0d0e7389 */ /* 0x00006400000c000b */
[----:B01----:R-:W-:Y:S01]  /*18e30*/  ENDCOLLECTIVE ;  /* 0x000000000000791b */ /* 0x003fe20003800000 */
.L_x_753:
[----:B------:R-:W-:Y:S01]  /*18e40*/  IMAD.MOV.U32 R12, RZ, RZ, 0x10 ;  /* 0x00000010ff0c7424 */ /* 0x000fe200078e00ff */
[----:B------:R-:W-:-:S05]  /*18e50*/  SEL R6, R14, RZ, P4 ;  /* 0x000000ff0e067207 */ /* 0x000fca0002000000 */
[----:B------:R-:W-:-:S04]  /*18e60*/  IMAD.IADD R6, R5, 0x1, R6 ;  /* 0x0000000105067824 */ /* 0x000fc800078e0206 */
[----:B------:R-:W-:-:S07]  /*18e70*/  IMAD.MOV.U32 R13, RZ, RZ, R6 ;  /* 0x000000ffff0d7224 */ /* 0x000fce00078e0006 */
[----:B------:R-:W-:Y:S05]  /*18e80*/  WARPSYNC.COLLECTIVE R15, `(.L_x_754) ;  /* 0x000000000f087348 */ /* 0x000fea0003c00000 */
[----:B------:R0:W1:Y:S02]  /*18e90*/  SHFL.UP P6, R14, R13, R12, R11 ;  /* 0x0400000c0d0e7389 */ /* 0x00006400000c000b */
[----:B01----:R-:W-:Y:S01]  /*18ea0*/  ENDCOLLECTIVE ;  /* 0x000000000000791b */ /* 0x003fe20003800000 */
.L_x_754:
[----:B------:R-:W-:Y:S02]  /*18eb0*/  IMAD.MOV.U32 R12, RZ, RZ, 0x1f ;  /* 0x0000001fff0c7424 */ /* 0x000fe400078e00ff */
[----:B------:R-:W-:Y:S01]  /*18ec0*/  IMAD.MOV.U32 R11, RZ, RZ, 0x1f ;  /* 0x0000001fff0b7424 */ /* 0x000fe200078e00ff */
[----:B------:R-:W-:-:S04]  /*18ed0*/  SEL R3, R14, RZ, P5 ;  /* 0x000000ff0e037207 */ /* 0x000fc80002800000 */
[----:B------:R-:W-:-:S05]  /*18ee0*/  IADD3 R3, R6, R3, RZ ;  /* 0x0000000306037210 */ /* 0x000fca0007ffe0ff */
[----:B------:R-:W-:-:S07]  /*18ef0*/  IMAD.MOV.U32 R13, RZ, RZ, R3 ;  /* 0x000000ffff0d7224 */ /* 0x000fce00078e0003 */
[----:B------:R-:W-:Y:S05]  /*18f00*/  WARPSYNC.COLLECTIVE R15, `(.L_x_755) ;  /* 0x000000000f087348 */ /* 0x000fea0003c00000 */
[----:B------:R0:W1:Y:S02]  /*18f10*/  SHFL.IDX P6, R14, R13, R12, R11 ;  /* 0x0000000c0d0e7389 */ /* 0x00006400000c000b */
[----:B01----:R-:W-:Y:S01]  /*18f20*/  ENDCOLLECTIVE ;  /* 0x000000000000791b */ /* 0x003fe20003800000 */
.L_x_755:
[----:B------:R-:W-:Y:S05]  /*18f30*/  BRA `(.L_x_756) ;  /* 0xffffffcc00887947 */ /* 0x000fea000383ffff */
.L_x_644:
[----:B------:R-:W-:Y:S01]  /*18f40*/  BSSY B0, `(.L_x_757) ;  /* 0x0000006000007945 */ /* 0x000fe20003800000 */
[----:B------:R-:W-:Y:S01]  /*18f50*/  PLOP3.LUT P6, PT, P6, PT, PT, 0x8, 0x0 ;  /* 0x000000000000781c */ /* 0x000fe200037ce170 */
[----:B------:R-:W-:-:S12]  /*18f60*/  IMAD.MOV.U32 R15, RZ, RZ, -0x1 ;  /* 0xffffffffff0f7424 */ /* 0x000fd800078e00ff */
[----:B0-----:R-:W-:Y:S05]  /*18f70*/  WARPSYNC.COLLECTIVE R15, `(.L_x_758) ;  /* 0x000000000f087348 */ /* 0x001fea0003c00000 */
[----:B------:R-:W-:Y:S01]  /*18f80*/  VOTE.ANY R14, PT, P6 ;  /* 0x00000000000e7806 */ /* 0x000fe200030e0100 */
[----:B0-----:R-:W-:Y:S06]  /*18f90*/  ENDCOLLECTIVE ;  /* 0x000000000000791b */ /* 0x001fec0003800000 */
.L_x_758:
[----:B------:R-:W-:Y:S05]  /*18fa0*/  BSYNC B0 ;  /* 0x0000000000007941 */ /* 0x000fea0003800000 */
.L_x_757:
[----:B------:R-:W-:Y:S01]  /*18fb0*/  MOV R6, R14 ;  /* 0x0000000e00067202 */ /* 0x000fe20000000f00 */
[----:B------:R-:W-:Y:S02]  /*18fc0*/  IMAD.MOV.U32 R13, RZ, RZ, R2 ;  /* 0x000000ffff0d7224 */ /* 0x000fe400078e0002 */
[----:B------:R-:W-:Y:S01]  /*18fd0*/  IMAD.MOV.U32 R11, RZ, RZ, 0x1f ;  /* 0x0000001fff0b7424 */ /* 0x000fe200078e00ff */
[----:B------:R-:W0:Y:S01]  /*18fe0*/  POPC R4, R6 ;  /* 0x0000000600047309 */ /* 0x000e220000000000 */
[----:B------:R-:W-:Y:S02]  /*18ff0*/  IMAD.MOV.U32 R15, RZ, RZ, -0x1 ;  /* 0xffffffffff0f7424 */ /* 0x000fe400078e00ff */
[----:B0-----:R-:W-:-:S07]  /*19000*/  IMAD.MOV.U32 R12, RZ, RZ, R4 ;  /* 0x000000ffff0c7224 */ /* 0x001fce00078e0004 */
[----:B------:R-:W-:Y:S05]  /*19010*/  WARPSYNC.COLLECTIVE R15, `(.L_x_759) ;  /* 0x000000000f087348 */ /* 0x000fea0003c00000 */
[----:B------:R0:W1:Y:S02]  /*19020*/  SHFL.IDX P6, R14, R13, R12, R11 ;  /* 0x0000000c0d0e7389 */ /* 0x00006400000c000b */
[----:B01----:R-:W-:Y:S01]  /*19030*/  ENDCOLLECTIVE ;  /* 0x000000000000791b */ /* 0x003fe20003800000 */
.L_x_759:
[----:B------:R-:W-:Y:S01]  /*19040*/  MOV R17, R14 ;  /* 0x0000000e00117202 */ /* 0x000fe20000000f00 */
[----:B------:R-:W-:Y:S06]  /*19050*/  BRA `(.L_x_760) ;  /* 0xffffffcc00787947 */ /* 0x000fec000383ffff */
.L_x_646:
[----:B------:R-:W-:Y:S01]  /*19060*/  BSSY B0, `(.L_x_761) ;  /* 0x0000007000007945 */ /* 0x000fe20003800000 */
[----:B------:R-:W-:Y:S02]  /*19070*/  IMAD.MOV.U32 R13, RZ, RZ, R3 ;  /* 0x000000ffff0d7224 */ /* 0x000fe400078e0003 */
[----:B------:R-:W-:Y:S02]  /*19080*/  IMAD.MOV.U32 R11, RZ, RZ, 0x1f ;  /* 0x0000001fff0b7424 */ /* 0x000fe400078e00ff */
[----:B------:R-:W-:-:S07]  /*19090*/  IMAD.MOV.U32 R15, RZ, RZ, -0x1 ;  /* 0xffffffffff0f7424 */ /* 0x000fce00078e00ff */
[----:B012---:R-:W-:Y:S05]  /*190a0*/  WARPSYNC.COLLECTIVE R15, `(.L_x_762) ;  /* 0x000000000f087348 */ /* 0x007fea0003c00000 */
[----:B------:R3:W4:Y:S02]  /*190b0*/  SHFL.IDX P6, R14, R13, R12, R11 ;  /* 0x0000000c0d0e7389 */ /* 0x00072400000c000b */
[----:B01234-:R-:W-:Y:S01]  /*190c0*/  ENDCOLLECTIVE ;  /* 0x000000000000791b */ /* 0x01ffe20003800000 */
.L_x_762:
[----:B------:R-:W-:Y:S05]  /*190d0*/  BSYNC B0 ;  /* 0x0000000000007941 */ /* 0x000fea0003800000 */
.L_x_761:
[----:B------:R-:W-:Y:S05]  /*190e0*/  BRA `(.L_x_645) ;  /* 0xffffffcc00707947 */ /* 0x000fea000383ffff */
.L_x_650:
[----:B0-----:R0:W3:Y:S02]  /*190f0*/  SYNCS.PHASECHK.TRANS64.TRYWAIT P0, [R9+URZ+0x30820], R0 ;  /* 0x03082000090075a7 */ /* 0x0010e4000800017f */
[----:B---3--:R-:W-:Y:S05]  /*19100*/  @!P0 NANOSLEEP.SYNCS 0x989680 ;  /* 0x009896800000895d */ /* 0x008fea0003900000 */
[----:B------:R-:W3:Y:S02]  /*19110*/  @!P0 SYNCS.PHASECHK.TRANS64 P0, [R9+URZ+0x30820], R0 ;  /* 0x03082000090085a7 */ /* 0x000ee4000800007f */
[----:B---3--:R-:W-:Y:S05]  /*19120*/  @!P0 BRA `(.L_x_650) ;  /* 0xfffffffc00f08947 */ /* 0x008fea000383ffff */
[----:B------:R-:W-:Y:S05]  /*19130*/  BRA `(.L_x_763) ;  /* 0xffffffd0005c7947 */ /* 0x000fea000383ffff */
.L_x_651:
[----:B------:R-:W3:Y:S01]  /*19140*/  S2R R2, SR_TID.X ;  /* 0x0000000000027919 */ /* 0x000ee20000002100 */
[----:B------:R-:W-:Y:S01]  /*19150*/  BSSY B0, `(.L_x_764) ;  /* 0x000000a000007945 */ /* 0x000fe20003800000 */
[----:B------:R-:W-:Y:S01]  /*19160*/  MOV R12, RZ ;  /* 0x000000ff000c7202 */ /* 0x000fe20000000f00 */
[----:B------:R-:W-:Y:S02]  /*19170*/  IMAD.MOV.U32 R11, RZ, RZ, 0x1f ;  /* 0x0000001fff0b7424 */ /* 0x000fe400078e00ff */
[----:B------:R-:W-:Y:S01]  /*19180*/  IMAD.MOV.U32 R15, RZ, RZ, -0x1 ;  /* 0xffffffffff0f7424 */ /* 0x000fe200078e00ff */
[----:B---3--:R-:W-:-:S04]  /*19190*/  SHF.R.U32.HI R2, RZ, 0x5, R2 ;  /* 0x00000005ff027819 */ /* 0x008fc80000011602 */
[----:B------:R-:W-:-:S05]  /*191a0*/  LOP3.LUT R2, R2, 0x3, RZ, 0xc0, !PT ;  /* 0x0000000302027812 */ /* 0x000fca00078ec0ff */
[----:B------:R-:W-:-:S07]  /*191b0*/  IMAD.MOV.U32 R13, RZ, RZ, R2 ;  /* 0x000000ffff0d7224 */ /* 0x000fce00078e0002 */
[----:B012---:R-:W-:Y:S05]  /*191c0*/  WARPSYNC.COLLECTIVE R15, `(.L_x_765) ;  /* 0x000000000f087348 */ /* 0x007fea0003c00000 */
[----:B------:R3:W4:Y:S02]  /*191d0*/  SHFL.IDX P6, R14, R13, R12, R11 ;  /* 0x0000000c0d0e7389 */ /* 0x00072400000c000b */
[----:B01234-:R-:W-:Y:S01]  /*191e0*/  ENDCOLLECTIVE ;  /* 0x000000000000791b */ /* 0x01ffe20003800000 */
.L_x_765:
[----:B------:R-:W-:Y:S05]  /*191f0*/  BSYNC B0 ;  /* 0x0000000000007941 */ /* 0x000fea0003800000 */
.L_x_764:
[----:B------:R-:W-:Y:S05]  /*19200*/  BRA `(.L_x_766) ;  /* 0xffffffd000447947 */ /* 0x000fea000383ffff */
.L_x_652:
[----:B------:R-:W-:Y:S01]  /*19210*/  BSSY B0, `(.L_x_767) ;  /* 0x0000006000007945 */ /* 0x000fe20003800000 */
[----:B------:R-:W-:-:S07]  /*19220*/  IMAD.MOV.U32 R15, RZ, RZ, -0x1 ;  /* 0xffffffffff0f7424 */ /* 0x000fce00078e00ff */
[----:B012---:R-:W-:Y:S05]  /*19230*/  WARPSYNC.COLLECTIVE R15, `(.L_x_768) ;  /* 0x000000000f0c7348 */ /* 0x007fea0003c00000 */
[----:B------:R-:W-:Y:S02]  /*19240*/  ELECT P6, UR62, PT ;  /* 0x00000000003e782f */ /* 0x000fe400038c0000 */
[----:B------:R-:W-:Y:S01]  /*19250*/  MOV R14, UR62 ;  /* 0x0000003e000e7c02 */ /* 0x000fe20008000f00 */
[----:B012---:R-:W-:Y:S10]  /*19260*/  ENDCOLLECTIVE ;  /* 0x000000000000791b */ /* 0x007ff40003800000 */
.L_x_768:
[----:B------:R-:W-:Y:S05]  /*19270*/  BSYNC B0 ;  /* 0x0000000000007941 */ /* 0x000fea0003800000 */
.L_x_767:
[----:B------:R-:W-:Y:S05]  /*19280*/  BRA `(.L_x_769) ;  /* 0xffffffd000387947 */ /* 0x000fea000383ffff */
.L_x_654:
[----:B0-----:R0:W3:Y:S02]  /*19290*/  SYNCS.PHASECHK.TRANS64.TRYWAIT P0, [R5+URZ], R4 ;  /* 0x00000004050075a7 */ /* 0x0010e4000800017f */
[----:B---3--:R-:W-:Y:S05]  /*192a0*/  @!P0 NANOSLEEP.SYNCS 0x989680 ;  /* 0x009896800000895d */ /* 0x008fea0003900000 */
[----:B------:R-:W3:Y:S02]  /*192b0*/  @!P0 SYNCS.PHASECHK.TRANS64 P0, [R5+URZ], R4 ;  /* 0x00000004050085a7 */ /* 0x000ee4000800007f */
[----:B---3--:R-:W-:Y:S05]  /*192c0*/  @!P0 BRA `(.L_x_654) ;  /* 0xfffffffc00f08947 */ /* 0x008fea000383ffff */
[----:B------:R-:W-:Y:S05]  /*192d0*/  BRA `(.L_x_770) ;  /* 0xffffffd0006c7947 */ /* 0x000fea000383ffff */
.L_x_655:
[----:B---3--:R3:W4:Y:S02]  /*192e0*/  SYNCS.PHASECHK.TRANS64.TRYWAIT P0, [R3+URZ], R2 ;  /* 0x00000002030075a7 */ /* 0x008724000800017f */
[----:B----4-:R-:W-:Y:S05]  /*192f0*/  @!P0 NANOSLEEP.SYNCS 0x989680 ;  /* 0x009896800000895d */ /* 0x010fea0003900000 */
[----:B------:R-:W4:Y:S02]  /*19300*/  @!P0 SYNCS.PHASECHK.TRANS64 P0, [R3+URZ], R2 ;  /* 0x00000002030085a7 */ /* 0x000f24000800007f */
[----:B----4-:R-:W-:Y:S05]  /*19310*/  @!P0 BRA `(.L_x_655) ;  /* 0xfffffffc00f08947 */ /* 0x010fea000383ffff */
[----:B------:R-:W-:Y:S05]  /*19320*/  BRA `(.L_x_771) ;  /* 0xffffffd000607947 */ /* 0x000fea000383ffff */
.L_x_657:
[----:B----4-:R4:W0:Y:S02]  /*19330*/  SYNCS.PHASECHK.TRANS64.TRYWAIT P0, [R23+URZ], R4 ;  /* 0x00000004170075a7 */ /* 0x010824000800017f */
[----:B0-----:R-:W-:Y:S05]  /*19340*/  @!P0 NANOSLEEP.SYNCS 0x989680 ;  /* 0x009896800000895d */ /* 0x001fea0003900000 */
[----:B------:R-:W0:Y:S02]  /*19350*/  @!P0 SYNCS.PHASECHK.TRANS64 P0, [R23+URZ], R4 ;  /* 0x00000004170085a7 */ /* 0x000e24000800007f */
[----:B0-----:R-:W-:Y:S05]  /*19360*/  @!P0 BRA `(.L_x_657) ;  /* 0xfffffffc00f08947 */ /* 0x001fea000383ffff */
[----:B------:R-:W-:Y:S05]  /*19370*/  BRA `(.L_x_772) ;  /* 0xffffffd000647947 */ /* 0x000fea000383ffff */
.L_x_773:
        /* <DEDUP_REMOVED lines=16> */
.L_x_2643:


//--------------------- .text._ZN7cutlass13device_kernelIN5flash11enable_sm90INS1_16FlashAttnFwdSm90INS1_25CollectiveMainloopFwdSm90ILi2EN4cute5tupleIJNS5_1CILi1EEES8_S8_EEENS6_IJNS7_ILi192EEENS7_ILi128EEENS7_ILi64EEEEEELi64ENS_6half_tEfNS_4arch4Sm90ELb0ELb1ELb0ELb0ELb0ELb0ELb0ELb1ELb1ELb1ELb0ELb0EEENS1_21CollectiveEpilogueFwdINS6_IJSA_SC_SB_EEES9_SE_SG_Li384ELb0ELb1ELb0ELb0EEENS1_30DynamicPersistentTileSchedulerILi384ELi128ELb0ELb1ELb1EEEEEEEEEvNT_6ParamsE --------------------------
	.section	.text._ZN7cutlass13device_kernelIN5flash11enable_sm90INS1_16FlashAttnFwdSm90INS1_25CollectiveMainloopFwdSm90ILi2EN4cute5tupleIJNS5_1CILi1EEES8_S8_EEENS6_IJNS7_ILi192EEENS7_ILi128EEENS7_ILi64EEEEEELi64ENS_6half_tEfNS_4arch4Sm90ELb0ELb1ELb0ELb0ELb0ELb0ELb0ELb1ELb1ELb1ELb0ELb0EEENS1_21CollectiveEpilogueFwdINS6_IJSA_SC_SB_EEES9_SE_SG_Li384ELb0ELb1ELb0ELb0EEENS1_30DynamicPersistentTileSchedulerILi384ELi128ELb0ELb1ELb1EEEEEEEEEvNT_6ParamsE,"ax",@progbits
	.align	128
.text._ZN7cutlass13device_kernelIN5flash11enable_sm90INS1_16FlashAttnFwdSm90INS1_25CollectiveMainloopFwdSm90ILi2EN4cute5tupleIJNS5_1CILi1EEES8_S8_EEENS6_IJNS7_ILi192EEENS7_ILi128EEENS7_ILi64EEEEEELi64ENS_6half_tEfNS_4arch4Sm90ELb0ELb1ELb0ELb0ELb0ELb0ELb0ELb1ELb1ELb1ELb0ELb0EEENS1_21CollectiveEpilogueFwdINS6_IJSA_SC_SB_EEES9_SE_SG_Li384ELb0ELb1ELb0ELb0EEENS1_30DynamicPersistentTileSchedulerILi384ELi128ELb0ELb1ELb1EEEEEEEEEvNT_6ParamsE:
        .type           _ZN7cutlass13device_kernelIN5flash11enable_sm90INS1_16FlashAttnFwdSm90INS1_25CollectiveMainloopFwdSm90ILi2EN4cute5tupleIJNS5_1CILi1EEES8_S8_EEENS6_IJNS7_ILi192EEENS7_ILi128EEENS7_ILi64EEEEEELi64ENS_6half_tEfNS_4arch4Sm90ELb0ELb1ELb0ELb0ELb0ELb0ELb0ELb1ELb1ELb1ELb0ELb0EEENS1_21CollectiveEpilogueFwdINS6_IJSA_SC_SB_EEES9_SE_SG_Li384ELb0ELb1ELb0ELb0EEENS1_30DynamicPersistentTileSchedulerILi384ELi128ELb0ELb1ELb1EEEEEEEEEvNT_6ParamsE,@function
        .size           _ZN7cutlass13device_kernelIN5flash11enable_sm90INS1_16FlashAttnFwdSm90INS1_25CollectiveMainloopFwdSm90ILi2EN4cute5tupleIJNS5_1CILi1EEES8_S8_EEENS6_IJNS7_ILi192EEENS7_ILi128EEENS7_ILi64EEEEEELi64ENS_6half_tEfNS_4arch4Sm90ELb0ELb1ELb0ELb0ELb0ELb0ELb0ELb1ELb1ELb1ELb0ELb0EEENS1_21CollectiveEpilogueFwdINS6_IJSA_SC_SB_EEES9_SE_SG_Li384ELb0ELb1ELb0ELb0EEENS1_30DynamicPersistentTileSchedulerILi384ELi128ELb0ELb1ELb1EEEEEEEEEvNT_6ParamsE,(.L_x_2644 - _ZN7cutlass13device_kernelIN5flash11enable_sm90INS1_16FlashAttnFwdSm90INS1_25CollectiveMainloopFwdSm90ILi2EN4cute5tupleIJNS5_1CILi1EEES8_S8_EEENS6_IJNS7_ILi192EEENS7_ILi128EEENS7_ILi64EEEEEELi64ENS_6half_tEfNS_4arch4Sm90ELb0ELb1ELb0ELb0ELb0ELb0ELb0ELb1ELb1ELb1ELb0ELb0EEENS1_21CollectiveEpilogueFwdINS6_IJSA_SC_SB_EEES9_SE_SG_Li384ELb0ELb1ELb0ELb0EEENS1_30DynamicPersistentTileSchedulerILi384ELi128ELb0ELb1ELb1EEEEEEEEEvNT_6ParamsE)
        .other          _ZN7cutlass13device_kernelIN5flash11enable_sm90INS1_16FlashAttnFwdSm90INS1_25CollectiveMainloopFwdSm90ILi2EN4cute5tupleIJNS5_1CILi1EEES8_S8_EEENS6_IJNS7_ILi192EEENS7_ILi128EEENS7_ILi64EEEEEELi64ENS_6half_tEfNS_4arch4Sm90ELb0ELb1ELb0ELb0ELb0ELb0ELb0ELb1ELb1ELb1ELb0ELb0EEENS1_21CollectiveEpilogueFwdINS6_IJSA_SC_SB_EEES9_SE_SG_Li384ELb0ELb1ELb0ELb0EEENS1_30DynamicPersistentTileSchedulerILi384ELi128ELb0ELb1ELb1EEEEEEEEEvNT_6ParamsE,@"STO_CUDA_ENTRY STV_DEFAULT"
_ZN7cutlass13device_kernelIN5flash11enable_sm90INS1_16FlashAttnFwdSm90INS1_25CollectiveMainloopFwdSm90ILi2EN4cute5tupleIJNS5_1CILi1EEES8_S8_EEENS6_IJNS7_ILi192EEENS7_ILi128EEENS7_ILi64EEEEEELi64ENS_6half_tEfNS_4arch4Sm90ELb0ELb1ELb0ELb0ELb0ELb0ELb0ELb1ELb1ELb1ELb0ELb0EEENS1_21CollectiveEpilogueFwdINS6_IJSA_SC_SB_EEES9_SE_SG_Li384ELb0ELb1ELb0ELb0EEENS1_30DynamicPersistentTileSchedulerILi384ELi128ELb0ELb1ELb1EEEEEEEEEvNT_6ParamsE:
[----:B------:R-:W0:Y:S01]  /*0000*/  LDC R1, c[0x0][0x28] ;  /* 0x00000a00ff017b82 */ /* 0x000e220000000800 */
[----:B------:R-:W1:Y:S01]  /*0010*/  S2R R3, SR_TID.X ;  /* 0x0000000000037919 */ /* 0x000e620000002100 */
[----:B------:R-:W-:Y:S01]  /*0020*/  ELECT P0, URZ, PT ;  /* 0x00000000003f782f */ /* 0x000fe20003800000 */
[----:B------:R-:W-:Y:S01]  /*0030*/  BSSY B0, `(.L_x_774) ;  /* 0x000000e000007945 */ /* 0x000fe20003800000 */
[--C-:B-1----:R-:W-:Y:S02]  /*0040*/  SHF.R.U32.HI R0, RZ, 0x5, R3.reuse ;  /* 0x00000005ff007819 */ /* 0x102fe40000011603 */
[----:B------:R-:W-:-:S03]  /*0050*/  SHF.R.U32.HI R22, RZ, 0x7, R3 ;  /* 0x00000007ff167819 */ /* 0x000fc60000011603 */
[----:B------:R-:W1:Y:S02]  /*0060*/  SHFL.IDX PT, R2, R0, RZ, 0x1f ;  /* 0x00001fff00027589 */ /* 0x000e6400000e0000 */
[----:B-1----:R-:W-:-:S13]  /*0070*/  ISETP.EQ.AND P0, PT, R2, RZ, P0 ;  /* 0x000000ff0200720c */ /* 0x002fda0000702270 */
[----:B0-----:R-:W-:Y:S05]  /*0080*/  @!P0 BRA `(.L_x_775) ;  /* 0x0000000000208947 */ /* 0x001fea0003800000 */
        /* <DEDUP_REMOVED lines=8> */
.L_x_775:
[----:B------:R-:W-:Y:S05]  /*0110*/  BSYNC B0 ;  /* 0x0000000000007941 */ /* 0x000fea0003800000 */
.L_x_774:
        /* <DEDUP_REMOVED lines=41> */
.L_x_776:
        /* <DEDUP_REMOVED lines=22> */
.L_x_777:
        /* <DEDUP_REMOVED lines=18> */
.L_x_778:
        /* <DEDUP_REMOVED lines=22> */
.L_x_779:
        /* <DEDUP_REMOVED lines=22> */
.L_x_780:
[----:B------:R-:W-:Y:S01]  /*08f0*/  PLOP3.LUT P0, PT, PT, PT, UP0, 0x80, 0x0 ;  /* 0x000000000000781c */ /* 0x000fe20003f0f008 */
[----:B------:R-:W-:Y:S01]  /*0900*/  UMOV UR38, 0x1 ;  /* 0x0000000100267882 */ /* 0x000fe20000000000 */
[----:B------:R-:W-:Y:S01]  /*0910*/  NOP ;  /* 0x0000000000007918 */ /* 0x000fe20000000000 */
[----:B------:R-:W-:Y:S01]  /*0920*/  USEL UR38, UR38, 0x2, !UP0 ;  /* 0x0000000226267887 */ /* 0x000fe2000c000000 */
[----:B------:R-:W-:Y:S01]  /*0930*/  ULDC.64 UR48, c[0x0][0x208] ;  /* 0x0000820000307ab9 */ /* 0x000fe20000000a00 */
[----:B012-4-:R-:W-:Y:S08]  /*0940*/  BAR.SYNC.DEFER_BLOCKING 0x0 ;  /* 0x0000000000007b1d */ /* 0x017ff00000010000 */
[----:B------:R-:W-:Y:S05]  /*0950*/  @!P0 BRA `(.L_x_781) ;  /* 0x000000d800348947 */ /* 0x000fea0003800000 */
.L_x_782:
[----:B------:R-:W-:-:S08]  /*0960*/  NOP ;  /* 0x0000000000007918 */ /* 0x000fd00000000000 */
[----:B------:R-:W0:Y:S02]  /*0970*/  USETMAXREG.TRY_ALLOC.CTAPOOL UP0, 0xa0 ;  /* 0x000000a0000079c8 */ /* 0x000e240008000600 */
[----:B0-----:R-:W-:-:S13]  /*0980*/  PLOP3.LUT P0, PT, PT, PT, UP0, 0x80, 0x0 ;  /* 0x000000000000781c */ /* 0x001fda0003f0f008 */
[----:B------:R-:W-:Y:S05]  /*0990*/  @!P0 BRA `(.L_x_782) ;  /* 0xfffffffc00f08947 */ /* 0x000fea000383ffff */
[----:B------:R-:W0:Y:S01]  /*09a0*/  S2R R2, SR_TID.X ;  /* 0x0000000000027919 */ /* 0x000e220000002100 */
[----:B------:R-:W1:Y:S08]  /*09b0*/  S2UR UR4, SR_CTAID.X ;  /* 0x00000000000479c3 */ /* 0x000e700000002500 */
[----:B------:R-:W-:Y:S08]  /*09c0*/  BAR.ARV 0x4, 0x200 ;  /* 0x0108000000007b1d */ /* 0x000ff00000002000 */
        /* <DEDUP_REMOVED lines=8> */
[----:B------:R-:W-:Y:S01]  /*0a50*/  ULOP3.LUT UR47, UR38, 0x1, URZ, 0xfc, !UPT ;  /* 0x00000001262f7892 */ /* 0x000fe2000f8efc3f */
[----:B------:R-:W-:Y:S01]  /*0a60*/  UMOV UR46, URZ ;  /* 0x0000003f002e7c82 */ /* 0x000fe20008000000 */
[----:B------:R-:W-:Y:S02]  /*0a70*/  UMOV UR36, URZ ;  /* 0x0000003f00247c82 */ /* 0x000fe40008000000 */
[----:B------:R-:W-:Y:S01]  /*0a80*/  SHF.R.S32.HI R0, RZ, 0x1f, R10 ;  /* 0x0000001fff007819 */ /* 0x000fe2000001140a */
[----:B------:R-:W-:-:S03]  /*0a90*/  UMOV UR37, URZ ;  /* 0x0000003f00257c82 */ /* 0x000fc60008000000 */
[CC--:B------:R-:W-:Y:S02]  /*0aa0*/  LEA.HI R154, R0.reuse, R10.reuse, RZ, 0x7 ;  /* 0x0000000a009a7211 */ /* 0x0c0fe400078f38ff */
[CC--:B------:R-:W-:Y:S02]  /*0ab0*/  LEA.HI R3, R0.reuse, R10.reuse, RZ, 0x5 ;  /* 0x0000000a00037211 */ /* 0x0c0fe400078f28ff */
[----:B------:R-:W-:Y:S02]  /*0ac0*/  LEA.HI R2, R0, R10, RZ, 0x4 ;  /* 0x0000000a00027211 */ /* 0x000fe400078f20ff */
[----:B------:R-:W-:Y:S01]  /*0ad0*/  LOP3.LUT R153, R154, 0xffffff80, RZ, 0xc0, !PT ;  /* 0xffffff809a997812 */ /* 0x000fe200078ec0ff */
[----:B------:R-:W-:Y:S01]  /*0ae0*/  IMAD.SHL.U32 R4, R3, 0x20, RZ ;  /* 0x0000002003047824 */ /* 0x000fe200078e00ff */
[----:B------:R-:W-:Y:S02]  /*0af0*/  SHF.R.S32.HI R5, RZ, 0x4, R2 ;  /* 0x00000004ff057819 */ /* 0x000fe40000011402 */
[----:B------:R-:W-:Y:S01]  /*0b00*/  LOP3.LUT R3, R2, 0x3fffff0, RZ, 0xc0, !PT ;  /* 0x03fffff002037812 */ /* 0x000fe200078ec0ff */
[----:B------:R-:W-:Y:S01]  /*0b10*/  IMAD.IADD R153, R10, 0x1, -R153 ;  /* 0x000000010a997824 */ /* 0x000fe200078e0a99 */
[----:B------:R-:W-:-:S02]  /*0b20*/  LEA.HI R2, R2, R5, RZ, 0x1 ;  /* 0x0000000502027211 */ /* 0x000fc400078f08ff */
[----:B------:R-:W-:Y:S01]  /*0b30*/  LOP3.LUT R4, R4, 0xfffffc00, RZ, 0xc0, !PT ;  /* 0xfffffc0004047812 */ /* 0x000fe200078ec0ff */
[----:B------:R-:W-:Y:S01]  /*0b40*/  IMAD.IADD R3, R10, 0x1, -R3 ;  /* 0x000000010a037824 */ /* 0x000fe200078e0a03 */
[----:B------:R-:W-:Y:S02]  /*0b50*/  SHF.R.S32.HI R6, RZ, 0x1f, R153 ;  /* 0x0000001fff067819 */ /* 0x000fe40000011499 */
[----:B------:R-:W-:Y:S01]  /*0b60*/  LOP3.LUT R2, R2, 0x1ffffffe, RZ, 0xc0, !PT ;  /* 0x1ffffffe02027812 */ /* 0x000fe200078ec0ff */
[----:B------:R-:W-:Y:S01]  /*0b70*/  IMAD R3, R3, 0x40, R4 ;  /* 0x0000004003037824 */ /* 0x000fe200078e0204 */
[----:B------:R-:W-:Y:S02]  /*0b80*/  LEA.HI R4, R6, R153, RZ, 0x2 ;  /* 0x0000009906047211 */ /* 0x000fe400078f10ff */
[----:B------:R-:W-:Y:S01]  /*0b90*/  LEA.HI R7, R0, R10, RZ, 0x2 ;  /* 0x0000000a00077211 */ /* 0x000fe200078f10ff */
[----:B------:R-:W-:Y:S01]  /*0ba0*/  IMAD.IADD R2, R5, 0x1, -R2 ;  /* 0x0000000105027824 */ /* 0x000fe200078e0a02 */
[----:B------:R-:W-:-:S02]  /*0bb0*/  SHF.R.S32.HI R5, RZ, 0x2, R4 ;  /* 0x00000002ff057819 */ /* 0x000fc40000011404 */
[----:B------:R-:W-:Y:S01]  /*0bc0*/  SHF.R.S32.HI R8, RZ, 0x1f, R4 ;  /* 0x0000001fff087819 */ /* 0x000fe20000011404 */
[----:B------:R-:W-:Y:S01]  /*0bd0*/  IMAD R156, R2, 0x8, R3 ;  /* 0x00000008029c7824 */ /* 0x000fe200078e0203 */
[----:B------:R-:W-:Y:S02]  /*0be0*/  SHF.R.S32.HI R154, RZ, 0x7, R154 ;  /* 0x00000007ff9a7819 */ /* 0x000fe4000001149a */
[----:B------:R-:W-:Y:S02]  /*0bf0*/  LOP3.LUT R7, R7, 0xfffffffc, RZ, 0xc0, !PT ;  /* 0xfffffffc07077812 */ /* 0x000fe400078ec0ff */
[----:B------:R-:W-:Y:S01]  /*0c00*/  LEA.HI R8, R8, R5, RZ, 0x3 ;  /* 0x0000000508087211 */ /* 0x000fe200078f18ff */
[----:B------:R-:W-:Y:S01]  /*0c10*/  IMAD.HI R2, R154, 0x55555556, RZ ;  /* 0x555555569a027827 */ /* 0x000fe200078e02ff */
[----:B------:R-:W-:Y:S02]  /*0c20*/  LEA.HI R0, R0, R10, RZ, 0x3 ;  /* 0x0000000a00007211 */ /* 0x000fe400078f18ff */
[----:B------:R-:W-:Y:S01]  /*0c30*/  LOP3.LUT R8, R8, 0xfffffff8, RZ, 0xc0, !PT ;  /* 0xfffffff808087812 */ /* 0x000fe200078ec0ff */
[----:B------:R-:W-:Y:S01]  /*0c40*/  IMAD.IADD R7, R10, 0x1, -R7 ;  /* 0x000000010a077824 */ /* 0x000fe200078e0a07 */
[----:B------:R-:W-:-:S02]  /*0c50*/  LEA.HI R6, R6, R153, RZ, 0x5 ;  /* 0x0000009906067211 */ /* 0x000fc400078f28ff */
[----:B------:R-:W-:Y:S01]  /*0c60*/  LOP3.LUT R18, R0, 0xfffffff8, RZ, 0xc0, !PT ;  /* 0xfffffff800127812 */ /* 0x000fe200078ec0ff */
[----:B------:R-:W-:Y:S01]  /*0c70*/  IMAD.IADD R5, R5, 0x1, -R8 ;  /* 0x0000000105057824 */ /* 0x000fe200078e0a08 */
[----:B------:R-:W-:Y:S02]  /*0c80*/  LEA.HI R9, R7, R7, RZ, 0x1 ;  /* 0x0000000707097211 */ /* 0x000fe400078f08ff */
[----:B------:R-:W-:Y:S01]  /*0c90*/  LEA.HI R3, R2, R2, RZ, 0x1 ;  /* 0x0000000202037211 */ /* 0x000fe200078f08ff */
[----:B------:R-:W-:Y:S01]  /*0ca0*/  IMAD.IADD R18, R10, 0x1, -R18 ;  /* 0x000000010a127824 */ /* 0x000fe200078e0a12 */
[----:B------:R-:W-:Y:S02]  /*0cb0*/  SHF.R.S32.HI R6, RZ, 0x5, R6 ;  /* 0x00000005ff067819 */ /* 0x000fe40000011406 */
[----:B------:R-:W-:Y:S01]  /*0cc0*/  LOP3.LUT R2, R9, 0x1ffffffe, RZ, 0xc0, !PT ;  /* 0x1ffffffe09027812 */ /* 0x000fe200078ec0ff */
[----:B------:R-:W-:Y:S01]  /*0cd0*/  IMAD R3, R3, -0x3, R154 ;  /* 0xfffffffd03037824 */ /* 0x000fe200078e029a */
[----:B------:R-:W-:Y:S01]  /*0ce0*/  LOP3.LUT R16, R4, 0x7ffffffc, RZ, 0xc0, !PT ;  /* 0x7ffffffc04107812 */ /* 0x000fe200078ec0ff */
[----:B------:R-:W-:Y:S01]  /*0cf0*/  IMAD R6, R6, 0x10, R5 ;  /* 0x0000001006067824 */ /* 0x000fe200078e0205 */
[----:B------:R-:W-:Y:S01]  /*0d00*/  SHF.R.S32.HI R152, RZ, 0x3, R0 ;  /* 0x00000003ff987819 */ /* 0x000fe20000011400 */
[----:B------:R-:W-:-:S02]  /*0d10*/  IMAD.SHL.U32 R19, R18, 0x8, RZ ;  /* 0x0000000812137824 */ /* 0x000fc400078e00ff */
[----:B------:R-:W-:Y:S02]  /*0d20*/  IMAD.IADD R2, R7, 0x1, -R2 ;  /* 0x0000000107027824 */ /* 0x000fe400078e0a02 */
[----:B------:R-:W-:Y:S01]  /*0d30*/  IMAD R155, R3, 0x40, R6 ;  /* 0x00000040039b7824 */ /* 0x000fe200078e0206 */
[----:B------:R-:W-:Y:S01]  /*0d40*/  SHF.R.S32.HI R157, RZ, 0x1f, R19 ;  /* 0x0000001fff9d7819 */ /* 0x000fe20000011413 */
[----:B------:R-:W-:Y:S02]  /*0d50*/  IMAD.IADD R16, R153, 0x1, -R16 ;  /* 0x0000000199107824 */ /* 0x000fe400078e0a10 */
[----:B------:R-:W-:-:S07]  /*0d60*/  IMAD R17, R2, 0x8, R155 ;  /* 0x0000000802117824 */ /* 0x000fce00078e029b */
.L_x_867:
[----:B------:R-:W-:Y:S01]  /*0d70*/  ULDC UR5, c[0x0][0xc60] ;  /* 0x0003180000057ab9 */ /* 0x000fe20000000800 */
[----:B------:R-:W-:Y:S01]  /*0d80*/  UMOV UR8, UR4 ;  /* 0x0000000400087c82 */ /* 0x000fe20008000000 */
[----:B------:R-:W-:-:S11]  /*0d90*/  UISETP.NE.AND UP0, UPT, UR5, 0x1, UPT ;  /* 0x000000010500788c */ /* 0x000fd6000bf05270 */
[----:B------:R-:W-:Y:S01]  /*0da0*/  @UP0 ULDC UR6, c[0x0][0xc64] ;  /* 0x0003190000060ab9 */ /* 0x000fe20000000800 */
[----:B------:R-:W-:Y:S01]  /*0db0*/  @UP0 ULDC UR9, c[0x0][0xc68] ;  /* 0x00031a0000090ab9 */ /* 0x000fe20000000800 */
[----:B------:R-:W-:-:S04]  /*0dc0*/  UIMAD.WIDE.U32 UR6, UR4, UR6, URZ ;  /* 0x00000006040672a5 */ /* 0x000fc8000f8e003f */
[----:B------:R-:W-:-:S03]  /*0dd0*/  @UP0 USHF.R.U32.HI UR8, URZ, UR9, UR7 ;  /* 0x000000093f080299 */ /* 0x000fc60008011607 */
[----:B------:R-:W-:Y:S02]  /*0de0*/  ULDC UR6, c[0x0][0xc78] ;  /* 0x00031e0000067ab9 */ /* 0x000fe40000000800 */
[----:B------:R-:W-:Y:S02]  /*0df0*/  UISETP.GE.AND UP0, UPT, UR8, UR6, UPT ;  /* 0x000000060800728c */ /* 0x000fe4000bf06270 */
[----:B------:R-:W-:-:S04]  /*0e00*/  UIADD3 UR6, -UR8, URZ, URZ ;  /* 0x0000003f08067290 */ /* 0x000fc8000fffe13f */
[----:B------:R-:W-:Y:S01]  /*0e10*/  PLOP3.LUT P0, PT, PT, PT, UP0, 0x80, 0x0 ;  /* 0x000000000000781c */ /* 0x000fe20003f0f008 */
[----:B------:R-:W-:-:S12]  /*0e20*/  UIMAD UR9, UR5, UR6, UR4 ;  /* 0x00000006050972a4 */ /* 0x000fd8000f8e0204 */
[----:B012--5:R-:W-:Y:S05]  /*0e30*/  @!P0 BRA `(.L_x_783) ;  /* 0x0000000000208947 */ /* 0x027fea0003800000 */
[----:B------:R-:W-:Y:S01]  /*0e40*/  ULDC UR7, c[0x0][0xc6c] ;  /* 0x00031b0000077ab9 */ /* 0x000fe20000000800 */
[----:B------:R-:W-:Y:S01]  /*0e50*/  UMOV UR6, UR9 ;  /* 0x0000000900067c82 */ /* 0x000fe20008000000 */
[----:B------:R-:W-:-:S11]  /*0e60*/  UISETP.NE.AND UP0, UPT, UR7, 0x1, UPT ;  /* 0x000000010700788c */ /* 0x000fd6000bf05270 */
[----:B------:R-:W-:Y:S02]  /*0e70*/  @UP0 ULDC.64 UR10, c[0x0][0xc70] ;  /* 0x00031c00000a0ab9 */ /* 0x000fe40000000a00 */
[----:B------:R-:W-:-:S04]  /*0e80*/  UIMAD.WIDE.U32 UR4, UR9, UR10, URZ ;  /* 0x0000000a090472a5 */ /* 0x000fc8000f8e003f */
[----:B------:R-:W-:-:S04]  /*0e90*/  @UP0 USHF.R.U32.HI UR6, URZ, UR11, UR5 ;  /* 0x0000000b3f060299 */ /* 0x000fc80008011605 */
[----:B------:R-:W-:Y:S01]  /*0ea0*/  UIMAD UR4, UR6, UR7, URZ ;  /* 0x00000007060472a4 */ /* 0x000fe2000f8e023f */
[----:B------:R-:W-:Y:S11]  /*0eb0*/  BRA `(.L_x_784) ;  /* 0x00000000001c7947 */ /* 0x000ff60003800000 */
.L_x_783:
[----:B------:R-:W-:Y:S01]  /*0ec0*/  ULDC UR7, c[0x0][0xc54] ;  /* 0x0003150000077ab9 */ /* 0x000fe20000000800 */
[----:B------:R-:W-:Y:S01]  /*0ed0*/  UMOV UR6, UR9 ;  /* 0x0000000900067c82 */ /* 0x000fe20008000000 */
[----:B------:R-:W-:-:S11]  /*0ee0*/  UISETP.NE.AND UP0, UPT, UR7, 0x1, UPT ;  /* 0x000000010700788c */ /* 0x000fd6000bf05270 */
[----:B------:R-:W-:Y:S02]  /*0ef0*/  @UP0 ULDC.64 UR10, c[0x0][0xc58] ;  /* 0x00031600000a0ab9 */ /* 0x000fe40000000a00 */
[----:B------:R-:W-:-:S04]  /*0f00*/  UIMAD.WIDE.U32 UR4, UR9, UR10, URZ ;  /* 0x0000000a090472a5 */ /* 0x000fc8000f8e003f */
[----:B------:R-:W-:-:S04]  /*0f10*/  @UP0 USHF.R.U32.HI UR6, URZ, UR11, UR5 ;  /* 0x0000000b3f060299 */ /* 0x000fc80008011605 */
[----:B------:R-:W-:-:S12]  /*0f20*/  UIMAD UR4, UR6, UR7, URZ ;  /* 0x00000007060472a4 */ /* 0x000fd8000f8e023f */
.L_x_784:
[----:B------:R-:W-:Y:S01]  /*0f30*/  ULOP3.LUT UR6, URZ, UR6, URZ, 0x33, !UPT ;  /* 0x000000063f067292 */ /* 0x000fe2000f8e333f */
[----:B------:R-:W-:Y:S01]  /*0f40*/  ULDC UR7, c[0x0][0x448] ;  /* 0x0001120000077ab9 */ /* 0x000fe20000000800 */
[----:B------:R-:W-:Y:S01]  /*0f50*/  ULDC UR5, c[0x0][0xc3c] ;  /* 0x00030f0000057ab9 */ /* 0x000fe20000000800 */
[----:B------:R-:W-:Y:S02]  /*0f60*/  UISETP.NE.AND UP1, UPT, UR7, 0x1, UPT ;  /* 0x000000010700788c */ /* 0x000fe4000bf25270 */
[----:B------:R-:W-:Y:S01]  /*0f70*/  UIADD3 UR6, UR6, UR5, URZ ;  /* 0x0000000506067290 */ /* 0x000fe2000fffe03f */
[----:B------:R-:W-:Y:S01]  /*0f80*/  ULDC.64 UR10, c[0x0][0x418] ;  /* 0x00010600000a7ab9 */ /* 0x000fe20000000a00 */
[----:B------:R-:W-:Y:S01]  /*0f90*/  UIADD3 UR4, UR9, -UR4, URZ ;  /* 0x8000000409047290 */ /* 0x000fe2000fffe03f */
[----:B------:R-:W-:Y:S01]  /*0fa0*/  ULDC UR42, c[0x0][0xc48] ;  /* 0x00031200002a7ab9 */ /* 0x000fe20000000800 */
[----:B------:R-:W-:Y:S02]  /*0fb0*/  UISETP.NE.U32.AND UP0, UPT, UR10, URZ, UPT ;  /* 0x0000003f0a00728c */ /* 0x000fe4000bf05070 */
[----:B------:R-:W-:-:S02]  /*0fc0*/  UIMAD UR39, UR6, 0xc0, URZ ;  /* 0x000000c0062778a4 */ /* 0x000fc4000f8e023f */
[----:B------:R-:W-:Y:S01]  /*0fd0*/  UISETP.NE.AND UP2, UPT, UR42, 0x1, UPT ;  /* 0x000000012a00788c */ /* 0x000fe2000bf45270 */
[----:B------:R-:W-:Y:S01]  /*0fe0*/  ULDC UR13, c[0x0][0xc54] ;  /* 0x00031500000d7ab9 */ /* 0x000fe20000000800 */
[----:B------:R-:W-:Y:S02]  /*0ff0*/  UISETP.NE.AND.EX UP0, UPT, UR11, URZ, UPT, UP0 ;  /* 0x0000003f0b00728c */ /* 0x000fe4000bf05300 */
[----:B------:R-:W-:Y:S02]  /*1000*/  UIADD3 UR10, UR39, 0xbf, URZ ;  /* 0x000000bf270a7890 */ /* 0x000fe4000fffe03f */
[----:B------:R-:W-:Y:S01]  /*1010*/  UIMAD UR13, UR8, UR13, UR4 ;  /* 0x0000000d080d72a4 */ /* 0x000fe2000f8e0204 */
[----:B------:R-:W-:Y:S01]  /*1020*/  ULDC UR41, c[0x0][0x424] ;  /* 0x0001090000297ab9 */ /* 0x000fe20000000800 */
[----:B------:R-:W-:Y:S01]  /*1030*/  ULDC UR50, c[0x0][0x288] ;  /* 0x0000a20000327ab9 */ /* 0x000fe20000000800 */
[----:B------:R-:W-:Y:S01]  /*1040*/  ULDC.64 UR4, c[0x0][0x9e0] ;  /* 0x0002780000047ab9 */ /* 0x000fe20000000a00 */
[----:B------:R-:W-:Y:S01]  /*1050*/  @UP1 ULDC UR8, c[0x0][0x44c] ;  /* 0x0001130000081ab9 */ /* 0x000fe20000000800 */
[----:B------:R-:W-:-:S02]  /*1060*/  UIADD3 UR11, -UR50, 0x1, URZ ;  /* 0x00000001320b7890 */ /* 0x000fc4000fffe13f */
[----:B------:R-:W-:Y:S02]  /*1070*/  UISETP.GE.AND UP3, UPT, UR5, 0x1, UPT ;  /* 0x000000010500788c */ /* 0x000fe4000bf66270 */
[----:B------:R-:W-:Y:S02]  /*1080*/  USEL UR41, UR41, 0x1, UP0 ;  /* 0x0000000129297887 */ /* 0x000fe40008000000 */
[----:B------:R-:W-:Y:S01]  /*1090*/  UIMAD.WIDE.U32 UR8, UR10, UR8, URZ ;  /* 0x000000080a0872a5 */ /* 0x000fe2000f8e003f */
[----:B------:R-:W-:Y:S01]  /*10a0*/  ULDC UR12, c[0x0][0x2f0] ;  /* 0x0000bc00000c7ab9 */ /* 0x000fe20000000800 */
[----:B------:R-:W-:Y:S01]  /*10b0*/  @UP1 ULDC UR15, c[0x0][0x450] ;  /* 0x00011400000f1ab9 */ /* 0x000fe20000000800 */
[----:B------:R-:W-:Y:S01]  /*10c0*/  @UP2 ULDC UR6, c[0x0][0xc4c] ;  /* 0x0003130000062ab9 */ /* 0x000fe20000000800 */
[----:B------:R-:W-:Y:S01]  /*10d0*/  UIMAD UR11, UR41, UR12, UR11 ;  /* 0x0000000c290b72a4 */ /* 0x000fe2000f8e020b */
[----:B------:R-:W-:Y:S01]  /*10e0*/  PLOP3.LUT P1, PT, PT, PT, UP3, 0x80, 0x0 ;  /* 0x000000000000781c */ /* 0x000fe20003f2f038 */
[----:B------:R-:W-:-:S02]  /*10f0*/  @UP1 USHF.R.U32.HI UR10, URZ, UR15, UR9 ;  /* 0x0000000f3f0a1299 */ /* 0x000fc40008011609 */
[----:B------:R-:W-:Y:S01]  /*1100*/  UIMAD.WIDE.U32 UR6, UR13, UR6, URZ ;  /* 0x000000060d0672a5 */ /* 0x000fe2000f8e003f */
[----:B------:R-:W-:Y:S01]  /*1110*/  @UP2 ULDC UR14, c[0x0][0xc50] ;  /* 0x00031400000e2ab9 */ /* 0x000fe20000000800 */
[----:B------:R-:W-:Y:S01]  /*1120*/  UIADD3 UR10, UR11, UR10, URZ ;  /* 0x0000000a0b0a7290 */ /* 0x000fe2000fffe03f */
[----:B------:R-:W-:Y:S01]  /*1130*/  UMOV UR40, UR13 ;  /* 0x0000000d00287c82 */ /* 0x000fe20008000000 */
[----:B------:R-:W-:Y:S02]  /*1140*/  @UP2 USHF.R.U32.HI UR40, URZ, UR14, UR7 ;  /* 0x0000000e3f282299 */ /* 0x000fe40008011607 */
[----:B------:R-:W-:Y:S02]  /*1150*/  UIADD3 UR4, UR10, UR4, URZ ;  /* 0x000000040a047290 */ /* 0x000fe4000fffe03f */
[----:B------:R-:W-:-:S04]  /*1160*/  UIADD3 UR6, -UR40, URZ, URZ ;  /* 0x0000003f28067290 */ /* 0x000fc8000fffe13f */
[----:B------:R-:W-:Y:S01]  /*1170*/  UIMAD UR42, UR42, UR6, UR13 ;  /* 0x000000062a2a72a4 */ /* 0x000fe2000f8e020d */
[----:B------:R-:W-:Y:S01]  /*1180*/  IMAD.U32 R0, RZ, RZ, UR4 ;  /* 0x00000004ff007e24 */ /* 0x000fe2000f8e00ff */
[----:B------:R-:W-:Y:S10]  /*1190*/  @!P1 BRA `(.L_x_785) ;  /* 0x0000000000409947 */ /* 0x000ff40003800000 */
[----:B------:R-:W-:Y:S01]  /*11a0*/  ISETP.LT.AND P0, PT, RZ, UR10, PT ;  /* 0x0000000aff007c0c */ /* 0x000fe2000bf01270 */
[----:B------:R-:W-:-:S12]  /*11b0*/  UIADD3 UR4, UR10, -0x1, URZ ;  /* 0xffffffff0a047890 */ /* 0x000fd8000fffe03f */
[----:B------:R-:W-:Y:S05]  /*11c0*/  @P0 BRA `(.L_x_786) ;  /* 0x00000000001c0947 */ /* 0x000fea0003800000 */
[----:B------:R-:W-:Y:S02]  /*11d0*/  UISETP.NE.AND UP0, UPT, UR5, 0x1, UPT ;  /* 0x000000010500788c */ /* 0x000fe4000bf05270 */
[----:B------:R-:W-:-:S09]  /*11e0*/  UIADD3 UR4, -UR10, URZ, URZ ;  /* 0x0000003f0a047290 */ /* 0x000fd2000fffe13f */
[----:B------:R-:W-:Y:S02]  /*11f0*/  @UP0 ULDC.64 UR8, c[0x0][0x9e8] ;  /* 0x00027a0000080ab9 */ /* 0x000fe40000000a00 */
[----:B------:R-:W-:-:S04]  /*1200*/  UIMAD.WIDE.U32 UR6, UR4, UR8, URZ ;  /* 0x00000008040672a5 */ /* 0x000fc8000f8e003f */
[----:B------:R-:W-:-:S04]  /*1210*/  @UP0 USHF.R.U32.HI UR4, URZ, UR9, UR7 ;  /* 0x000000093f040299 */ /* 0x000fc80008011607 */
[----:B------:R-:W-:Y:S01]  /*1220*/  ULOP3.LUT UR4, URZ, UR4, URZ, 0x33, !UPT ;  /* 0x000000043f047292 */ /* 0x000fe2000f8e333f */
[----:B------:R-:W-:Y:S11]  /*1230*/  BRA `(.L_x_787) ;  /* 0x0000000000107947 */ /* 0x000ff60003800000 */
.L_x_786:
[----:B------:R-:W-:-:S11]  /*1240*/  UISETP.NE.AND UP0, UPT, UR5, 0x1, UPT ;  /* 0x000000010500788c */ /* 0x000fd6000bf05270 */
[----:B------:R-:W-:Y:S02]  /*1250*/  @UP0 ULDC.64 UR8, c[0x0][0x9e8] ;  /* 0x00027a0000080ab9 */ /* 0x000fe40000000a00 */
[----:B------:R-:W-:-:S04]  /*1260*/  UIMAD.WIDE.U32 UR6, UR4, UR8, URZ ;  /* 0x00000008040672a5 */ /* 0x000fc8000f8e003f */
[----:B------:R-:W-:-:S12]  /*1270*/  @UP0 USHF.R.U32.HI UR4, URZ, UR9, UR7 ;  /* 0x000000093f040299 */ /* 0x000fd80008011607 */
.L_x_787:
[----:B------:R-:W-:-:S06]  /*1280*/  UIMAD UR4, UR4, UR5, UR5 ;  /* 0x00000005040472a4 */ /* 0x000fcc000f8e0205 */
[----:B------:R-:W-:-:S07]  /*1290*/  VIMNMX R0, R0, UR4, PT ;  /* 0x0000000400007c48 */ /* 0x000fce000bfe0100 */
.L_x_785:
[----:B------:R-:W-:Y:S01]  /*12a0*/  UIMAD UR4, UR41, UR12, 0x7f ;  /* 0x0000007f290474a4 */ /* 0x000fe2000f8e020c */
[----:B------:R-:W-:Y:S01]  /*12b0*/  VIADD R0, R0, 0x7f ;  /* 0x0000007f00007836 */ /* 0x000fe20000000000 */
[----:B------:R-:W-:Y:S01]  /*12c0*/  @UP1 ULDC UR6, c[0x0][0x44c] ;  /* 0x0001130000061ab9 */ /* 0x000fe20000000800 */
[----:B------:R-:W-:Y:S01]  /*12d0*/  @UP1 ULDC UR10, c[0x0][0x450] ;  /* 0x00011400000a1ab9 */ /* 0x000fe20000000800 */
[----:B------:R-:W-:Y:S02]  /*12e0*/  USHF.R.S32.HI UR8, URZ, 0x1f, UR4 ;  /* 0x0000001f3f087899 */ /* 0x000fe40008011404 */
[----:B------:R-:W-:Y:S01]  /*12f0*/  UIMAD.WIDE.U32 UR6, UR39, UR6, URZ ;  /* 0x00000006270672a5 */ /* 0x000fe2000f8e003f */
[----:B------:R-:W-:Y:S01]  /*1300*/  SHF.R.S32.HI R3, RZ, 0x1f, R0 ;  /* 0x0000001fff037819 */ /* 0x000fe20000011400 */
[----:B------:R-:W-:Y:S01]  /*1310*/  UMOV UR9, UR39 ;  /* 0x0000002700097c82 */ /* 0x000fe20008000000 */
[----:B------:R-:W-:Y:S02]  /*1320*/  ULEA.HI UR8, UR8, UR4, URZ, 0x7 ;  /* 0x0000000408087291 */ /* 0x000fe4000f8f383f */
[----:B------:R-:W-:Y:S01]  /*1330*/  @UP1 USHF.R.U32.HI UR9, URZ, UR10, UR7 ;  /* 0x0000000a3f091299 */ /* 0x000fe20008011607 */
[----:B------:R-:W-:Y:S01]  /*1340*/  LEA.HI R3, R3, R0, RZ, 0x7 ;  /* 0x0000000003037211 */ /* 0x000fe200078f38ff */
[----:B------:R-:W-:-:S02]  /*1350*/  UIMAD UR50, UR41, UR12, -UR50 ;  /* 0x0000000c293272a4 */ /* 0x000fc4000f8e0a32 */
[----:B------:R-:W-:Y:S01]  /*1360*/  USHF.R.S32.HI UR8, URZ, 0x7, UR8 ;  /* 0x000000073f087899 */ /* 0x000fe20008011408 */
[----:B------:R-:W-:Y:S01]  /*1370*/  SHF.R.S32.HI R3, RZ, 0x7, R3 ;  /* 0x00000007ff037819 */ /* 0x000fe20000011403 */
[----:B------:R-:W-:-:S03]  /*1380*/  UIADD3 UR4, UR50, UR9, URZ ;  /* 0x0000000932047290 */ /* 0x000fc6000fffe03f */
[----:B------:R-:W-:Y:S01]  /*1390*/  ULDC UR9, c[0x0][0x9dc] ;  /* 0x0002770000097ab9 */ /* 0x000fe20000000800 */
[----:B------:R-:W-:Y:S01]  /*13a0*/  VIMNMX R88, R3, UR8, PT ;  /* 0x0000000803587c48 */ /* 0x000fe2000bfe0100 */
[----:B------:R-:W-:Y:S01]  /*13b0*/  UIADD3 UR9, UR4, -UR9, URZ ;  /* 0x8000000904097290 */ /* 0x000fe2000fffe03f */
[----:B------:R-:W-:Y:S11]  /*13c0*/  @!P1 BRA `(.L_x_788) ;  /* 0x0000000000449947 */ /* 0x000ff60003800000 */
[----:B------:R-:W-:-:S06]  /*13d0*/  UISETP.GT.AND UP0, UPT, UR4, -0x1, UPT ;  /* 0xffffffff0400788c */ /* 0x000fcc000bf04270 */
[----:B------:R-:W-:-:S13]  /*13e0*/  PLOP3.LUT P0, PT, PT, PT, UP0, 0x80, 0x0 ;  /* 0x000000000000781c */ /* 0x000fda0003f0f008 */
[----:B------:R-:W-:Y:S05]  /*13f0*/  @P0 BRA `(.L_x_789) ;  /* 0x00000000001c0947 */ /* 0x000fea0003800000 */
[----:B------:R-:W-:Y:S02]  /*1400*/  UISETP.NE.AND UP0, UPT, UR5, 0x1, UPT ;  /* 0x000000010500788c */ /* 0x000fe4000bf05270 */
[----:B------:R-:W-:-:S09]  /*1410*/  ULOP3.LUT UR4, URZ, UR4, URZ, 0x33, !UPT ;  /* 0x000000043f047292 */ /* 0x000fd2000f8e333f */
[----:B------:R-:W-:Y:S02]  /*1420*/  @UP0 ULDC.64 UR10, c[0x0][0x9e8] ;  /* 0x00027a00000a0ab9 */ /* 0x000fe40000000a00 */
[----:B------:R-:W-:-:S04]  /*1430*/  UIMAD.WIDE.U32 UR6, UR4, UR10, URZ ;  /* 0x0000000a040672a5 */ /* 0x000fc8000f8e003f */
[----:B------:R-:W-:-:S04]  /*1440*/  @UP0 USHF.R.U32.HI UR4, URZ, UR11, UR7 ;  /* 0x0000000b3f040299 */ /* 0x000fc80008011607 */
[----:B------:R-:W-:Y:S01]  /*1450*/  ULOP3.LUT UR4, URZ, UR4, URZ, 0x33, !UPT ;  /* 0x000000043f047292 */ /* 0x000fe2000f8e333f */
[----:B------:R-:W-:Y:S11]  /*1460*/  BRA `(.L_x_790) ;  /* 0x0000000000107947 */ /* 0x000ff60003800000 */
.L_x_789:
[----:B------:R-:W-:-:S11]  /*1470*/  UISETP.NE.AND UP0, UPT, UR5, 0x1, UPT ;  /* 0x000000010500788c */ /* 0x000fd6000bf05270 */
[----:B------:R-:W-:Y:S02]  /*1480*/  @UP0 ULDC.64 UR10, c[0x0][0x9e8] ;  /* 0x00027a00000a0ab9 */ /* 0x000fe40000000a00 */
[----:B------:R-:W-:-:S04]  /*1490*/  UIMAD.WIDE.U32 UR6, UR4, UR10, URZ ;  /* 0x0000000a040672a5 */ /* 0x000fc8000f8e003f */
[----:B------:R-:W-:-:S12]  /*14a0*/  @UP0 USHF.R.U32.HI UR4, URZ, UR11, UR7 ;  /* 0x0000000b3f040299 */ /* 0x000fd80008011607 */
.L_x_790:
[----:B------:R-:W-:-:S04]  /*14b0*/  UIMAD UR4, UR4, UR5, URZ ;  /* 0x00000005040472a4 */ /* 0x000fc8000f8e023f */
[----:B------:R-:W-:-:S04]  /*14c0*/  UISETP.LT.AND UP0, UPT, UR9, UR4, UPT ;  /* 0x000000040900728c */ /* 0x000fc8000bf01270 */
[----:B------:R-:W-:-:S12]  /*14d0*/  USEL UR9, UR9, UR4, !UP0 ;  /* 0x0000000409097287 */ /* 0x000fd8000c000000 */
.L_x_788:
[----:B------:R-:W-:Y:S01]  /*14e0*/  USHF.R.S32.HI UR4, URZ, 0x1f, UR9 ;  /* 0x0000001f3f047899 */ /* 0x000fe20008011409 */
[----:B------:R-:W-:Y:S02]  /*14f0*/  PLOP3.LUT P0, PT, PT, PT, PT, 0x80, 0x0 ;  /* 0x000000000000781c */ /* 0x000fe40003f0f070 */
[----:B------:R-:W-:Y:S02]  /*1500*/  CS2R R24, SRZ ;  /* 0x0000000000187805 */ /* 0x000fe4000001ff00 */
[----:B------:R-:W-:Y:S01]  /*1510*/  CS2R R34, SRZ ;  /* 0x0000000000227805 */ /* 0x000fe2000001ff00 */
[----:B------:R-:W-:Y:S01]  /*1520*/  ULEA.HI UR4, UR4, UR9, URZ, 0x7 ;  /* 0x0000000904047291 */ /* 0x000fe2000f8f383f */
[----:B------:R-:W-:Y:S01]  /*1530*/  IMAD.MOV.U32 R118, RZ, RZ, RZ ;  /* 0x000000ffff767224 */ /* 0x000fe200078e00ff */
[----:B------:R-:W-:Y:S01]  /*1540*/  CS2R R32, SRZ ;  /* 0x0000000000207805 */ /* 0x000fe2000001ff00 */
[----:B------:R-:W-:Y:S01]  /*1550*/  IMAD.MOV.U32 R21, RZ, RZ, RZ ;  /* 0x000000ffff157224 */ /* 0x000fe200078e00ff */
[----:B------:R-:W-:Y:S01]  /*1560*/  USHF.R.S32.HI UR4, URZ, 0x7, UR4 ;  /* 0x000000073f047899 */ /* 0x000fe20008011404 */
[----:B------:R-:W-:Y:S01]  /*1570*/  IMAD.MOV.U32 R114, RZ, RZ, RZ ;  /* 0x000000ffff727224 */ /* 0x000fe200078e00ff */
[----:B------:R-:W-:Y:S01]  /*1580*/  CS2R R14, SRZ ;  /* 0x00000000000e7805 */ /* 0x000fe2000001ff00 */
[----:B------:R-:W-:Y:S01]  /*1590*/  IMAD.MOV.U32 R29, RZ, RZ, RZ ;  /* 0x000000ffff1d7224 */ /* 0x000fe200078e00ff */
[----:B------:R-:W-:Y:S01]  /*15a0*/  UISETP.LT.AND UP0, UPT, URZ, UR4, UPT ;  /* 0x000000043f00728c */ /* 0x000fe2000bf01270 */
[----:B------:R-:W-:Y:S01]  /*15b0*/  IMAD.MOV.U32 R110, RZ, RZ, RZ ;  /* 0x000000ffff6e7224 */ /* 0x000fe200078e00ff */
[----:B------:R-:W-:Y:S01]  /*15c0*/  CS2R R12, SRZ ;  /* 0x00000000000c7805 */ /* 0x000fe2000001ff00 */
[----:B------:R-:W-:Y:S01]  /*15d0*/  IMAD.MOV.U32 R37, RZ, RZ, RZ ;  /* 0x000000ffff257224 */ /* 0x000fe200078e00ff */
[----:B------:R-:W-:Y:S01]  /*15e0*/  USEL UR43, URZ, UR4, !UP0 ;  /* 0x000000043f2b7287 */ /* 0x000fe2000c000000 */
[----:B------:R-:W-:Y:S01]  /*15f0*/  IMAD.MOV.U32 R106, RZ, RZ, RZ ;  /* 0x000000ffff6a7224 */ /* 0x000fe200078e00ff */
[----:B------:R-:W-:Y:S01]  /*1600*/  CS2R R102, SRZ ;  /* 0x0000000000667805 */ /* 0x000fe2000001ff00 */
[----:B------:R-:W-:Y:S01]  /*1610*/  IMAD.MOV.U32 R41, RZ, RZ, RZ ;  /* 0x000000ffff297224 */ /* 0x000fe200078e00ff */
[----:B------:R-:W-:-:S02]  /*1620*/  CS2R R100, SRZ ;  /* 0x0000000000647805 */ /* 0x000fc4000001ff00 */
[----:B------:R-:W-:Y:S02]  /*1630*/  CS2R R98, SRZ ;  /* 0x0000000000627805 */ /* 0x000fe4000001ff00 */
[----:B------:R-:W-:Y:S02]  /*1640*/  ISETP.GT.AND P1, PT, R88, UR43, PT ;  /* 0x0000002b58007c0c */ /* 0x000fe4000bf24270 */
[----:B------:R-:W-:Y:S02]  /*1650*/  CS2R R96, SRZ ;  /* 0x0000000000607805 */ /* 0x000fe4000001ff00 */
[----:B------:R-:W-:Y:S02]  /*1660*/  CS2R R94, SRZ ;  /* 0x00000000005e7805 */ /* 0x000fe4000001ff00 */
[----:B------:R-:W-:Y:S02]  /*1670*/  CS2R R92, SRZ ;  /* 0x00000000005c7805 */ /* 0x000fe4000001ff00 */
[----:B------:R-:W-:Y:S01]  /*1680*/  CS2R R90, SRZ ;  /* 0x00000000005a7805 */ /* 0x000fe2000001ff00 */
[----:B------:R-:W-:-:S02]  /*1690*/  IMAD.MOV.U32 R89, RZ, RZ, RZ ;  /* 0x000000ffff597224 */ /* 0x000fc400078e00ff */
[----:B------:R-:W-:Y:S02]  /*16a0*/  IMAD.MOV.U32 R26, RZ, RZ, RZ ;  /* 0x000000ffff1a7224 */ /* 0x000fe400078e00ff */
[----:B------:R-:W-:Y:S05]  /*16b0*/  @!P1 BRA `(.L_x_791) ;  /* 0x000000b400ac9947 */ /* 0x000fea0003800000 */
[----:B------:R-:W0:Y:S01]  /*16c0*/  SHFL.IDX PT, R0, R154, RZ, 0x1f ;  /* 0x00001fff9a007589 */ /* 0x000e2200000e0000 */
[----:B------:R-:W1:Y:S01]  /*16d0*/  S2UR UR6, SR_CgaCtaId ;  /* 0x00000000000679c3 */ /* 0x000e620000008800 */
[----:B------:R-:W-:Y:S01]  /*16e0*/  UMOV UR45, 0x400 ;  /* 0x00000400002d7882 */ /* 0x000fe20000000000 */
[----:B0-----:R-:W-:Y:S01]  /*16f0*/  R2UR UR44, R0 ;  /* 0x00000000002c72ca */ /* 0x001fe200000e0000 */
[----:B-1----:R-:W-:-:S12]  /*1700*/  ULEA UR45, UR6, UR45, 0x18 ;  /* 0x0000002d062d7291 */ /* 0x002fd8000f8ec03f */
[----:B------:R-:W-:Y:S02]  /*1710*/  UIMAD.WIDE UR4, UR44, 0x55555556, URZ ;  /* 0x555555562c0478a5 */ /* 0x000fe4000f8e023f */
[----:B------:R-:W-:Y:S02]  /*1720*/  UIADD3 UR4, UR45, 0x8400, URZ ;  /* 0x000084002d047890 */ /* 0x000fe4000fffe03f */
[----:B------:R-:W-:Y:S02]  /*1730*/  ULEA.HI UR5, UR5, UR5, URZ, 0x1 ;  /* 0x0000000505057291 */ /* 0x000fe4000f8f083f */
[----:B------:R-:W-:Y:S02]  /*1740*/  ULOP3.LUT UP0, URZ, UR4, 0x3ff, URZ, 0xc0, !UPT ;  /* 0x000003ff043f7892 */ /* 0x000fe4000f80c03f */
[----:B------:R-:W-:-:S04]  /*1750*/  UIMAD UR5, UR5, -0x3, UR44 ;  /* 0xfffffffd050578a4 */ /* 0x000fc8000f8e022c */
[----:B------:R-:W-:Y:S01]  /*1760*/  PLOP3.LUT P0, PT, PT, PT, UP0, 0x80, 0x0 ;  /* 0x000000000000781c */ /* 0x000fe20003f0f008 */
[----:B------:R-:W-:-:S04]  /*1770*/  ULEA UR5, UR5, UR4, 0xd ;  /* 0x0000000405057291 */ /* 0x000fc8000f8e683f */
[----:B------:R-:W-:-:S04]  /*1780*/  USHF.R.U32.HI UR5, URZ, 0x4, UR5 ;  /* 0x000000043f057899 */ /* 0x000fc80008011605 */
[----:B------:R-:W-:-:S04]  /*1790*/  ULOP3.LUT UR51, UR5, 0x3fff, URZ, 0xc0, !UPT ;  /* 0x00003fff05337892 */ /* 0x000fc8000f8ec03f */
[----:B------:R-:W-:Y:S08]  /*17a0*/  @!P0 BRA `(.L_x_792) ;  /* 0x0000000000408947 */ /* 0x000ff00003800000 */
        /* <DEDUP_REMOVED lines=16> */
.L_x_792:
[----:B------:R-:W-:Y:S01]  /*18b0*/  ULEA.HI UR4, UR46, UR46, URZ, 0x1 ;  /* 0x0000002e2e047291 */ /* 0x000fe2000f8f083f */
[----:B------:R-:W-:-:S03]  /*18c0*/  IMAD.U32 R2, RZ, RZ, UR47 ;  /* 0x0000002fff027e24 */ /* 0x000fc6000f8e00ff */
[----:B------:R-:W-:Y:S02]  /*18d0*/  ULOP3.LUT UR4, UR4, 0xfffffffe, URZ, 0xc0, !UPT ;  /* 0xfffffffe04047892 */ /* 0x000fe4000f8ec03f */
[----:B------:R-:W-:Y:S02]  /*18e0*/  ISETP.NE.AND P0, PT, R2, 0x3, PT ;  /* 0x000000030200780c */ /* 0x000fe40003f05270 */
[----:B------:R-:W-:-:S06]  /*18f0*/  UIADD3 UR4, UR46, -UR4, URZ ;  /* 0x800000042e047290 */ /* 0x000fcc000fffe03f */
[----:B------:R-:W-:-:S05]  /*1900*/  IMAD.U32 R0, RZ, RZ, UR4 ;  /* 0x00000004ff007e24 */ /* 0x000fca000f8e00ff */
[----:B------:R-:W-:-:S04]  /*1910*/  SHF.L.U32 R0, R0, 0x1f, RZ ;  /* 0x0000001f00007819 */ /* 0x000fc800000006ff */
[----:B------:R-:W0:Y:S02]  /*1920*/  SYNCS.PHASECHK.TRANS64.TRYWAIT P1, [UR45+0x16800], R0 ;  /* 0x01680000ff0075a7 */ /* 0x000e24000802016d */
[----:B0-----:R-:W-:Y:S05]  /*1930*/  @!P1 BRA `(.L_x_793) ;  /* 0x0000010800649947 */ /* 0x001fea0003800000 */
.L_x_965:
[----:B------:R-:W-:Y:S05]  /*1940*/  @!P0 BRA `(.L_x_794) ;  /* 0x0000000000048947 */ /* 0x000fea0003800000 */
[----:B------:R-:W-:Y:S01]  /*1950*/  BPT.TRAP 0x1 ;  /* 0x000000040000795c */ /* 0x000fe20000300000 */
.L_x_794:
[----:B------:R-:W-:Y:S02]  /*1960*/  IMAD.U32 R5, RZ, RZ, UR37 ;  /* 0x00000025ff057e24 */ /* 0x000fe4000f8e00ff */
[----:B0-----:R-:W-:-:S03]  /*1970*/  IMAD.U32 R0, RZ, RZ, UR36 ;  /* 0x00000024ff007e24 */ /* 0x001fc6000f8e00ff */
[----:B------:R-:W-:Y:S02]  /*1980*/  LEA R5, R5, UR45, 0x3 ;  /* 0x0000002d05057c11 */ /* 0x000fe4000f8e18ff */
[----:B------:R-:W-:-:S04]  /*1990*/  SHF.L.U32 R0, R0, 0x1f, RZ ;  /* 0x0000001f00007819 */ /* 0x000fc800000006ff */
[----:B------:R0:W1:Y:S01]  /*19a0*/  SYNCS.PHASECHK.TRANS64.TRYWAIT P2, [R5+URZ+0x16830], R0 ;  /* 0x01683000050075a7 */ /* 0x000062000804017f */
[----:B------:R-:W-:Y:S05]  /*19b0*/  @!P0 BRA `(.L_x_795) ;  /* 0x0000000000048947 */ /* 0x000fea0003800000 */
[----:B------:R-:W-:Y:S01]  /*19c0*/  BPT.TRAP 0x1 ;  /* 0x000000040000795c */ /* 0x000fe20000300000 */
.L_x_795:
[----:B------:R-:W2:Y:S02]  /*19d0*/  S2R R2, SR_TID.X ;  /* 0x0000000000027919 */ /* 0x000ea40000002100 */
[----:B--2---:R-:W-:Y:S01]  /*19e0*/  LOP3.LUT P1, RZ, R2, 0x7f, RZ, 0xc0, !PT ;  /* 0x0000007f02ff7812 */ /* 0x004fe2000782c0ff */
[----:B-1----:R-:W-:-:S12]  /*19f0*/  @P2 BRA `(.L_x_796) ;  /* 0x0000000000082947 */ /* 0x002fd80003800000 */
[----:B------:R-:W1:Y:S02]  /*1a00*/  SYNCS.PHASECHK.TRANS64.TRYWAIT P2, [R5+URZ+0x16830], R0 ;  /* 0x01683000050075a7 */ /* 0x000e64000804017f */
[----:B-1----:R-:W-:Y:S05]  /*1a10*/  @!P2 BRA `(.L_x_797) ;  /* 0x000001080044a947 */ /* 0x002fea0003800000 */
.L_x_796:
[----:B------:R-:W-:Y:S05]  /*1a20*/  WARPSYNC.ALL ;  /* 0x0000000000007948 */ /* 0x000fea0003800000 */
[----:B------:R-:W-:Y:S01]  /*1a30*/  UIADD3 UR4, UR45, 0xe400, URZ ;  /* 0x0000e4002d047890 */ /* 0x000fe2000fffe03f */
[----:B------:R-:W-:Y:S01]  /*1a40*/  WARPGROUP.ARRIVE ;  /* 0x00000000000079c5 */ /* 0x000fe20000000000 */
[----:B------:R-:W-:Y:S01]  /*1a50*/  ULOP3.LUT UR16, UR51, 0x10000, URZ, 0xfc, !UPT ;  /* 0x0001000033107892 */ /* 0x000fe2000f8efc3f */
[----:B01----:R-:W-:Y:S01]  /*1a60*/  VIADD R0, R17, UR39 ;  /* 0x0000002711007c36 */ /* 0x003fe20008000000 */
[----:B------:R-:W-:Y:S01]  /*1a70*/  USHF.R.U32.HI UR4, URZ, 0x4, UR4 ;  /* 0x000000043f047899 */ /* 0x000fe20008011604 */
[----:B------:R-:W0:Y:S01]  /*1a80*/  LDC R6, c[0x0][0x2f0] ;  /* 0x0000bc00ff067b82 */ /* 0x000e220000000800 */
[----:B------:R-:W-:Y:S01]  /*1a90*/  UMOV UR17, 0x40000040 ;  /* 0x4000004000117882 */ /* 0x000fe20000000000 */
[----:B------:R-:W-:Y:S01]  /*1aa0*/  UMOV UR19, 0x40000040 ;  /* 0x4000004000137882 */ /* 0x000fe20000000000 */
[----:B------:R-:W-:Y:S01]  /*1ab0*/  ULOP3.LUT UR4, UR4, 0x3fff, URZ, 0xc0, !UPT ;  /* 0x00003fff04047892 */ /* 0x000fe2000f8ec03f */
[----:B------:R-:W-:Y:S01]  /*1ac0*/  IMAD.MOV.U32 R2, RZ, RZ, R0 ;  /* 0x000000ffff027224 */ /* 0x000fe200078e0000 */
[----:B------:R-:W-:Y:S01]  /*1ad0*/  UMOV UR5, 0x40000040 ;  /* 0x4000004000057882 */ /* 0x000fe20000000000 */
[----:B------:R-:W-:Y:S01]  /*1ae0*/  UMOV UR7, 0x40000040 ;  /* 0x4000004000077882 */ /* 0x000fe20000000000 */
[----:B------:R-:W-:Y:S01]  /*1af0*/  ULOP3.LUT UR20, UR4, 0x10000, URZ, 0xfc, !UPT ;  /* 0x0001000004147892 */ /* 0x000fe2000f8efc3f */
[----:B------:R-:W1:Y:S01]  /*1b00*/  LDC R7, c[0x0][0x288] ;  /* 0x0000a200ff077b82 */ /* 0x000e620000000800 */
[----:B------:R-:W-:Y:S01]  /*1b10*/  UIADD3 UR4, UR16, 0x2, URZ ;  /* 0x0000000210047890 */ /* 0x000fe2000fffe03f */
[----:B------:R-:W-:Y:S01]  /*1b20*/  IMAD.MOV.U32 R3, RZ, RZ, -0x80 ;  /* 0xffffff80ff037424 */ /* 0x000fe200078e00ff */
[----:B------:R-:W-:-:S02]  /*1b30*/  ULEA UR18, UR37, UR20, 0xa ;  /* 0x0000001425127291 */ /* 0x000fc4000f8e503f */
[----:B------:R-:W-:Y:S01]  /*1b40*/  UIADD3 UR8, UR16, 0x4, URZ ;  /* 0x0000000410087890 */ /* 0x000fe2000fffe03f */
[----:B------:R-:W-:Y:S01]  /*1b50*/  IMAD R9, R88, R3, 0x80 ;  /* 0x0000008058097424 */ /* 0x000fe200078e0203 */
[----:B------:R-:W-:Y:S02]  /*1b60*/  UIADD3 UR6, UR18, 0x2, URZ ;  /* 0x0000000212067890 */ /* 0x000fe4000fffe03f */
[----:B------:R-:W-:Y:S01]  /*1b70*/  UIADD3 UR10, UR18, 0x4, URZ ;  /* 0x00000004120a7890 */ /* 0x000fe2000fffe03f */
[----:B------:R-:W-:Y:S01]  /*1b80*/  VIADD R3, R9, 0x1 ;  /* 0x0000000109037836 */ /* 0x000fe20000000000 */
[----:B------:R-:W-:Y:S01]  /*1b90*/  UMOV UR9, 0x40000040 ;  /* 0x4000004000097882 */ /* 0x000fe20000000000 */
[----:B------:R-:W-:Y:S01]  /*1ba0*/  HGMMA.64x128x16.F32 R24, gdesc[UR16], RZ, !UPT, gsb0 ;  /* 0x01e00000101879f0 */ /* 0x000fe2000c0008ff */
[----:B------:R-:W-:Y:S01]  /*1bb0*/  UMOV UR11, 0x40000040 ;  /* 0x40000040000b7882 */ /* 0x000fe20000000000 */
[----:B------:R-:W-:Y:S01]  /*1bc0*/  UIADD3 UR12, UR16, 0x6, URZ ;  /* 0x00000006100c7890 */ /* 0x000fe2000fffe03f */
[----:B------:R-:W-:Y:S01]  /*1bd0*/  IMAD R3, R16, -0x2, R3 ;  /* 0xfffffffe10037824 */ /* 0x000fe200078e0203 */
[----:B------:R-:W-:Y:S01]  /*1be0*/  UIADD3 UR14, UR18, 0x6, URZ ;  /* 0x00000006120e7890 */ /* 0x000fe2000fffe03f */
[----:B------:R-:W-:Y:S01]  /*1bf0*/  UMOV UR13, 0x40000040 ;  /* 0x40000040000d7882 */ /* 0x000fe20000000000 */
[----:B------:R-:W-:Y:S01]  /*1c00*/  UMOV UR15, 0x40000040 ;  /* 0x40000040000f7882 */ /* 0x000fe20000000000 */
[----:B------:R-:W-:Y:S01]  /*1c10*/  ULDC UR22, c[0x0][0x9dc] ;  /* 0x0002770000167ab9 */ /* 0x000fe20000000800 */
[----:B------:R-:W-:-:S02]  /*1c20*/  WARPGROUP.DEPBAR.LE gsb0, 0x0 ;  /* 0x00008000000079c5 */ /* 0x000fc40000010000 */
[----:B------:R-:W-:-:S06]  /*1c30*/  WARPGROUP.ARRIVE ;  /* 0x00000000000079c5 */ /* 0x000fcc0000000000 */
[----:B------:R-:W-:Y:S01]  /*1c40*/  HGMMA.64x128x16.F32 R24, gdesc[UR4], R24, gsb0 ;  /* 0x01e00000041879f0 */ /* 0x000fe20008000818 */
[----:B------:R-:W-:Y:S02]  /*1c50*/  ULDC UR6, c[0x0][0x448] ;  /* 0x0001120000067ab9 */ /* 0x000fe40000000800 */
[----:B------:R-:W-:-:S06]  /*1c60*/  UISETP.NE.AND UP0, UPT, UR6, 0x1, UPT ;  /* 0x000000010600788c */ /* 0x000fcc000bf05270 */
[----:B------:R-:W-:Y:S02]  /*1c70*/  PLOP3.LUT P2, PT, PT, PT, UP0, 0x80, 0x0 ;  /* 0x000000000000781c */ /* 0x000fe40003f4f008 */
[----:B------:R-:W-:-:S03]  /*1c80*/  PLOP3.LUT P3, PT, PT, PT, UP0, 0x80, 0x0 ;  /* 0x000000000000781c */ /* 0x000fc60003f6f008 */
[----:B------:R-:W-:-:S08]  /*1c90*/  @UP0 ULDC UR6, c[0x0][0x44c] ;  /* 0x0001130000060ab9 */ /* 0x000fd00000000800 */
[----:B------:R-:W-:Y:S01]  /*1ca0*/  @P2 IMAD.HI.U32 R4, R0, UR6, RZ ;  /* 0x0000000600042c27 */ /* 0x000fe2000f8e00ff */
[----:B------:R-:W-:-:S03]  /*1cb0*/  @UP0 ULDC UR6, c[0x0][0x450] ;  /* 0x0001140000060ab9 */ /* 0x000fc60000000800 */
[----:B------:R-:W-:Y:S01]  /*1cc0*/  @!P1 VIADD R0, R5, 0x16840 ;  /* 0x0001684005009836 */ /* 0x000fe20000000000 */
[----:B------:R-:W-:Y:S01]  /*1cd0*/  @P3 SHF.R.U32.HI R2, RZ, UR6, R4 ;  /* 0x00000006ff023c19 */ /* 0x000fe20008011604 */
[----:B------:R-:W-:Y:S01]  /*1ce0*/  ULDC.64 UR6, c[0x0][0x9e0] ;  /* 0x0002780000067ab9 */ /* 0x000fe20000000a00 */
[----:B------:R-:W-:Y:S01]  /*1cf0*/  LEA R5, R88, 0xffffff80, 0x7 ;  /* 0xffffff8058057811 */ /* 0x000fe200078e38ff */
[----:B------:R-:W-:Y:S01]  /*1d00*/  UISETP.GE.AND UP1, UPT, UR7, 0x1, UPT ;  /* 0x000000010700788c */ /* 0x000fe2000bf26270 */
[----:B------:R-:W-:Y:S01]  /*1d10*/  @!P1 PRMT R0, RZ, 0x654, R0 ;  /* 0x00000654ff009816 */ /* 0x000fe20000000000 */
[----:B------:R-:W2:Y:S04]  /*1d20*/  SHFL.IDX PT, R13, R2, RZ, 0x1c1f ;  /* 0x001c1fff020d7589 */ /* 0x000ea800000e0000 */
[----:B------:R-:W-:Y:S01]  /*1d30*/  PLOP3.LUT P2, PT, PT, PT, UP1, 0x40, 0x0 ;  /* 0x000000000000781c */ /* 0x000fe20003f4e818 */
[----:B------:R-:W-:-:S02]  /*1d40*/  WARPGROUP.DEPBAR.LE gsb0, 0x0 ;  /* 0x00008000000079c5 */ /* 0x000fc40000010000 */
[----:B------:R-:W-:-:S06]  /*1d50*/  WARPGROUP.ARRIVE ;  /* 0x00000000000079c5 */ /* 0x000fcc0000000000 */
[----:B------:R-:W-:Y:S01]  /*1d60*/  HGMMA.64x128x16.F32 R24, gdesc[UR8], R24, gsb0 ;  /* 0x01e00000081879f0 */ /* 0x000fe20008000818 */
[----:B------:R-:W-:Y:S02]  /*1d70*/  ULOP3.LUT UR10, URZ, UR22, URZ, 0x33, !UPT ;  /* 0x000000163f0a7292 */ /* 0x000fe4000f8e333f */
[----:B------:R-:W-:Y:S02]  /*1d80*/  WARPGROUP.DEPBAR.LE gsb0, 0x0 ;  /* 0x00008000000079c5 */ /* 0x000fe40000010000 */
[----:B------:R-:W-:-:S07]  /*1d90*/  WARPGROUP.ARRIVE ;  /* 0x00000000000079c5 */ /* 0x000fce0000000000 */
[----:B------:R-:W-:Y:S03]  /*1da0*/  HGMMA.64x128x16.F32 R24, gdesc[UR12], R24, gsb0 ;  /* 0x01e000000c1879f0 */ /* 0x000fe60008000818 */
[----:B------:R-:W-:Y:S02]  /*1db0*/  WARPGROUP.DEPBAR.LE gsb0, 0x0 ;  /* 0x00008000000079c5 */ /* 0x000fe40000010000 */
[----:B------:R0:W-:Y:S02]  /*1dc0*/  @!P1 SYNCS.ARRIVE.TRANS64.RED.A1T0 RZ, [R0+URZ], RZ ;  /* 0x000000ff00ff99a7 */ /* 0x0001e4000810043f */
[C---:B0-----:R-:W-:Y:S02]  /*1dd0*/  IMAD R0, R6.reuse, UR41, R3 ;  /* 0x0000002906007c24 */ /* 0x041fe4000f8e0203 */
[----:B------:R-:W-:Y:S02]  /*1de0*/  IMAD R3, R6, UR41, R9 ;  /* 0x0000002906037c24 */ /* 0x000fe4000f8e0209 */
[----:B-1----:R-:W-:-:S02]  /*1df0*/  IMAD.IADD R0, R0, 0x1, -R7 ;  /* 0x0000000100007824 */ /* 0x002fc400078e0a07 */
[----:B------:R-:W-:Y:S02]  /*1e00*/  IMAD R10, R16, -0x2, R3 ;  /* 0xfffffffe100a7824 */ /* 0x000fe400078e0203 */
[C---:B------:R-:W-:Y:S02]  /*1e10*/  VIADD R11, R0.reuse, UR6 ;  /* 0x00000006000b7c36 */ /* 0x040fe40008000000 */
[----:B------:R-:W-:-:S03]  /*1e20*/  VIADD R12, R0, UR10 ;  /* 0x0000000a000c7c36 */ /* 0x000fc60008000000 */
[----:B--2---:R-:W-:Y:S01]  /*1e30*/  VIADDMNMX R0, R13, R11, R10, PT ;  /* 0x0000000b0d007246 */ /* 0x004fe2000380010a */
[----:B------:R-:W-:Y:S01]  /*1e40*/  IMAD.IADD R4, R12, 0x1, R13 ;  /* 0x000000010c047824 */ /* 0x000fe200078e020d */
[----:B------:R-:W-:Y:S06]  /*1e50*/  @P2 BRA `(.L_x_798) ;  /* 0x00000000005c2947 */ /* 0x000fec0003800000 */
[----:B------:R-:W-:Y:S01]  /*1e60*/  IMAD R8, R6, UR41, R13 ;  /* 0x0000002906087c24 */ /* 0x000fe2000f8e020d */
[----:B------:R-:W-:Y:S03]  /*1e70*/  BSSY B0, `(.L_x_799) ;  /* 0x0000011000007945 */ /* 0x000fe60003800000 */
[----:B------:R-:W-:-:S05]  /*1e80*/  IMAD.IADD R8, R8, 0x1, -R7 ;  /* 0x0000000108087824 */ /* 0x000fca00078e0a07 */
[----:B------:R-:W-:-:S13]  /*1e90*/  ISETP.GT.AND P2, PT, R8, -0x1, PT ;  /* 0xffffffff0800780c */ /* 0x000fda0003f44270 */
[----:B------:R-:W-:Y:S05]  /*1ea0*/  @P2 BRA `(.L_x_800) ;  /* 0x0000000000202947 */ /* 0x000fea0003800000 */
[----:B------:R-:W-:Y:S01]  /*1eb0*/  UISETP.NE.AND UP2, UPT, UR7, 0x1, UPT ;  /* 0x000000010700788c */ /* 0x000fe2000bf45270 */
[----:B------:R-:W-:-:S05]  /*1ec0*/  LOP3.LUT R8, RZ, R8, RZ, 0x33, !PT ;  /* 0x00000008ff087212 */ /* 0x000fca00078e33ff */
[----:B------:R-:W-:-:S05]  /*1ed0*/  PLOP3.LUT P2, PT, PT, PT, UP2, 0x80, 0x0 ;  /* 0x000000000000781c */ /* 0x000fca0003f4f028 */
[----:B------:R-:W-:-:S08]  /*1ee0*/  @UP2 ULDC.64 UR10, c[0x0][0x9e8] ;  /* 0x00027a00000a2ab9 */ /* 0x000fd00000000a00 */
[----:B------:R-:W-:-:S05]  /*1ef0*/  @P2 IMAD.HI.U32 R3, R8, UR10, RZ ;  /* 0x0000000a08032c27 */ /* 0x000fca000f8e00ff */
[----:B------:R-:W-:-:S04]  /*1f00*/  @P2 SHF.R.U32.HI R8, RZ, UR11, R3 ;  /* 0x0000000bff082c19 */ /* 0x000fc80008011603 */
[----:B------:R-:W-:Y:S01]  /*1f10*/  LOP3.LUT R8, RZ, R8, RZ, 0x33, !PT ;  /* 0x00000008ff087212 */ /* 0x000fe200078e33ff */
[----:B------:R-:W-:Y:S06]  /*1f20*/  BRA `(.L_x_801) ;  /* 0x0000000000147947 */ /* 0x000fec0003800000 */
.L_x_800:
[----:B------:R-:W-:-:S06]  /*1f30*/  UISETP.NE.AND UP2, UPT, UR7, 0x1, UPT ;  /* 0x000000010700788c */ /* 0x000fcc000bf45270 */
[----:B------:R-:W-:-:S05]  /*1f40*/  PLOP3.LUT P2, PT, PT, PT, UP2, 0x80, 0x0 ;  /* 0x000000000000781c */ /* 0x000fca0003f4f028 */
[----:B------:R-:W-:-:S08]  /*1f50*/  @UP2 ULDC.64 UR10, c[0x0][0x9e8] ;  /* 0x00027a00000a2ab9 */ /* 0x000fd00000000a00 */
[----:B------:R-:W-:-:S05]  /*1f60*/  @P2 IMAD.HI.U32 R3, R8, UR10, RZ ;  /* 0x0000000a08032c27 */ /* 0x000fca000f8e00ff */
[----:B------:R-:W-:-:S07]  /*1f70*/  @P2 SHF.R.U32.HI R8, RZ, UR11, R3 ;  /* 0x0000000bff082c19 */ /* 0x000fce0008011603 */
.L_x_801:
[----:B------:R-:W-:Y:S05]  /*1f80*/  BSYNC B0 ;  /* 0x0000000000007941 */ /* 0x000fea0003800000 */
.L_x_799:
[----:B------:R-:W-:-:S04]  /*1f90*/  IMAD R3, R8, UR7, -R5 ;  /* 0x0000000708037c24 */ /* 0x000fc8000f8e0a05 */
[----:B------:R-:W-:-:S05]  /*1fa0*/  IMAD R3, R16, -0x2, R3 ;  /* 0xfffffffe10037824 */ /* 0x000fca00078e0203 */
[----:B------:R-:W-:Y:S02]  /*1fb0*/  VIMNMX R4, R4, R3, !PT ;  /* 0x0000000304047248 */ /* 0x000fe40007fe0100 */
[----:B------:R-:W-:-:S07]  /*1fc0*/  VIADDMNMX R0, R3, UR7, R0, PT ;  /* 0x0000000703007c46 */ /* 0x000fce000b800100 */
.L_x_798:
[C---:B------:R-:W-:Y:S02]  /*1fd0*/  ISETP.GE.AND P4, PT, R9.reuse, 0x9, PT ;  /* 0x000000090900780c */ /* 0x040fe40003f86270 */
[C---:B------:R-:W-:Y:S02]  /*1fe0*/  ISETP.GE.AND P2, PT, R9.reuse, 0x2, PT ;  /* 0x000000020900780c */ /* 0x040fe40003f46270 */
[----:B------:R-:W-:Y:S02]  /*1ff0*/  ISETP.GE.AND P5, PT, R9, 0xa, PT ;  /* 0x0000000a0900780c */ /* 0x000fe40003fa6270 */
[----:B------:R-:W-:Y:S02]  /*2000*/  LOP3.LUT R23, R23, 0xfffffffd, RZ, 0xc0, !PT ;  /* 0xfffffffd17177812 */ /* 0x000fe400078ec0ff */
[----:B------:R-:W-:-:S04]  /*2010*/  ISETP.GT.AND P3, PT, R4, 0x1, !P2 ;  /* 0x000000010400780c */ /* 0x000fc80005764270 */
[----:B------:R-:W-:Y:S02]  /*2020*/  ISETP.LT.OR P3, PT, R0, 0x2, P3 ;  /* 0x000000020000780c */ /* 0x000fe40001f61670 */
[----:B------:R-:W-:Y:S02]  /*2030*/  @P4 LOP3.LUT R23, R23, 0x2, RZ, 0xfc, !PT ;  /* 0x0000000217174812 */ /* 0x000fe400078efcff */
[----:B------:R-:W-:Y:S02]  /*2040*/  FSEL R25, R25, -INF , !P3 ;  /* 0xff80000019197808 */ /* 0x000fe40005800000 */
[----:B------:R-:W-:Y:S02]  /*2050*/  LOP3.LUT R23, R23, 0xfffffffb, RZ, 0xc0, !PT ;  /* 0xfffffffb17177812 */ /* 0x000fe400078ec0ff */
[----:B------:R-:W-:Y:S02]  /*2060*/  ISETP.GT.AND P4, PT, R4, 0x8, !P4 ;  /* 0x000000080400780c */ /* 0x000fe40006784270 */
[----:B------:R-:W-:-:S02]  /*2070*/  @P5 LOP3.LUT R23, R23, 0x4, RZ, 0xfc, !PT ;  /* 0x0000000417175812 */ /* 0x000fc400078efcff */
[----:B------:R-:W-:Y:S02]  /*2080*/  ISETP.GT.AND P3, PT, R4, 0x9, !P5 ;  /* 0x000000090400780c */ /* 0x000fe40006f64270 */
[C---:B------:R-:W-:Y:S02]  /*2090*/  ISETP.GE.AND P5, PT, R9.reuse, 0x11, PT ;  /* 0x000000110900780c */ /* 0x040fe40003fa6270 */
[C---:B------:R-:W-:Y:S02]  /*20a0*/  ISETP.LT.OR P4, PT, R0.reuse, 0x9, P4 ;  /* 0x000000090000780c */ /* 0x040fe40002781670 */
[----:B------:R-:W-:Y:S02]  /*20b0*/  ISETP.LT.OR P3, PT, R0, 0xa, P3 ;  /* 0x0000000a0000780c */ /* 0x000fe40001f61670 */
[----:B------:R-:W-:Y:S02]  /*20c0*/  FSEL R28, R28, -INF , !P4 ;  /* 0xff8000001c1c7808 */ /* 0x000fe40006000000 */
[----:B------:R-:W-:-:S02]  /*20d0*/  ISETP.GE.AND P4, PT, R9, 0x12, PT ;  /* 0x000000120900780c */ /* 0x000fc40003f86270 */
[----:B------:R-:W-:Y:S02]  /*20e0*/  LOP3.LUT R23, R23, 0xfffffff7, RZ, 0xc0, !PT ;  /* 0xfffffff717177812 */ /* 0x000fe400078ec0ff */
[----:B------:R-:W-:Y:S02]  /*20f0*/  FSEL R29, R29, -INF , !P3 ;  /* 0xff8000001d1d7808 */ /* 0x000fe40005800000 */
[----:B------:R-:W-:Y:S02]  /*2100*/  ISETP.GT.AND P3, PT, R4, 0x10, !P5 ;  /* 0x000000100400780c */ /* 0x000fe40006f64270 */
[----:B------:R-:W-:Y:S02]  /*2110*/  @P5 LOP3.LUT R23, R23, 0x8, RZ, 0xfc, !PT ;  /* 0x0000000817175812 */ /* 0x000fe400078efcff */
[----:B------:R-:W-:Y:S02]  /*2120*/  ISETP.LT.OR P3, PT, R0, 0x11, P3 ;  /* 0x000000110000780c */ /* 0x000fe40001f61670 */
[----:B------:R-:W-:-:S02]  /*2130*/  LOP3.LUT R23, R23, 0xfdffffff, RZ, 0xc0, !PT ;  /* 0xfdffffff17177812 */ /* 0x000fc400078ec0ff */
[----:B------:R-:W-:Y:S02]  /*2140*/  FSEL R32, R32, -INF , !P3 ;  /* 0xff80000020207808 */ /* 0x000fe40005800000 */
[----:B------:R-:W-:Y:S02]  /*2150*/  @P4 LOP3.LUT R23, R23, 0x2000000, RZ, 0xfc, !PT ;  /* 0x0200000017174812 */ /* 0x000fe400078efcff */
[----:B------:R-:W-:Y:S02]  /*2160*/  ISETP.GT.AND P3, PT, R4, 0x11, !P4 ;  /* 0x000000110400780c */ /* 0x000fe40006764270 */
[----:B------:R-:W-:Y:S02]  /*2170*/  ISETP.GE.AND P4, PT, R9, 0x19, PT ;  /* 0x000000190900780c */ /* 0x000fe40003f86270 */
[----:B------:R-:W-:Y:S02]  /*2180*/  ISETP.LT.OR P3, PT, R0, 0x12, P3 ;  /* 0x000000120000780c */ /* 0x000fe40001f61670 */
[----:B------:R-:W-:-:S02]  /*2190*/  LOP3.LUT R23, R23, 0xfeffffff, RZ, 0xc0, !PT ;  /* 0xfeffffff17177812 */ /* 0x000fc400078ec0ff */
[----:B------:R-:W-:Y:S02]  /*21a0*/  FSEL R33, R33, -INF , !P3 ;  /* 0xff80000021217808 */ /* 0x000fe40005800000 */
[----:B------:R-:W-:-:S04]  /*21b0*/  ISETP.GT.AND P3, PT, R4, 0x18, !P4 ;  /* 0x000000180400780c */ /* 0x000fc80006764270 */
[----:B------:R-:W-:Y:S02]  /*21c0*/  ISETP.LT.OR P3, PT, R0, 0x19, P3 ;  /* 0x000000190000780c */ /* 0x000fe40001f61670 */
[----:B------:R-:W-:Y:S02]  /*21d0*/  @P4 LOP3.LUT R23, R23, 0x1000000, RZ, 0xfc, !PT ;  /* 0x0100000017174812 */ /* 0x000fe400078efcff */
[----:B------:R-:W-:Y:S02]  /*21e0*/  ISETP.GE.AND P4, PT, R9, 0x1a, PT ;  /* 0x0000001a0900780c */ /* 0x000fe40003f86270 */
[----:B------:R-:W-:Y:S02]  /*21f0*/  LOP3.LUT R23, R23, 0xff7fffff, RZ, 0xc0, !PT ;  /* 0xff7fffff17177812 */ /* 0x000fe400078ec0ff */
[----:B------:R-:W-:Y:S02]  /*2200*/  FSEL R36, R36, -INF , !P3 ;  /* 0xff80000024247808 */ /* 0x000fe40005800000 */
[----:B------:R-:W-:-:S04]  /*2210*/  ISETP.GT.AND P3, PT, R4, 0x19, !P4 ;  /* 0x000000190400780c */ /* 0x000fc80006764270 */
[----:B------:R-:W-:-:S03]  /*2220*/  ISETP.LT.OR P3, PT, R0, 0x1a, P3 ;  /* 0x0000001a0000780c */ /* 0x000fc60001f61670 */
        /* <DEDUP_REMOVED lines=110> */
[----:B------:R-:W-:Y:S02]  /*2910*/  FSEL R73, R73, -INF , !P3 ;  /* 0xff80000049497808 */ /* 0x000fe40005800000 */
[----:B------:R-:W-:Y:S02]  /*2920*/  LOP3.LUT R23, R23, 0xffffffef, RZ, 0xc0, !PT ;  /* 0xffffffef17177812 */ /* 0x000fe400078ec0ff */
[----:B------:R-:W-:-:S04]  /*2930*/  ISETP.GT.AND P3, PT, R4, 0x68, !P4 ;  /* 0x000000680400780c */ /* 0x000fc80006764270 */
[----:B------:R-:W-:-:S03]  /*2940*/  ISETP.LT.OR P3, PT, R0, 0x69, P3 ;  /* 0x000000690000780c */ /* 0x000fc60001f61670 */
[----:B------:R-:W-:Y:S02]  /*2950*/  @P4 LOP3.LUT R23, R23, 0x10, RZ, 0xfc, !PT ;  /* 0x0000001017174812 */ /* 0x000fe400078efcff */
[----:B------:R-:W-:Y:S02]  /*2960*/  ISETP.GE.AND P4, PT, R9, 0x6a, PT ;  /* 0x0000006a0900780c */ /* 0x000fe40003f86270 */
[----:B------:R-:W-:Y:S02]  /*2970*/  FSEL R76, R76, -INF , !P3 ;  /* 0xff8000004c4c7808 */ /* 0x000fe40005800000 */
[----:B------:R-:W-:Y:S02]  /*2980*/  ISETP.GT.AND P3, PT, R4, 0x69, !P4 ;  /* 0x000000690400780c */ /* 0x000fe40006764270 */
[----:B------:R-:W-:Y:S02]  /*2990*/  LOP3.LUT R23, R23, 0xfbffffff, RZ, 0xc0, !PT ;  /* 0xfbffffff17177812 */ /* 0x000fe400078ec0ff */
[----:B------:R-:W-:-:S04]  /*29a0*/  ISETP.LT.OR P3, PT, R0, 0x6a, P3 ;  /* 0x0000006a0000780c */ /* 0x000fc80001f61670 */
[----:B------:R-:W-:Y:S02]  /*29b0*/  FSEL R77, R77, -INF , !P3 ;  /* 0xff8000004d4d7808 */ /* 0x000fe40005800000 */
[----:B------:R-:W-:Y:S02]  /*29c0*/  ISETP.GE.AND P3, PT, R9, 0x71, PT ;  /* 0x000000710900780c */ /* 0x000fe40003f66270 */
[----:B------:R-:W-:Y:S02]  /*29d0*/  @P4 LOP3.LUT R23, R23, 0x4000000, RZ, 0xfc, !PT ;  /* 0x0400000017174812 */ /* 0x000fe400078efcff */
[----:B------:R-:W-:Y:S02]  /*29e0*/  ISETP.GT.AND P4, PT, R4, 0x70, !P3 ;  /* 0x000000700400780c */ /* 0x000fe40005f84270 */
[----:B------:R-:W-:Y:S02]  /*29f0*/  LOP3.LUT R23, R23, 0xfffffffe, RZ, 0xc0, !PT ;  /* 0xfffffffe17177812 */ /* 0x000fe400078ec0ff */
[----:B------:R-:W-:-:S04]  /*2a00*/  ISETP.LT.OR P4, PT, R0, 0x71, P4 ;  /* 0x000000710000780c */ /* 0x000fc80002781670 */
[----:B------:R-:W-:Y:S02]  /*2a10*/  FSEL R80, R80, -INF , !P4 ;  /* 0xff80000050507808 */ /* 0x000fe40006000000 */
[----:B------:R-:W-:-:S04]  /*2a20*/  ISETP.GE.AND P4, PT, R9, 0x72, PT ;  /* 0x000000720900780c */ /* 0x000fc80003f86270 */
[----:B------:R-:W-:-:S04]  /*2a30*/  ISETP.GT.AND P5, PT, R4, 0x71, !P4 ;  /* 0x000000710400780c */ /* 0x000fc800067a4270 */
[----:B------:R-:W-:-:S04]  /*2a40*/  ISETP.LT.OR P5, PT, R0, 0x72, P5 ;  /* 0x000000720000780c */ /* 0x000fc80002fa1670 */
[----:B------:R-:W-:Y:S02]  /*2a50*/  FSEL R81, R81, -INF , !P5 ;  /* 0xff80000051517808 */ /* 0x000fe40006800000 */
[----:B------:R-:W-:-:S04]  /*2a60*/  ISETP.GE.AND P5, PT, R9, 0x79, PT ;  /* 0x000000790900780c */ /* 0x000fc80003fa6270 */
[----:B------:R-:W-:-:S04]  /*2a70*/  ISETP.GT.AND P6, PT, R4, 0x78, !P5 ;  /* 0x000000780400780c */ /* 0x000fc80006fc4270 */
[----:B------:R-:W-:-:S04]  /*2a80*/  ISETP.LT.OR P6, PT, R0, 0x79, P6 ;  /* 0x000000790000780c */ /* 0x000fc800037c1670 */
[----:B------:R-:W-:Y:S02]  /*2a90*/  FSEL R84, R84, -INF , !P6 ;  /* 0xff80000054547808 */ /* 0x000fe40007000000 */
[----:B------:R-:W-:-:S13]  /*2aa0*/  ISETP.GE.AND P6, PT, R9, 0x1, PT ;  /* 0x000000010900780c */ /* 0x000fda0003fc6270 */
[----:B------:R-:W-:Y:S02]  /*2ab0*/  @P6 LOP3.LUT R23, R23, 0x1, RZ, 0xfc, !PT ;  /* 0x0000000117176812 */ /* 0x000fe400078efcff */
[----:B------:R-:W-:Y:S02]  /*2ac0*/  ISETP.GT.AND P6, PT, R4, RZ, !P6 ;  /* 0x000000ff0400720c */ /* 0x000fe400077c4270 */
[----:B------:R-:W-:Y:S02]  /*2ad0*/  LOP3.LUT R23, R23, 0xf7ffffff, RZ, 0xc0, !PT ;  /* 0xf7ffffff17177812 */ /* 0x000fe400078ec0ff */
[----:B------:R-:W-:-:S04]  /*2ae0*/  ISETP.LT.OR P6, PT, R0, 0x1, P6 ;  /* 0x000000010000780c */ /* 0x000fc800037c1670 */
[----:B------:R-:W-:Y:S02]  /*2af0*/  FSEL R3, R24, -INF , !P6 ;  /* 0xff80000018037808 */ /* 0x000fe40007000000 */
[----:B------:R-:W-:Y:S02]  /*2b00*/  ISETP.GE.AND P6, PT, R9, 0x7a, PT ;  /* 0x0000007a0900780c */ /* 0x000fe40003fc6270 */
[----:B------:R-:W0:Y:S11]  /*2b10*/  SHFL.IDX PT, R9, R2, 0x1, 0x1c1f ;  /* 0x003c1f0002097f89 */ /* 0x000e3600000e0000 */
[----:B------:R-:W-:-:S02]  /*2b20*/  @P6 LOP3.LUT R23, R23, 0x8000000, RZ, 0xfc, !PT ;  /* 0x0800000017176812 */ /* 0x000fc400078efcff */
[----:B------:R-:W-:-:S04]  /*2b30*/  ISETP.GT.AND P6, PT, R4, 0x79, !P6 ;  /* 0x000000790400780c */ /* 0x000fc800077c4270 */
[----:B------:R-:W-:-:S04]  /*2b40*/  ISETP.LT.OR P6, PT, R0, 0x7a, P6 ;  /* 0x0000007a0000780c */ /* 0x000fc800037c1670 */
[----:B------:R-:W-:Y:S02]  /*2b50*/  FSEL R85, R85, -INF , !P6 ;  /* 0xff80000055557808 */ /* 0x000fe40007000000 */
[----:B------:R-:W-:Y:S01]  /*2b60*/  PLOP3.LUT P6, PT, PT, PT, UP1, 0x40, 0x0 ;  /* 0x000000000000781c */ /* 0x000fe20003fce818 */
[----:B0-----:R-:W-:Y:S01]  /*2b70*/  IMAD.IADD R4, R12, 0x1, R9 ;  /* 0x000000010c047824 */ /* 0x001fe200078e0209 */
[----:B------:R-:W-:-:S11]  /*2b80*/  VIADDMNMX R0, R9, R11, R10, PT ;  /* 0x0000000b09007246 */ /* 0x000fd6000380010a */
[----:B------:R-:W-:Y:S05]  /*2b90*/  @P6 BRA `(.L_x_802) ;  /* 0x0000000000646947 */ /* 0x000fea0003800000 */
        /* <DEDUP_REMOVED lines=9> */
[----:B------:R-:W-:Y:S01]  /*2c30*/  @P6 IMAD.HI.U32 R8, R2, UR10, RZ ;  /* 0x0000000a02086c27 */ /* 0x000fe2000f8e00ff */
[----:B------:R-:W-:-:S13]  /*2c40*/  PLOP3.LUT P6, PT, PT, PT, UP2, 0x80, 0x0 ;  /* 0x000000000000781c */ /* 0x000fda0003fcf028 */
[----:B------:R-:W-:-:S04]  /*2c50*/  @P6 SHF.R.U32.HI R2, RZ, UR11, R8 ;  /* 0x0000000bff026c19 */ /* 0x000fc80008011608 */
[----:B------:R-:W-:Y:S01]  /*2c60*/  LOP3.LUT R2, RZ, R2, RZ, 0x33, !PT ;  /* 0x00000002ff027212 */ /* 0x000fe200078e33ff */
[----:B------:R-:W-:Y:S06]  /*2c70*/  BRA `(.L_x_805) ;  /* 0x0000000000187947 */ /* 0x000fec0003800000 */
.L_x_804:
[----:B------:R-:W-:-:S06]  /*2c80*/  UISETP.NE.AND UP2, UPT, UR7, 0x1, UPT ;  /* 0x000000010700788c */ /* 0x000fcc000bf45270 */
[----:B------:R-:W-:-:S05]  /*2c90*/  PLOP3.LUT P6, PT, PT, PT, UP2, 0x80, 0x0 ;  /* 0x000000000000781c */ /* 0x000fca0003fcf028 */
[----:B------:R-:W-:-:S08]  /*2ca0*/  @UP2 ULDC.64 UR10, c[0x0][0x9e8] ;  /* 0x00027a00000a2ab9 */ /* 0x000fd00000000a00 */
[----:B------:R-:W-:Y:S01]  /*2cb0*/  @P6 IMAD.HI.U32 R8, R2, UR10, RZ ;  /* 0x0000000a02086c27 */ /* 0x000fe2000f8e00ff */
[----:B------:R-:W-:-:S13]  /*2cc0*/  PLOP3.LUT P6, PT, PT, PT, UP2, 0x80, 0x0 ;  /* 0x000000000000781c */ /* 0x000fda0003fcf028 */
[----:B------:R-:W-:-:S07]  /*2cd0*/  @P6 SHF.R.U32.HI R2, RZ, UR11, R8 ;  /* 0x0000000bff026c19 */ /* 0x000fce0008011608 */
.L_x_805:
[----:B------:R-:W-:Y:S05]  /*2ce0*/  BSYNC B0 ;  /* 0x0000000000007941 */ /* 0x000fea0003800000 */
.L_x_803:
[----:B------:R-:W-:-:S04]  /*2cf0*/  IMAD R5, R2, UR7, -R5 ;  /* 0x0000000702057c24 */ /* 0x000fc8000f8e0a05 */
[----:B------:R-:W-:-:S05]  /*2d00*/  IMAD R5, R16, -0x2, R5 ;  /* 0xfffffffe10057824 */ /* 0x000fca00078e0205 */
[----:B------:R-:W-:Y:S02]  /*2d10*/  VIMNMX R4, R4, R5, !PT ;  /* 0x0000000504047248 */ /* 0x000fe40007fe0100 */
[----:B------:R-:W-:-:S07]  /*2d20*/  VIADDMNMX R0, R5, UR7, R0, PT ;  /* 0x0000000705007c46 */ /* 0x000fce000b800100 */
.L_x_802:
[----:B------:R-:W-:Y:S01]  /*2d30*/  ISETP.GT.AND P2, PT, R4, 0x1, !P2 ;  /* 0x000000010400780c */ /* 0x000fe20005744270 */
[----:B------:R-:W-:Y:S01]  /*2d40*/  ULDC UR10, c[0x0][0x988] ;  /* 0x00026200000a7ab9 */ /* 0x000fe20000000800 */
[----:B------:R-:W-:Y:S01]  /*2d50*/  LOP3.LUT P6, RZ, R23, 0x8, RZ, 0xc0, !PT ;  /* 0x0000000817ff7812 */ /* 0x000fe200078cc0ff */
[----:B------:R-:W-:Y:S01]  /*2d60*/  @UP0 ULDC UR14, c[0x0][0x44c] ;  /* 0x00011300000e0ab9 */ /* 0x000fe20000000800 */
[----:B------:R-:W-:Y:S01]  /*2d70*/  ISETP.LT.OR P2, PT, R0, 0x2, P2 ;  /* 0x000000020000780c */ /* 0x000fe20001741670 */
[----:B------:R-:W-:Y:S01]  /*2d80*/  UIMAD.WIDE.U32 UR14, UR39, UR14, URZ ;  /* 0x0000000e270e72a5 */ /* 0x000fe2000f8e003f */
[----:B------:R-:W-:Y:S01]  /*2d90*/  FMNMX.FTZ R5, R3, R25, !PT ;  /* 0x0000001903057209 */ /* 0x000fe20007810000 */
[----:B------:R-:W-:Y:S01]  /*2da0*/  @UP0 ULDC UR18, c[0x0][0x450] ;  /* 0x0001140000120ab9 */ /* 0x000fe20000000800 */
[----:B------:R-:W-:Y:S01]  /*2db0*/  FSEL R27, R27, -INF , !P2 ;  /* 0xff8000001b1b7808 */ /* 0x000fe20005000000 */
[----:B------:R-:W-:Y:S01]  /*2dc0*/  UMOV UR11, UR39 ;  /* 0x00000027000b7c82 */ /* 0x000fe20008000000 */
[----:B------:R-:W-:Y:S01]  /*2dd0*/  LOP3.LUT P2, RZ, R23, 0x2, RZ, 0xc0, !PT ;  /* 0x0000000217ff7812 */ /* 0x000fe2000784c0ff */
[----:B------:R-:W-:Y:S01]  /*2de0*/  @UP0 USHF.R.U32.HI UR11, URZ, UR18, UR15 ;  /* 0x000000123f0b0299 */ /* 0x000fe2000801160f */
[----:B------:R-:W-:-:S02]  /*2df0*/  FMNMX.FTZ R2, R28, R5, !PT ;  /* 0x000000051c027209 */ /* 0x000fc40007810000 */
[----:B------:R-:W-:Y:S01]  /*2e00*/  ISETP.GT.AND P2, PT, R4, 0x8, !P2 ;  /* 0x000000080400780c */ /* 0x000fe20005744270 */
[----:B------:R-:W-:Y:S01]  /*2e10*/  UIADD3 UR50, UR50, UR11, URZ ;  /* 0x0000000b32327290 */ /* 0x000fe2000fffe03f */
[----:B------:R-:W-:Y:S02]  /*2e20*/  FMNMX.FTZ R5, R29, R2, !PT ;  /* 0x000000021d057209 */ /* 0x000fe40007810000 */
[----:B------:R-:W-:Y:S01]  /*2e30*/  ISETP.LT.OR P2, PT, R0, 0x9, P2 ;  /* 0x000000090000780c */ /* 0x000fe20001741670 */
[----:B------:R-:W-:Y:S01]  /*2e40*/  UIADD3 UR6, UR50, UR6, URZ ;  /* 0x0000000632067290 */ /* 0x000fe2000fffe03f */
[----:B------:R-:W-:Y:S02]  /*2e50*/  FMNMX.FTZ R2, R32, R5, !PT ;  /* 0x0000000520027209 */ /* 0x000fe40007810000 */
[----:B------:R-:W-:Y:S02]  /*2e60*/  FSEL R30, R30, -INF , !P2 ;  /* 0xff8000001e1e7808 */ /* 0x000fe40005000000 */
[----:B------:R-:W-:-:S02]  /*2e70*/  LOP3.LUT P2, RZ, R23, 0x4, RZ, 0xc0, !PT ;  /* 0x0000000417ff7812 */ /* 0x000fc4000784c0ff */
[----:B------:R-:W-:Y:S02]  /*2e80*/  FMNMX.FTZ R5, R33, R2, !PT ;  /* 0x0000000221057209 */ /* 0x000fe40007810000 */
[----:B------:R-:W-:Y:S02]  /*2e90*/  ISETP.GT.AND P2, PT, R4, 0x9, !P2 ;  /* 0x000000090400780c */ /* 0x000fe40005744270 */
[----:B------:R-:W-:Y:S02]  /*2ea0*/  FMNMX.FTZ R2, R36, R5, !PT ;  /* 0x0000000524027209 */ /* 0x000fe40007810000 */
[----:B------:R-:W-:Y:S02]  /*2eb0*/  ISETP.LT.OR P2, PT, R0, 0xa, P2 ;  /* 0x0000000a0000780c */ /* 0x000fe40001741670 */
[----:B------:R-:W-:Y:S02]  /*2ec0*/  FMNMX.FTZ R5, R37, R2, !PT ;  /* 0x0000000225057209 */ /* 0x000fe40007810000 */
[----:B------:R-:W-:-:S02]  /*2ed0*/  FSEL R31, R31, -INF , !P2 ;  /* 0xff8000001f1f7808 */ /* 0x000fc40005000000 */
[----:B------:R-:W-:Y:S02]  /*2ee0*/  ISETP.GT.AND P2, PT, R4, 0x10, !P6 ;  /* 0x000000100400780c */ /* 0x000fe40007744270 */
[----:B------:R-:W-:Y:S02]  /*2ef0*/  FMNMX.FTZ R2, R40, R5, !PT ;  /* 0x0000000528027209 */ /* 0x000fe40007810000 */
[----:B------:R-:W-:Y:S02]  /*2f00*/  ISETP.LT.OR P2, PT, R0, 0x11, P2 ;  /* 0x000000110000780c */ /* 0x000fe40001741670 */
[C---:B------:R-:W-:Y:S02]  /*2f10*/  LOP3.LUT P6, RZ, R23.reuse, 0x8000, RZ, 0xc0, !PT ;  /* 0x0000800017ff7812 */ /* 0x040fe400078cc0ff */
        /* <DEDUP_REMOVED lines=8> */
[----:B------:R-:W-:Y:S02]  /*2fa0*/  LOP3.LUT P2, RZ, R23, 0x1000000, RZ, 0xc0, !PT ;  /* 0x0100000017ff7812 */ /* 0x000fe4000784c0ff */
[----:B------:R-:W-:Y:S02]  /*2fb0*/  FMNMX.FTZ R2, R48, R5, !PT ;  /* 0x0000000530027209 */ /* 0x000fe40007810000 */
[----:B------:R-:W-:Y:S02]  /*2fc0*/  ISETP.GT.AND P2, PT, R4, 0x18, !P2 ;  /* 0x000000180400780c */ /* 0x000fe40005744270 */
[----:B------:R-:W-:Y:S02]  /*2fd0*/  FMNMX.FTZ R5, R49, R2, !PT ;  /* 0x0000000231057209 */ /* 0x000fe40007810000 */
[----:B------:R-:W-:Y:S02]  /*2fe0*/  ISETP.LT.OR P2, PT, R0, 0x19, P2 ;  /* 0x000000190000780c */ /* 0x000fe40001741670 */
[----:B------:R-:W-:-:S02]  /*2ff0*/  FMNMX.FTZ R2, R52, R5, !PT ;  /* 0x0000000534027209 */ /* 0x000fc40007810000 */
[----:B------:R-:W-:Y:S02]  /*3000*/  FSEL R38, R38, -INF , !P2 ;  /* 0xff80000026267808 */ /* 0x000fe40005000000 */
[----:B------:R-:W-:Y:S02]  /*3010*/  LOP3.LUT P2, RZ, R23, 0x800000, RZ, 0xc0, !PT ;  /* 0x0080000017ff7812 */ /* 0x000fe4000784c0ff */
[----:B------:R-:W-:Y:S02]  /*3020*/  FMNMX.FTZ R5, R53, R2, !PT ;  /* 0x0000000235057209 */ /* 0x000fe40007810000 */
[----:B------:R-:W-:Y:S02]  /*3030*/  ISETP.GT.AND P2, PT, R4, 0x19, !P2 ;  /* 0x000000190400780c */ /* 0x000fe40005744270 */
[----:B------:R-:W-:Y:S02]  /*3040*/  FMNMX.FTZ R2, R56, R5, !PT ;  /* 0x0000000538027209 */ /* 0x000fe40007810000 */
[----:B------:R-:W-:-:S02]  /*3050*/  ISETP.LT.OR P2, PT, R0, 0x1a, P2 ;  /* 0x0000001a0000780c */ /* 0x000fc40001741670 */
[----:B------:R-:W-:Y:S02]  /*3060*/  FMNMX.FTZ R5, R57, R2, !PT ;  /* 0x0000000239057209 */ /* 0x000fe40007810000 */
[----:B------:R-:W-:Y:S02]  /*3070*/  FSEL R39, R39, -INF , !P2 ;  /* 0xff80000027277808 */ /* 0x000fe40005000000 */
[----:B------:R-:W-:Y:S02]  /*3080*/  LOP3.LUT P2, RZ, R23, 0x400000, RZ, 0xc0, !PT ;  /* 0x0040000017ff7812 */ /* 0x000fe4000784c0ff */
[----:B------:R-:W-:Y:S02]  /*3090*/  FMNMX.FTZ R2, R60, R5, !PT ;  /* 0x000000053c027209 */ /* 0x000fe40007810000 */
[----:B------:R-:W-:Y:S02]  /*30a0*/  ISETP.GT.AND P2, PT, R4, 0x20, !P2 ;  /* 0x000000200400780c */ /* 0x000fe40005744270 */
[----:B------:R-:W-:-:S02]  /*30b0*/  FMNMX.FTZ R5, R61, R2, !PT ;  /* 0x000000023d057209 */ /* 0x000fc40007810000 */
[----:B------:R-:W-:Y:S02]  /*30c0*/  ISETP.LT.OR P2, PT, R0, 0x21, P2 ;  /* 0x000000210000780c */ /* 0x000fe40001741670 */
[----:B------:R-:W-:Y:S02]  /*30d0*/  FMNMX.FTZ R2, R64, R5, !PT ;  /* 0x0000000540027209 */ /* 0x000fe40007810000 */
[----:B------:R-:W-:Y:S02]  /*30e0*/  FSEL R42, R42, -INF , !P2 ;  /* 0xff8000002a2a7808 */ /* 0x000fe40005000000 */
[----:B------:R-:W-:Y:S02]  /*30f0*/  LOP3.LUT P2, RZ, R23, 0x200000, RZ, 0xc0, !PT ;  /* 0x0020000017ff7812 */ /* 0x000fe4000784c0ff */
[----:B------:R-:W-:Y:S02]  /*3100*/  FMNMX.FTZ R5, R65, R2, !PT ;  /* 0x0000000241057209 */ /* 0x000fe40007810000 */
[----:B------:R-:W-:-:S02]  /*3110*/  ISETP.GT.AND P2, PT, R4, 0x21, !P2 ;  /* 0x000000210400780c */ /* 0x000fc40005744270 */
[----:B------:R-:W-:Y:S02]  /*3120*/  FMNMX.FTZ R2, R68, R5, !PT ;  /* 0x0000000544027209 */ /* 0x000fe40007810000 */
[----:B------:R-:W-:Y:S02]  /*3130*/  ISETP.LT.OR P2, PT, R0, 0x22, P2 ;  /* 0x000000220000780c */ /* 0x000fe40001741670 */
[----:B------:R-:W-:Y:S02]  /*3140*/  FMNMX.FTZ R5, R69, R2, !PT ;  /* 0x0000000245057209 */ /* 0x000fe40007810000 */
[----:B------:R-:W-:Y:S02]  /*3150*/  FSEL R43, R43, -INF , !P2 ;  /* 0xff8000002b2b7808 */ /* 0x000fe40005000000 */
[----:B------:R-:W-:Y:S02]  /*3160*/  LOP3.LUT P2, RZ, R23, 0x100000, RZ, 0xc0, !PT ;  /* 0x0010000017ff7812 */ /* 0x000fe4000784c0ff */
[----:B------:R-:W-:-:S02]  /*3170*/  FMNMX.FTZ R2, R72, R5, !PT ;  /* 0x0000000548027209 */ /* 0x000fc40007810000 */
[----:B------:R-:W-:Y:S02]  /*3180*/  ISETP.GT.AND P2, PT, R4, 0x28, !P2 ;  /* 0x000000280400780c */ /* 0x000fe40005744270 */
[----:B------:R-:W-:Y:S02]  /*3190*/  FMNMX.FTZ R5, R73, R2, !PT ;  /* 0x0000000249057209 */ /* 0x000fe40007810000 */
[----:B------:R-:W-:Y:S02]  /*31a0*/  ISETP.LT.OR P2, PT, R0, 0x29, P2 ;  /* 0x000000290000780c */ /* 0x000fe40001741670 */
        /* <DEDUP_REMOVED lines=14> */
[----:B------:R-:W-:Y:S01]  /*3290*/  ISETP.GT.AND P3, PT, R4, 0x70, !P3 ;  /* 0x000000700400780c */ /* 0x000fe20005f64270 */
[----:B------:R-:W0:Y:S01]  /*32a0*/  SHFL.BFLY PT, R2, R5, 0x2, 0x1f ;  /* 0x0c401f0005027f89 */ /* 0x000e2200000e0000 */
[----:B------:R-:W-:-:S02]  /*32b0*/  FSEL R50, R50, -INF , !P2 ;  /* 0xff80000032327808 */ /* 0x000fc40005000000 */
[----:B------:R-:W-:Y:S02]  /*32c0*/  LOP3.LUT P2, RZ, R23, 0x20000, RZ, 0xc0, !PT ;  /* 0x0002000017ff7812 */ /* 0x000fe4000784c0ff */
[C---:B------:R-:W-:Y:S02]  /*32d0*/  ISETP.GT.AND P4, PT, R4.reuse, 0x71, !P4 ;  /* 0x000000710400780c */ /* 0x040fe40006784270 */
[C---:B------:R-:W-:Y:S02]  /*32e0*/  ISETP.GT.AND P2, PT, R4.reuse, 0x31, !P2 ;  /* 0x000000310400780c */ /* 0x040fe40005744270 */
[----:B------:R-:W-:Y:S02]  /*32f0*/  ISETP.GT.AND P5, PT, R4, 0x78, !P5 ;  /* 0x000000780400780c */ /* 0x000fe40006fa4270 */
[C---:B------:R-:W-:Y:S02]  /*3300*/  ISETP.LT.OR P2, PT, R0.reuse, 0x32, P2 ;  /* 0x000000320000780c */ /* 0x040fe40001741670 */
[----:B------:R-:W-:-:S02]  /*3310*/  ISETP.LT.OR P3, PT, R0, 0x71, P3 ;  /* 0x000000710000780c */ /* 0x000fc40001f61670 */
[----:B------:R-:W-:Y:S02]  /*3320*/  FSEL R51, R51, -INF , !P2 ;  /* 0xff80000033337808 */ /* 0x000fe40005000000 */
[----:B------:R-:W-:Y:S02]  /*3330*/  LOP3.LUT P2, RZ, R23, 0x10000, RZ, 0xc0, !PT ;  /* 0x0001000017ff7812 */ /* 0x000fe4000784c0ff */
[----:B------:R-:W-:Y:S02]  /*3340*/  ISETP.LT.OR P4, PT, R0, 0x72, P4 ;  /* 0x000000720000780c */ /* 0x000fe40002781670 */
[----:B------:R-:W-:Y:S02]  /*3350*/  ISETP.GT.AND P2, PT, R4, 0x38, !P2 ;  /* 0x000000380400780c */ /* 0x000fe40005744270 */
[----:B------:R-:W-:Y:S02]  /*3360*/  FSEL R82, R82, -INF , !P3 ;  /* 0xff80000052527808 */ /* 0x000fe40005800000 */
[----:B------:R-:W-:-:S02]  /*3370*/  ISETP.LT.OR P2, PT, R0, 0x39, P2 ;  /* 0x000000390000780c */ /* 0x000fc40001741670 */
[----:B0-----:R-:W-:Y:S02]  /*3380*/  FMNMX.FTZ R9, R5, R2, !PT ;  /* 0x0000000205097209 */ /* 0x001fe40007810000 */
[----:B------:R-:W-:Y:S02]  /*3390*/  FSEL R54, R54, -INF , !P2 ;  /* 0xff80000036367808 */ /* 0x000fe40005000000 */
[----:B------:R-:W-:Y:S01]  /*33a0*/  ISETP.GT.AND P2, PT, R4, 0x39, !P6 ;  /* 0x000000390400780c */ /* 0x000fe20007744270 */
[----:B------:R-:W0:Y:S01]  /*33b0*/  SHFL.BFLY PT, R2, R9, 0x1, 0x1f ;  /* 0x0c201f0009027f89 */ /* 0x000e2200000e0000 */
[----:B------:R-:W-:Y:S02]  /*33c0*/  LOP3.LUT P6, RZ, R23, 0x10, RZ, 0xc0, !PT ;  /* 0x0000001017ff7812 */ /* 0x000fe400078cc0ff */
[C---:B------:R-:W-:Y:S02]  /*33d0*/  ISETP.LT.OR P2, PT, R0.reuse, 0x3a, P2 ;  /* 0x0000003a0000780c */ /* 0x040fe40001741670 */
[----:B------:R-:W-:-:S02]  /*33e0*/  ISETP.LT.OR P5, PT, R0, 0x79, P5 ;  /* 0x000000790000780c */ /* 0x000fc40002fa1670 */
[----:B------:R-:W-:Y:S02]  /*33f0*/  FSEL R55, R55, -INF , !P2 ;  /* 0xff80000037377808 */ /* 0x000fe40005000000 */
[----:B------:R-:W-:Y:S02]  /*3400*/  LOP3.LUT P2, RZ, R23, 0x4000, RZ, 0xc0, !PT ;  /* 0x0000400017ff7812 */ /* 0x000fe4000784c0ff */
[----:B------:R-:W-:Y:S02]  /*3410*/  FSEL R83, R83, -INF , !P4 ;  /* 0xff80000053537808 */ /* 0x000fe40006000000 */
[----:B------:R-:W-:Y:S02]  /*3420*/  ISETP.GT.AND P2, PT, R4, 0x40, !P2 ;  /* 0x000000400400780c */ /* 0x000fe40005744270 */
[----:B------:R-:W-:Y:S02]  /*3430*/  FSEL R86, R86, -INF , !P5 ;  /* 0xff80000056567808 */ /* 0x000fe40006800000 */
[----:B------:R-:W-:-:S04]  /*3440*/  ISETP.LT.OR P2, PT, R0, 0x41, P2 ;  /* 0x000000410000780c */ /* 0x000fc80001741670 */
[----:B------:R-:W-:Y:S02]  /*3450*/  FSEL R58, R58, -INF , !P2 ;  /* 0xff8000003a3a7808 */ /* 0x000fe40005000000 */
[----:B------:R-:W-:Y:S02]  /*3460*/  LOP3.LUT P2, RZ, R23, 0x2000, RZ, 0xc0, !PT ;  /* 0x0000200017ff7812 */ /* 0x000fe4000784c0ff */
[----:B0-----:R-:W-:Y:S02]  /*3470*/  FMNMX.FTZ R2, R9, R2, !PT ;  /* 0x0000000209027209 */ /* 0x001fe40007810000 */
[----:B------:R-:W-:-:S03]  /*3480*/  ISETP.GT.AND P2, PT, R4, 0x41, !P2 ;  /* 0x000000410400780c */ /* 0x000fc60005744270 */
[----:B------:R-:W-:Y:S01]  /*3490*/  FMUL.FTZ R8, R2, UR10 ;  /* 0x0000000a02087c20 */ /* 0x000fe20008410000 */
[----:B------:R-:W-:-:S04]  /*34a0*/  ISETP.LT.OR P2, PT, R0, 0x42, P2 ;  /* 0x000000420000780c */ /* 0x000fc80001741670 */
[----:B------:R-:W-:Y:S02]  /*34b0*/  FSEL R59, R59, -INF , !P2 ;  /* 0xff8000003b3b7808 */ /* 0x000fe40005000000 */
[----:B------:R-:W-:-:S04]  /*34c0*/  LOP3.LUT P2, RZ, R23, 0x1000, RZ, 0xc0, !PT ;  /* 0x0000100017ff7812 */ /* 0x000fc8000784c0ff */
[----:B------:R-:W-:-:S04]  /*34d0*/  ISETP.GT.AND P2, PT, R4, 0x48, !P2 ;  /* 0x000000480400780c */ /* 0x000fc80005744270 */
        /* <DEDUP_REMOVED lines=30> */
[----:B------:R-:W-:Y:S02]  /*36c0*/  ISETP.GT.AND P2, PT, R4, 0x68, !P6 ;  /* 0x000000680400780c */ /* 0x000fe40007744270 */
[----:B------:R-:W-:Y:S02]  /*36d0*/  LOP3.LUT P6, RZ, R23, 0x1, RZ, 0xc0, !PT ;  /* 0x0000000117ff7812 */ /* 0x000fe400078cc0ff */
[----:B------:R-:W-:-:S04]  /*36e0*/  ISETP.LT.OR P2, PT, R0, 0x69, P2 ;  /* 0x000000690000780c */ /* 0x000fc80001741670 */
[----:B------:R-:W-:Y:S02]  /*36f0*/  FSEL R78, R78, -INF , !P2 ;  /* 0xff8000004e4e7808 */ /* 0x000fe40005000000 */
[----:B------:R-:W-:-:S04]  /*3700*/  FSETP.NEU.FTZ.AND P2, PT, R2, -INF , PT ;  /* 0xff8000000200780b */ /* 0x000fc80003f5d000 */
[----:B------:R-:W-:Y:S02]  /*3710*/  FSEL R8, R8, RZ, P2 ;  /* 0x000000ff08087208 */ /* 0x000fe40001000000 */
[----:B------:R-:W-:Y:S02]  /*3720*/  ISETP.GT.AND P2, PT, R4, RZ, !P6 ;  /* 0x000000ff0400720c */ /* 0x000fe40007744270 */
[----:B------:R-:W-:Y:S01]  /*3730*/  LOP3.LUT P6, RZ, R23, 0x8000000, RZ, 0xc0, !PT ;  /* 0x0800000017ff7812 */ /* 0x000fe200078cc0ff */
[--C-:B------:R-:W-:Y:S01]  /*3740*/  FFMA.FTZ R148, R3, UR10, -R8.reuse ;  /* 0x0000000a03947c23 */ /* 0x100fe20008010808 */
[----:B------:R-:W-:Y:S01]  /*3750*/  ISETP.LT.OR P2, PT, R0, 0x1, P2 ;  /* 0x000000010000780c */ /* 0x000fe20001741670 */
[--C-:B------:R-:W-:Y:S01]  /*3760*/  FFMA.FTZ R3, R25, UR10, -R8.reuse ;  /* 0x0000000a19037c23 */ /* 0x100fe20008010808 */
[--C-:B------:R-:W-:Y:S01]  /*3770*/  FFMA.FTZ R5, R29, UR10, -R8.reuse ;  /* 0x0000000a1d057c23 */ /* 0x100fe20008010808 */
[----:B------:R-:W-:Y:S01]  /*3780*/  ISETP.GT.AND P6, PT, R4, 0x79, !P6 ;  /* 0x000000790400780c */ /* 0x000fe200077c4270 */
[--C-:B------:R-:W-:Y:S01]  /*3790*/  FFMA.FTZ R33, R33, UR10, -R8.reuse ;  /* 0x0000000a21217c23 */ /* 0x100fe20008010808 */
[----:B------:R-:W-:Y:S01]  /*37a0*/  FSEL R26, R26, -INF , !P2 ;  /* 0xff8000001a1a7808 */ /* 0x000fe20005000000 */
[--C-:B------:R-:W-:Y:S01]  /*37b0*/  FFMA.FTZ R45, R45, UR10, -R8.reuse ;  /* 0x0000000a2d2d7c23 */ /* 0x100fe20008010808 */
[----:B------:R-:W-:Y:S01]  /*37c0*/  LOP3.LUT P2, RZ, R23, 0x4000000, RZ, 0xc0, !PT ;  /* 0x0400000017ff7812 */ /* 0x000fe2000784c0ff */
[--C-:B------:R-:W-:Y:S01]  /*37d0*/  FFMA.FTZ R57, R57, UR10, -R8.reuse ;  /* 0x0000000a39397c23 */ /* 0x100fe20008010808 */
[----:B------:R-:W-:Y:S01]  /*37e0*/  FMNMX.FTZ R9, R26, R27, !PT ;  /* 0x0000001b1a097209 */ /* 0x000fe20007810000 */
[--C-:B------:R-:W-:Y:S01]  /*37f0*/  FFMA.FTZ R150, R28, UR10, -R8.reuse ;  /* 0x0000000a1c967c23 */ /* 0x100fe20008010808 */
[----:B------:R-:W-:Y:S01]  /*3800*/  ISETP.GT.AND P2, PT, R4, 0x69, !P2 ;  /* 0x000000690400780c */ /* 0x000fe20005744270 */
[----:B------:R-:W-:Y:S01]  /*3810*/  MUFU.EX2 R148, R148 ;  /* 0x0000009400947308 */ /* 0x000fe20000000800 */
[----:B------:R-:W-:Y:S01]  /*3820*/  FMNMX.FTZ R10, R30, R9, !PT ;  /* 0x000000091e0a7209 */ /* 0x000fe20007810000 */
[--C-:B------:R-:W-:Y:S01]  /*3830*/  FFMA.FTZ R144, R32, UR10, -R8.reuse ;  /* 0x0000000a20907c23 */ /* 0x100fe20008010808 */
[----:B------:R-:W-:Y:S01]  /*3840*/  ISETP.LT.OR P2, PT, R0, 0x6a, P2 ;  /* 0x0000006a0000780c */ /* 0x000fe20001741670 */
[--C-:B------:R-:W-:Y:S01]  /*3850*/  FFMA.FTZ R146, R36, UR10, -R8.reuse ;  /* 0x0000000a24927c23 */ /* 0x100fe20008010808 */
[----:B------:R-:W-:Y:S01]  /*3860*/  FMNMX.FTZ R9, R31, R10, !PT ;  /* 0x0000000a1f097209 */ /* 0x000fe20007810000 */
[--C-:B------:R-:W-:Y:S01]  /*3870*/  FFMA.FTZ R37, R37, UR10, -R8.reuse ;  /* 0x0000000a25257c23 */ /* 0x100fe20008010808 */
[----:B------:R-:W-:Y:S01]  /*3880*/  FSEL R79, R79, -INF , !P2 ;  /* 0xff8000004f4f7808 */ /* 0x000fe20005000000 */
[----:B------:R-:W0:Y:S01]  /*3890*/  MUFU.EX2 R3, R3 ;  /* 0x0000000300037308 */ /* 0x000e220000000800 */
[----:B------:R-:W-:Y:S01]  /*38a0*/  FMNMX.FTZ R10, R34, R9, !PT ;  /* 0x00000009220a7209 */ /* 0x000fe20007810000 */
[--C-:B------:R-:W-:Y:S01]  /*38b0*/  FFMA.FTZ R140, R40, UR10, -R8.reuse ;  /* 0x0000000a288c7c23 */ /* 0x100fe20008010808 */
[----:B------:R-:W-:Y:S01]  /*38c0*/  ISETP.LT.OR P6, PT, R0, 0x7a, P6 ;  /* 0x0000007a0000780c */ /* 0x000fe200037c1670 */
[--C-:B------:R-:W-:Y:S01]  /*38d0*/  FFMA.FTZ R41, R41, UR10, -R8.reuse ;  /* 0x0000000a29297c23 */ /* 0x100fe20008010808 */
[----:B------:R-:W-:Y:S01]  /*38e0*/  FMNMX.FTZ R11, R35, R10, !PT ;  /* 0x0000000a230b7209 */ /* 0x000fe20007810000 */
[--C-:B------:R-:W-:Y:S01]  /*38f0*/  FFMA.FTZ R49, R49, UR10, -R8.reuse ;  /* 0x0000000a31317c23 */ /* 0x100fe20008010808 */
[----:B------:R-:W-:Y:S01]  /*3900*/  FSEL R87, R87, -INF , !P6 ;  /* 0xff80000057577808 */ /* 0x000fe20007000000 */
[----:B------:R-:W-:Y:S01]  /*3910*/  MUFU.EX2 R9, R33 ;  /* 0x0000002100097308 */ /* 0x000fe20000000800 */
[----:B------:R-:W-:Y:S01]  /*3920*/  FMNMX.FTZ R10, R38, R11, !PT ;  /* 0x0000000b260a7209 */ /* 0x000fe20007810000 */
[--C-:B------:R-:W-:Y:S01]  /*3930*/  FFMA.FTZ R53, R53, UR10, -R8.reuse ;  /* 0x0000000a35357c23 */ /* 0x100fe20008010808 */
[--C-:B------:R-:W-:Y:S01]  /*3940*/  FFMA.FTZ R142, R44, UR10, -R8.reuse ;  /* 0x0000000a2c8e7c23 */ /* 0x100fe20008010808 */
[--C-:B------:R-:W-:Y:S01]  /*3950*/  FFMA.FTZ R136, R48, UR10, -R8.reuse ;  /* 0x0000000a30887c23 */ /* 0x100fe20008010808 */
[----:B------:R-:W-:Y:S01]  /*3960*/  FMNMX.FTZ R11, R39, R10, !PT ;  /* 0x0000000a270b7209 */ /* 0x000fe20007810000 */
[--C-:B------:R-:W-:Y:S01]  /*3970*/  FFMA.FTZ R138, R52, UR10, -R8.reuse ;  /* 0x0000000a348a7c23 */ /* 0x100fe20008010808 */
[--C-:B------:R-:W-:Y:S01]  /*3980*/  FFMA.FTZ R132, R56, UR10, -R8.reuse ;  /* 0x0000000a38847c23 */ /* 0x100fe20008010808 */
[----:B------:R-:W1:Y:S01]  /*3990*/  MUFU.EX2 R150, R150 ;  /* 0x0000009600967308 */ /* 0x000e620000000800 */
[----:B------:R-:W-:Y:S01]  /*39a0*/  FMNMX.FTZ R10, R42, R11, !PT ;  /* 0x0000000b2a0a7209 */ /* 0x000fe20007810000 */
[--C-:B------:R-:W-:Y:S01]  /*39b0*/  FFMA.FTZ R134, R60, UR10, -R8.reuse ;  /* 0x0000000a3c867c23 */ /* 0x100fe20008010808 */
[--C-:B------:R-:W-:Y:S01]  /*39c0*/  FFMA.FTZ R128, R64, UR10, -R8.reuse ;  /* 0x0000000a40807c23 */ /* 0x100fe20008010808 */
[--C-:B------:R-:W-:Y:S01]  /*39d0*/  FFMA.FTZ R130, R68, UR10, -R8.reuse ;  /* 0x0000000a44827c23 */ /* 0x100fe20008010808 */
[----:B------:R-:W-:Y:S01]  /*39e0*/  FMNMX.FTZ R13, R43, R10, !PT ;  /* 0x0000000a2b0d7209 */ /* 0x000fe20007810000 */
[--C-:B------:R-:W-:Y:S01]  /*39f0*/  FFMA.FTZ R124, R72, UR10, -R8.reuse ;  /* 0x0000000a487c7c23 */ /* 0x100fe20008010808 */
[--C-:B------:R-:W-:Y:S01]  /*3a00*/  FFMA.FTZ R126, R76, UR10, -R8.reuse ;  /* 0x0000000a4c7e7c23 */ /* 0x100fe20008010808 */
[----:B------:R-:W2:Y:S01]  /*3a10*/  MUFU.EX2 R5, R5 ;  /* 0x0000000500057308 */ /* 0x000ea20000000800 */
[----:B------:R-:W-:Y:S01]  /*3a20*/  FMNMX.FTZ R10, R46, R13, !PT ;  /* 0x0000000d2e0a7209 */ /* 0x000fe20007810000 */
[--C-:B------:R-:W-:Y:S01]  /*3a30*/  FFMA.FTZ R120, R80, UR10, -R8.reuse ;  /* 0x0000000a50787c23 */ /* 0x100fe20008010808 */
[----:B------:R-:W-:-:S02]  /*3a40*/  FFMA.FTZ R122, R84, UR10, -R8 ;  /* 0x0000000a547a7c23 */ /* 0x000fc40008010808 */
[----:B------:R-:W-:-:S03]  /*3a50*/  FMNMX.FTZ R13, R47, R10, !PT ;  /* 0x0000000a2f0d7209 */ /* 0x000fc60007810000 */
[----:B------:R-:W3:Y:S01]  /*3a60*/  MUFU.EX2 R144, R144 ;  /* 0x0000009000907308 */ /* 0x000ee20000000800 */
[----:B------:R-:W-:-:S04]  /*3a70*/  FMNMX.FTZ R10, R50, R13, !PT ;  /* 0x0000000d320a7209 */ /* 0x000fc80007810000 */
[----:B------:R-:W-:-:S03]  /*3a80*/  FMNMX.FTZ R15, R51, R10, !PT ;  /* 0x0000000a330f7209 */ /* 0x000fc60007810000 */
[----:B------:R-:W4:Y:S01]  /*3a90*/  MUFU.EX2 R146, R146 ;  /* 0x0000009200927308 */ /* 0x000f220000000800 */
[----:B------:R-:W-:-:S04]  /*3aa0*/  FMNMX.FTZ R10, R54, R15, !PT ;  /* 0x0000000f360a7209 */ /* 0x000fc80007810000 */
[----:B------:R-:W-:-:S03]  /*3ab0*/  FMNMX.FTZ R15, R55, R10, !PT ;  /* 0x0000000a370f7209 */ /* 0x000fc60007810000 */
[----:B------:R5:W4:Y:S01]  /*3ac0*/  MUFU.EX2 R11, R37 ;  /* 0x00000025000b7308 */ /* 0x000b220000000800 */
[----:B------:R-:W-:-:S04]  /*3ad0*/  FMNMX.FTZ R10, R58, R15, !PT ;  /* 0x0000000f3a0a7209 */ /* 0x000fc80007810000 */
[----:B------:R-:W-:-:S03]  /*3ae0*/  FMNMX.FTZ R21, R59, R10, !PT ;  /* 0x0000000a3b157209 */ /* 0x000fc60007810000 */
[----:B------:R-:W-:Y:S01]  /*3af0*/  MUFU.EX2 R15, R45 ;  /* 0x0000002d000f7308 */ /* 0x000fe20000000800 */
[----:B------:R-:W-:Y:S01]  /*3b00*/  FMNMX.FTZ R10, R62, R21, !PT ;  /* 0x000000153e0a7209 */ /* 0x000fe20007810000 */
[----:B-----5:R-:W-:-:S03]  /*3b10*/  FFMA.FTZ R37, R65, UR10, -R8 ;  /* 0x0000000a41257c23 */ /* 0x020fc60008010808 */
[----:B------:R-:W-:-:S03]  /*3b20*/  FMNMX.FTZ R21, R63, R10, !PT ;  /* 0x0000000a3f157209 */ /* 0x000fc60007810000 */
[----:B------:R-:W5:Y:S01]  /*3b30*/  MUFU.EX2 R140, R140 ;  /* 0x0000008c008c7308 */ /* 0x000f620000000800 */
[----:B------:R-:W-:-:S04]  /*3b40*/  FMNMX.FTZ R10, R66, R21, !PT ;  /* 0x00000015420a7209 */ /* 0x000fc80007810000 */
[----:B------:R-:W-:-:S03]  /*3b50*/  FMNMX.FTZ R25, R67, R10, !PT ;  /* 0x0000000a43197209 */ /* 0x000fc60007810000 */
[----:B------:R0:W-:Y:S01]  /*3b60*/  MUFU.EX2 R13, R41 ;  /* 0x00000029000d7308 */ /* 0x0001e20000000800 */
[----:B------:R-:W-:-:S04]  /*3b70*/  FMNMX.FTZ R10, R70, R25, !PT ;  /* 0x00000019460a7209 */ /* 0x000fc80007810000 */
[----:B------:R-:W-:-:S03]  /*3b80*/  FMNMX.FTZ R25, R71, R10, !PT ;  /* 0x0000000a47197209 */ /* 0x000fc60007810000 */
[----:B------:R1:W-:Y:S01]  /*3b90*/  MUFU.EX2 R21, R49 ;  /* 0x0000003100157308 */ /* 0x0003e20000000800 */
[----:B------:R-:W-:Y:S01]  /*3ba0*/  FMNMX.FTZ R10, R74, R25, !PT ;  /* 0x000000194a0a7209 */ /* 0x000fe20007810000 */
[----:B0-----:R-:W-:-:S03]  /*3bb0*/  FFMA.FTZ R41, R69, UR10, -R8 ;  /* 0x0000000a45297c23 */ /* 0x001fc60008010808 */
[----:B------:R-:W-:-:S03]  /*3bc0*/  FMNMX.FTZ R29, R75, R10, !PT ;  /* 0x0000000a4b1d7209 */ /* 0x000fc60007810000 */
[----:B------:R0:W-:Y:S01]  /*3bd0*/  MUFU.EX2 R25, R53 ;  /* 0x0000003500197308 */ /* 0x0001e20000000800 */
[----:B------:R-:W-:Y:S01]  /*3be0*/  FMNMX.FTZ R4, R78, R29, !PT ;  /* 0x0000001d4e047209 */ /* 0x000fe20007810000 */
[----:B-1----:R-:W-:-:S03]  /*3bf0*/  FFMA.FTZ R49, R77, UR10, -R8 ;  /* 0x0000000a4d317c23 */ /* 0x002fc60008010808 */
[----:B------:R-:W-:-:S03]  /*3c00*/  FMNMX.FTZ R29, R79, R4, !PT ;  /* 0x000000044f1d7209 */ /* 0x000fc60007810000 */
[----:B------:R-:W-:Y:S01]  /*3c10*/  MUFU.EX2 R142, R142 ;  /* 0x0000008e008e7308 */ /* 0x000fe20000000800 */
[----:B------:R-:W-:Y:S01]  /*3c20*/  FMNMX.FTZ R4, R82, R29, !PT ;  /* 0x0000001d52047209 */ /* 0x000fe20007810000 */
[----:B0-----:R-:W-:-:S03]  /*3c30*/  FFMA.FTZ R53, R81, UR10, -R8 ;  /* 0x0000000a51357c23 */ /* 0x001fc60008010808 */
[----:B------:R-:W-:-:S03]  /*3c40*/  FMNMX.FTZ R33, R83, R4, !PT ;  /* 0x0000000453217209 */ /* 0x000fc60007810000 */
[----:B------:R0:W-:Y:S01]  /*3c50*/  MUFU.EX2 R29, R57 ;  /* 0x00000039001d7308 */ /* 0x0001e20000000800 */
[----:B------:R-:W-:Y:S01]  /*3c60*/  FMNMX.FTZ R0, R86, R33, !PT ;  /* 0x0000002156007209 */ /* 0x000fe20007810000 */
[----:B------:R-:W-:-:S03]  /*3c70*/  FFMA.FTZ R33, R61, UR10, -R8 ;  /* 0x0000000a3d217c23 */ /* 0x000fc60008010808 */
[----:B------:R-:W-:-:S03]  /*3c80*/  FMNMX.FTZ R0, R87, R0, !PT ;  /* 0x0000000057007209 */ /* 0x000fc60007810000 */
[----:B------:R-:W-:Y:S02]  /*3c90*/  MUFU.EX2 R136, R136 ;  /* 0x0000008800887308 */ /* 0x000fe40000000800 */
[----:B------:R-:W1:Y:S06]  /*3ca0*/  SHFL.BFLY PT, R45, R0, 0x2, 0x1f ;  /* 0x0c401f00002d7f89 */ /* 0x000e6c00000e0000 */
[----:B------:R-:W-:Y:S08]  /*3cb0*/  MUFU.EX2 R138, R138 ;  /* 0x0000008a008a7308 */ /* 0x000ff00000000800 */
[----:B------:R-:W-:Y:S08]  /*3cc0*/  MUFU.EX2 R132, R132 ;  /* 0x0000008400847308 */ /* 0x000ff00000000800 */
[----:B------:R-:W-:Y:S01]  /*3cd0*/  MUFU.EX2 R134, R134 ;  /* 0x0000008600867308 */ /* 0x000fe20000000800 */
[----:B-1----:R-:W-:Y:S01]  /*3ce0*/  FMNMX.FTZ R4, R0, R45, !PT ;  /* 0x0000002d00047209 */ /* 0x002fe20007810000 */
[----:B------:R-:W-:-:S04]  /*3cf0*/  FFMA.FTZ R45, R73, UR10, -R8 ;  /* 0x0000000a492d7c23 */ /* 0x000fc80008010808 */
[----:B0-----:R-:W0:Y:S02]  /*3d00*/  SHFL.BFLY PT, R57, R4, 0x1, 0x1f ;  /* 0x0c201f0004397f89 */ /* 0x001e2400000e0000 */
[----:B------:R-:W-:Y:S08]  /*3d10*/  MUFU.EX2 R33, R33 ;  /* 0x0000002100217308 */ /* 0x000ff00000000800 */
[----:B------:R-:W-:Y:S08]  /*3d20*/  MUFU.EX2 R128, R128 ;  /* 0x0000008000807308 */ /* 0x000ff00000000800 */
[----:B------:R-:W-:Y:S01]  /*3d30*/  MUFU.EX2 R37, R37 ;  /* 0x0000002500257308 */ /* 0x000fe20000000800 */
[----:B0-----:R-:W-:Y:S01]  /*3d40*/  FMNMX.FTZ R0, R4, R57, !PT ;  /* 0x0000003904007209 */ /* 0x001fe20007810000 */
[----:B------:R-:W-:-:S06]  /*3d50*/  FFMA.FTZ R57, R85, UR10, -R8 ;  /* 0x0000000a55397c23 */ /* 0x000fcc0008010808 */
[----:B------:R-:W-:Y:S01]  /*3d60*/  MUFU.EX2 R130, R130 ;  /* 0x0000008200827308 */ /* 0x000fe20000000800 */
[C---:B------:R-:W-:Y:S01]  /*3d70*/  FSETP.NEU.FTZ.AND P2, PT, R0.reuse, -INF , PT ;  /* 0xff8000000000780b */ /* 0x040fe20003f5d000 */
[----:B------:R-:W-:-:S05]  /*3d80*/  FMUL.FTZ R28, R0, UR10 ;  /* 0x0000000a001c7c20 */ /* 0x000fca0008410000 */
[----:B------:R-:W-:Y:S01]  /*3d90*/  FSEL R28, R28, RZ, P2 ;  /* 0x000000ff1c1c7208 */ /* 0x000fe20001000000 */
[----:B------:R-:W-:Y:S01]  /*3da0*/  MUFU.EX2 R41, R41 ;  /* 0x0000002900297308 */ /* 0x000fe20000000800 */
[----:B------:R-:W-:-:S03]  /*3db0*/  PLOP3.LUT P2, PT, PT, PT, UP1, 0x40, 0x0 ;  /* 0x000000000000781c */ /* 0x000fc60003f4e818 */
[--C-:B------:R-:W-:Y:S01]  /*3dc0*/  FFMA.FTZ R4, R27, UR10, -R28.reuse ;  /* 0x0000000a1b047c23 */ /* 0x100fe2000801081c */
[----:B------:R-:W-:Y:S01]  /*3dd0*/  FADD.FTZ R27, R148, R3 ;  /* 0x00000003941b7221 */ /* 0x000fe20000010000 */
[--C-:B------:R-:W-:Y:S01]  /*3de0*/  FFMA.FTZ R149, R26, UR10, -R28.reuse ;  /* 0x0000000a1a957c23 */ /* 0x100fe2000801081c */
[--C-:B------:R-:W-:Y:S01]  /*3df0*/  FFMA.FTZ R151, R30, UR10, -R28.reuse ;  /* 0x0000000a1e977c23 */ /* 0x100fe2000801081c */
[--C-:B------:R-:W-:Y:S01]  /*3e00*/  FFMA.FTZ R8, R31, UR10, -R28.reuse ;  /* 0x0000000a1f087c23 */ /* 0x100fe2000801081c */
[----:B------:R-:W-:Y:S01]  /*3e10*/  FADD.FTZ R26, R150, R27 ;  /* 0x0000001b961a7221 */ /* 0x000fe20000010000 */
[----:B------:R-:W-:Y:S01]  /*3e20*/  MUFU.EX2 R4, R4 ;  /* 0x0000000400047308 */ /* 0x000fe20000000800 */
[--C-:B------:R-:W-:Y:S01]  /*3e30*/  FFMA.FTZ R145, R34, UR10, -R28.reuse ;  /* 0x0000000a22917c23 */ /* 0x100fe2000801081c */
[----:B------:R-:W-:Y:S01]  /*3e40*/  FFMA.FTZ R10, R35, UR10, -R28 ;  /* 0x0000000a230a7c23 */ /* 0x000fe2000801081c */
[----:B--2---:R-:W-:Y:S01]  /*3e50*/  FADD.FTZ R27, R5, R26 ;  /* 0x0000001a051b7221 */ /* 0x004fe20000010000 */
[--C-:B------:R-:W-:Y:S01]  /*3e60*/  FFMA.FTZ R147, R38, UR10, -R28.reuse ;  /* 0x0000000a26937c23 */ /* 0x100fe2000801081c */
[--C-:B------:R-:W-:Y:S01]  /*3e70*/  FFMA.FTZ R12, R39, UR10, -R28.reuse ;  /* 0x0000000a270c7c23 */ /* 0x100fe2000801081c */
[--C-:B------:R-:W-:Y:S01]  /*3e80*/  FFMA.FTZ R141, R42, UR10, -R28.reuse ;  /* 0x0000000a2a8d7c23 */ /* 0x100fe2000801081c */
[----:B---3--:R-:W-:Y:S01]  /*3e90*/  FADD.FTZ R30, R144, R27 ;  /* 0x0000001b901e7221 */ /* 0x008fe20000010000 */
[----:B------:R-:W0:Y:S01]  /*3ea0*/  MUFU.EX2 R149, R149 ;  /* 0x0000009500957308 */ /* 0x000e220000000800 */
[--C-:B------:R-:W-:Y:S01]  /*3eb0*/  FFMA.FTZ R14, R43, UR10, -R28.reuse ;  /* 0x0000000a2b0e7c23 */ /* 0x100fe2000801081c */
[----:B------:R-:W-:Y:S01]  /*3ec0*/  FFMA.FTZ R143, R46, UR10, -R28 ;  /* 0x0000000a2e8f7c23 */ /* 0x000fe2000801081c */
[----:B------:R-:W-:Y:S01]  /*3ed0*/  FADD.FTZ R27, R9, R30 ;  /* 0x0000001e091b7221 */ /* 0x000fe20000010000 */
[--C-:B------:R-:W-:Y:S01]  /*3ee0*/  FFMA.FTZ R20, R47, UR10, -R28.reuse ;  /* 0x0000000a2f147c23 */ /* 0x100fe2000801081c */
[--C-:B------:R-:W-:Y:S01]  /*3ef0*/  FFMA.FTZ R137, R50, UR10, -R28.reuse ;  /* 0x0000000a32897c23 */ /* 0x100fe2000801081c */
[--C-:B------:R-:W-:Y:S01]  /*3f00*/  FFMA.FTZ R24, R51, UR10, -R28.reuse ;  /* 0x0000000a33187c23 */ /* 0x100fe2000801081c */
[----:B----4-:R-:W-:Y:S01]  /*3f10*/  FADD.FTZ R30, R146, R27 ;  /* 0x0000001b921e7221 */ /* 0x010fe20000010000 */
[----:B------:R-:W1:Y:S01]  /*3f20*/  MUFU.EX2 R151, R151 ;  /* 0x0000009700977308 */ /* 0x000e620000000800 */
[--C-:B------:R-:W-:Y:S01]  /*3f30*/  FFMA.FTZ R139, R54, UR10, -R28.reuse ;  /* 0x0000000a368b7c23 */ /* 0x100fe2000801081c */
[----:B------:R-:W-:Y:S01]  /*3f40*/  FFMA.FTZ R26, R55, UR10, -R28 ;  /* 0x0000000a371a7c23 */ /* 0x000fe2000801081c */
[----:B------:R-:W-:Y:S01]  /*3f50*/  FADD.FTZ R27, R11, R30 ;  /* 0x0000001e0b1b7221 */ /* 0x000fe20000010000 */
[--C-:B------:R-:W-:Y:S01]  /*3f60*/  FFMA.FTZ R133, R58, UR10, -R28.reuse ;  /* 0x0000000a3a857c23 */ /* 0x100fe2000801081c */
[----:B------:R-:W-:Y:S01]  /*3f70*/  FFMA.FTZ R30, R59, UR10, -R28 ;  /* 0x0000000a3b1e7c23 */ /* 0x000fe2000801081c */
[----:B------:R-:W-:Y:S01]  /*3f80*/  F2FP.F16.F32.PACK_AB R148, R3, R148 ;  /* 0x000000940394723e */ /* 0x000fe200000000ff */
[----:B-----5:R-:W-:Y:S01]  /*3f90*/  FADD.FTZ R32, R140, R27 ;  /* 0x0000001b8c207221 */ /* 0x020fe20000010000 */
[----:B------:R-:W2:Y:S01]  /*3fa0*/  MUFU.EX2 R8, R8 ;  /* 0x0000000800087308 */ /* 0x000ea20000000800 */
[----:B0-----:R-:W-:Y:S01]  /*3fb0*/  FADD.FTZ R34, R149, R4 ;  /* 0x0000000495227221 */ /* 0x001fe20000010000 */
[----:B------:R-:W-:Y:S01]  /*3fc0*/  FFMA.FTZ R135, R62, UR10, -R28 ;  /* 0x0000000a3e877c23 */ /* 0x000fe2000801081c */
[----:B------:R-:W-:Y:S01]  /*3fd0*/  FADD.FTZ R27, R13, R32 ;  /* 0x000000200d1b7221 */ /* 0x000fe20000010000 */
[--C-:B------:R-:W-:Y:S01]  /*3fe0*/  FFMA.FTZ R129, R66, UR10, -R28.reuse ;  /* 0x0000000a42817c23 */ /* 0x100fe2000801081c */
[--C-:B------:R-:W-:Y:S01]  /*3ff0*/  FFMA.FTZ R131, R70, UR10, -R28.reuse ;  /* 0x0000000a46837c23 */ /* 0x100fe2000801081c */
[----:B------:R-:W-:Y:S01]  /*4000*/  FFMA.FTZ R71, R71, UR10, -R28 ;  /* 0x0000000a47477c23 */ /* 0x000fe2000801081c */
[----:B------:R-:W-:Y:S01]  /*4010*/  FADD.FTZ R32, R142, R27 ;  /* 0x0000001b8e207221 */ /* 0x000fe20000010000 */
[----:B------:R-:W0:Y:S01]  /*4020*/  MUFU.EX2 R145, R145 ;  /* 0x0000009100917308 */ /* 0x000e220000000800 */
[----:B-1----:R-:W-:Y:S01]  /*4030*/  FADD.FTZ R27, R151, R34 ;  /* 0x00000022971b7221 */ /* 0x002fe20000010000 */
[----:B------:R-:W-:Y:S01]  /*4040*/  FFMA.FTZ R74, R74, UR10, -R28 ;  /* 0x0000000a4a4a7c23 */ /* 0x000fe2000801081c */
[----:B------:R-:W-:Y:S01]  /*4050*/  FADD.FTZ R31, R15, R32 ;  /* 0x000000200f1f7221 */ /* 0x000fe20000010000 */
[--C-:B------:R-:W-:Y:S01]  /*4060*/  FFMA.FTZ R32, R63, UR10, -R28.reuse ;  /* 0x0000000a3f207c23 */ /* 0x100fe2000801081c */
[--C-:B------:R-:W-:Y:S01]  /*4070*/  FFMA.FTZ R75, R75, UR10, -R28.reuse ;  /* 0x0000000a4b4b7c23 */ /* 0x100fe2000801081c */
[--C-:B------:R-:W-:Y:S01]  /*4080*/  FFMA.FTZ R78, R78, UR10, -R28.reuse ;  /* 0x0000000a4e4e7c23 */ /* 0x100fe2000801081c */
[----:B------:R-:W-:Y:S01]  /*4090*/  FADD.FTZ R36, R136, R31 ;  /* 0x0000001f88247221 */ /* 0x000fe20000010000 */
[----:B------:R-:W1:Y:S01]  /*40a0*/  MUFU.EX2 R10, R10 ;  /* 0x0000000a000a7308 */ /* 0x000e620000000800 */
[----:B--2---:R-:W-:Y:S01]  /*40b0*/  FADD.FTZ R34, R8, R27 ;  /* 0x0000001b08227221 */ /* 0x004fe20000010000 */
[----:B------:R-:W-:Y:S01]  /*40c0*/  FFMA.FTZ R79, R79, UR10, -R28 ;  /* 0x0000000a4f4f7c23 */ /* 0x000fe2000801081c */
[----:B------:R-:W-:Y:S01]  /*40d0*/  FADD.FTZ R31, R21, R36 ;  /* 0x00000024151f7221 */ /* 0x000fe20000010000 */
[--C-:B------:R-:W-:Y:S01]  /*40e0*/  FFMA.FTZ R82, R82, UR10, -R28.reuse ;  /* 0x0000000a52527c23 */ /* 0x100fe2000801081c */
[----:B------:R-:W-:Y:S01]  /*40f0*/  F2FP.F16.F32.PACK_AB R150, R5, R150 ;  /* 0x000000960596723e */ /* 0x000fe200000000ff */
[----:B------:R-:W-:Y:S01]  /*4100*/  FFMA.FTZ R83, R83, UR10, -R28 ;  /* 0x0000000a53537c23 */ /* 0x000fe2000801081c */
[----:B------:R-:W-:Y:S01]  /*4110*/  FADD.FTZ R38, R138, R31 ;  /* 0x0000001f8a267221 */ /* 0x000fe20000010000 */
[----:B------:R-:W2:Y:S01]  /*4120*/  MUFU.EX2 R147, R147 ;  /* 0x0000009300937308 */ /* 0x000ea20000000800 */
[----:B0-----:R-:W-:Y:S01]  /*4130*/  FADD.FTZ R27, R145, R34 ;  /* 0x00000022911b7221 */ /* 0x001fe20000010000 */
[----:B------:R-:W-:Y:S01]  /*4140*/  FFMA.FTZ R34, R67, UR10, -R28 ;  /* 0x0000000a43227c23 */ /* 0x000fe2000801081c */
[----:B------:R-:W-:Y:S01]  /*4150*/  FADD.FTZ R31, R25, R38 ;  /* 0x00000026191f7221 */ /* 0x000fe20000010000 */
[----:B------:R-:W-:Y:S01]  /*4160*/  F2FP.F16.F32.PACK_AB R149, R4, R149 ;  /* 0x000000950495723e */ /* 0x000fe200000000ff */
[--C-:B------:R-:W-:Y:S01]  /*4170*/  FFMA.FTZ R86, R86, UR10, -R28.reuse ;  /* 0x0000000a56567c23 */ /* 0x100fe2000801081c */
[----:B------:R-:W-:Y:S01]  /*4180*/  FFMA.FTZ R28, R87, UR10, -R28 ;  /* 0x0000000a571c7c23 */ /* 0x000fe2000801081c */
[----:B------:R-:W-:Y:S01]  /*4190*/  FADD.FTZ R38, R132, R31 ;  /* 0x0000001f84267221 */ /* 0x000fe20000010000 */
[----:B------:R-:W0:Y:S01]  /*41a0*/  MUFU.EX2 R12, R12 ;  /* 0x0000000c000c7308 */ /* 0x000e220000000800 */
[----:B-1----:R-:W-:Y:S01]  /*41b0*/  FADD.FTZ R36, R10, R27 ;  /* 0x0000001b0a247221 */ /* 0x002fe20000010000 */
[----:B------:R-:W-:Y:S01]  /*41c0*/  F2FP.F16.F32.PACK_AB R144, R9, R144 ;  /* 0x000000900990723e */ /* 0x000fe200000000ff */
[----:B------:R-:W-:Y:S01]  /*41d0*/  FADD.FTZ R31, R29, R38 ;  /* 0x000000261d1f7221 */ /* 0x000fe20000010000 */
[----:B------:R-:W-:-:S02]  /*41e0*/  F2FP.F16.F32.PACK_AB R146, R11, R146 ;  /* 0x000000920b92723e */ /* 0x000fc400000000ff */
[----:B------:R-:W-:Y:S01]  /*41f0*/  F2FP.F16.F32.PACK_AB R140, R13, R140 ;  /* 0x0000008c0d8c723e */ /* 0x000fe200000000ff */
[----:B------:R-:W-:Y:S01]  /*4200*/  FADD.FTZ R38, R134, R31 ;  /* 0x0000001f86267221 */ /* 0x000fe20000010000 */
[----:B------:R-:W1:Y:S01]  /*4210*/  MUFU.EX2 R141, R141 ;  /* 0x0000008d008d7308 */ /* 0x000e620000000800 */
[----:B--2---:R-:W-:Y:S01]  /*4220*/  FADD.FTZ R27, R147, R36 ;  /* 0x00000024931b7221 */ /* 0x004fe20000010000 */
[----:B------:R-:W-:Y:S01]  /*4230*/  F2FP.F16.F32.PACK_AB R142, R15, R142 ;  /* 0x0000008e0f8e723e */ /* 0x000fe200000000ff */
[----:B------:R-:W-:Y:S01]  /*4240*/  FADD.FTZ R31, R33, R38 ;  /* 0x00000026211f7221 */ /* 0x000fe20000010000 */
[----:B------:R-:W-:Y:S02]  /*4250*/  F2FP.F16.F32.PACK_AB R136, R21, R136 ;  /* 0x000000881588723e */ /* 0x000fe400000000ff */
[----:B------:R-:W-:Y:S01]  /*4260*/  F2FP.F16.F32.PACK_AB R138, R25, R138 ;  /* 0x0000008a198a723e */ /* 0x000fe200000000ff */
[----:B------:R-:W-:Y:S01]  /*4270*/  FADD.FTZ R40, R128, R31 ;  /* 0x0000001f80287221 */ /* 0x000fe20000010000 */
[----:B------:R-:W2:Y:S01]  /*4280*/  MUFU.EX2 R14, R14 ;  /* 0x0000000e000e7308 */ /* 0x000ea20000000800 */
[----:B0-----:R-:W-:Y:S01]  /*4290*/  FADD.FTZ R36, R12, R27 ;  /* 0x0000001b0c247221 */ /* 0x001fe20000010000 */
[----:B------:R-:W-:-:S02]  /*42a0*/  F2FP.F16.F32.PACK_AB R132, R29, R132 ;  /* 0x000000841d84723e */ /* 0x000fc400000000ff */
[----:B------:R-:W-:Y:S02]  /*42b0*/  F2FP.F16.F32.PACK_AB R134, R33, R134 ;  /* 0x000000862186723e */ /* 0x000fe400000000ff */
[----:B------:R-:W-:Y:S02]  /*42c0*/  F2FP.F16.F32.PACK_AB R128, R37, R128 ;  /* 0x000000802580723e */ /* 0x000fe400000000ff */
[----:B------:R-:W0:Y:S01]  /*42d0*/  MUFU.EX2 R143, R143 ;  /* 0x0000008f008f7308 */ /* 0x000e220000000800 */
[----:B-1----:R-:W-:Y:S01]  /*42e0*/  FADD.FTZ R27, R141, R36 ;  /* 0x000000248d1b7221 */ /* 0x002fe20000010000 */
[----:B------:R-:W-:Y:S02]  /*42f0*/  F2FP.F16.F32.PACK_AB R151, R8, R151 ;  /* 0x000000970897723e */ /* 0x000fe400000000ff */
[----:B------:R-:W-:Y:S02]  /*4300*/  F2FP.F16.F32.PACK_AB R145, R10, R145 ;  /* 0x000000910a91723e */ /* 0x000fe400000000ff */
[----:B------:R-:W-:-:S02]  /*4310*/  F2FP.F16.F32.PACK_AB R147, R12, R147 ;  /* 0x000000930c93723e */ /* 0x000fc400000000ff */
[----:B------:R-:W1:Y:S01]  /*4320*/  MUFU.EX2 R20, R20 ;  /* 0x0000001400147308 */ /* 0x000e620000000800 */
[C---:B--2---:R-:W-:Y:S01]  /*4330*/  FADD.FTZ R36, R14.reuse, R27 ;  /* 0x0000001b0e247221 */ /* 0x044fe20000010000 */
[----:B------:R-:W-:-:S06]  /*4340*/  F2FP.F16.F32.PACK_AB R141, R14, R141 ;  /* 0x0000008d0e8d723e */ /* 0x000fcc00000000ff */
[----:B------:R-:W2:Y:S01]  /*4350*/  MUFU.EX2 R137, R137 ;  /* 0x0000008900897308 */ /* 0x000ea20000000800 */
[----:B0-----:R-:W-:-:S07]  /*4360*/  FADD.FTZ R27, R143, R36 ;  /* 0x000000248f1b7221 */ /* 0x001fce0000010000 */
[----:B------:R-:W0:Y:S01]  /*4370*/  MUFU.EX2 R24, R24 ;  /* 0x0000001800187308 */ /* 0x000e220000000800 */
[C---:B-1----:R-:W-:Y:S01]  /*4380*/  FADD.FTZ R38, R20.reuse, R27 ;  /* 0x0000001b14267221 */ /* 0x042fe20000010000 */
[----:B------:R-:W-:Y:S01]  /*4390*/  FADD.FTZ R27, R37, R40 ;  /* 0x00000028251b7221 */ /* 0x000fe20000010000 */
[----:B------:R-:W-:-:S03]  /*43a0*/  F2FP.F16.F32.PACK_AB R143, R20, R143 ;  /* 0x0000008f148f723e */ /* 0x000fc600000000ff */
[----:B------:R-:W-:Y:S01]  /*43b0*/  FADD.FTZ R40, R130, R27 ;  /* 0x0000001b82287221 */ /* 0x000fe20000010000 */
[----:B------:R-:W-:Y:S01]  /*43c0*/  F2FP.F16.F32.PACK_AB R130, R41, R130 ;  /* 0x000000822982723e */ /* 0x000fe200000000ff */
[----:B------:R-:W1:Y:S01]  /*43d0*/  MUFU.EX2 R139, R139 ;  /* 0x0000008b008b7308 */ /* 0x000e620000000800 */
[----:B--2---:R-:W-:Y:S01]  /*43e0*/  FADD.FTZ R3, R137, R38 ;  /* 0x0000002689037221 */ /* 0x004fe20000010000 */
[----:B------:R-:W-:-:S06]  /*43f0*/  FADD.FTZ R5, R41, R40 ;  /* 0x0000002829057221 */ /* 0x000fcc0000010000 */
[----:B------:R-:W2:Y:S01]  /*4400*/  MUFU.EX2 R26, R26 ;  /* 0x0000001a001a7308 */ /* 0x000ea20000000800 */
[C---:B0-----:R-:W-:Y:S01]  /*4410*/  FADD.FTZ R38, R24.reuse, R3 ;  /* 0x0000000318267221 */ /* 0x041fe20000010000 */
[----:B------:R-:W-:-:S06]  /*4420*/  F2FP.F16.F32.PACK_AB R137, R24, R137 ;  /* 0x000000891889723e */ /* 0x000fcc00000000ff */
[----:B------:R-:W0:Y:S01]  /*4430*/  MUFU.EX2 R133, R133 ;  /* 0x0000008500857308 */ /* 0x000e220000000800 */
[----:B-1----:R-:W-:-:S07]  /*4440*/  FADD.FTZ R3, R139, R38 ;  /* 0x000000268b037221 */ /* 0x002fce0000010000 */
[----:B------:R-:W1:Y:S01]  /*4450*/  MUFU.EX2 R30, R30 ;  /* 0x0000001e001e7308 */ /* 0x000e620000000800 */
[C---:B--2---:R-:W-:Y:S01]  /*4460*/  FADD.FTZ R38, R26.reuse, R3 ;  /* 0x000000031a267221 */ /* 0x044fe20000010000 */
[----:B------:R-:W-:-:S06]  /*4470*/  F2FP.F16.F32.PACK_AB R139, R26, R139 ;  /* 0x0000008b1a8b723e */ /* 0x000fcc00000000ff */
        /* <DEDUP_REMOVED lines=52> */
[----:B------:R-:W-:-:S06]  /*47c0*/  VIADD R3, R88, 0xfffffffe ;  /* 0xfffffffe58037836 */ /* 0x000fcc0000000000 */
[----:B------:R-:W2:Y:S01]  /*47d0*/  MUFU.EX2 R57, R57 ;  /* 0x0000003900397308 */ /* 0x000ea20000000800 */
[----:B0-----:R-:W-:Y:S01]  /*47e0*/  FADD.FTZ R40, R122, R5 ;  /* 0x000000057a287221 */ /* 0x001fe20000010000 */
[C---:B-1----:R-:W-:Y:S01]  /*47f0*/  FADD.FTZ R4, R123.reuse, R4 ;  /* 0x000000047b047221 */ /* 0x042fe20000010000 */
[----:B------:R-:W-:Y:S02]  /*4800*/  F2FP.F16.F32.PACK_AB R123, R123, R86 ;  /* 0x000000567b7b723e */ /* 0x000fe400000000ff */
[C---:B--2---:R-:W-:Y:S01]  /*4810*/  FADD.FTZ R5, R57.reuse, R40 ;  /* 0x0000002839057221 */ /* 0x044fe20000010000 */
[----:B------:R-:W-:Y:S01]  /*4820*/  F2FP.F16.F32.PACK_AB R122, R57, R122 ;  /* 0x0000007a397a723e */ /* 0x000fe200000000ff */
[----:B------:R-:W-:Y:S06]  /*4830*/  @P2 BRA `(.L_x_806) ;  /* 0x0000000000442947 */ /* 0x000fec0003800000 */
        /* <DEDUP_REMOVED lines=10> */
.L_x_807:
[----:B------:R-:W-:-:S11]  /*48e0*/  UISETP.NE.AND UP2, UPT, UR7, 0x1, UPT ;  /* 0x000000010700788c */ /* 0x000fd6000bf45270 */
[----:B------:R-:W-:Y:S02]  /*48f0*/  @UP2 ULDC.64 UR18, c[0x0][0x9e8] ;  /* 0x00027a0000122ab9 */ /* 0x000fe40000000a00 */
[----:B------:R-:W-:-:S04]  /*4900*/  UIMAD.WIDE.U32 UR14, UR11, UR18, URZ ;  /* 0x000000120b0e72a5 */ /* 0x000fc8000f8e003f */
[----:B------:R-:W-:-:S12]  /*4910*/  @UP2 USHF.R.U32.HI UR11, URZ, UR19, UR15 ;  /* 0x000000133f0b2299 */ /* 0x000fd8000801160f */
.L_x_808:
[----:B------:R-:W-:-:S04]  /*4920*/  UIMAD UR7, UR11, UR7, UR7 ;  /* 0x000000070b0772a4 */ /* 0x000fc8000f8e0207 */
[----:B------:R-:W-:-:S04]  /*4930*/  UISETP.LT.AND UP2, UPT, UR6, UR7, UPT ;  /* 0x000000070600728c */ /* 0x000fc8000bf41270 */
[----:B------:R-:W-:-:S12]  /*4940*/  USEL UR6, UR6, UR7, UP2 ;  /* 0x0000000706067287 */ /* 0x000fd80009000000 */
.L_x_806:
[----:B------:R-:W-:Y:S01]  /*4950*/  USHF.R.S32.HI UR7, URZ, 0x1f, UR6 ;  /* 0x0000001f3f077899 */ /* 0x000fe20008011406 */
[----:B------:R-:W-:Y:S02]  /*4960*/  CS2R R118, SRZ ;  /* 0x0000000000767805 */ /* 0x000fe4000001ff00 */
[----:B------:R-:W-:Y:S02]  /*4970*/  CS2R R116, SRZ ;  /* 0x0000000000747805 */ /* 0x000fe4000001ff00 */
[----:B------:R-:W-:Y:S01]  /*4980*/  CS2R R114, SRZ ;  /* 0x0000000000727805 */ /* 0x000fe2000001ff00 */
[----:B------:R-:W-:Y:S01]  /*4990*/  ULEA.HI UR7, UR7, UR6, URZ, 0x7 ;  /* 0x0000000607077291 */ /* 0x000fe2000f8f383f */
[----:B------:R-:W-:Y:S02]  /*49a0*/  CS2R R112, SRZ ;  /* 0x0000000000707805 */ /* 0x000fe4000001ff00 */
[----:B------:R-:W-:Y:S02]  /*49b0*/  CS2R R110, SRZ ;  /* 0x00000000006e7805 */ /* 0x000fe4000001ff00 */
[----:B------:R-:W-:Y:S01]  /*49c0*/  CS2R R108, SRZ ;  /* 0x00000000006c7805 */ /* 0x000fe2000001ff00 */
[----:B------:R-:W-:Y:S01]  /*49d0*/  USHF.R.S32.HI UR7, URZ, 0x7, UR7 ;  /* 0x000000073f077899 */ /* 0x000fe20008011407 */
[----:B------:R-:W-:-:S02]  /*49e0*/  CS2R R106, SRZ ;  /* 0x00000000006a7805 */ /* 0x000fc4000001ff00 */
[----:B------:R-:W-:Y:S02]  /*49f0*/  CS2R R104, SRZ ;  /* 0x0000000000687805 */ /* 0x000fe4000001ff00 */
[----:B------:R-:W-:Y:S01]  /*4a00*/  CS2R R102, SRZ ;  /* 0x0000000000667805 */ /* 0x000fe2000001ff00 */
[----:B------:R-:W-:Y:S01]  /*4a10*/  UISETP.LT.AND UP2, UPT, UR43, UR7, UPT ;  /* 0x000000072b00728c */ /* 0x000fe2000bf41270 */
[----:B------:R-:W-:Y:S02]  /*4a20*/  CS2R R100, SRZ ;  /* 0x0000000000647805 */ /* 0x000fe4000001ff00 */
[----:B------:R-:W-:Y:S02]  /*4a30*/  CS2R R98, SRZ ;  /* 0x0000000000627805 */ /* 0x000fe4000001ff00 */
[----:B------:R-:W-:Y:S01]  /*4a40*/  CS2R R96, SRZ ;  /* 0x0000000000607805 */ /* 0x000fe2000001ff00 */
[----:B------:R-:W-:Y:S01]  /*4a50*/  USEL UR27, UR43, UR7, !UP2 ;  /* 0x000000072b1b7287 */ /* 0x000fe2000d000000 */
[----:B------:R-:W-:-:S02]  /*4a60*/  CS2R R94, SRZ ;  /* 0x00000000005e7805 */ /* 0x000fc4000001ff00 */
[----:B------:R-:W-:Y:S02]  /*4a70*/  CS2R R92, SRZ ;  /* 0x00000000005c7805 */ /* 0x000fe4000001ff00 */
[----:B------:R-:W-:Y:S02]  /*4a80*/  CS2R R90, SRZ ;  /* 0x00000000005a7805 */ /* 0x000fe4000001ff00 */
[----:B------:R-:W-:Y:S02]  /*4a90*/  CS2R R88, SRZ ;  /* 0x0000000000587805 */ /* 0x000fe4000001ff00 */
[----:B------:R-:W-:-:S13]  /*4aa0*/  ISETP.GE.AND P2, PT, R3, UR27, PT ;  /* 0x0000001b03007c0c */ /* 0x000fda000bf46270 */
[----:B------:R-:W-:Y:S05]  /*4ab0*/  @!P2 BRA `(.L_x_809) ;  /* 0x0000002c0080a947 */ /* 0x000fea0003800000 */
[----:B------:R-:W-:Y:S01]  /*4ac0*/  IMAD.MOV.U32 R119, RZ, RZ, RZ ;  /* 0x000000ffff777224 */ /* 0x000fe200078e00ff */
[----:B------:R-:W-:Y:S01]  /*4ad0*/  ULDC UR23, c[0x0][0x9e4] ;  /* 0x0002790000177ab9 */ /* 0x000fe20000000800 */
[----:B------:R-:W-:Y:S01]  /*4ae0*/  ULDC UR22, c[0x0][0x9dc] ;  /* 0x0002770000167ab9 */ /* 0x000fe20000000800 */
[----:B------:R-:W-:Y:S01]  /*4af0*/  ULDC UR21, c[0x0][0x988] ;  /* 0x0002620000157ab9 */ /* 0x000fe20000000800 */
[----:B------:R-:W-:-:S05]  /*4b00*/  ULDC UR24, c[0x0][0x9e0] ;  /* 0x0002780000187ab9 */ /* 0x000fca0000000800 */
.L_x_826:
[----:B------:R-:W-:Y:S01]  /*4b10*/  UIADD3 UR26, UR37, 0x1, URZ ;  /* 0x00000001251a7890 */ /* 0x000fe2000fffe03f */
[----:B------:R-:W-:-:S03]  /*4b20*/  ISETP.NE.AND P3, PT, RZ, UR44, PT ;  /* 0x0000002cff007c0c */ /* 0x000fc6000bf65270 */
[----:B------:R-:W-:-:S04]  /*4b30*/  UISETP.NE.AND UP2, UPT, UR26, 0x2, UPT ;  /* 0x000000021a00788c */ /* 0x000fc8000bf45270 */
[----:B------:R-:W-:Y:S02]  /*4b40*/  USEL UR25, URZ, 0x1, UP2 ;  /* 0x000000013f197887 */ /* 0x000fe40009000000 */
[----:B------:R-:W-:Y:S02]  /*4b50*/  USEL UR26, UR26, URZ, UP2 ;  /* 0x0000003f1a1a7287 */ /* 0x000fe40009000000 */
[----:B------:R-:W-:Y:S02]  /*4b60*/  ULOP3.LUT UR25, UR36, UR25, URZ, 0x3c, !UPT ;  /* 0x0000001924197292 */ /* 0x000fe4000f8e3c3f */
[----:B------:R-:W-:Y:S10]  /*4b70*/  @P3 BRA `(.L_x_810) ;  /* 0x00000000002c3947 */ /* 0x000ff40003800000 */
[----:B------:R-:W-:Y:S05]  /*4b80*/  @!P0 BRA `(.L_x_811) ;  /* 0x0000000000048947 */ /* 0x000fea0003800000 */
[----:B------:R-:W-:Y:S01]  /*4b90*/  BPT.TRAP 0x1 ;  /* 0x000000040000795c */ /* 0x000fe20000300000 */
.L_x_811:
[----:B------:R-:W-:Y:S01]  /*4ba0*/  ULEA UR6, UR26, UR45, 0x3 ;  /* 0x0000002d1a067291 */ /* 0x000fe2000f8e183f */
[----:B------:R-:W-:-:S05]  /*4bb0*/  IMAD.U32 R6, RZ, RZ, UR25 ;  /* 0x00000019ff067e24 */ /* 0x000fca000f8e00ff */
[----:B------:R-:W-:-:S04]  /*4bc0*/  SHF.L.U32 R6, R6, 0x1f, RZ ;  /* 0x0000001f06067819 */ /* 0x000fc800000006ff */
[----:B------:R0:W1:Y:S01]  /*4bd0*/  SYNCS.PHASECHK.TRANS64.TRYWAIT P2, [UR6+0x16830], R6 ;  /* 0x01683006ff0075a7 */ /* 0x0000620008040146 */
[----:B------:R-:W-:Y:S05]  /*4be0*/  @!P0 BRA `(.L_x_812) ;  /* 0x0000000000048947 */ /* 0x000fea0003800000 */
[----:B------:R-:W-:Y:S01]  /*4bf0*/  BPT.TRAP 0x1 ;  /* 0x000000040000795c */ /* 0x000fe20000300000 */
.L_x_812:
[----:B-1----:R-:W-:Y:S05]  /*4c00*/  @P2 BRA `(.L_x_810) ;  /* 0x0000000000082947 */ /* 0x002fea0003800000 */
[----:B------:R-:W1:Y:S02]  /*4c10*/  SYNCS.PHASECHK.TRANS64.TRYWAIT P2, [UR6+0x16830], R6 ;  /* 0x01683006ff0075a7 */ /* 0x000e640008040146 */
[----:B-1----:R-:W-:Y:S05]  /*4c20*/  @!P2 BRA `(.L_x_813) ;  /* 0x000000d400d4a947 */ /* 0x002fea0003800000 */
.L_x_810:
[----:B01----:R-:W-:Y:S01]  /*4c30*/  VIADD R6, R22, 0x8 ;  /* 0x0000000816067836 */ /* 0x003fe20000000000 */
[----:B------:R-:W-:Y:S01]  /*4c40*/  ULEA UR18, UR26, UR20, 0xa ;  /* 0x000000141a127291 */ /* 0x000fe2000f8e503f */
[----:B------:R-:W-:Y:S01]  /*4c50*/  UMOV UR19, 0x40000040 ;  /* 0x4000004000137882 */ /* 0x000fe20000000000 */
[----:B------:R-:W-:Y:S02]  /*4c60*/  UMOV UR7, 0x40000040 ;  /* 0x4000004000077882 */ /* 0x000fe40000000000 */
[----:B------:R0:W-:Y:S01]  /*4c70*/  BAR.SYNC.DEFER_BLOCKING R6, 0x100 ;  /* 0x000400060000751d */ /* 0x0001e20000010000 */
[----:B------:R-:W-:Y:S02]  /*4c80*/  UIADD3 UR6, UR18, 0x2, URZ ;  /* 0x0000000212067890 */ /* 0x000fe4000fffe03f */
[----:B------:R-:W-:Y:S02]  /*4c90*/  UIADD3 UR10, UR18, 0x4, URZ ;  /* 0x00000004120a7890 */ /* 0x000fe4000fffe03f */
[----:B------:R-:W-:Y:S01]  /*4ca0*/  UIADD3 UR14, UR18, 0x6, URZ ;  /* 0x00000006120e7890 */ /* 0x000fe2000fffe03f */
[----:B------:R-:W-:Y:S01]  /*4cb0*/  UMOV UR11, 0x40000040 ;  /* 0x40000040000b7882 */ /* 0x000fe20000000000 */
[----:B------:R-:W-:Y:S01]  /*4cc0*/  UMOV UR15, 0x40000040 ;  /* 0x40000040000f7882 */ /* 0x000fe20000000000 */
[----:B------:R-:W-:-:S06]  /*4cd0*/  WARPGROUP.ARRIVE ;  /* 0x00000000000079c5 */ /* 0x000fcc0000000000 */
[----:B------:R-:W-:Y:S03]  /*4ce0*/  HGMMA.64x128x16.F32 R24, gdesc[UR16], RZ, !UPT, gsb0 ;  /* 0x01e00000101879f0 */ /* 0x000fe6000c0008ff */
[----:B------:R-:W-:Y:S02]  /*4cf0*/  WARPGROUP.DEPBAR.LE gsb0, 0x0 ;  /* 0x00008000000079c5 */ /* 0x000fe40000010000 */
[----:B------:R-:W-:-:S07]  /*4d00*/  WARPGROUP.ARRIVE ;  /* 0x00000000000079c5 */ /* 0x000fce0000000000 */
[----:B------:R-:W-:Y:S03]  /*4d10*/  HGMMA.64x128x16.F32 R24, gdesc[UR4], R24, gsb0 ;  /* 0x01e00000041879f0 */ /* 0x000fe60008000818 */
[----:B------:R-:W-:Y:S02]  /*4d20*/  WARPGROUP.DEPBAR.LE gsb0, 0x0 ;  /* 0x00008000000079c5 */ /* 0x000fe40000010000 */
[----:B------:R-:W-:-:S07]  /*4d30*/  WARPGROUP.ARRIVE ;  /* 0x00000000000079c5 */ /* 0x000fce0000000000 */
[----:B------:R-:W-:Y:S03]  /*4d40*/  HGMMA.64x128x16.F32 R24, gdesc[UR8], R24, gsb0 ;  /* 0x01e00000081879f0 */ /* 0x000fe60008000818 */
[----:B------:R-:W-:Y:S02]  /*4d50*/  WARPGROUP.DEPBAR.LE gsb0, 0x0 ;  /* 0x00008000000079c5 */ /* 0x000fe40000010000 */
[----:B------:R-:W-:-:S07]  /*4d60*/  WARPGROUP.ARRIVE ;  /* 0x00000000000079c5 */ /* 0x000fce0000000000 */
[----:B------:R-:W-:Y:S03]  /*4d70*/  HGMMA.64x128x16.F32 R24, gdesc[UR12], R24, gsb0 ;  /* 0x01e000000c1879f0 */ /* 0x000fe60008000818 */
[----:B------:R-:W-:Y:S02]  /*4d80*/  WARPGROUP.DEPBAR.LE gsb0, 0x0 ;  /* 0x00008000000079c5 */ /* 0x000fe40000010000 */
[----:B0-----:R-:W-:Y:S05]  /*4d90*/  @P3 BRA `(.L_x_814) ;  /* 0x00000000002c3947 */ /* 0x001fea0003800000 */
[----:B------:R-:W-:Y:S05]  /*4da0*/  @!P0 BRA `(.L_x_815) ;  /* 0x0000000000048947 */ /* 0x000fea0003800000 */
[----:B------:R-:W-:Y:S01]  /*4db0*/  BPT.TRAP 0x1 ;  /* 0x000000040000795c */ /* 0x000fe20000300000 */
.L_x_815:
[----:B------:R-:W-:Y:S01]  /*4dc0*/  ULEA UR6, UR37, UR45, 0x3 ;  /* 0x0000002d25067291 */ /* 0x000fe2000f8e183f */
[----:B------:R-:W-:-:S05]  /*4dd0*/  IMAD.U32 R6, RZ, RZ, UR36 ;  /* 0x00000024ff067e24 */ /* 0x000fca000f8e00ff */
[----:B------:R-:W-:-:S04]  /*4de0*/  SHF.L.U32 R6, R6, 0x1f, RZ ;  /* 0x0000001f06067819 */ /* 0x000fc800000006ff */
[----:B------:R0:W1:Y:S01]  /*4df0*/  SYNCS.PHASECHK.TRANS64.TRYWAIT P2, [UR6+0x16850], R6 ;  /* 0x01685006ff0075a7 */ /* 0x0000620008040146 */
[----:B------:R-:W-:Y:S05]  /*4e00*/  @!P0 BRA `(.L_x_816) ;  /* 0x0000000000048947 */ /* 0x000fea0003800000 */
[----:B------:R-:W-:Y:S01]  /*4e10*/  BPT.TRAP 0x1 ;  /* 0x000000040000795c */ /* 0x000fe20000300000 */
.L_x_816:
[----:B-1----:R-:W-:Y:S05]  /*4e20*/  @P2 BRA `(.L_x_814) ;  /* 0x0000000000082947 */ /* 0x002fea0003800000 */
[----:B------:R-:W1:Y:S02]  /*4e30*/  SYNCS.PHASECHK.TRANS64.TRYWAIT P2, [UR6+0x16850], R6 ;  /* 0x01685006ff0075a7 */ /* 0x000e640008040146 */
[----:B-1----:R-:W-:Y:S05]  /*4e40*/  @!P2 BRA `(.L_x_817) ;  /* 0x000000d40064a947 */ /* 0x002fea0003800000 */
.L_x_814:
[----:B------:R-:W-:Y:S01]  /*4e50*/  UIADD3 UR6, UR45, 0x400, URZ ;  /* 0x000004002d067890 */ /* 0x000fe2000fffe03f */
[----:B------:R-:W-:Y:S01]  /*4e60*/  WARPGROUP.ARRIVE ;  /* 0x00000000000079c5 */ /* 0x000fe20000000000 */
[----:B------:R-:W-:-:S05]  /*4e70*/  UMOV UR7, 0x40000040 ;  /* 0x4000004000077882 */ /* 0x000fca0000000000 */
[----:B------:R-:W2:Y:S01]  /*4e80*/  S2R R8, SR_TID.X ;  /* 0x0000000000087919 */ /* 0x000ea20000002100 */
[----:B------:R-:W-:Y:S01]  /*4e90*/  USHF.R.U32.HI UR6, URZ, 0x4, UR6 ;  /* 0x000000043f067899 */ /* 0x000fe20008011606 */
[----:B------:R-:W-:Y:S01]  /*4ea0*/  PLOP3.LUT P2, PT, PT, PT, UP0, 0x80, 0x0 ;  /* 0x000000000000781c */ /* 0x000fe20003f4f008 */
[----:B------:R-:W-:Y:S01]  /*4eb0*/  VIADD R20, R17, UR39 ;  /* 0x0000002711147c36 */ /* 0x000fe20008000000 */
[----:B------:R-:W-:Y:S01]  /*4ec0*/  PLOP3.LUT P3, PT, PT, PT, UP0, 0x80, 0x0 ;  /* 0x000000000000781c */ /* 0x000fe20003f6f008 */
[----:B------:R-:W-:Y:S01]  /*4ed0*/  ULOP3.LUT UR6, UR6, 0x3fff, URZ, 0xc0, !UPT ;  /* 0x00003fff06067892 */ /* 0x000fe2000f8ec03f */
[----:B01----:R-:W0:Y:S01]  /*4ee0*/  LDC R6, c[0x0][0x2f0] ;  /* 0x0000bc00ff067b82 */ /* 0x003e220000000800 */
[----:B------:R-:W-:Y:S02]  /*4ef0*/  IMAD.SHL.U32 R13, R3, 0x80, RZ ;  /* 0x00000080030d7824 */ /* 0x000fe400078e00ff */
[----:B------:R-:W-:Y:S01]  /*4f00*/  ULEA UR10, UR37, UR6, 0xa ;  /* 0x00000006250a7291 */ /* 0x000fe2000f8e503f */
[----:B------:R-:W-:-:S02]  /*4f10*/  IMAD.U32 R10, RZ, RZ, UR26 ;  /* 0x0000001aff0a7e24 */ /* 0x000fc4000f8e00ff */
[----:B------:R-:W-:-:S03]  /*4f20*/  IADD3 R11, -R13, 0x1, RZ ;  /* 0x000000010d0b7810 */ /* 0x000fc60007ffe1ff */
[----:B------:R-:W-:Y:S01]  /*4f30*/  @!P1 LEA R10, R10, UR45, 0x3 ;  /* 0x0000002d0a0a9c11 */ /* 0x000fe2000f8e18ff */
[----:B------:R-:W-:Y:S01]  /*4f40*/  UMOV UR6, UR10 ;  /* 0x0000000a00067c82 */ /* 0x000fe20008000000 */
[----:B------:R-:W-:Y:S01]  /*4f50*/  IMAD R11, R16, -0x2, R11 ;  /* 0xfffffffe100b7824 */ /* 0x000fe200078e020b */
[----:B------:R-:W-:Y:S01]  /*4f60*/  HGMMA.64x64x16.F32 R88, R148, gdesc[UR4].tnspB, R88, gsb0 ;  /* 0x40e0000494587df0 */ /* 0x000fe20008000858 */
[----:B------:R-:W-:Y:S01]  /*4f70*/  UIADD3 UR6, UR10, 0x80, URZ ;  /* 0x000000800a067890 */ /* 0x000fe2000fffe03f */
[----:B------:R-:W-:Y:S01]  /*4f80*/  @!P1 VIADD R10, R10, 0x16840 ;  /* 0x000168400a0a9836 */ /* 0x000fe20000000000 */
[----:B------:R-:W-:-:S04]  /*4f90*/  UMOV UR7, 0x40000040 ;  /* 0x4000004000077882 */ /* 0x000fc80000000000 */
[----:B------:R-:W-:Y:S01]  /*4fa0*/  @!P1 PRMT R10, RZ, 0x654, R10 ;  /* 0x00000654ff0a9816 */ /* 0x000fe2000000000a */
[----:B------:R-:W-:Y:S02]  /*4fb0*/  WARPGROUP.DEPBAR.LE gsb0, 0x0 ;  /* 0x00008000000079c5 */ /* 0x000fe40000010000 */
[----:B------:R-:W-:-:S06]  /*4fc0*/  WARPGROUP.ARRIVE ;  /* 0x00000000000079c5 */ /* 0x000fcc0000000000 */
[----:B------:R-:W-:Y:S01]  /*4fd0*/  HGMMA.64x64x16.F32 R88, R144, gdesc[UR4].tnspB, R88, gsb0 ;  /* 0x40e0000490587df0 */ /* 0x000fe20008000858 */
[----:B------:R-:W-:Y:S01]  /*4fe0*/  UIADD3 UR6, UR10, 0x100, URZ ;  /* 0x000001000a067890 */ /* 0x000fe2000fffe03f */
[----:B------:R-:W-:Y:S01]  /*4ff0*/  UMOV UR7, 0x40000040 ;  /* 0x4000004000077882 */ /* 0x000fe20000000000 */
        /* <DEDUP_REMOVED lines=28> */
[----:B------:R-:W-:Y:S01]  /*51c0*/  @UP0 ULDC UR6, c[0x0][0x44c] ;  /* 0x0001130000060ab9 */ /* 0x000fe20000000800 */
[----:B------:R-:W-:Y:S01]  /*51d0*/  @UP0 ULDC UR7, c[0x0][0x450] ;  /* 0x0001140000070ab9 */ /* 0x000fe20000000800 */
[----:B------:R-:W-:Y:S01]  /*51e0*/  @P2 IMAD.HI.U32 R7, R20, UR6, RZ ;  /* 0x0000000614072c27 */ /* 0x000fe2000f8e00ff */
[----:B--2---:R-:W-:Y:S01]  /*51f0*/  ISETP.GE.U32.AND P2, PT, R8, 0x180, PT ;  /* 0x000001800800780c */ /* 0x004fe20003f46070 */
[----:B------:R-:W-:Y:S02]  /*5200*/  ULOP3.LUT UR6, URZ, UR22, URZ, 0x33, !UPT ;  /* 0x000000163f067292 */ /* 0x000fe4000f8e333f */
[----:B------:R-:W-:Y:S01]  /*5210*/  VIADD R8, R22, 0x9 ;  /* 0x0000000916087836 */ /* 0x000fe20000000000 */
[----:B------:R-:W-:Y:S02]  /*5220*/  @P3 SHF.R.U32.HI R20, RZ, UR7, R7 ;  /* 0x00000007ff143c19 */ /* 0x000fe40008011607 */
[----:B------:R-:W1:Y:S02]  /*5230*/  LDC R7, c[0x0][0x288] ;  /* 0x0000a200ff077b82 */ /* 0x000e640000000800 */
[----:B------:R-:W-:Y:S01]  /*5240*/  SEL R9, R8, 0x9, !P2 ;  /* 0x0000000908097807 */ /* 0x000fe20005000000 */
[----:B------:R-:W2:Y:S01]  /*5250*/  SHFL.IDX PT, R15, R20, RZ, 0x1c1f ;  /* 0x001c1fff140f7589 */ /* 0x000ea200000e0000 */
[----:B------:R-:W-:Y:S01]  /*5260*/  PLOP3.LUT P2, PT, PT, PT, UP1, 0x40, 0x0 ;  /* 0x000000000000781c */ /* 0x000fe20003f4e818 */
[----:B0-----:R-:W-:-:S04]  /*5270*/  IMAD R8, R6, UR41, R11 ;  /* 0x0000002906087c24 */ /* 0x001fc8000f8e020b */
[----:B-1----:R-:W-:-:S04]  /*5280*/  IMAD.IADD R8, R8, 0x1, -R7 ;  /* 0x0000000108087824 */ /* 0x002fc800078e0a07 */
[C---:B------:R-:W-:Y:S01]  /*5290*/  VIADD R12, R8.reuse, UR24 ;  /* 0x00000018080c7c36 */ /* 0x040fe20008000000 */
[----:B------:R-:W-:Y:S02]  /*52a0*/  WARPGROUP.DEPBAR.LE gsb0, 0x0 ;  /* 0x00008000000079c5 */ /* 0x000fe40000010000 */
[----:B------:R0:W-:Y:S06]  /*52b0*/  BAR.ARV R9, 0x100 ;  /* 0x000400090000751d */ /* 0x0001ec0000002000 */
[----:B------:R1:W-:Y:S02]  /*52c0*/  @!P1 SYNCS.ARRIVE.TRANS64.RED.A1T0 RZ, [R10+URZ], RZ ;  /* 0x000000ff0aff99a7 */ /* 0x0003e4000810043f */
[----:B-1----:R-:W-:-:S02]  /*52d0*/  VIADD R10, R8, UR6 ;  /* 0x00000006080a7c36 */ /* 0x002fc40008000000 */
[--C-:B--2---:R-:W-:Y:S02]  /*52e0*/  IMAD.IADD R8, R12, 0x1, R15.reuse ;  /* 0x000000010c087824 */ /* 0x104fe400078e020f */
[----:B0-----:R-:W-:Y:S01]  /*52f0*/  IMAD.IADD R9, R10, 0x1, R15 ;  /* 0x000000010a097824 */ /* 0x001fe200078e020f */
[----:B------:R-:W-:Y:S06]  /*5300*/  @P2 BRA `(.L_x_818) ;  /* 0x00000000005c2947 */ /* 0x000fec0003800000 */
[----:B------:R-:W-:Y:S01]  /*5310*/  IMAD R14, R6, UR41, R15 ;  /* 0x00000029060e7c24 */ /* 0x000fe2000f8e020f */
[----:B------:R-:W-:Y:S03]  /*5320*/  BSSY B0, `(.L_x_819) ;  /* 0x0000011000007945 */ /* 0x000fe60003800000 */
[----:B------:R-:W-:-:S05]  /*5330*/  IMAD.IADD R11, R14, 0x1, -R7 ;  /* 0x000000010e0b7824 */ /* 0x000fca00078e0a07 */
[----:B------:R-:W-:-:S13]  /*5340*/  ISETP.GT.AND P2, PT, R11, -0x1, PT ;  /* 0xffffffff0b00780c */ /* 0x000fda0003f44270 */
[----:B------:R-:W-:Y:S05]  /*5350*/  @P2 BRA `(.L_x_820) ;  /* 0x0000000000202947 */ /* 0x000fea0003800000 */
[----:B------:R-:W-:Y:S01]  /*5360*/  IMAD.U32 R120, RZ, RZ, UR23 ;  /* 0x00000017ff787e24 */ /* 0x000fe2000f8e00ff */
[----:B------:R-:W-:-:S04]  /*5370*/  LOP3.LUT R11, RZ, R11, RZ, 0x33, !PT ;  /* 0x0000000bff0b7212 */ /* 0x000fc800078e33ff */
[----:B------:R-:W-:-:S13]  /*5380*/  ISETP.NE.AND P2, PT, R120, 0x1, PT ;  /* 0x000000017800780c */ /* 0x000fda0003f45270 */
[----:B------:R-:W0:Y:S02]  /*5390*/  @P2 LDC.64 R14, c[0x0][0x9e8] ;  /* 0x00027a00ff0e2b82 */ /* 0x000e240000000a00 */
[----:B0-----:R-:W-:-:S05]  /*53a0*/  @P2 IMAD.HI.U32 R14, R11, R14, RZ ;  /* 0x0000000e0b0e2227 */ /* 0x001fca00078e00ff */
[----:B------:R-:W-:-:S04]  /*53b0*/  @P2 SHF.R.U32.HI R11, RZ, R15, R14 ;  /* 0x0000000fff0b2219 */ /* 0x000fc8000001160e */
[----:B------:R-:W-:Y:S01]  /*53c0*/  LOP3.LUT R11, RZ, R11, RZ, 0x33, !PT ;  /* 0x0000000bff0b7212 */ /* 0x000fe200078e33ff */
[----:B------:R-:W-:Y:S06]  /*53d0*/  BRA `(.L_x_821) ;  /* 0x0000000000147947 */ /* 0x000fec0003800000 */
.L_x_820:
[----:B------:R-:W-:-:S05]  /*53e0*/  IMAD.U32 R120, RZ, RZ, UR23 ;  /* 0x00000017ff787e24 */ /* 0x000fca000f8e00ff */
[----:B------:R-:W-:-:S13]  /*53f0*/  ISETP.NE.AND P2, PT, R120, 0x1, PT ;  /* 0x000000017800780c */ /* 0x000fda0003f45270 */
[----:B------:R-:W0:Y:S02]  /*5400*/  @P2 LDC.64 R14, c[0x0][0x9e8] ;  /* 0x00027a00ff0e2b82 */ /* 0x000e240000000a00 */
[----:B0-----:R-:W-:-:S05]  /*5410*/  @P2 IMAD.HI.U32 R14, R11, R14, RZ ;  /* 0x0000000e0b0e2227 */ /* 0x001fca00078e00ff */
[----:B------:R-:W-:-:S07]  /*5420*/  @P2 SHF.R.U32.HI R11, RZ, R15, R14 ;  /* 0x0000000fff0b2219 */ /* 0x000fce000001160e */
.L_x_821:
[----:B------:R-:W-:Y:S05]  /*5430*/  BSYNC B0 ;  /* 0x0000000000007941 */ /* 0x000fea0003800000 */
.L_x_819:
[----:B------:R-:W-:-:S04]  /*5440*/  IMAD R11, R11, R120, -R13 ;  /* 0x000000780b0b7224 */ /* 0x000fc800078e0a0d */
[----:B------:R-:W-:-:S05]  /*5450*/  IMAD R11, R16, -0x2, R11 ;  /* 0xfffffffe100b7824 */ /* 0x000fca00078e020b */
[----:B------:R-:W-:Y:S02]  /*5460*/  VIADDMNMX R8, R11, R120, R8, PT ;  /* 0x000000780b087246 */ /* 0x000fe40003800108 */
[----:B------:R-:W-:-:S07]  /*5470*/  VIMNMX R9, R9, R11, !PT ;  /* 0x0000000b09097248 */ /* 0x000fce0007fe0100 */
.L_x_818:
[----:B------:R-:W-:Y:S01]  /*5480*/  ISETP.GT.AND P2, PT, R3, -0x1, PT ;  /* 0xffffffff0300780c */ /* 0x000fe20003f44270 */
[----:B------:R-:W0:Y:S03]  /*5490*/  SHFL.IDX PT, R15, R20, 0x1, 0x1c1f ;  /* 0x003c1f00140f7f89 */ /* 0x000e2600000e0000 */
[C---:B------:R-:W-:Y:S02]  /*54a0*/  ISETP.GT.AND P5, PT, R9.reuse, RZ, P2 ;  /* 0x000000ff0900720c */ /* 0x040fe400017a4270 */
[C---:B------:R-:W-:Y:S02]  /*54b0*/  ISETP.GT.AND P4, PT, R9.reuse, 0x1, P2 ;  /* 0x000000010900780c */ /* 0x040fe40001784270 */
[----:B------:R-:W-:Y:S02]  /*54c0*/  ISETP.LT.OR P5, PT, R8, 0x1, P5 ;  /* 0x000000010800780c */ /* 0x000fe40002fa1670 */
[----:B------:R-:W-:-:S02]  /*54d0*/  ISETP.GT.AND P6, PT, R9, 0x8, P2 ;  /* 0x000000080900780c */ /* 0x000fc400017c4270 */
[----:B------:R-:W-:Y:S02]  /*54e0*/  FSEL R11, R24, -INF , !P5 ;  /* 0xff800000180b7808 */ /* 0x000fe40006800000 */
[C---:B------:R-:W-:Y:S02]  /*54f0*/  ISETP.GT.AND P5, PT, R9.reuse, 0x10, P2 ;  /* 0x000000100900780c */ /* 0x040fe400017a4270 */
[----:B------:R-:W-:Y:S02]  /*5500*/  ISETP.GT.AND P3, PT, R9, 0x9, P2 ;  /* 0x000000090900780c */ /* 0x000fe40001764270 */
[C---:B------:R-:W-:Y:S02]  /*5510*/  ISETP.LT.OR P5, PT, R8.reuse, 0x11, P5 ;  /* 0x000000110800780c */ /* 0x040fe40002fa1670 */
[----:B------:R-:W-:Y:S02]  /*5520*/  ISETP.LT.OR P4, PT, R8, 0x2, P4 ;  /* 0x000000020800780c */ /* 0x000fe40002781670 */
[----:B------:R-:W-:-:S02]  /*5530*/  FSEL R32, R32, -INF , !P5 ;  /* 0xff80000020207808 */ /* 0x000fc40006800000 */
[----:B------:R-:W-:Y:S01]  /*5540*/  ISETP.GT.AND P5, PT, R9, 0x20, P2 ;  /* 0x000000200900780c */ /* 0x000fe200017a4270 */
[--C-:B0-----:R-:W-:Y:S01]  /*5550*/  IMAD.IADD R12, R12, 0x1, R15.reuse ;  /* 0x000000010c0c7824 */ /* 0x101fe200078e020f */
[----:B------:R-:W-:Y:S01]  /*5560*/  ISETP.LT.OR P6, PT, R8, 0x9, P6 ;  /* 0x000000090800780c */ /* 0x000fe200037c1670 */
[----:B------:R-:W-:Y:S01]  /*5570*/  IMAD.IADD R10, R10, 0x1, R15 ;  /* 0x000000010a0a7824 */ /* 0x000fe200078e020f */
[C---:B------:R-:W-:Y:S02]  /*5580*/  ISETP.LT.OR P3, PT, R8.reuse, 0xa, P3 ;  /* 0x0000000a0800780c */ /* 0x040fe40001f61670 */
[----:B------:R-:W-:Y:S02]  /*5590*/  ISETP.LT.OR P5, PT, R8, 0x21, P5 ;  /* 0x000000210800780c */ /* 0x000fe40002fa1670 */
[----:B------:R-:W-:Y:S02]  /*55a0*/  FSEL R25, R25, -INF , !P4 ;  /* 0xff80000019197808 */ /* 0x000fe40006000000 */
[----:B------:R-:W-:-:S02]  /*55b0*/  FSEL R28, R28, -INF , !P6 ;  /* 0xff8000001c1c7808 */ /* 0x000fc40007000000 */
[----:B------:R-:W-:Y:S02]  /*55c0*/  FSEL R29, R29, -INF , !P3 ;  /* 0xff8000001d1d7808 */ /* 0x000fe40005800000 */
[C---:B------:R-:W-:Y:S02]  /*55d0*/  ISETP.GT.AND P4, PT, R9.reuse, 0x11, P2 ;  /* 0x000000110900780c */ /* 0x040fe40001784270 */
[C---:B------:R-:W-:Y:S02]  /*55e0*/  ISETP.GT.AND P6, PT, R9.reuse, 0x18, P2 ;  /* 0x000000180900780c */ /* 0x040fe400017c4270 */
[C---:B------:R-:W-:Y:S02]  /*55f0*/  ISETP.GT.AND P3, PT, R9.reuse, 0x19, P2 ;  /* 0x000000190900780c */ /* 0x040fe40001764270 */
[----:B------:R-:W-:Y:S02]  /*5600*/  FSEL R40, R40, -INF , !P5 ;  /* 0xff80000028287808 */ /* 0x000fe40006800000 */
[----:B------:R-:W-:-:S02]  /*5610*/  ISETP.GT.AND P5, PT, R9, 0x30, P2 ;  /* 0x000000300900780c */ /* 0x000fc400017a4270 */
[C---:B------:R-:W-:Y:S02]  /*5620*/  ISETP.LT.OR P4, PT, R8.reuse, 0x12, P4 ;  /* 0x000000120800780c */ /* 0x040fe40002781670 */
[C---:B------:R-:W-:Y:S02]  /*5630*/  ISETP.LT.OR P6, PT, R8.reuse, 0x19, P6 ;  /* 0x000000190800780c */ /* 0x040fe400037c1670 */
        /* <DEDUP_REMOVED lines=55> */
[----:B------:R-:W-:Y:S02]  /*59b0*/  ISETP.GT.AND P3, PT, R9, 0x69, P2 ;  /* 0x000000690900780c */ /* 0x000fe40001764270 */
[----:B------:R-:W-:Y:S02]  /*59c0*/  FSEL R80, R80, -INF , !P5 ;  /* 0xff80000050507808 */ /* 0x000fe40006800000 */
[----:B------:R-:W-:-:S02]  /*59d0*/  PLOP3.LUT P5, PT, PT, PT, UP1, 0x40, 0x0 ;  /* 0x000000000000781c */ /* 0x000fc40003fae818 */
[C---:B------:R-:W-:Y:S02]  /*59e0*/  ISETP.LT.OR P4, PT, R8.reuse, 0x62, P4 ;  /* 0x000000620800780c */ /* 0x040fe40002781670 */
[C---:B------:R-:W-:Y:S02]  /*59f0*/  ISETP.LT.OR P6, PT, R8.reuse, 0x69, P6 ;  /* 0x000000690800780c */ /* 0x040fe400037c1670 */
[----:B------:R-:W-:Y:S02]  /*5a00*/  ISETP.LT.OR P3, PT, R8, 0x6a, P3 ;  /* 0x0000006a0800780c */ /* 0x000fe40001f61670 */
[----:B------:R-:W-:Y:S02]  /*5a10*/  FSEL R73, R73, -INF , !P4 ;  /* 0xff80000049497808 */ /* 0x000fe40006000000 */
[----:B------:R-:W-:Y:S02]  /*5a20*/  FSEL R76, R76, -INF , !P6 ;  /* 0xff8000004c4c7808 */ /* 0x000fe40007000000 */
[----:B------:R-:W-:-:S02]  /*5a30*/  FSEL R77, R77, -INF , !P3 ;  /* 0xff8000004d4d7808 */ /* 0x000fc40005800000 */
[C---:B------:R-:W-:Y:S02]  /*5a40*/  ISETP.GT.AND P4, PT, R9.reuse, 0x71, P2 ;  /* 0x000000710900780c */ /* 0x040fe40001784270 */
[C---:B------:R-:W-:Y:S02]  /*5a50*/  ISETP.GT.AND P6, PT, R9.reuse, 0x78, P2 ;  /* 0x000000780900780c */ /* 0x040fe400017c4270 */
[----:B------:R-:W-:Y:S02]  /*5a60*/  ISETP.GT.AND P3, PT, R9, 0x79, P2 ;  /* 0x000000790900780c */ /* 0x000fe40001764270 */
[C---:B------:R-:W-:Y:S02]  /*5a70*/  ISETP.LT.OR P4, PT, R8.reuse, 0x72, P4 ;  /* 0x000000720800780c */ /* 0x040fe40002781670 */
[C---:B------:R-:W-:Y:S02]  /*5a80*/  ISETP.LT.OR P6, PT, R8.reuse, 0x79, P6 ;  /* 0x000000790800780c */ /* 0x040fe400037c1670 */
[----:B------:R-:W-:-:S02]  /*5a90*/  ISETP.LT.OR P3, PT, R8, 0x7a, P3 ;  /* 0x0000007a0800780c */ /* 0x000fc40001f61670 */
[----:B------:R-:W-:Y:S02]  /*5aa0*/  FSEL R81, R81, -INF , !P4 ;  /* 0xff80000051517808 */ /* 0x000fe40006000000 */
[----:B------:R-:W-:Y:S02]  /*5ab0*/  FSEL R84, R84, -INF , !P6 ;  /* 0xff80000054547808 */ /* 0x000fe40007000000 */
[----:B------:R-:W-:Y:S01]  /*5ac0*/  FSEL R85, R85, -INF , !P3 ;  /* 0xff80000055557808 */ /* 0x000fe20005800000 */
        /* <DEDUP_REMOVED lines=14> */
.L_x_824:
[----:B------:R-:W-:-:S05]  /*5bb0*/  IMAD.U32 R20, RZ, RZ, UR23 ;  /* 0x00000017ff147e24 */ /* 0x000fca000f8e00ff */
[----:B------:R-:W-:-:S13]  /*5bc0*/  ISETP.NE.AND P3, PT, R20, 0x1, PT ;  /* 0x000000011400780c */ /* 0x000fda0003f65270 */
[----:B------:R-:W0:Y:S02]  /*5bd0*/  @P3 LDC.64 R8, c[0x0][0x9e8] ;  /* 0x00027a00ff083b82 */ /* 0x000e240000000a00 */
[----:B0-----:R-:W-:-:S05]  /*5be0*/  @P3 IMAD.HI.U32 R8, R14, R8, RZ ;  /* 0x000000080e083227 */ /* 0x001fca00078e00ff */
[----:B------:R-:W-:-:S07]  /*5bf0*/  @P3 SHF.R.U32.HI R14, RZ, R9, R8 ;  /* 0x00000009ff0e3219 */ /* 0x000fce0000011608 */
.L_x_825:
[----:B------:R-:W-:Y:S05]  /*5c00*/  BSYNC B0 ;  /* 0x0000000000007941 */ /* 0x000fea0003800000 */
.L_x_823:
[----:B------:R-:W-:-:S04]  /*5c10*/  IMAD R13, R14, R20, -R13 ;  /* 0x000000140e0d7224 */ /* 0x000fc800078e0a0d */
[----:B------:R-:W-:-:S05]  /*5c20*/  IMAD R13, R16, -0x2, R13 ;  /* 0xfffffffe100d7824 */ /* 0x000fca00078e020d */
[----:B------:R-:W-:Y:S02]  /*5c30*/  VIADDMNMX R12, R13, R20, R12, PT ;  /* 0x000000140d0c7246 */ /* 0x000fe4000380010c */
[----:B------:R-:W-:-:S07]  /*5c40*/  VIMNMX R10, R10, R13, !PT ;  /* 0x0000000d0a0a7248 */ /* 0x000fce0007fe0100 */
.L_x_822:
[----:B------:R-:W-:Y:S01]  /*5c50*/  FMNMX.FTZ R8, R11, R2, !PT ;  /* 0x000000020b087209 */ /* 0x000fe20007810000 */
[----:B------:R-:W-:Y:S01]  /*5c60*/  UMOV UR10, UR21 ;  /* 0x00000015000a7c82 */ /* 0x000fe20008000000 */
[----:B------:R-:W-:Y:S01]  /*5c70*/  ISETP.GT.AND P5, PT, R10, 0x8, P2 ;  /* 0x000000080a00780c */ /* 0x000fe200017a4270 */
[----:B------:R-:W-:Y:S01]  /*5c80*/  UMOV UR36, UR25 ;  /* 0x0000001900247c82 */ /* 0x000fe20008000000 */
[----:B------:R-:W-:Y:S02]  /*5c90*/  FMNMX.FTZ R9, R25, R8, !PT ;  /* 0x0000000819097209 */ /* 0x000fe40007810000 */
[----:B------:R-:W-:Y:S02]  /*5ca0*/  ISETP.LT.OR P5, PT, R12, 0x9, P5 ;  /* 0x000000090c00780c */ /* 0x000fe40002fa1670 */
[----:B------:R-:W-:Y:S02]  /*5cb0*/  FMNMX.FTZ R8, R28, R9, !PT ;  /* 0x000000091c087209 */ /* 0x000fe40007810000 */
[----:B------:R-:W-:-:S02]  /*5cc0*/  FSEL R30, R30, -INF , !P5 ;  /* 0xff8000001e1e7808 */ /* 0x000fc40006800000 */
[----:B------:R-:W-:Y:S02]  /*5cd0*/  FMNMX.FTZ R9, R29, R8, !PT ;  /* 0x000000081d097209 */ /* 0x000fe40007810000 */
[----:B------:R-:W-:Y:S02]  /*5ce0*/  ISETP.GT.AND P5, PT, R10, 0x11, P2 ;  /* 0x000000110a00780c */ /* 0x000fe400017a4270 */
        /* <DEDUP_REMOVED lines=11> */
[----:B------:R-:W-:Y:S02]  /*5da0*/  ISETP.GT.AND P5, PT, R10, RZ, P2 ;  /* 0x000000ff0a00720c */ /* 0x000fe400017a4270 */
[----:B------:R-:W-:Y:S02]  /*5db0*/  FMNMX.FTZ R8, R44, R9, !PT ;  /* 0x000000092c087209 */ /* 0x000fe40007810000 */
[----:B------:R-:W-:Y:S02]  /*5dc0*/  ISETP.GT.AND P4, PT, R10, 0x1, P2 ;  /* 0x000000010a00780c */ /* 0x000fe40001784270 */
[----:B------:R-:W-:Y:S02]  /*5dd0*/  FMNMX.FTZ R9, R45, R8, !PT ;  /* 0x000000082d097209 */ /* 0x000fe40007810000 */
[----:B------:R-:W-:-:S02]  /*5de0*/  ISETP.LT.OR P5, PT, R12, 0x1, P5 ;  /* 0x000000010c00780c */ /* 0x000fc40002fa1670 */
[----:B------:R-:W-:Y:S02]  /*5df0*/  FMNMX.FTZ R8, R48, R9, !PT ;  /* 0x0000000930087209 */ /* 0x000fe40007810000 */
[----:B------:R-:W-:Y:S02]  /*5e00*/  ISETP.LT.OR P4, PT, R12, 0x2, P4 ;  /* 0x000000020c00780c */ /* 0x000fe40002781670 */
[----:B------:R-:W-:Y:S02]  /*5e10*/  FMNMX.FTZ R9, R49, R8, !PT ;  /* 0x0000000831097209 */ /* 0x000fe40007810000 */
[----:B------:R-:W-:Y:S02]  /*5e20*/  FSEL R15, R26, -INF , !P5 ;  /* 0xff8000001a0f7808 */ /* 0x000fe40006800000 */
[----:B------:R-:W-:Y:S02]  /*5e30*/  FMNMX.FTZ R8, R52, R9, !PT ;  /* 0x0000000934087209 */ /* 0x000fe40007810000 */
[----:B------:R-:W-:-:S02]  /*5e40*/  ISETP.GT.AND P3, PT, R10, 0x9, P2 ;  /* 0x000000090a00780c */ /* 0x000fc40001764270 */
[----:B------:R-:W-:Y:S02]  /*5e50*/  FMNMX.FTZ R9, R53, R8, !PT ;  /* 0x0000000835097209 */ /* 0x000fe40007810000 */
[----:B------:R-:W-:Y:S02]  /*5e60*/  FSEL R27, R27, -INF , !P4 ;  /* 0xff8000001b1b7808 */ /* 0x000fe40006000000 */
[----:B------:R-:W-:Y:S02]  /*5e70*/  FMNMX.FTZ R8, R56, R9, !PT ;  /* 0x0000000938087209 */ /* 0x000fe40007810000 */
[----:B------:R-:W-:Y:S02]  /*5e80*/  FMNMX.FTZ R20, R15, R0, !PT ;  /* 0x000000000f147209 */ /* 0x000fe40007810000 */
[----:B------:R-:W-:Y:S02]  /*5e90*/  FMNMX.FTZ R9, R57, R8, !PT ;  /* 0x0000000839097209 */ /* 0x000fe40007810000 */
[----:B------:R-:W-:-:S02]  /*5ea0*/  ISETP.GT.AND P4, PT, R10, 0x10, P2 ;  /* 0x000000100a00780c */ /* 0x000fc40001784270 */
[----:B------:R-:W-:Y:S02]  /*5eb0*/  FMNMX.FTZ R8, R60, R9, !PT ;  /* 0x000000093c087209 */ /* 0x000fe40007810000 */
[----:B------:R-:W-:Y:S02]  /*5ec0*/  ISETP.LT.OR P3, PT, R12, 0xa, P3 ;  /* 0x0000000a0c00780c */ /* 0x000fe40001f61670 */
[----:B------:R-:W-:Y:S02]  /*5ed0*/  FMNMX.FTZ R9, R61, R8, !PT ;  /* 0x000000083d097209 */ /* 0x000fe40007810000 */
[----:B------:R-:W-:Y:S02]  /*5ee0*/  FMNMX.FTZ R21, R27, R20, !PT ;  /* 0x000000141b157209 */ /* 0x000fe40007810000 */
[----:B------:R-:W-:Y:S02]  /*5ef0*/  FMNMX.FTZ R8, R64, R9, !PT ;  /* 0x0000000940087209 */ /* 0x000fe40007810000 */
[----:B------:R-:W-:-:S02]  /*5f00*/  ISETP.LT.OR P4, PT, R12, 0x11, P4 ;  /* 0x000000110c00780c */ /* 0x000fc40002781670 */
[----:B------:R-:W-:Y:S02]  /*5f10*/  FMNMX.FTZ R9, R65, R8, !PT ;  /* 0x0000000841097209 */ /* 0x000fe40007810000 */
[----:B------:R-:W-:Y:S02]  /*5f20*/  FSEL R31, R31, -INF , !P3 ;  /* 0xff8000001f1f7808 */ /* 0x000fe40005800000 */
[----:B------:R-:W-:Y:S02]  /*5f30*/  FMNMX.FTZ R8, R68, R9, !PT ;  /* 0x0000000944087209 */ /* 0x000fe40007810000 */
[----:B------:R-:W-:Y:S02]  /*5f40*/  FMNMX.FTZ R20, R30, R21, !PT ;  /* 0x000000151e147209 */ /* 0x000fe40007810000 */
        /* <DEDUP_REMOVED lines=17> */
[C---:B------:R-:W-:Y:S02]  /*6060*/  ISETP.GT.AND P3, PT, R10.reuse, 0x21, P2 ;  /* 0x000000210a00780c */ /* 0x040fe40001764270 */
[----:B------:R-:W-:Y:S01]  /*6070*/  FSEL R39, R39, -INF , !P4 ;  /* 0xff80000027277808 */ /* 0x000fe20006000000 */
[----:B------:R-:W0:Y:S01]  /*6080*/  SHFL.BFLY PT, R8, R9, 0x2, 0x1f ;  /* 0x0c401f0009087f89 */ /* 0x000e2200000e0000 */
[----:B------:R-:W-:-:S02]  /*6090*/  ISETP.GT.AND P4, PT, R10, 0x28, P2 ;  /* 0x000000280a00780c */ /* 0x000fc40001784270 */
[C---:B------:R-:W-:Y:S02]  /*60a0*/  ISETP.LT.OR P3, PT, R12.reuse, 0x22, P3 ;  /* 0x000000220c00780c */ /* 0x040fe40001f61670 */
[----:B------:R-:W-:Y:S02]  /*60b0*/  ISETP.LT.OR P4, PT, R12, 0x29, P4 ;  /* 0x000000290c00780c */ /* 0x000fe40002781670 */
[----:B------:R-:W-:Y:S02]  /*60c0*/  FSEL R43, R43, -INF , !P3 ;  /* 0xff8000002b2b7808 */ /* 0x000fe40005800000 */
[----:B------:R-:W-:Y:S02]  /*60d0*/  ISETP.GT.AND P3, PT, R10, 0x29, P2 ;  /* 0x000000290a00780c */ /* 0x000fe40001764270 */
[----:B------:R-:W-:Y:S02]  /*60e0*/  FSEL R46, R46, -INF , !P4 ;  /* 0xff8000002e2e7808 */ /* 0x000fe40006000000 */
[----:B------:R-:W-:-:S02]  /*60f0*/  ISETP.GT.AND P4, PT, R10, 0x30, P2 ;  /* 0x000000300a00780c */ /* 0x000fc40001784270 */
[----:B------:R-:W-:Y:S02]  /*6100*/  ISETP.LT.OR P5, PT, R12, 0x2a, P3 ;  /* 0x0000002a0c00780c */ /* 0x000fe40001fa1670 */
[----:B------:R-:W-:Y:S02]  /*6110*/  ISETP.GT.AND P3, PT, R10, 0x31, P2 ;  /* 0x000000310a00780c */ /* 0x000fe40001764270 */
[----:B------:R-:W-:Y:S02]  /*6120*/  FSEL R47, R47, -INF , !P5 ;  /* 0xff8000002f2f7808 */ /* 0x000fe40006800000 */
[----:B------:R-:W-:Y:S02]  /*6130*/  ISETP.LT.OR P4, PT, R12, 0x31, P4 ;  /* 0x000000310c00780c */ /* 0x000fe40002781670 */
[----:B------:R-:W-:Y:S02]  /*6140*/  ISETP.GT.AND P5, PT, R10, 0x38, P2 ;  /* 0x000000380a00780c */ /* 0x000fe400017a4270 */
[----:B0-----:R-:W-:-:S02]  /*6150*/  FMNMX.FTZ R13, R9, R8, !PT ;  /* 0x00000008090d7209 */ /* 0x001fc40007810000 */
[----:B------:R-:W-:Y:S02]  /*6160*/  ISETP.LT.OR P3, PT, R12, 0x32, P3 ;  /* 0x000000320c00780c */ /* 0x000fe40001f61670 */
[----:B------:R-:W-:Y:S01]  /*6170*/  FSEL R50, R50, -INF , !P4 ;  /* 0xff80000032327808 */ /* 0x000fe20006000000 */
[----:B------:R-:W0:Y:S01]  /*6180*/  SHFL.BFLY PT, R8, R13, 0x1, 0x1f ;  /* 0x0c201f000d087f89 */ /* 0x000e2200000e0000 */
[----:B------:R-:W-:Y:S02]  /*6190*/  ISETP.GT.AND P4, PT, R10, 0x39, P2 ;  /* 0x000000390a00780c */ /* 0x000fe40001784270 */
[----:B------:R-:W-:Y:S02]  /*61a0*/  FSEL R51, R51, -INF , !P3 ;  /* 0xff80000033337808 */ /* 0x000fe40005800000 */
[----:B------:R-:W-:Y:S02]  /*61b0*/  ISETP.LT.OR P5, PT, R12, 0x39, P5 ;  /* 0x000000390c00780c */ /* 0x000fe40002fa1670 */
[----:B------:R-:W-:-:S02]  /*61c0*/  ISETP.GT.AND P3, PT, R10, 0x40, P2 ;  /* 0x000000400a00780c */ /* 0x000fc40001764270 */
[----:B------:R-:W-:Y:S02]  /*61d0*/  ISETP.LT.OR P4, PT, R12, 0x3a, P4 ;  /* 0x0000003a0c00780c */ /* 0x000fe40002781670 */
[----:B------:R-:W-:Y:S02]  /*61e0*/  FSEL R54, R54, -INF , !P5 ;  /* 0xff80000036367808 */ /* 0x000fe40006800000 */
[----:B------:R-:W-:Y:S02]  /*61f0*/  ISETP.GT.AND P5, PT, R10, 0x41, P2 ;  /* 0x000000410a00780c */ /* 0x000fe400017a4270 */
[----:B------:R-:W-:Y:S02]  /*6200*/  FSEL R55, R55, -INF , !P4 ;  /* 0xff80000037377808 */ /* 0x000fe40006000000 */
[----:B------:R-:W-:Y:S02]  /*6210*/  ISETP.LT.OR P3, PT, R12, 0x41, P3 ;  /* 0x000000410c00780c */ /* 0x000fe40001f61670 */
[----:B------:R-:W-:-:S02]  /*6220*/  ISETP.GT.AND P4, PT, R10, 0x48, P2 ;  /* 0x000000480a00780c */ /* 0x000fc40001784270 */
[----:B------:R-:W-:Y:S02]  /*6230*/  ISETP.LT.OR P5, PT, R12, 0x42, P5 ;  /* 0x000000420c00780c */ /* 0x000fe40002fa1670 */
[----:B------:R-:W-:Y:S02]  /*6240*/  FSEL R58, R58, -INF , !P3 ;  /* 0xff8000003a3a7808 */ /* 0x000fe40005800000 */
[----:B0-----:R-:W-:Y:S02]  /*6250*/  FMNMX.FTZ R8, R13, R8, !PT ;  /* 0x000000080d087209 */ /* 0x001fe40007810000 */
[----:B------:R-:W-:Y:S02]  /*6260*/  ISETP.GT.AND P3, PT, R10, 0x49, P2 ;  /* 0x000000490a00780c */ /* 0x000fe40001764270 */
[C---:B------:R-:W-:Y:S01]  /*6270*/  FSETP.NEU.FTZ.AND P6, PT, R8.reuse, -INF , PT ;  /* 0xff8000000800780b */ /* 0x040fe20003fdd000 */
[----:B------:R-:W-:Y:S01]  /*6280*/  FMUL.FTZ R14, R8, UR10 ;  /* 0x0000000a080e7c20 */ /* 0x000fe20008410000 */
[----:B------:R-:W-:-:S02]  /*6290*/  FSEL R59, R59, -INF , !P5 ;  /* 0xff8000003b3b7808 */ /* 0x000fc40006800000 */
[----:B------:R-:W-:Y:S02]  /*62a0*/  ISETP.LT.OR P4, PT, R12, 0x49, P4 ;  /* 0x000000490c00780c */ /* 0x000fe40002781670 */
[----:B------:R-:W-:Y:S02]  /*62b0*/  FSEL R14, R14, RZ, P6 ;  /* 0x000000ff0e0e7208 */ /* 0x000fe40003000000 */
[----:B------:R-:W-:Y:S02]  /*62c0*/  ISETP.GT.AND P5, PT, R10, 0x50, P2 ;  /* 0x000000500a00780c */ /* 0x000fe400017a4270 */
[----:B------:R-:W-:Y:S01]  /*62d0*/  ISETP.LT.OR P3, PT, R12, 0x4a, P3 ;  /* 0x0000004a0c00780c */ /* 0x000fe20001f61670 */
[--C-:B------:R-:W-:Y:S01]  /*62e0*/  FFMA.FTZ R9, R25, UR10, -R14.reuse ;  /* 0x0000000a19097c23 */ /* 0x100fe2000801080e */
[----:B------:R-:W-:Y:S01]  /*62f0*/  FMNMX.FTZ R25, R35, R20, !PT ;  /* 0x0000001423197209 */ /* 0x000fe20007810000 */
[--C-:B------:R-:W-:Y:S01]  /*6300*/  FFMA.FTZ R148, R11, UR10, -R14.reuse ;  /* 0x0000000a0b947c23 */ /* 0x100fe2000801080e */
[--C-:B------:R-:W-:Y:S01]  /*6310*/  FFMA.FTZ R11, R29, UR10, -R14.reuse ;  /* 0x0000000a1d0b7c23 */ /* 0x100fe2000801080e */
[--C-:B------:R-:W-:Y:S01]  /*6320*/  FFMA.FTZ R13, R33, UR10, -R14.reuse ;  /* 0x0000000a210d7c23 */ /* 0x100fe2000801080e */
[----:B------:R-:W-:Y:S01]  /*6330*/  FMNMX.FTZ R20, R38, R25, !PT ;  /* 0x0000001926147209 */ /* 0x000fe20007810000 */
[--C-:B------:R-:W-:Y:S01]  /*6340*/  FFMA.FTZ R21, R37, UR10, -R14.reuse ;  /* 0x0000000a25157c23 */ /* 0x100fe2000801080e */
[----:B------:R-:W-:Y:S01]  /*6350*/  FSEL R62, R62, -INF , !P4 ;  /* 0xff8000003e3e7808 */ /* 0x000fe20006000000 */
[----:B------:R-:W-:Y:S01]  /*6360*/  MUFU.EX2 R148, R148 ;  /* 0x0000009400947308 */ /* 0x000fe20000000800 */
[----:B------:R-:W-:Y:S01]  /*6370*/  FMNMX.FTZ R25, R39, R20, !PT ;  /* 0x0000001427197209 */ /* 0x000fe20007810000 */
[--C-:B------:R-:W-:Y:S01]  /*6380*/  FFMA.FTZ R150, R28, UR10, -R14.reuse ;  /* 0x0000000a1c967c23 */ /* 0x100fe2000801080e */
[----:B------:R-:W-:Y:S01]  /*6390*/  ISETP.GT.AND P4, PT, R10, 0x51, P2 ;  /* 0x000000510a00780c */ /* 0x000fe20001784270 */
[--C-:B------:R-:W-:Y:S01]  /*63a0*/  FFMA.FTZ R144, R32, UR10, -R14.reuse ;  /* 0x0000000a20907c23 */ /* 0x100fe2000801080e */
[----:B------:R-:W-:Y:S01]  /*63b0*/  FMNMX.FTZ R20, R42, R25, !PT ;  /* 0x000000192a147209 */ /* 0x000fe20007810000 */
[--C-:B------:R-:W-:Y:S01]  /*63c0*/  FFMA.FTZ R25, R41, UR10, -R14.reuse ;  /* 0x0000000a29197c23 */ /* 0x100fe2000801080e */
[----:B------:R-:W-:Y:S01]  /*63d0*/  FSEL R63, R63, -INF , !P3 ;  /* 0xff8000003f3f7808 */ /* 0x000fe20005800000 */
[----:B------:R-:W-:Y:S01]  /*63e0*/  MUFU.EX2 R9, R9 ;  /* 0x0000000900097308 */ /* 0x000fe20000000800 */
[----:B------:R-:W-:Y:S01]  /*63f0*/  FMNMX.FTZ R29, R43, R20, !PT ;  /* 0x000000142b1d7209 */ /* 0x000fe20007810000 */
[--C-:B------:R-:W-:Y:S01]  /*6400*/  FFMA.FTZ R146, R36, UR10, -R14.reuse ;  /* 0x0000000a24927c23 */ /* 0x100fe2000801080e */
[----:B------:R-:W-:Y:S01]  /*6410*/  ISETP.LT.OR P5, PT, R12, 0x51, P5 ;  /* 0x000000510c00780c */ /* 0x000fe20002fa1670 */
[--C-:B------:R-:W-:Y:S01]  /*6420*/  FFMA.FTZ R140, R40, UR10, -R14.reuse ;  /* 0x0000000a288c7c23 */ /* 0x100fe2000801080e */
[----:B------:R-:W-:Y:S01]  /*6430*/  FMNMX.FTZ R20, R46, R29, !PT ;  /* 0x0000001d2e147209 */ /* 0x000fe20007810000 */
[--C-:B------:R-:W-:Y:S01]  /*6440*/  FFMA.FTZ R142, R44, UR10, -R14.reuse ;  /* 0x0000000a2c8e7c23 */ /* 0x100fe2000801080e */
[----:B------:R-:W-:Y:S01]  /*6450*/  ISETP.GT.AND P3, PT, R10, 0x58, P2 ;  /* 0x000000580a00780c */ /* 0x000fe20001764270 */
        /* <DEDUP_REMOVED lines=30> */
[----:B------:R-:W-:Y:S01]  /*6640*/  FFMA.FTZ R122, R84, UR10, -R14 ;  /* 0x0000000a547a7c23 */ /* 0x000fe2000801080e */
[----:B------:R-:W-:Y:S01]  /*6650*/  FSEL R70, R70, -INF , !P3 ;  /* 0xff80000046467808 */ /* 0x000fe20005800000 */
[----:B------:R-:W-:Y:S01]  /*6660*/  MUFU.EX2 R146, R146 ;  /* 0x0000009200927308 */ /* 0x000fe20000000800 */
[----:B------:R-:W-:-:S02]  /*6670*/  FMNMX.FTZ R37, R63, R20, !PT ;  /* 0x000000143f257209 */ /* 0x000fc40007810000 */
[----:B------:R-:W-:Y:S02]  /*6680*/  ISETP.GT.AND P3, PT, R10, 0x61, P2 ;  /* 0x000000610a00780c */ /* 0x000fe40001764270 */
[----:B------:R-:W-:Y:S01]  /*6690*/  FMNMX.FTZ R20, R66, R37, !PT ;  /* 0x0000002542147209 */ /* 0x000fe20007810000 */
[--C-:B------:R-:W-:Y:S01]  /*66a0*/  FFMA.FTZ R37, R53, UR10, -R14.reuse ;  /* 0x0000000a35257c23 */ /* 0x100fe2000801080e */
[----:B------:R-:W-:Y:S01]  /*66b0*/  FSEL R71, R71, -INF , !P5 ;  /* 0xff80000047477808 */ /* 0x000fe20006800000 */
[----:B------:R-:W-:Y:S01]  /*66c0*/  FFMA.FTZ R53, R69, UR10, -R14 ;  /* 0x0000000a45357c23 */ /* 0x000fe2000801080e */
[----:B------:R-:W-:Y:S01]  /*66d0*/  FMNMX.FTZ R41, R67, R20, !PT ;  /* 0x0000001443297209 */ /* 0x000fe20007810000 */
[----:B------:R-:W-:Y:S01]  /*66e0*/  MUFU.EX2 R21, R21 ;  /* 0x0000001500157308 */ /* 0x000fe20000000800 */
[----:B------:R-:W-:Y:S02]  /*66f0*/  ISETP.LT.OR P4, PT, R12, 0x61, P4 ;  /* 0x000000610c00780c */ /* 0x000fe40002781670 */
[----:B------:R-:W-:-:S02]  /*6700*/  FMNMX.FTZ R20, R70, R41, !PT ;  /* 0x0000002946147209 */ /* 0x000fc40007810000 */
[----:B------:R-:W-:Y:S02]  /*6710*/  ISETP.GT.AND P5, PT, R10, 0x68, P2 ;  /* 0x000000680a00780c */ /* 0x000fe400017a4270 */
[----:B------:R-:W-:Y:S01]  /*6720*/  ISETP.LT.OR P3, PT, R12, 0x62, P3 ;  /* 0x000000620c00780c */ /* 0x000fe20001f61670 */
[----:B------:R-:W-:Y:S01]  /*6730*/  MUFU.EX2 R140, R140 ;  /* 0x0000008c008c7308 */ /* 0x000fe20000000800 */
[----:B------:R-:W-:Y:S02]  /*6740*/  FSEL R74, R74, -INF , !P4 ;  /* 0xff8000004a4a7808 */ /* 0x000fe40006000000 */
[----:B------:R-:W-:Y:S02]  /*6750*/  FMNMX.FTZ R41, R71, R20, !PT ;  /* 0x0000001447297209 */ /* 0x000fe40007810000 */
[----:B------:R-:W-:Y:S02]  /*6760*/  ISETP.GT.AND P4, PT, R10, 0x69, P2 ;  /* 0x000000690a00780c */ /* 0x000fe40001784270 */
[----:B------:R-:W-:Y:S01]  /*6770*/  FSEL R75, R75, -INF , !P3 ;  /* 0xff8000004b4b7808 */ /* 0x000fe20005800000 */
[----:B------:R-:W-:Y:S01]  /*6780*/  MUFU.EX2 R25, R25 ;  /* 0x0000001900197308 */ /* 0x000fe20000000800 */
[----:B------:R-:W-:-:S02]  /*6790*/  ISETP.LT.OR P5, PT, R12, 0x69, P5 ;  /* 0x000000690c00780c */ /* 0x000fc40002fa1670 */
[----:B------:R-:W-:Y:S01]  /*67a0*/  FMNMX.FTZ R20, R74, R41, !PT ;  /* 0x000000294a147209 */ /* 0x000fe20007810000 */
[--C-:B------:R-:W-:Y:S01]  /*67b0*/  FFMA.FTZ R41, R57, UR10, -R14.reuse ;  /* 0x0000000a39297c23 */ /* 0x100fe2000801080e */
[----:B------:R-:W-:Y:S01]  /*67c0*/  ISETP.LT.OR P4, PT, R12, 0x6a, P4 ;  /* 0x0000006a0c00780c */ /* 0x000fe20002781670 */
[----:B------:R-:W-:Y:S01]  /*67d0*/  FFMA.FTZ R57, R73, UR10, -R14 ;  /* 0x0000000a49397c23 */ /* 0x000fe2000801080e */
[----:B------:R-:W-:Y:S01]  /*67e0*/  ISETP.GT.AND P3, PT, R10, 0x70, P2 ;  /* 0x000000700a00780c */ /* 0x000fe20001764270 */
[----:B------:R-:W-:Y:S01]  /*67f0*/  MUFU.EX2 R142, R142 ;  /* 0x0000008e008e7308 */ /* 0x000fe20000000800 */
[----:B------:R-:W-:Y:S02]  /*6800*/  FSEL R78, R78, -INF , !P5 ;  /* 0xff8000004e4e7808 */ /* 0x000fe40006800000 */
[----:B------:R-:W-:Y:S02]  /*6810*/  FMNMX.FTZ R45, R75, R20, !PT ;  /* 0x000000144b2d7209 */ /* 0x000fe40007810000 */
[----:B------:R-:W-:-:S02]  /*6820*/  FSEL R79, R79, -INF , !P4 ;  /* 0xff8000004f4f7808 */ /* 0x000fc40006000000 */
[C---:B------:R-:W-:Y:S01]  /*6830*/  ISETP.GT.AND P5, PT, R10.reuse, 0x71, P2 ;  /* 0x000000710a00780c */ /* 0x040fe200017a4270 */
[----:B------:R-:W-:Y:S01]  /*6840*/  MUFU.EX2 R29, R29 ;  /* 0x0000001d001d7308 */ /* 0x000fe20000000800 */
[C---:B------:R-:W-:Y:S02]  /*6850*/  ISETP.GT.AND P4, PT, R10.reuse, 0x78, P2 ;  /* 0x000000780a00780c */ /* 0x040fe40001784270 */
[----:B------:R-:W-:Y:S02]  /*6860*/  ISETP.GT.AND P2, PT, R10, 0x79, P2 ;  /* 0x000000790a00780c */ /* 0x000fe40001744270 */
[----:B------:R-:W-:Y:S02]  /*6870*/  ISETP.LT.OR P3, PT, R12, 0x71, P3 ;  /* 0x000000710c00780c */ /* 0x000fe40001f61670 */
[----:B------:R-:W-:Y:S01]  /*6880*/  FMNMX.FTZ R10, R78, R45, !PT ;  /* 0x0000002d4e0a7209 */ /* 0x000fe20007810000 */
[----:B------:R-:W-:Y:S01]  /*6890*/  MUFU.EX2 R136, R136 ;  /* 0x0000008800887308 */ /* 0x000fe20000000800 */
[----:B------:R-:W-:-:S02]  /*68a0*/  ISETP.LT.OR P5, PT, R12, 0x72, P5 ;  /* 0x000000720c00780c */ /* 0x000fc40002fa1670 */
[----:B------:R-:W-:Y:S02]  /*68b0*/  FSEL R82, R82, -INF , !P3 ;  /* 0xff80000052527808 */ /* 0x000fe40005800000 */
[----:B------:R-:W-:Y:S02]  /*68c0*/  FMNMX.FTZ R45, R79, R10, !PT ;  /* 0x0000000a4f2d7209 */ /* 0x000fe40007810000 */
[----:B------:R-:W-:Y:S01]  /*68d0*/  ISETP.LT.OR P4, PT, R12, 0x79, P4 ;  /* 0x000000790c00780c */ /* 0x000fe20002781670 */
[----:B------:R-:W-:Y:S01]  /*68e0*/  MUFU.EX2 R33, R33 ;  /* 0x0000002100217308 */ /* 0x000fe20000000800 */
[----:B------:R-:W-:Y:S02]  /*68f0*/  FSEL R83, R83, -INF , !P5 ;  /* 0xff80000053537808 */ /* 0x000fe40006800000 */
[----:B------:R-:W-:Y:S01]  /*6900*/  FMNMX.FTZ R10, R82, R45, !PT ;  /* 0x0000002d520a7209 */ /* 0x000fe20007810000 */
[----:B------:R-:W-:Y:S01]  /*6910*/  FFMA.FTZ R45, R61, UR10, -R14 ;  /* 0x0000000a3d2d7c23 */ /* 0x000fe2000801080e */
[----:B------:R-:W-:-:S02]  /*6920*/  ISETP.LT.OR P2, PT, R12, 0x7a, P2 ;  /* 0x0000007a0c00780c */ /* 0x000fc40001741670 */
[----:B------:R-:W-:Y:S01]  /*6930*/  FSEL R86, R86, -INF , !P4 ;  /* 0xff80000056567808 */ /* 0x000fe20006000000 */
[----:B------:R-:W-:Y:S01]  /*6940*/  MUFU.EX2 R138, R138 ;  /* 0x0000008a008a7308 */ /* 0x000fe20000000800 */
[----:B------:R-:W-:Y:S02]  /*6950*/  FMNMX.FTZ R49, R83, R10, !PT ;  /* 0x0000000a53317209 */ /* 0x000fe40007810000 */
[----:B------:R-:W-:Y:S02]  /*6960*/  FSEL R87, R87, -INF , !P2 ;  /* 0xff80000057577808 */ /* 0x000fe40005000000 */
[----:B------:R-:W-:Y:S01]  /*6970*/  FMNMX.FTZ R10, R86, R49, !PT ;  /* 0x00000031560a7209 */ /* 0x000fe20007810000 */
[--C-:B------:R-:W-:Y:S01]  /*6980*/  FFMA.FTZ R49, R65, UR10, -R14.reuse ;  /* 0x0000000a41317c23 */ /* 0x100fe2000801080e */
[----:B------:R-:W-:Y:S01]  /*6990*/  FSEL R73, R8, RZ, P6 ;  /* 0x000000ff08497208 */ /* 0x000fe20003000000 */
[----:B------:R-:W-:Y:S01]  /*69a0*/  FFMA.FTZ R65, R81, UR10, -R14 ;  /* 0x0000000a51417c23 */ /* 0x000fe2000801080e */
[----:B------:R-:W-:Y:S01]  /*69b0*/  FMNMX.FTZ R10, R87, R10, !PT ;  /* 0x0000000a570a7209 */ /* 0x000fe20007810000 */
[----:B------:R-:W-:Y:S02]  /*69c0*/  MUFU.EX2 R37, R37 ;  /* 0x0000002500257308 */ /* 0x000fe40000000800 */
[----:B------:R-:W-:-:S02]  /*69d0*/  FADD.FTZ R2, -R73, R2 ;  /* 0x0000000249027221 */ /* 0x000fc40000010100 */
[----:B------:R-:W0:Y:S04]  /*69e0*/  SHFL.BFLY PT, R61, R10, 0x2, 0x1f ;  /* 0x0c401f000a3d7f89 */ /* 0x000e2800000e0000 */
[----:B------:R-:W-:Y:S08]  /*69f0*/  MUFU.EX2 R132, R132 ;  /* 0x0000008400847308 */ /* 0x000ff00000000800 */
[----:B------:R-:W-:Y:S08]  /*6a00*/  MUFU.EX2 R41, R41 ;  /* 0x0000002900297308 */ /* 0x000ff00000000800 */
[----:B------:R-:W-:Y:S01]  /*6a10*/  MUFU.EX2 R134, R134 ;  /* 0x0000008600867308 */ /* 0x000fe20000000800 */
[----:B0-----:R-:W-:Y:S01]  /*6a20*/  FMNMX.FTZ R12, R10, R61, !PT ;  /* 0x0000003d0a0c7209 */ /* 0x001fe20007810000 */
[--C-:B------:R-:W-:Y:S01]  /*6a30*/  FFMA.FTZ R61, R77, UR10, -R14.reuse ;  /* 0x0000000a4d3d7c23 */ /* 0x100fe2000801080e */
[----:B------:R-:W-:-:S05]  /*6a40*/  FFMA.FTZ R14, R85, UR10, -R14 ;  /* 0x0000000a550e7c23 */ /* 0x000fca000801080e */
[----:B------:R-:W-:Y:S01]  /*6a50*/  MUFU.EX2 R45, R45 ;  /* 0x0000002d002d7308 */ /* 0x000fe20000000800 */
[----:B------:R-:W0:Y:S07]  /*6a60*/  SHFL.BFLY PT, R69, R12, 0x1, 0x1f ;  /* 0x0c201f000c457f89 */ /* 0x000e2e00000e0000 */
[----:B------:R1:W-:Y:S08]  /*6a70*/  MUFU.EX2 R73, R14 ;  /* 0x0000000e00497308 */ /* 0x0003f00000000800 */
[----:B------:R-:W-:Y:S08]  /*6a80*/  MUFU.EX2 R128, R128 ;  /* 0x0000008000807308 */ /* 0x000ff00000000800 */
[----:B------:R-:W-:Y:S01]  /*6a90*/  MUFU.EX2 R49, R49 ;  /* 0x0000003100317308 */ /* 0x000fe20000000800 */
[----:B0-----:R-:W-:Y:S01]  /*6aa0*/  FMNMX.FTZ R10, R12, R69, !PT ;  /* 0x000000450c0a7209 */ /* 0x001fe20007810000 */
[----:B------:R-:W-:-:S03]  /*6ab0*/  FMUL.FTZ R69, R2, UR10 ;  /* 0x0000000a02457c20 */ /* 0x000fc60008410000 */
[C---:B------:R-:W-:Y:S01]  /*6ac0*/  FSETP.NEU.FTZ.AND P2, PT, R10.reuse, -INF , PT ;  /* 0xff8000000a00780b */ /* 0x040fe20003f5d000 */
[----:B------:R-:W-:Y:S02]  /*6ad0*/  FMUL.FTZ R32, R10, UR10 ;  /* 0x0000000a0a207c20 */ /* 0x000fe40008410000 */
[----:B------:R-:W0:Y:S03]  /*6ae0*/  MUFU.EX2 R69, R69 ;  /* 0x0000004500457308 */ /* 0x000e260000000800 */
[----:B------:R-:W-:-:S05]  /*6af0*/  FSEL R32, R32, RZ, P2 ;  /* 0x000000ff20207208 */ /* 0x000fca0001000000 */
[--C-:B------:R-:W-:Y:S01]  /*6b00*/  FFMA.FTZ R151, R30, UR10, -R32.reuse ;  /* 0x0000000a1e977c23 */ /* 0x100fe20008010820 */
[--C-:B------:R-:W-:Y:S01]  /*6b10*/  FFMA.FTZ R2, R15, UR10, -R32.reuse ;  /* 0x0000000a0f027c23 */ /* 0x100fe20008010820 */
[--C-:B------:R-:W-:Y:S01]  /*6b20*/  FFMA.FTZ R149, R27, UR10, -R32.reuse ;  /* 0x0000000a1b957c23 */ /* 0x100fe20008010820 */
[--C-:B------:R-:W-:Y:S01]  /*6b30*/  FFMA.FTZ R12, R31, UR10, -R32.reuse ;  /* 0x0000000a1f0c7c23 */ /* 0x100fe20008010820 */
[--C-:B------:R-:W-:Y:S01]  /*6b40*/  FFMA.FTZ R145, R34, UR10, -R32.reuse ;  /* 0x0000000a22917c23 */ /* 0x100fe20008010820 */
[--C-:B-1----:R-:W-:Y:S01]  /*6b50*/  FFMA.FTZ R14, R35, UR10, -R32.reuse ;  /* 0x0000000a230e7c23 */ /* 0x102fe20008010820 */
[----:B------:R-:W-:Y:S01]  /*6b60*/  MUFU.EX2 R151, R151 ;  /* 0x0000009700977308 */ /* 0x000fe20000000800 */
[--C-:B------:R-:W-:Y:S01]  /*6b70*/  FFMA.FTZ R147, R38, UR10, -R32.reuse ;  /* 0x0000000a26937c23 */ /* 0x100fe20008010820 */
[----:B------:R-:W-:Y:S01]  /*6b80*/  FFMA.FTZ R20, R39, UR10, -R32 ;  /* 0x0000000a27147c23 */ /* 0x000fe20008010820 */
[----:B0-----:R-:W-:Y:S01]  /*6b90*/  FFMA.FTZ R30, R69, R5, R148 ;  /* 0x00000005451e7223 */ /* 0x001fe20000010094 */
[--C-:B------:R-:W-:Y:S01]  /*6ba0*/  FFMA.FTZ R141, R42, UR10, -R32.reuse ;  /* 0x0000000a2a8d7c23 */ /* 0x100fe20008010820 */
[--C-:B------:R-:W-:Y:S01]  /*6bb0*/  FFMA.FTZ R24, R43, UR10, -R32.reuse ;  /* 0x0000000a2b187c23 */ /* 0x100fe20008010820 */
[----:B------:R-:W-:Y:S01]  /*6bc0*/  FFMA.FTZ R143, R46, UR10, -R32 ;  /* 0x0000000a2e8f7c23 */ /* 0x000fe20008010820 */
[----:B------:R-:W-:Y:S01]  /*6bd0*/  FADD.FTZ R5, R9, R30 ;  /* 0x0000001e09057221 */ /* 0x000fe20000010000 */
[----:B------:R-:W-:Y:S01]  /*6be0*/  MUFU.EX2 R2, R2 ;  /* 0x0000000200027308 */ /* 0x000fe20000000800 */
[--C-:B------:R-:W-:Y:S01]  /*6bf0*/  FFMA.FTZ R26, R47, UR10, -R32.reuse ;  /* 0x0000000a2f1a7c23 */ /* 0x100fe20008010820 */
[--C-:B------:R-:W-:Y:S01]  /*6c00*/  FFMA.FTZ R137, R50, UR10, -R32.reuse ;  /* 0x0000000a32897c23 */ /* 0x100fe20008010820 */
[----:B------:R-:W-:Y:S01]  /*6c10*/  FADD.FTZ R30, R150, R5 ;  /* 0x00000005961e7221 */ /* 0x000fe20000010000 */
[----:B------:R-:W-:Y:S01]  /*6c20*/  FSEL R5, R10, RZ, P2 ;  /* 0x000000ff0a057208 */ /* 0x000fe20001000000 */
[--C-:B------:R-:W-:Y:S01]  /*6c30*/  FFMA.FTZ R28, R51, UR10, -R32.reuse ;  /* 0x0000000a331c7c23 */ /* 0x100fe20008010820 */
[----:B------:R-:W-:Y:S01]  /*6c40*/  FFMA.FTZ R139, R54, UR10, -R32 ;  /* 0x0000000a368b7c23 */ /* 0x000fe20008010820 */
[----:B------:R-:W-:Y:S01]  /*6c50*/  FADD.FTZ R15, R11, R30 ;  /* 0x0000001e0b0f7221 */ /* 0x000fe20000010000 */
[----:B------:R-:W-:Y:S01]  /*6c60*/  MUFU.EX2 R149, R149 ;  /* 0x0000009500957308 */ /* 0x000fe20000000800 */
[----:B------:R-:W-:Y:S01]  /*6c70*/  FADD.FTZ R5, -R5, R0 ;  /* 0x0000000005057221 */ /* 0x000fe20000010100 */
[--C-:B------:R-:W-:Y:S01]  /*6c80*/  FFMA.FTZ R55, R55, UR10, -R32.reuse ;  /* 0x0000000a37377c23 */ /* 0x100fe20008010820 */
[----:B------:R-:W-:Y:S01]  /*6c90*/  FADD.FTZ R30, R144, R15 ;  /* 0x0000000f901e7221 */ /* 0x000fe20000010000 */
[--C-:B------:R-:W-:Y:S01]  /*6ca0*/  FFMA.FTZ R133, R58, UR10, -R32.reuse ;  /* 0x0000000a3a857c23 */ /* 0x100fe20008010820 */
[----:B------:R-:W-:Y:S01]  /*6cb0*/  FMUL.FTZ R5, R5, UR10 ;  /* 0x0000000a05057c20 */ /* 0x000fe20008410000 */
[----:B------:R-:W-:Y:S01]  /*6cc0*/  FFMA.FTZ R135, R62, UR10, -R32 ;  /* 0x0000000a3e877c23 */ /* 0x000fe20008010820 */
[----:B------:R-:W-:Y:S01]  /*6cd0*/  FADD.FTZ R15, R13, R30 ;  /* 0x0000001e0d0f7221 */ /* 0x000fe20000010000 */
[----:B------:R-:W-:Y:S01]  /*6ce0*/  MUFU.EX2 R12, R12 ;  /* 0x0000000c000c7308 */ /* 0x000fe20000000800 */
[----:B------:R-:W-:Y:S01]  /*6cf0*/  F2FP.F16.F32.PACK_AB R148, R9, R148 ;  /* 0x000000940994723e */ /* 0x000fe200000000ff */
[--C-:B------:R-:W-:Y:S01]  /*6d00*/  FFMA.FTZ R129, R66, UR10, -R32.reuse ;  /* 0x0000000a42817c23 */ /* 0x100fe20008010820 */
[----:B------:R-:W-:Y:S01]  /*6d10*/  FADD.FTZ R30, R146, R15 ;  /* 0x0000000f921e7221 */ /* 0x000fe20000010000 */
[--C-:B------:R-:W-:Y:S01]  /*6d20*/  FFMA.FTZ R131, R70, UR10, -R32.reuse ;  /* 0x0000000a46837c23 */ /* 0x100fe20008010820 */
[--C-:B------:R-:W-:Y:S01]  /*6d30*/  FFMA.FTZ R125, R74, UR10, -R32.reuse ;  /* 0x0000000a4a7d7c23 */ /* 0x100fe20008010820 */
[----:B------:R-:W-:Y:S01]  /*6d40*/  FFMA.FTZ R75, R75, UR10, -R32 ;  /* 0x0000000a4b4b7c23 */ /* 0x000fe20008010820 */
[----:B------:R-:W-:Y:S01]  /*6d50*/  FADD.FTZ R27, R21, R30 ;  /* 0x0000001e151b7221 */ /* 0x000fe20000010000 */
[----:B------:R0:W1:Y:S01]  /*6d60*/  MUFU.EX2 R15, R5 ;  /* 0x00000005000f7308 */ /* 0x0000620000000800 */
[--C-:B------:R-:W-:Y:S01]  /*6d70*/  FFMA.FTZ R78, R78, UR10, -R32.reuse ;  /* 0x0000000a4e4e7c23 */ /* 0x100fe20008010820 */
[--C-:B------:R-:W-:Y:S01]  /*6d80*/  FFMA.FTZ R79, R79, UR10, -R32.reuse ;  /* 0x0000000a4f4f7c23 */ /* 0x100fe20008010820 */
[----:B------:R-:W-:Y:S01]  /*6d90*/  FADD.FTZ R30, R140, R27 ;  /* 0x0000001b8c1e7221 */ /* 0x000fe20000010000 */
[--C-:B------:R-:W-:Y:S01]  /*6da0*/  FFMA.FTZ R82, R82, UR10, -R32.reuse ;  /* 0x0000000a52527c23 */ /* 0x100fe20008010820 */
[--C-:B------:R-:W-:Y:S01]  /*6db0*/  FFMA.FTZ R83, R83, UR10, -R32.reuse ;  /* 0x0000000a53537c23 */ /* 0x100fe20008010820 */
[----:B------:R-:W-:Y:S01]  /*6dc0*/  FFMA.FTZ R86, R86, UR10, -R32 ;  /* 0x0000000a56567c23 */ /* 0x000fe20008010820 */
[----:B------:R-:W-:Y:S01]  /*6dd0*/  FADD.FTZ R27, R25, R30 ;  /* 0x0000001e191b7221 */ /* 0x000fe20000010000 */
[----:B------:R-:W2:Y:S01]  /*6de0*/  MUFU.EX2 R145, R145 ;  /* 0x0000009100917308 */ /* 0x000ea20000000800 */
[----:B------:R-:W-:Y:S01]  /*6df0*/  FFMA.FTZ R30, R59, UR10, -R32 ;  /* 0x0000000a3b1e7c23 */ /* 0x000fe20008010820 */
[----:B------:R-:W-:-:S02]  /*6e00*/  IMAD.U32 R31, RZ, RZ, UR37 ;  /* 0x00000025ff1f7e24 */ /* 0x000fc4000f8e00ff */
[----:B------:R-:W-:Y:S01]  /*6e10*/  FADD.FTZ R34, R142, R27 ;  /* 0x0000001b8e227221 */ /* 0x000fe20000010000 */
[----:B------:R-:W-:Y:S01]  /*6e20*/  ISETP.GT.AND P2, PT, R3, UR27, PT ;  /* 0x0000001b03007c0c */ /* 0x000fe2000bf44270 */
[----:B------:R-:W-:Y:S01]  /*6e30*/  UMOV UR37, UR26 ;  /* 0x0000001a00257c82 */ /* 0x000fe20008000000 */
[----:B------:R-:W-:Y:S01]  /*6e40*/  F2FP.F16.F32.PACK_AB R150, R11, R150 ;  /* 0x000000960b96723e */ /* 0x000fe200000000ff */
[----:B0-----:R-:W-:Y:S01]  /*6e50*/  FADD.FTZ R5, R29, R34 ;  /* 0x000000221d057221 */ /* 0x001fe20000010000 */
[----:B------:R-:W0:Y:S01]  /*6e60*/  MUFU.EX2 R14, R14 ;  /* 0x0000000e000e7308 */ /* 0x000e220000000800 */
[----:B-1----:R-:W-:Y:S01]  /*6e70*/  FFMA.FTZ R34, R15, R4, R2 ;  /* 0x000000040f227223 */ /* 0x002fe20000010002 */
[----:B------:R-:W-:Y:S01]  /*6e80*/  FFMA.FTZ R4, R63, UR10, -R32 ;  /* 0x0000000a3f047c23 */ /* 0x000fe20008010820 */
[----:B------:R-:W-:Y:S01]  /*6e90*/  FADD.FTZ R38, R136, R5 ;  /* 0x0000000588267221 */ /* 0x000fe20000010000 */
[----:B------:R-:W-:Y:S01]  /*6ea0*/  @!P1 LEA R31, R31, UR45, 0x3 ;  /* 0x0000002d1f1f9c11 */ /* 0x000fe2000f8e18ff */
[----:B------:R-:W-:Y:S01]  /*6eb0*/  FADD.FTZ R36, R149, R34 ;  /* 0x0000002295247221 */ /* 0x000fe20000010000 */
[----:B------:R-:W-:Y:S01]  /*6ec0*/  FFMA.FTZ R34, R67, UR10, -R32 ;  /* 0x0000000a43227c23 */ /* 0x000fe20008010820 */
[----:B------:R-:W-:Y:S01]  /*6ed0*/  FADD.FTZ R27, R33, R38 ;  /* 0x00000026211b7221 */ /* 0x000fe20000010000 */
[----:B------:R-:W1:Y:S01]  /*6ee0*/  MUFU.EX2 R147, R147 ;  /* 0x0000009300937308 */ /* 0x000e620000000800 */
[----:B------:R-:W-:Y:S01]  /*6ef0*/  FADD.FTZ R5, R151, R36 ;  /* 0x0000002497057221 */ /* 0x000fe20000010000 */
[----:B------:R-:W-:-:S02]  /*6f00*/  @!P1 VIADD R31, R31, 0x16860 ;  /* 0x000168601f1f9836 */ /* 0x000fc40000000000 */
[----:B------:R-:W-:Y:S01]  /*6f10*/  FADD.FTZ R36, R138, R27 ;  /* 0x0000001b8a247221 */ /* 0x000fe20000010000 */
[----:B------:R-:W-:Y:S01]  /*6f20*/  F2FP.F16.F32.PACK_AB R149, R149, R2 ;  /* 0x000000029595723e */ /* 0x000fe200000000ff */
[----:B------:R-:W-:Y:S01]  /*6f30*/  FADD.FTZ R38, R12, R5 ;  /* 0x000000050c267221 */ /* 0x000fe20000010000 */
[----:B------:R-:W-:Y:S01]  /*6f40*/  F2FP.F16.F32.PACK_AB R144, R13, R144 ;  /* 0x000000900d90723e */ /* 0x000fe200000000ff */
[----:B------:R-:W-:Y:S01]  /*6f50*/  FADD.FTZ R27, R37, R36 ;  /* 0x00000024251b7221 */ /* 0x000fe20000010000 */
[----:B------:R-:W3:Y:S01]  /*6f60*/  MUFU.EX2 R20, R20 ;  /* 0x0000001400147308 */ /* 0x000ee20000000800 */
[----:B--2---:R-:W-:Y:S01]  /*6f70*/  FADD.FTZ R5, R145, R38 ;  /* 0x0000002691057221 */ /* 0x004fe20000010000 */
[--C-:B------:R-:W-:Y:S01]  /*6f80*/  FFMA.FTZ R36, R71, UR10, -R32.reuse ;  /* 0x0000000a47247c23 */ /* 0x100fe20008010820 */
[----:B------:R-:W-:Y:S01]  /*6f90*/  FADD.FTZ R40, R132, R27 ;  /* 0x0000001b84287221 */ /* 0x000fe20000010000 */
[----:B------:R-:W-:Y:S01]  /*6fa0*/  FFMA.FTZ R32, R87, UR10, -R32 ;  /* 0x0000000a57207c23 */ /* 0x000fe20008010820 */
[----:B0-----:R-:W-:Y:S01]  /*6fb0*/  FADD.FTZ R38, R14, R5 ;  /* 0x000000050e267221 */ /* 0x001fe20000010000 */
[----:B------:R-:W-:Y:S01]  /*6fc0*/  @!P1 PRMT R31, RZ, 0x654, R31 ;  /* 0x00000654ff1f9816 */ /* 0x000fe2000000001f */
[----:B------:R-:W-:Y:S01]  /*6fd0*/  FADD.FTZ R27, R41, R40 ;  /* 0x00000028291b7221 */ /* 0x000fe20000010000 */
[----:B------:R-:W0:Y:S01]  /*6fe0*/  MUFU.EX2 R141, R141 ;  /* 0x0000008d008d7308 */ /* 0x000e220000000800 */
[----:B-1----:R-:W-:Y:S01]  /*6ff0*/  FADD.FTZ R5, R147, R38 ;  /* 0x0000002693057221 */ /* 0x002fe20000010000 */
[----:B------:R1:W-:Y:S01]  /*7000*/  @!P1 SYNCS.ARRIVE.TRANS64.RED.A1T0 RZ, [R31+URZ], RZ ;  /* 0x000000ff1fff99a7 */ /* 0x0003e2000810043f */
[----:B------:R-:W-:Y:S01]  /*7010*/  FADD.FTZ R40, R134, R27 ;  /* 0x0000001b86287221 */ /* 0x000fe20000010000 */
[----:B------:R-:W-:Y:S01]  /*7020*/  F2FP.F16.F32.PACK_AB R146, R21, R146 ;  /* 0x000000921592723e */ /* 0x000fe200000000ff */
[-C--:B------:R-:W-:Y:S01]  /*7030*/  FMUL.FTZ R88, R88, R69.reuse ;  /* 0x0000004558587220 */ /* 0x080fe20000410000 */
[----:B------:R-:W-:Y:S01]  /*7040*/  F2FP.F16.F32.PACK_AB R140, R25, R140 ;  /* 0x0000008c198c723e */ /* 0x000fe200000000ff */
[----:B------:R-:W-:Y:S01]  /*7050*/  FADD.FTZ R27, R45, R40 ;  /* 0x000000282d1b7221 */ /* 0x000fe20000010000 */
[----:B------:R-:W2:Y:S01]  /*7060*/  MUFU.EX2 R24, R24 ;  /* 0x0000001800187308 */ /* 0x000ea20000000800 */
[----:B---3--:R-:W-:Y:S01]  /*7070*/  FADD.FTZ R38, R20, R5 ;  /* 0x0000000514267221 */ /* 0x008fe20000010000 */
[----:B------:R-:W-:Y:S01]  /*7080*/  F2FP.F16.F32.PACK_AB R142, R29, R142 ;  /* 0x0000008e1d8e723e */ /* 0x000fe200000000ff */
[----:B------:R-:W-:Y:S01]  /*7090*/  FADD.FTZ R40, R128, R27 ;  /* 0x0000001b80287221 */ /* 0x000fe20000010000 */
[----:B------:R-:W-:Y:S01]  /*70a0*/  F2FP.F16.F32.PACK_AB R136, R33, R136 ;  /* 0x000000882188723e */ /* 0x000fe200000000ff */
[-C--:B------:R-:W-:Y:S01]  /*70b0*/  FMUL.FTZ R89, R89, R69.reuse ;  /* 0x0000004559597220 */ /* 0x080fe20000410000 */
[----:B------:R-:W-:Y:S01]  /*70c0*/  F2FP.F16.F32.PACK_AB R138, R37, R138 ;  /* 0x0000008a258a723e */ /* 0x000fe200000000ff */
[----:B------:R-:W-:Y:S01]  /*70d0*/  FADD.FTZ R27, R49, R40 ;  /* 0x00000028311b7221 */ /* 0x000fe20000010000 */
[----:B------:R-:W3:Y:S01]  /*70e0*/  MUFU.EX2 R143, R143 ;  /* 0x0000008f008f7308 */ /* 0x000ee20000000800 */
[----:B0-----:R-:W-:Y:S01]  /*70f0*/  FADD.FTZ R5, R141, R38 ;  /* 0x000000268d057221 */ /* 0x001fe20000010000 */
[----:B------:R-:W-:Y:S01]  /*7100*/  F2FP.F16.F32.PACK_AB R132, R41, R132 ;  /* 0x000000842984723e */ /* 0x000fe200000000ff */
[-C--:B------:R-:W-:Y:S01]  /*7110*/  FMUL.FTZ R92, R92, R69.reuse ;  /* 0x000000455c5c7220 */ /* 0x080fe20000410000 */
[----:B------:R-:W-:Y:S01]  /*7120*/  F2FP.F16.F32.PACK_AB R134, R45, R134 ;  /* 0x000000862d86723e */ /* 0x000fe200000000ff */
[-C--:B------:R-:W-:Y:S01]  /*7130*/  FMUL.FTZ R93, R93, R69.reuse ;  /* 0x000000455d5d7220 */ /* 0x080fe20000410000 */
[----:B------:R-:W-:Y:S01]  /*7140*/  F2FP.F16.F32.PACK_AB R128, R49, R128 ;  /* 0x000000803180723e */ /* 0x000fe200000000ff */
[-C--:B------:R-:W-:Y:S01]  /*7150*/  FMUL.FTZ R96, R96, R69.reuse ;  /* 0x0000004560607220 */ /* 0x080fe20000410000 */
[----:B------:R-:W0:Y:S01]  /*7160*/  MUFU.EX2 R26, R26 ;  /* 0x0000001a001a7308 */ /* 0x000e220000000800 */
[----:B--2---:R-:W-:Y:S01]  /*7170*/  FADD.FTZ R38, R24, R5 ;  /* 0x0000000518267221 */ /* 0x004fe20000010000 */
[-C--:B------:R-:W-:Y:S01]  /*7180*/  FMUL.FTZ R97, R97, R69.reuse ;  /* 0x0000004561617220 */ /* 0x080fe20000410000 */
[-C--:B------:R-:W-:Y:S01]  /*7190*/  FMUL.FTZ R100, R100, R69.reuse ;  /* 0x0000004564647220 */ /* 0x080fe20000410000 */
[-C--:B------:R-:W-:Y:S01]  /*71a0*/  FMUL.FTZ R101, R101, R69.reuse ;  /* 0x0000004565657220 */ /* 0x080fe20000410000 */
[-C--:B------:R-:W-:Y:S01]  /*71b0*/  FMUL.FTZ R104, R104, R69.reuse ;  /* 0x0000004568687220 */ /* 0x080fe20000410000 */
[-C--:B------:R-:W-:Y:S01]  /*71c0*/  FMUL.FTZ R105, R105, R69.reuse ;  /* 0x0000004569697220 */ /* 0x080fe20000410000 */
[-C--:B------:R-:W-:Y:S01]  /*71d0*/  FMUL.FTZ R108, R108, R69.reuse ;  /* 0x000000456c6c7220 */ /* 0x080fe20000410000 */
[----:B------:R-:W2:Y:S01]  /*71e0*/  MUFU.EX2 R130, R130 ;  /* 0x0000008200827308 */ /* 0x000ea20000000800 */
[----:B---3--:R-:W-:Y:S01]  /*71f0*/  FADD.FTZ R5, R143, R38 ;  /* 0x000000268f057221 */ /* 0x008fe20000010000 */
[-C--:B------:R-:W-:Y:S01]  /*7200*/  FMUL.FTZ R109, R109, R69.reuse ;  /* 0x000000456d6d7220 */ /* 0x080fe20000410000 */
[-C--:B------:R-:W-:Y:S01]  /*7210*/  FMUL.FTZ R112, R112, R69.reuse ;  /* 0x0000004570707220 */ /* 0x080fe20000410000 */
[-C--:B------:R-:W-:Y:S01]  /*7220*/  FMUL.FTZ R113, R113, R69.reuse ;  /* 0x0000004571717220 */ /* 0x080fe20000410000 */
[-C--:B------:R-:W-:Y:S01]  /*7230*/  FMUL.FTZ R116, R116, R69.reuse ;  /* 0x0000004574747220 */ /* 0x080fe20000410000 */
[----:B------:R-:W-:Y:S01]  /*7240*/  FMUL.FTZ R117, R117, R69 ;  /* 0x0000004575757220 */ /* 0x000fe20000410000 */
[----:B------:R-:W-:Y:S01]  /*7250*/  F2FP.F16.F32.PACK_AB R151, R12, R151 ;  /* 0x000000970c97723e */ /* 0x000fe200000000ff */
[----:B------:R-:W3:Y:S01]  /*7260*/  MUFU.EX2 R137, R137 ;  /* 0x0000008900897308 */ /* 0x000ee20000000800 */
[----:B0-----:R-:W-:Y:S01]  /*7270*/  FADD.FTZ R38, R26, R5 ;  /* 0x000000051a267221 */ /* 0x001fe20000010000 */
[----:B------:R-:W-:Y:S01]  /*7280*/  F2FP.F16.F32.PACK_AB R145, R14, R145 ;  /* 0x000000910e91723e */ /* 0x000fe200000000ff */
[----:B------:R-:W-:Y:S01]  /*7290*/  VIADD R3, R3, 0xffffffff ;  /* 0xffffffff03037836 */ /* 0x000fe20000000000 */
[----:B------:R-:W-:Y:S01]  /*72a0*/  F2FP.F16.F32.PACK_AB R147, R20, R147 ;  /* 0x000000931493723e */ /* 0x000fe200000000ff */
[----:B------:R-:W-:Y:S01]  /*72b0*/  FMUL.FTZ R90, R90, R15 ;  /* 0x0000000f5a5a7220 */ /* 0x000fe20000410000 */
[----:B------:R-:W-:Y:S01]  /*72c0*/  F2FP.F16.F32.PACK_AB R141, R24, R141 ;  /* 0x0000008d188d723e */ /* 0x000fe200000000ff */
[----:B------:R-:W-:Y:S01]  /*72d0*/  FMUL.FTZ R91, R91, R15 ;  /* 0x0000000f5b5b7220 */ /* 0x000fe20000410000 */
[----:B------:R-:W0:Y:S01]  /*72e0*/  MUFU.EX2 R53, R53 ;  /* 0x0000003500357308 */ /* 0x000e220000000800 */
[----:B--2---:R-:W-:Y:S01]  /*72f0*/  FADD.FTZ R40, R130, R27 ;  /* 0x0000001b82287221 */ /* 0x004fe20000010000 */
[----:B------:R-:W-:Y:S01]  /*7300*/  F2FP.F16.F32.PACK_AB R143, R26, R143 ;  /* 0x0000008f1a8f723e */ /* 0x000fe200000000ff */
        /* <DEDUP_REMOVED lines=11> */
[-C--:B------:R-:W-:Y:S01]  /*73c0*/  FMUL.FTZ R111, R111, R15.reuse ;  /* 0x0000000f6f6f7220 */ /* 0x080fe20000410000 */
[-C--:B------:R-:W-:Y:S01]  /*73d0*/  FMUL.FTZ R114, R114, R15.reuse ;  /* 0x0000000f72727220 */ /* 0x080fe20000410000 */
[----:B------:R-:W3:Y:S01]  /*73e0*/  MUFU.EX2 R124, R124 ;  /* 0x0000007c007c7308 */ /* 0x000ee20000000800 */
[C---:B0-----:R-:W-:Y:S01]  /*73f0*/  FADD.FTZ R9, R53.reuse, R40 ;  /* 0x0000002835097221 */ /* 0x041fe20000010000 */
[----:B------:R-:W-:Y:S01]  /*7400*/  F2FP.F16.F32.PACK_AB R130, R53, R130 ;  /* 0x000000823582723e */ /* 0x000fe200000000ff */
[-C--:B------:R-:W-:Y:S01]  /*7410*/  FMUL.FTZ R115, R115, R15.reuse ;  /* 0x0000000f73737220 */ /* 0x080fe20000410000 */
[-C--:B------:R-:W-:Y:S01]  /*7420*/  FMUL.FTZ R118, R118, R15.reuse ;  /* 0x0000000f76767220 */ /* 0x080fe20000410000 */
[----:B------:R-:W-:Y:S01]  /*7430*/  FMUL.FTZ R119, R119, R15 ;  /* 0x0000000f77777220 */ /* 0x000fe20000410000 */
[----:B------:R-:W-:-:S02]  /*7440*/  IMAD.MOV.U32 R2, RZ, RZ, R8 ;  /* 0x000000ffff027224 */ /* 0x000fc400078e0008 */
[----:B------:R-:W0:Y:S01]  /*7450*/  MUFU.EX2 R139, R139 ;  /* 0x0000008b008b7308 */ /* 0x000e220000000800 */
[C---:B--2---:R-:W-:Y:S01]  /*7460*/  FADD.FTZ R38, R28.reuse, R5 ;  /* 0x000000051c267221 */ /* 0x044fe20000010000 */
[----:B------:R-:W-:-:S06]  /*7470*/  F2FP.F16.F32.PACK_AB R137, R28, R137 ;  /* 0x000000891c89723e */ /* 0x000fcc00000000ff */
[----:B------:R-:W2:Y:S01]  /*7480*/  MUFU.EX2 R57, R57 ;  /* 0x0000003900397308 */ /* 0x000ea20000000800 */
[----:B---3--:R-:W-:-:S07]  /*7490*/  FADD.FTZ R40, R124, R9 ;  /* 0x000000097c287221 */ /* 0x008fce0000010000 */
[----:B------:R-:W3:Y:S01]  /*74a0*/  MUFU.EX2 R0, R55 ;  /* 0x0000003700007308 */ /* 0x000ee20000000800 */
[----:B0-----:R-:W-:-:S07]  /*74b0*/  FADD.FTZ R5, R139, R38 ;  /* 0x000000268b057221 */ /* 0x001fce0000010000 */
[----:B------:R-:W0:Y:S01]  /*74c0*/  MUFU.EX2 R126, R126 ;  /* 0x0000007e007e7308 */ /* 0x000e220000000800 */
[C---:B--2---:R-:W-:Y:S01]  /*74d0*/  FADD.FTZ R9, R57.reuse, R40 ;  /* 0x0000002839097221 */ /* 0x044fe20000010000 */
[----:B------:R-:W-:-:S06]  /*74e0*/  F2FP.F16.F32.PACK_AB R124, R57, R124 ;  /* 0x0000007c397c723e */ /* 0x000fcc00000000ff */
[----:B------:R-:W2:Y:S01]  /*74f0*/  MUFU.EX2 R133, R133 ;  /* 0x0000008500857308 */ /* 0x000ea20000000800 */
[C---:B---3--:R-:W-:Y:S01]  /*7500*/  FADD.FTZ R38, R0.reuse, R5 ;  /* 0x0000000500267221 */ /* 0x048fe20000010000 */
[----:B------:R-:W-:Y:S01]  /*7510*/  F2FP.F16.F32.PACK_AB R139, R0, R139 ;  /* 0x0000008b008b723e */ /* 0x000fe200000000ff */
[----:B------:R-:W-:-:S05]  /*7520*/  IMAD.MOV.U32 R0, RZ, RZ, R10 ;  /* 0x000000ffff007224 */ /* 0x000fca00078e000a */
[----:B------:R-:W3:Y:S01]  /*7530*/  MUFU.EX2 R61, R61 ;  /* 0x0000003d003d7308 */ /* 0x000ee20000000800 */
[----:B0-----:R-:W-:-:S07]  /*7540*/  FADD.FTZ R40, R126, R9 ;  /* 0x000000097e287221 */ /* 0x001fce0000010000 */
[----:B------:R-:W0:Y:S01]  /*7550*/  MUFU.EX2 R30, R30 ;  /* 0x0000001e001e7308 */ /* 0x000e220000000800 */
[----:B--2---:R-:W-:-:S07]  /*7560*/  FADD.FTZ R5, R133, R38 ;  /* 0x0000002685057221 */ /* 0x004fce0000010000 */
[----:B------:R-:W2:Y:S01]  /*7570*/  MUFU.EX2 R120, R120 ;  /* 0x0000007800787308 */ /* 0x000ea20000000800 */
[C---:B---3--:R-:W-:Y:S01]  /*7580*/  FADD.FTZ R9, R61.reuse, R40 ;  /* 0x000000283d097221 */ /* 0x048fe20000010000 */
[----:B------:R-:W-:-:S06]  /*7590*/  F2FP.F16.F32.PACK_AB R126, R61, R126 ;  /* 0x0000007e3d7e723e */ /* 0x000fcc00000000ff */
[----:B------:R-:W3:Y:S01]  /*75a0*/  MUFU.EX2 R135, R135 ;  /* 0x0000008700877308 */ /* 0x000ee20000000800 */
[C---:B0-----:R-:W-:Y:S01]  /*75b0*/  FADD.FTZ R38, R30.reuse, R5 ;  /* 0x000000051e267221 */ /* 0x041fe20000010000 */
[----:B------:R-:W-:-:S06]  /*75c0*/  F2FP.F16.F32.PACK_AB R133, R30, R133 ;  /* 0x000000851e85723e */ /* 0x000fcc00000000ff */
[----:B------:R-:W0:Y:S01]  /*75d0*/  MUFU.EX2 R65, R65 ;  /* 0x0000004100417308 */ /* 0x000e220000000800 */
[----:B--2---:R-:W-:-:S07]  /*75e0*/  FADD.FTZ R40, R120, R9 ;  /* 0x0000000978287221 */ /* 0x004fce0000010000 */
[----:B------:R-:W2:Y:S01]  /*75f0*/  MUFU.EX2 R4, R4 ;  /* 0x0000000400047308 */ /* 0x000ea20000000800 */
[----:B---3--:R-:W-:-:S07]  /*7600*/  FADD.FTZ R5, R135, R38 ;  /* 0x0000002687057221 */ /* 0x008fce0000010000 */
[----:B------:R-:W3:Y:S01]  /*7610*/  MUFU.EX2 R122, R122 ;  /* 0x0000007a007a7308 */ /* 0x000ee20000000800 */
[C---:B0-----:R-:W-:Y:S01]  /*7620*/  FADD.FTZ R9, R65.reuse, R40 ;  /* 0x0000002841097221 */ /* 0x041fe20000010000 */
[----:B------:R-:W-:-:S06]  /*7630*/  F2FP.F16.F32.PACK_AB R120, R65, R120 ;  /* 0x000000784178723e */ /* 0x000fcc00000000ff */
[----:B------:R-:W0:Y:S01]  /*7640*/  MUFU.EX2 R129, R129 ;  /* 0x0000008100817308 */ /* 0x000e220000000800 */
[C---:B--2---:R-:W-:Y:S01]  /*7650*/  FADD.FTZ R38, R4.reuse, R5 ;  /* 0x0000000504267221 */ /* 0x044fe20000010000 */
[----:B------:R-:W-:-:S06]  /*7660*/  F2FP.F16.F32.PACK_AB R135, R4, R135 ;  /* 0x000000870487723e */ /* 0x000fcc00000000ff */
[----:B------:R-:W2:Y:S01]  /*7670*/  MUFU.EX2 R34, R34 ;  /* 0x0000002200227308 */ /* 0x000ea20000000800 */
[----:B---3--:R-:W-:Y:S01]  /*7680*/  FADD.FTZ R40, R122, R9 ;  /* 0x000000097a287221 */ /* 0x008fe20000010000 */
[----:B------:R-:W-:-:S03]  /*7690*/  F2FP.F16.F32.PACK_AB R122, R73, R122 ;  /* 0x0000007a497a723e */ /* 0x000fc600000000ff */
[----:B------:R-:W-:-:S03]  /*76a0*/  FADD.FTZ R5, R73, R40 ;  /* 0x0000002849057221 */ /* 0x000fc60000010000 */
[----:B------:R-:W3:Y:S01]  /*76b0*/  MUFU.EX2 R131, R131 ;  /* 0x0000008300837308 */ /* 0x000ee20000000800 */
[----:B0-----:R-:W-:-:S07]  /*76c0*/  FADD.FTZ R9, R129, R38 ;  /* 0x0000002681097221 */ /* 0x001fce0000010000 */
[----:B------:R-:W0:Y:S01]  /*76d0*/  MUFU.EX2 R36, R36 ;  /* 0x0000002400247308 */ /* 0x000e220000000800 */
[C---:B--2---:R-:W-:Y:S01]  /*76e0*/  FADD.FTZ R38, R34.reuse, R9 ;  /* 0x0000000922267221 */ /* 0x044fe20000010000 */
[----:B------:R-:W-:-:S06]  /*76f0*/  F2FP.F16.F32.PACK_AB R129, R34, R129 ;  /* 0x000000812281723e */ /* 0x000fcc00000000ff */
[----:B------:R-:W2:Y:S01]  /*7700*/  MUFU.EX2 R125, R125 ;  /* 0x0000007d007d7308 */ /* 0x000ea20000000800 */
[----:B---3--:R-:W-:-:S07]  /*7710*/  FADD.FTZ R9, R131, R38 ;  /* 0x0000002683097221 */ /* 0x008fce0000010000 */
[----:B------:R-:W3:Y:S01]  /*7720*/  MUFU.EX2 R75, R75 ;  /* 0x0000004b004b7308 */ /* 0x000ee20000000800 */
[C---:B0-----:R-:W-:Y:S01]  /*7730*/  FADD.FTZ R38, R36.reuse, R9 ;  /* 0x0000000924267221 */ /* 0x041fe20000010000 */
[----:B------:R-:W-:-:S06]  /*7740*/  F2FP.F16.F32.PACK_AB R131, R36, R131 ;  /* 0x000000832483723e */ /* 0x000fcc00000000ff */
[----:B------:R-:W0:Y:S01]  /*7750*/  MUFU.EX2 R127, R78 ;  /* 0x0000004e007f7308 */ /* 0x000e220000000800 */
[----:B--2---:R-:W-:-:S07]  /*7760*/  FADD.FTZ R38, R125, R38 ;  /* 0x000000267d267221 */ /* 0x004fce0000010000 */
[----:B------:R-:W2:Y:S01]  /*7770*/  MUFU.EX2 R79, R79 ;  /* 0x0000004f004f7308 */ /* 0x000ea20000000800 */
[C---:B---3--:R-:W-:Y:S01]  /*7780*/  FADD.FTZ R38, R75.reuse, R38 ;  /* 0x000000264b267221 */ /* 0x048fe20000010000 */
[----:B------:R-:W-:-:S06]  /*7790*/  F2FP.F16.F32.PACK_AB R125, R75, R125 ;  /* 0x0000007d4b7d723e */ /* 0x000fcc00000000ff */
        /* <DEDUP_REMOVED lines=9> */
[----:B------:R-:W-:-:S03]  /*7830*/  F2FP.F16.F32.PACK_AB R121, R83, R121 ;  /* 0x000000795379723e */ /* 0x000fc600000000ff */
[----:B--2---:R-:W-:-:S04]  /*7840*/  FADD.FTZ R38, R123, R38 ;  /* 0x000000267b267221 */ /* 0x004fc80000010000 */
[C---:B---3--:R-:W-:Y:S01]  /*7850*/  FADD.FTZ R4, R32.reuse, R38 ;  /* 0x0000002620047221 */ /* 0x048fe20000010000 */
[----:B------:R-:W-:Y:S01]  /*7860*/  F2FP.F16.F32.PACK_AB R123, R32, R123 ;  /* 0x0000007b207b723e */ /* 0x000fe200000000ff */
[----:B-1----:R-:W-:Y:S06]  /*7870*/  @P2 BRA `(.L_x_826) ;  /* 0xffffffd000a42947 */ /* 0x002fec000383ffff */
[----:B------:R-:W-:Y:S01]  /*7880*/  IMAD.MOV.U32 R0, RZ, RZ, R10 ;  /* 0x000000ffff007224 */ /* 0x000fe200078e000a */
[----:B------:R-:W-:Y:S01]  /*7890*/  UMOV UR37, UR26 ;  /* 0x0000001a00257c82 */ /* 0x000fe20008000000 */
[----:B------:R-:W-:Y:S01]  /*78a0*/  IMAD.MOV.U32 R2, RZ, RZ, R8 ;  /* 0x000000ffff027224 */ /* 0x000fe200078e0008 */
[----:B------:R-:W-:-:S06]  /*78b0*/  UMOV UR36, UR25 ;  /* 0x0000001900247c82 */ /* 0x000fcc0008000000 */
.L_x_809:
[----:B------:R-:W0:Y:S01]  /*78c0*/  LDC R8, c[0x0][0x448] ;  /* 0x00011200ff087b82 */ /* 0x000e220000000800 */
[----:B------:R-:W-:Y:S01]  /*78d0*/  UIADD3 UR6, UR39, 0xbf, URZ ;  /* 0x000000bf27067890 */ /* 0x000fe2000fffe03f */
[----:B------:R-:W-:-:S05]  /*78e0*/  IADD3 R11, -R7, 0x1, RZ ;  /* 0x00000001070b7810 */ /* 0x000fca0007ffe1ff */
[----:B------:R-:W-:Y:S01]  /*78f0*/  IMAD.U32 R7, RZ, RZ, UR6 ;  /* 0x00000006ff077e24 */ /* 0x000fe2000f8e00ff */
[----:B------:R-:W1:Y:S01]  /*7900*/  LDC R10, c[0x0][0x9e4] ;  /* 0x00027900ff0a7b82 */ /* 0x000e620000000800 */
[----:B------:R-:W-:Y:S01]  /*7910*/  IMAD R6, R6, UR41, R11 ;  /* 0x0000002906067c24 */ /* 0x000fe2000f8e020b */
[----:B0-----:R-:W-:Y:S02]  /*7920*/  ISETP.NE.AND P5, PT, R8, 0x1, PT ;  /* 0x000000010800780c */ /* 0x001fe40003fa5270 */
[----:B-1----:R-:W-:-:S11]  /*7930*/  ISETP.GE.AND P6, PT, R10, 0x1, PT ;  /* 0x000000010a00780c */ /* 0x002fd60003fc6270 */
[----:B------:R-:W0:Y:S08]  /*7940*/  @P5 LDC R8, c[0x0][0x44c] ;  /* 0x00011300ff085b82 */ /* 0x000e300000000800 */
[----:B------:R-:W1:Y:S01]  /*7950*/  @P5 LDC R9, c[0x0][0x450] ;  /* 0x00011400ff095b82 */ /* 0x000e620000000800 */
[----:B0-----:R-:W-:-:S05]  /*7960*/  @P5 IMAD.HI.U32 R8, R8, UR6, RZ ;  /* 0x0000000608085c27 */ /* 0x001fca000f8e00ff */
[----:B-1----:R-:W-:-:S05]  /*7970*/  @P5 SHF.R.U32.HI R7, RZ, R9, R8 ;  /* 0x00000009ff075219 */ /* 0x002fca0000011608 */
[----:B------:R-:W-:-:S04]  /*7980*/  IMAD.IADD R7, R6, 0x1, R7 ;  /* 0x0000000106077824 */ /* 0x000fc800078e0207 */
[----:B------:R-:W-:Y:S01]  /*7990*/  VIADD R6, R7, -UR22 ;  /* 0x8000001607067c36 */ /* 0x000fe20008000000 */
[----:B------:R-:W-:Y:S06]  /*79a0*/  @!P6 BRA `(.L_x_827) ;  /* 0x00000000003ce947 */ /* 0x000fec0003800000 */
[----:B------:R-:W-:-:S13]  /*79b0*/  ISETP.GT.AND P2, PT, R7, -0x1, PT ;  /* 0xffffffff0700780c */ /* 0x000fda0003f44270 */
[----:B------:R-:W-:Y:S05]  /*79c0*/  @P2 BRA `(.L_x_828) ;  /* 0x00000000001c2947 */ /* 0x000fea0003800000 */
[----:B------:R-:W-:Y:S02]  /*79d0*/  ISETP.NE.AND P2, PT, R10, 0x1, PT ;  /* 0x000000010a00780c */ /* 0x000fe40003f45270 */
[----:B------:R-:W-:-:S11]  /*79e0*/  LOP3.LUT R7, RZ, R7, RZ, 0x33, !PT ;  /* 0x00000007ff077212 */ /* 0x000fd600078e33ff */
[----:B------:R-:W0:Y:S02]  /*79f0*/  @P2 LDC.64 R8, c[0x0][0x9e8] ;  /* 0x00027a00ff082b82 */ /* 0x000e240000000a00 */
[----:B0-----:R-:W-:-:S05]  /*7a00*/  @P2 IMAD.HI.U32 R8, R7, R8, RZ ;  /* 0x0000000807082227 */ /* 0x001fca00078e00ff */
[----:B------:R-:W-:-:S04]  /*7a10*/  @P2 SHF.R.U32.HI R7, RZ, R9, R8 ;  /* 0x00000009ff072219 */ /* 0x000fc80000011608 */
[----:B------:R-:W-:Y:S01]  /*7a20*/  LOP3.LUT R7, RZ, R7, RZ, 0x33, !PT ;  /* 0x00000007ff077212 */ /* 0x000fe200078e33ff */
[----:B------:R-:W-:Y:S06]  /*7a30*/  BRA `(.L_x_829) ;  /* 0x0000000000107947 */ /* 0x000fec0003800000 */
.L_x_828:
[----:B------:R-:W-:-:S13]  /*7a40*/  ISETP.NE.AND P2, PT, R10, 0x1, PT ;  /* 0x000000010a00780c */ /* 0x000fda0003f45270 */
[----:B------:R-:W0:Y:S02]  /*7a50*/  @P2 LDC.64 R8, c[0x0][0x9e8] ;  /* 0x00027a00ff082b82 */ /* 0x000e240000000a00 */
[----:B0-----:R-:W-:-:S05]  /*7a60*/  @P2 IMAD.HI.U32 R8, R7, R8, RZ ;  /* 0x0000000807082227 */ /* 0x001fca00078e00ff */
[----:B------:R-:W-:-:S07]  /*7a70*/  @P2 SHF.R.U32.HI R7, RZ, R9, R8 ;  /* 0x00000009ff072219 */ /* 0x000fce0000011608 */
.L_x_829:
[----:B------:R-:W-:-:S05]  /*7a80*/  IMAD R7, R7, R10, RZ ;  /* 0x0000000a07077224 */ /* 0x000fca00078e02ff */
[----:B------:R-:W-:-:S07]  /*7a90*/  VIMNMX R6, R6, R7, !PT ;  /* 0x0000000706067248 */ /* 0x000fce0007fe0100 */
.L_x_827:
[----:B------:R-:W-:-:S05]  /*7aa0*/  VIADD R6, R6, 0x7f ;  /* 0x0000007f06067836 */ /* 0x000fca0000000000 */
[----:B------:R-:W-:-:S04]  /*7ab0*/  SHF.R.S32.HI R7, RZ, 0x1f, R6 ;  /* 0x0000001fff077819 */ /* 0x000fc80000011406 */
[----:B------:R-:W-:-:S04]  /*7ac0*/  LEA.HI R7, R7, R6, RZ, 0x7 ;  /* 0x0000000607077211 */ /* 0x000fc800078f38ff */
[----:B------:R-:W-:-:S04]  /*7ad0*/  SHF.R.S32.HI R6, RZ, 0x7, R7 ;  /* 0x00000007ff067819 */ /* 0x000fc80000011407 */
[----:B------:R-:W-:-:S04]  /*7ae0*/  VIMNMX R6, R6, UR43, !PT ;  /* 0x0000002b06067c48 */ /* 0x000fc8000ffe0100 */
[----:B------:R-:W-:-:S13]  /*7af0*/  ISETP.GE.AND P2, PT, R3, R6, PT ;  /* 0x000000060300720c */ /* 0x000fda0003f46270 */
[----:B------:R-:W-:Y:S05]  /*7b00*/  @!P2 BRA `(.L_x_830) ;  /* 0x0000001c0030a947 */ /* 0x000fea0003800000 */
[----:B------:R-:W-:Y:S01]  /*7b10*/  IMAD.MOV.U32 R7, RZ, RZ, R0 ;  /* 0x000000ffff077224 */ /* 0x000fe200078e0000 */
[----:B------:R-:W-:Y:S01]  /*7b20*/  UMOV UR23, UR36 ;  /* 0x0000002400177c82 */ /* 0x000fe20008000000 */
[----:B------:R-:W-:Y:S01]  /*7b30*/  IMAD.MOV.U32 R9, RZ, RZ, R2 ;  /* 0x000000ffff097224 */ /* 0x000fe200078e0002 */
[----:B------:R-:W-:Y:S01]  /*7b40*/  UMOV UR21, UR37 ;  /* 0x0000002500157c82 */ /* 0x000fe20008000000 */
[----:B------:R-:W-:-:S05]  /*7b50*/  ULDC UR22, c[0x0][0x988] ;  /* 0x0002620000167ab9 */ /* 0x000fca0000000800 */
.L_x_839:
        /* <DEDUP_REMOVED lines=9> */
.L_x_832:
[----:B------:R-:W-:Y:S01]  /*7bf0*/  ULEA UR6, UR37, UR45, 0x3 ;  /* 0x0000002d25067291 */ /* 0x000fe2000f8e183f */
[----:B------:R-:W-:-:S05]  /*7c00*/  IMAD.U32 R0, RZ, RZ, UR36 ;  /* 0x00000024ff007e24 */ /* 0x000fca000f8e00ff */
[----:B------:R-:W-:-:S04]  /*7c10*/  SHF.L.U32 R0, R0, 0x1f, RZ ;  /* 0x0000001f00007819 */ /* 0x000fc800000006ff */
[----:B------:R0:W1:Y:S01]  /*7c20*/  SYNCS.PHASECHK.TRANS64.TRYWAIT P3, [UR6+0x16830], R0 ;  /* 0x01683000ff0075a7 */ /* 0x0000620008060146 */
[----:B------:R-:W-:Y:S05]  /*7c30*/  @!P0 BRA `(.L_x_833) ;  /* 0x0000000000048947 */ /* 0x000fea0003800000 */
[----:B------:R-:W-:Y:S01]  /*7c40*/  BPT.TRAP 0x1 ;  /* 0x000000040000795c */ /* 0x000fe20000300000 */
.L_x_833:
[----:B-1----:R-:W-:Y:S05]  /*7c50*/  @P3 BRA `(.L_x_831) ;  /* 0x0000000000083947 */ /* 0x002fea0003800000 */
[----:B------:R-:W1:Y:S02]  /*7c60*/  SYNCS.PHASECHK.TRANS64.TRYWAIT P3, [UR6+0x16830], R0 ;  /* 0x01683000ff0075a7 */ /* 0x000e640008060146 */
[----:B-1----:R-:W-:Y:S05]  /*7c70*/  @!P3 BRA `(.L_x_834) ;  /* 0x000000a400f0b947 */ /* 0x002fea0003800000 */
.L_x_831:
        /* <DEDUP_REMOVED lines=25> */
.L_x_836:
[----:B------:R-:W-:Y:S01]  /*7e10*/  ULEA UR6, UR21, UR45, 0x3 ;  /* 0x0000002d15067291 */ /* 0x000fe2000f8e183f */
[----:B------:R-:W-:-:S05]  /*7e20*/  IMAD.U32 R0, RZ, RZ, UR23 ;  /* 0x00000017ff007e24 */ /* 0x000fca000f8e00ff */
[----:B------:R-:W-:-:S04]  /*7e30*/  SHF.L.U32 R0, R0, 0x1f, RZ ;  /* 0x0000001f00007819 */ /* 0x000fc800000006ff */
[----:B------:R0:W1:Y:S01]  /*7e40*/  SYNCS.PHASECHK.TRANS64.TRYWAIT P2, [UR6+0x16850], R0 ;  /* 0x01685000ff0075a7 */ /* 0x0000620008040146 */
[----:B------:R-:W-:Y:S05]  /*7e50*/  @!P0 BRA `(.L_x_837) ;  /* 0x0000000000048947 */ /* 0x000fea0003800000 */
[----:B------:R-:W-:Y:S01]  /*7e60*/  BPT.TRAP 0x1 ;  /* 0x000000040000795c */ /* 0x000fe20000300000 */
.L_x_837:
[----:B-1----:R-:W-:Y:S05]  /*7e70*/  @P2 BRA `(.L_x_835) ;  /* 0x0000000000082947 */ /* 0x002fea0003800000 */
[----:B------:R-:W1:Y:S02]  /*7e80*/  SYNCS.PHASECHK.TRANS64.TRYWAIT P2, [UR6+0x16850], R0 ;  /* 0x01685000ff0075a7 */ /* 0x000e640008040146 */
[----:B-1----:R-:W-:Y:S05]  /*7e90*/  @!P2 BRA `(.L_x_838) ;  /* 0x000000a40080a947 */ /* 0x002fea0003800000 */
.L_x_835:
[----:B------:R-:W-:Y:S01]  /*7ea0*/  UIADD3 UR6, UR45, 0x400, URZ ;  /* 0x000004002d067890 */ /* 0x000fe2000fffe03f */
[----:B------:R-:W-:Y:S01]  /*7eb0*/  WARPGROUP.ARRIVE ;  /* 0x00000000000079c5 */ /* 0x000fe20000000000 */
[----:B------:R-:W-:Y:S01]  /*7ec0*/  UMOV UR7, 0x40000040 ;  /* 0x4000004000077882 */ /* 0x000fe20000000000 */
[----:B01----:R-:W-:Y:S01]  /*7ed0*/  FMNMX.FTZ R0, R24, R9, !PT ;  /* 0x0000000918007209 */ /* 0x003fe20007810000 */
[----:B------:R-:W-:Y:S01]  /*7ee0*/  USHF.R.U32.HI UR6, URZ, 0x4, UR6 ;  /* 0x000000043f067899 */ /* 0x000fe20008011606 */
[----:B------:R-:W-:Y:S02]  /*7ef0*/  UMOV UR10, UR22 ;  /* 0x00000016000a7c82 */ /* 0x000fe40008000000 */
[----:B------:R-:W-:Y:S01]  /*7f00*/  FMNMX.FTZ R11, R25, R0, !PT ;  /* 0x00000000190b7209 */ /* 0x000fe20007810000 */
[----:B------:R-:W-:Y:S01]  /*7f10*/  ULOP3.LUT UR6, UR6, 0x3fff, URZ, 0xc0, !UPT ;  /* 0x00003fff06067892 */ /* 0x000fe2000f8ec03f */
[----:B------:R-:W-:Y:S02]  /*7f20*/  UMOV UR23, UR36 ;  /* 0x0000002400177c82 */ /* 0x000fe40008000000 */
[----:B------:R-:W-:Y:S01]  /*7f30*/  FMNMX.FTZ R0, R28, R11, !PT ;  /* 0x0000000b1c007209 */ /* 0x000fe20007810000 */
[----:B------:R-:W-:-:S03]  /*7f40*/  ULEA UR11, UR21, UR6, 0xa ;  /* 0x00000006150b7291 */ /* 0x000fc6000f8e503f */
[----:B------:R-:W-:-:S04]  /*7f50*/  FMNMX.FTZ R11, R29, R0, !PT ;  /* 0x000000001d0b7209 */ /* 0x000fc80007810000 */
[----:B------:R-:W-:Y:S01]  /*7f60*/  UMOV UR6, UR11 ;  /* 0x0000000b00067c82 */ /* 0x000fe20008000000 */
[----:B------:R-:W-:Y:S01]  /*7f70*/  FMNMX.FTZ R0, R32, R11, !PT ;  /* 0x0000000b20007209 */ /* 0x000fe20007810000 */
[----:B------:R-:W-:Y:S01]  /*7f80*/  HGMMA.64x64x16.F32 R88, R148, gdesc[UR4].tnspB, R88, gsb0 ;  /* 0x40e0000494587df0 */ /* 0x000fe20008000858 */
[----:B------:R-:W-:Y:S01]  /*7f90*/  UIADD3 UR6, UR11, 0x80, URZ ;  /* 0x000000800b067890 */ /* 0x000fe2000fffe03f */
[----:B------:R-:W-:Y:S01]  /*7fa0*/  UMOV UR7, 0x40000040 ;  /* 0x4000004000077882 */ /* 0x000fe20000000000 */
        /* <DEDUP_REMOVED lines=19> */
[----:B------:R-:W-:Y:S02]  /*80e0*/  WARPGROUP.DEPBAR.LE gsb0, 0x0 ;  /* 0x00008000000079c5 */ /* 0x000fe40000010000 */
[----:B------:R-:W-:Y:S01]  /*80f0*/  WARPGROUP.ARRIVE ;  /* 0x00000000000079c5 */ /* 0x000fe20000000000 */
[----:B------:R-:W-:-:S04]  /*8100*/  FMNMX.FTZ R0, R72, R11, !PT ;  /* 0x0000000b48007209 */ /* 0x000fc80007810000 */
        /* <DEDUP_REMOVED lines=9> */
[----:B------:R-:W-:-:S05]  /*81a0*/  FMNMX.FTZ R0, R85, R0, !PT ;  /* 0x0000000055007209 */ /* 0x000fca0007810000 */
[----:B------:R-:W0:Y:S02]  /*81b0*/  SHFL.BFLY PT, R11, R0, 0x2, 0x1f ;  /* 0x0c401f00000b7f89 */ /* 0x000e2400000e0000 */
[----:B0-----:R-:W-:Y:S02]  /*81c0*/  FMNMX.FTZ R11, R0, R11, !PT ;  /* 0x0000000b000b7209 */ /* 0x001fe40007810000 */
[----:B------:R-:W-:-:S03]  /*81d0*/  FMNMX.FTZ R0, R26, R7, !PT ;  /* 0x000000071a007209 */ /* 0x000fc60007810000 */
[----:B------:R-:W0:Y:S01]  /*81e0*/  SHFL.BFLY PT, R2, R11, 0x1, 0x1f ;  /* 0x0c201f000b027f89 */ /* 0x000e2200000e0000 */
[----:B------:R-:W-:-:S04]  /*81f0*/  FMNMX.FTZ R13, R27, R0, !PT ;  /* 0x000000001b0d7209 */ /* 0x000fc80007810000 */
[----:B------:R-:W-:-:S04]  /*8200*/  FMNMX.FTZ R0, R30, R13, !PT ;  /* 0x0000000d1e007209 */ /* 0x000fc80007810000 */
[----:B------:R-:W-:-:S04]  /*8210*/  FMNMX.FTZ R21, R31, R0, !PT ;  /* 0x000000001f157209 */ /* 0x000fc80007810000 */
[----:B------:R-:W-:-:S04]  /*8220*/  FMNMX.FTZ R0, R34, R21, !PT ;  /* 0x0000001522007209 */ /* 0x000fc80007810000 */
[----:B------:R-:W-:Y:S01]  /*8230*/  FMNMX.FTZ R21, R35, R0, !PT ;  /* 0x0000000023157209 */ /* 0x000fe20007810000 */
[----:B------:R-:W-:Y:S02]  /*8240*/  WARPGROUP.DEPBAR.LE gsb0, 0x0 ;  /* 0x00008000000079c5 */ /* 0x000fe40000010000 */
[----:B------:R-:W-:Y:S01]  /*8250*/  WARPGROUP.ARRIVE ;  /* 0x00000000000079c5 */ /* 0x000fe20000000000 */
[----:B------:R-:W-:Y:S02]  /*8260*/  FMNMX.FTZ R0, R38, R21, !PT ;  /* 0x0000001526007209 */ /* 0x000fe40007810000 */
[----:B0-----:R-:W-:Y:S02]  /*8270*/  FMNMX.FTZ R2, R11, R2, !PT ;  /* 0x000000020b027209 */ /* 0x001fe40007810000 */
[----:B------:R-:W-:Y:S01]  /*8280*/  FMNMX.FTZ R21, R39, R0, !PT ;  /* 0x0000000027157209 */ /* 0x000fe20007810000 */
[----:B------:R-:W-:Y:S01]  /*8290*/  HGMMA.64x64x16.F32 R88, R140, gdesc[UR4].tnspB, R88, gsb0 ;  /* 0x40e000048c587df0 */ /* 0x000fe20008000858 */
[----:B------:R-:W-:Y:S01]  /*82a0*/  UIADD3 UR6, UR11, 0x180, URZ ;  /* 0x000001800b067890 */ /* 0x000fe2000fffe03f */
[----:B------:R-:W-:Y:S01]  /*82b0*/  FADD.FTZ R8, -R2, R9 ;  /* 0x0000000902087221 */ /* 0x000fe20000010100 */
[----:B------:R-:W-:Y:S01]  /*82c0*/  UMOV UR7, 0x40000040 ;  /* 0x4000004000077882 */ /* 0x000fe20000000000 */
[----:B------:R-:W-:Y:S01]  /*82d0*/  FMNMX.FTZ R0, R42, R21, !PT ;  /* 0x000000152a007209 */ /* 0x000fe20007810000 */
[----:B------:R-:W-:Y:S01]  /*82e0*/  FMUL.FTZ R9, R2, UR10 ;  /* 0x0000000a02097c20 */ /* 0x000fe20008410000 */
[----:B------:R-:W-:-:S02]  /*82f0*/  FMUL.FTZ R8, R8, UR10 ;  /* 0x0000000a08087c20 */ /* 0x000fc40008410000 */
[----:B------:R-:W-:Y:S01]  /*8300*/  FMNMX.FTZ R21, R43, R0, !PT ;  /* 0x000000002b157209 */ /* 0x000fe20007810000 */
[--C-:B------:R-:W-:Y:S01]  /*8310*/  FFMA.FTZ R33, R33, UR10, -R9.reuse ;  /* 0x0000000a21217c23 */ /* 0x100fe20008010809 */
[--C-:B------:R-:W-:Y:S01]  /*8320*/  FFMA.FTZ R148, R25, UR10, -R9.reuse ;  /* 0x0000000a19947c23 */ /* 0x100fe20008010809 */
[--C-:B------:R-:W-:Y:S01]  /*8330*/  FFMA.FTZ R25, R37, UR10, -R9.reuse ;  /* 0x0000000a25197c23 */ /* 0x100fe20008010809 */
[----:B------:R-:W-:Y:S01]  /*8340*/  FMNMX.FTZ R0, R46, R21, !PT ;  /* 0x000000152e007209 */ /* 0x000fe20007810000 */
[----:B------:R0:W-:Y:S01]  /*8350*/  MUFU.EX2 R13, R33 ;  /* 0x00000021000d7308 */ /* 0x0001e20000000800 */
        /* <DEDUP_REMOVED lines=18> */
[----:B0-----:R-:W-:Y:S01]  /*8480*/  FMNMX.FTZ R33, R55, R0, !PT ;  /* 0x0000000037217209 */ /* 0x001fe20007810000 */
[--C-:B------:R-:W-:Y:S01]  /*8490*/  FFMA.FTZ R12, R68, UR10, -R9.reuse ;  /* 0x0000000a440c7c23 */ /* 0x100fe20008010809 */
[--C-:B------:R-:W-:Y:S01]  /*84a0*/  FFMA.FTZ R14, R72, UR10, -R9.reuse ;  /* 0x0000000a480e7c23 */ /* 0x100fe20008010809 */
[--C-:B------:R-:W-:Y:S01]  /*84b0*/  FFMA.FTZ R20, R76, UR10, -R9.reuse ;  /* 0x0000000a4c147c23 */ /* 0x100fe20008010809 */
[----:B------:R-:W-:Y:S01]  /*84c0*/  FMNMX.FTZ R0, R58, R33, !PT ;  /* 0x000000213a007209 */ /* 0x000fe20007810000 */
[----:B------:R-:W-:Y:S01]  /*84d0*/  MUFU.EX2 R21, R45 ;  /* 0x0000002d00157308 */ /* 0x000fe20000000800 */
[--C-:B-1----:R-:W-:Y:S01]  /*84e0*/  FFMA.FTZ R24, R80, UR10, -R9.reuse ;  /* 0x0000000a50187c23 */ /* 0x102fe20008010809 */
[--C-:B------:R-:W-:Y:S01]  /*84f0*/  FFMA.FTZ R84, R84, UR10, -R9.reuse ;  /* 0x0000000a54547c23 */ /* 0x100fe20008010809 */
[----:B------:R-:W-:Y:S01]  /*8500*/  FMNMX.FTZ R33, R59, R0, !PT ;  /* 0x000000003b217209 */ /* 0x000fe20007810000 */
[----:B------:R-:W-:-:S03]  /*8510*/  FFMA.FTZ R85, R85, UR10, -R9 ;  /* 0x0000000a55557c23 */ /* 0x000fc60008010809 */
[----:B------:R-:W-:Y:S01]  /*8520*/  FMNMX.FTZ R0, R62, R33, !PT ;  /* 0x000000213e007209 */ /* 0x000fe20007810000 */
[----:B------:R-:W0:Y:S03]  /*8530*/  MUFU.EX2 R8, R8 ;  /* 0x0000000800087308 */ /* 0x000e260000000800 */
[----:B------:R-:W-:-:S04]  /*8540*/  FMNMX.FTZ R37, R63, R0, !PT ;  /* 0x000000003f257209 */ /* 0x000fc80007810000 */
[----:B------:R-:W-:Y:S01]  /*8550*/  FMNMX.FTZ R0, R66, R37, !PT ;  /* 0x0000002542007209 */ /* 0x000fe20007810000 */
[----:B------:R1:W-:Y:S03]  /*8560*/  MUFU.EX2 R33, R49 ;  /* 0x0000003100217308 */ /* 0x0003e60000000800 */
[----:B------:R-:W-:-:S04]  /*8570*/  FMNMX.FTZ R37, R67, R0, !PT ;  /* 0x0000000043257209 */ /* 0x000fc80007810000 */
[----:B------:R-:W-:Y:S01]  /*8580*/  FMNMX.FTZ R0, R70, R37, !PT ;  /* 0x0000002546007209 */ /* 0x000fe20007810000 */
[----:B------:R-:W2:Y:S01]  /*8590*/  MUFU.EX2 R148, R148 ;  /* 0x0000009400947308 */ /* 0x000ea20000000800 */
[--C-:B-1----:R-:W-:Y:S01]  /*85a0*/  FFMA.FTZ R49, R65, UR10, -R9.reuse ;  /* 0x0000000a41317c23 */ /* 0x102fe20008010809 */
[----:B------:R-:W-:Y:S01]  /*85b0*/  FFMA.FTZ R65, R81, UR10, -R9 ;  /* 0x0000000a51417c23 */ /* 0x000fe20008010809 */
[----:B------:R-:W-:Y:S01]  /*85c0*/  FMNMX.FTZ R37, R71, R0, !PT ;  /* 0x0000000047257209 */ /* 0x000fe20007810000 */
[----:B0-----:R-:W-:-:S03]  /*85d0*/  FFMA.FTZ R5, R8, R5, R11 ;  /* 0x0000000508057223 */ /* 0x001fc6000001000b */
[----:B------:R-:W-:Y:S01]  /*85e0*/  FMNMX.FTZ R0, R74, R37, !PT ;  /* 0x000000254a007209 */ /* 0x000fe20007810000 */
[----:B------:R-:W0:Y:S03]  /*85f0*/  MUFU.EX2 R150, R150 ;  /* 0x0000009600967308 */ /* 0x000e260000000800 */
[----:B------:R-:W-:-:S04]  /*8600*/  FMNMX.FTZ R37, R75, R0, !PT ;  /* 0x000000004b257209 */ /* 0x000fc80007810000 */
[----:B------:R-:W-:Y:S01]  /*8610*/  FMNMX.FTZ R0, R78, R37, !PT ;  /* 0x000000254e007209 */ /* 0x000fe20007810000 */
[----:B------:R-:W1:Y:S01]  /*8620*/  MUFU.EX2 R15, R15 ;  /* 0x0000000f000f7308 */ /* 0x000e620000000800 */
[----:B------:R-:W-:Y:S02]  /*8630*/  WARPGROUP.DEPBAR.LE gsb0, 0x0 ;  /* 0x00008000000079c5 */ /* 0x000fe40000010000 */
[----:B------:R-:W-:Y:S01]  /*8640*/  WARPGROUP.ARRIVE ;  /* 0x00000000000079c5 */ /* 0x000fe20000000000 */
[----:B------:R-:W-:Y:S01]  /*8650*/  FMNMX.FTZ R45, R79, R0, !PT ;  /* 0x000000004f2d7209 */ /* 0x000fe20007810000 */
[--C-:B------:R-:W-:Y:S01]  /*8660*/  FFMA.FTZ R140, R40, UR10, -R9.reuse ;  /* 0x0000000a288c7c23 */ /* 0x100fe20008010809 */
[----:B------:R-:W-:Y:S01]  /*8670*/  FFMA.FTZ R142, R44, UR10, -R9 ;  /* 0x0000000a2c8e7c23 */ /* 0x000fe20008010809 */
[----:B--2---:R-:W-:Y:S01]  /*8680*/  FADD.FTZ R5, R148, R5 ;  /* 0x0000000594057221 */ /* 0x004fe20000010000 */
[----:B------:R-:W-:Y:S01]  /*8690*/  FMNMX.FTZ R0, R82, R45, !PT ;  /* 0x0000002d52007209 */ /* 0x000fe20007810000 */
[----:B------:R-:W-:Y:S01]  /*86a0*/  HGMMA.64x64x16.F32 R88, R136, gdesc[UR4].tnspB, R88, gsb0 ;  /* 0x40e0000488587df0 */ /* 0x000fe20008000858 */
[----:B------:R-:W-:Y:S01]  /*86b0*/  UIADD3 UR6, UR11, 0x200, URZ ;  /* 0x000002000b067890 */ /* 0x000fe2000fffe03f */
[----:B------:R2:W-:Y:S01]  /*86c0*/  MUFU.EX2 R37, R57 ;  /* 0x0000003900257308 */ /* 0x0005e20000000800 */
[----:B------:R-:W-:Y:S01]  /*86d0*/  UMOV UR7, 0x40000040 ;  /* 0x4000004000077882 */ /* 0x000fe20000000000 */
[----:B------:R-:W-:-:S02]  /*86e0*/  FMNMX.FTZ R45, R83, R0, !PT ;  /* 0x00000000532d7209 */ /* 0x000fc40007810000 */
[----:B------:R-:W-:Y:S02]  /*86f0*/  F2FP.F16.F32.PACK_AB R148, R148, R11 ;  /* 0x0000000b9494723e */ /* 0x000fe400000000ff */
[----:B------:R-:W-:Y:S02]  /*8700*/  FMNMX.FTZ R0, R86, R45, !PT ;  /* 0x0000002d56007209 */ /* 0x000fe40007810000 */
[----:B------:R3:W-:Y:S02]  /*8710*/  MUFU.EX2 R45, R61 ;  /* 0x0000003d002d7308 */ /* 0x0007e40000000800 */
[----:B------:R-:W-:-:S05]  /*8720*/  FMNMX.FTZ R0, R87, R0, !PT ;  /* 0x0000000057007209 */ /* 0x000fca0007810000 */
[----:B--2---:R-:W2:Y:S01]  /*8730*/  SHFL.BFLY PT, R57, R0, 0x2, 0x1f ;  /* 0x0c401f0000397f89 */ /* 0x004ea200000e0000 */
[----:B------:R-:W-:Y:S01]  /*8740*/  MUFU.EX2 R144, R144 ;  /* 0x0000009000907308 */ /* 0x000fe20000000800 */
[----:B---3--:R-:W-:-:S07]  /*8750*/  FFMA.FTZ R61, R77, UR10, -R9 ;  /* 0x0000000a4d3d7c23 */ /* 0x008fce0008010809 */
[----:B------:R-:W-:Y:S08]  /*8760*/  MUFU.EX2 R146, R146 ;  /* 0x0000009200927308 */ /* 0x000ff00000000800 */
[----:B------:R-:W-:Y:S01]  /*8770*/  MUFU.EX2 R25, R25 ;  /* 0x0000001900197308 */ /* 0x000fe20000000800 */
[----:B--2---:R-:W-:Y:S01]  /*8780*/  FMNMX.FTZ R28, R0, R57, !PT ;  /* 0x00000039001c7209 */ /* 0x004fe20007810000 */
[----:B------:R-:W-:-:S06]  /*8790*/  FFMA.FTZ R57, R73, UR10, -R9 ;  /* 0x0000000a49397c23 */ /* 0x000fcc0008010809 */
[----:B------:R-:W-:Y:S01]  /*87a0*/  MUFU.EX2 R140, R140 ;  /* 0x0000008c008c7308 */ /* 0x000fe20000000800 */
[----:B------:R-:W2:Y:S07]  /*87b0*/  SHFL.BFLY PT, R69, R28, 0x1, 0x1f ;  /* 0x0c201f001c457f89 */ /* 0x000eae00000e0000 */
[----:B------:R-:W-:Y:S08]  /*87c0*/  MUFU.EX2 R29, R29 ;  /* 0x0000001d001d7308 */ /* 0x000ff00000000800 */
[----:B------:R-:W-:Y:S08]  /*87d0*/  MUFU.EX2 R142, R142 ;  /* 0x0000008e008e7308 */ /* 0x000ff00000000800 */
[----:B------:R-:W-:Y:S01]  /*87e0*/  MUFU.EX2 R41, R41 ;  /* 0x0000002900297308 */ /* 0x000fe20000000800 */
[----:B--2---:R-:W-:-:S05]  /*87f0*/  FMNMX.FTZ R0, R28, R69, !PT ;  /* 0x000000451c007209 */ /* 0x004fca0007810000 */
[----:B------:R-:W-:Y:S02]  /*8800*/  FMUL.FTZ R32, R0, UR10 ;  /* 0x0000000a00207c20 */ /* 0x000fe40008410000 */
[----:B------:R-:W-:Y:S01]  /*8810*/  MUFU.EX2 R10, R10 ;  /* 0x0000000a000a7308 */ /* 0x000fe20000000800 */
[----:B------:R-:W-:Y:S02]  /*8820*/  WARPGROUP.DEPBAR.LE gsb0, 0x0 ;  /* 0x00008000000079c5 */ /* 0x000fe40000010000 */
[----:B------:R-:W-:Y:S01]  /*8830*/  WARPGROUP.ARRIVE ;  /* 0x00000000000079c5 */ /* 0x000fe20000000000 */
[--C-:B------:R-:W-:Y:S01]  /*8840*/  FFMA.FTZ R136, R48, UR10, -R9.reuse ;  /* 0x0000000a30887c23 */ /* 0x100fe20008010809 */
[----:B------:R-:W-:-:S04]  /*8850*/  FFMA.FTZ R138, R52, UR10, -R9 ;  /* 0x0000000a348a7c23 */ /* 0x000fc80008010809 */
[----:B------:R-:W2:Y:S01]  /*8860*/  S2R R48, SR_TID.X ;  /* 0x0000000000307919 */ /* 0x000ea20000002100 */
[--C-:B------:R-:W-:Y:S01]  /*8870*/  FFMA.FTZ R149, R27, UR10, -R32.reuse ;  /* 0x0000000a1b957c23 */ /* 0x100fe20008010820 */
[----:B------:R-:W-:Y:S01]  /*8880*/  IMAD.U32 R27, RZ, RZ, UR37 ;  /* 0x00000025ff1b7e24 */ /* 0x000fe2000f8e00ff */
[----:B------:R-:W-:Y:S01]  /*8890*/  HGMMA.64x64x16.F32 R88, R132, gdesc[UR4].tnspB, R88, gsb0 ;  /* 0x40e0000484587df0 */ /* 0x000fe20008000858 */
[----:B------:R-:W-:Y:S01]  /*88a0*/  UIADD3 UR6, UR11, 0x280, URZ ;  /* 0x000002800b067890 */ /* 0x000fe2000fffe03f */
[--C-:B------:R-:W-:Y:S01]  /*88b0*/  FFMA.FTZ R26, R26, UR10, -R32.reuse ;  /* 0x0000000a1a1a7c23 */ /* 0x100fe20008010820 */
[----:B------:R-:W-:Y:S01]  /*88c0*/  UMOV UR7, 0x40000040 ;  /* 0x4000004000077882 */ /* 0x000fe20000000000 */
[----:B------:R-:W-:Y:S01]  /*88d0*/  @!P1 LEA R27, R27, UR45, 0x3 ;  /* 0x0000002d1b1b9c11 */ /* 0x000fe2000f8e18ff */
[--C-:B------:R-:W-:Y:S01]  /*88e0*/  FFMA.FTZ R151, R30, UR10, -R32.reuse ;  /* 0x0000000a1e977c23 */ /* 0x100fe20008010820 */
[----:B------:R-:W-:Y:S01]  /*88f0*/  FFMA.FTZ R30, R31, UR10, -R32 ;  /* 0x0000000a1f1e7c23 */ /* 0x000fe20008010820 */
[----:B------:R-:W-:Y:S01]  /*8900*/  VIADD R31, R22, 0x9 ;  /* 0x00000009161f7836 */ /* 0x000fe20000000000 */
[----:B------:R-:W-:Y:S01]  /*8910*/  MUFU.EX2 R26, R26 ;  /* 0x0000001a001a7308 */ /* 0x000fe20000000800 */
[----:B------:R-:W-:-:S02]  /*8920*/  @!P1 VIADD R27, R27, 0x16840 ;  /* 0x000168401b1b9836 */ /* 0x000fc40000000000 */
[--C-:B------:R-:W-:Y:S01]  /*8930*/  FFMA.FTZ R145, R34, UR10, -R32.reuse ;  /* 0x0000000a22917c23 */ /* 0x100fe20008010820 */
[--C-:B------:R-:W-:Y:S01]  /*8940*/  FFMA.FTZ R34, R35, UR10, -R32.reuse ;  /* 0x0000000a23227c23 */ /* 0x100fe20008010820 */
[--C-:B------:R-:W-:Y:S01]  /*8950*/  FFMA.FTZ R147, R38, UR10, -R32.reuse ;  /* 0x0000000a26937c23 */ /* 0x100fe20008010820 */
[--C-:B------:R-:W-:Y:S01]  /*8960*/  FFMA.FTZ R36, R39, UR10, -R32.reuse ;  /* 0x0000000a27247c23 */ /* 0x100fe20008010820 */
[----:B------:R-:W-:Y:S01]  /*8970*/  @!P1 PRMT R27, RZ, 0x654, R27 ;  /* 0x00000654ff1b9816 */ /* 0x000fe2000000001b */
[--C-:B------:R-:W-:Y:S01]  /*8980*/  FFMA.FTZ R137, R50, UR10, -R32.reuse ;  /* 0x0000000a32897c23 */ /* 0x100fe20008010820 */
[----:B------:R-:W-:Y:S01]  /*8990*/  MUFU.EX2 R149, R149 ;  /* 0x0000009500957308 */ /* 0x000fe20000000800 */
[----:B0-----:R-:W-:Y:S01]  /*89a0*/  FADD.FTZ R50, R150, R5 ;  /* 0x0000000596327221 */ /* 0x001fe20000010000 */
        /* <DEDUP_REMOVED lines=8> */
[--C-:B------:R-:W-:Y:S01]  /*8a30*/  FFMA.FTZ R46, R59, UR10, -R32.reuse ;  /* 0x0000000a3b2e7c23 */ /* 0x100fe20008010820 */
[--C-:B------:R-:W-:Y:S01]  /*8a40*/  FFMA.FTZ R75, R75, UR10, -R32.reuse ;  /* 0x0000000a4b4b7c23 */ /* 0x100fe20008010820 */
[--C-:B------:R-:W-:Y:S01]  /*8a50*/  FFMA.FTZ R79, R79, UR10, -R32.reuse ;  /* 0x0000000a4f4f7c23 */ /* 0x100fe20008010820 */
[----:B--2---:R-:W-:Y:S01]  /*8a60*/  ISETP.GE.U32.AND P2, PT, R48, 0x180, PT ;  /* 0x000001803000780c */ /* 0x004fe20003f46070 */
[--C-:B------:R-:W-:Y:S01]  /*8a70*/  FFMA.FTZ R82, R82, UR10, -R32.reuse ;  /* 0x0000000a52527c23 */ /* 0x100fe20008010820 */
[--C-:B------:R-:W-:Y:S01]  /*8a80*/  FFMA.FTZ R83, R83, UR10, -R32.reuse ;  /* 0x0000000a53537c23 */ /* 0x100fe20008010820 */
[----:B------:R-:W-:Y:S01]  /*8a90*/  MUFU.EX2 R30, R30 ;  /* 0x0000001e001e7308 */ /* 0x000fe20000000800 */
[----:B------:R-:W-:Y:S01]  /*8aa0*/  SEL R31, R31, 0x9, !P2 ;  /* 0x000000091f1f7807 */ /* 0x000fe20005000000 */
[----:B------:R-:W-:Y:S01]  /*8ab0*/  FFMA.FTZ R86, R86, UR10, -R32 ;  /* 0x0000000a56567c23 */ /* 0x000fe20008010820 */
[C---:B------:R-:W-:Y:S01]  /*8ac0*/  ISETP.GT.AND P2, PT, R3.reuse, R6, PT ;  /* 0x000000060300720c */ /* 0x040fe20003f44270 */
[----:B------:R-:W-:Y:S01]  /*8ad0*/  VIADD R3, R3, 0xffffffff ;  /* 0xffffffff03037836 */ /* 0x000fe20000000000 */
[----:B-1----:R-:W-:-:S03]  /*8ae0*/  F2FP.F16.F32.PACK_AB R150, R15, R150 ;  /* 0x000000960f96723e */ /* 0x002fc600000000ff */
[----:B------:R-:W-:Y:S08]  /*8af0*/  MUFU.EX2 R145, R145 ;  /* 0x0000009100917308 */ /* 0x000ff00000000800 */
[----:B------:R-:W-:Y:S08]  /*8b00*/  MUFU.EX2 R34, R34 ;  /* 0x0000002200227308 */ /* 0x000ff00000000800 */
[----:B------:R-:W-:Y:S08]  /*8b10*/  MUFU.EX2 R147, R147 ;  /* 0x0000009300937308 */ /* 0x000ff00000000800 */
[----:B------:R-:W-:Y:S08]  /*8b20*/  MUFU.EX2 R36, R36 ;  /* 0x0000002400247308 */ /* 0x000ff00000000800 */
[----:B------:R-:W-:Y:S01]  /*8b30*/  MUFU.EX2 R141, R141 ;  /* 0x0000008d008d7308 */ /* 0x000fe20000000800 */
[----:B------:R-:W-:-:S02]  /*8b40*/  WARPGROUP.DEPBAR.LE gsb0, 0x0 ;  /* 0x00008000000079c5 */ /* 0x000fc40000010000 */
[----:B------:R-:W-:Y:S01]  /*8b50*/  WARPGROUP.ARRIVE ;  /* 0x00000000000079c5 */ /* 0x000fe20000000000 */
[--C-:B------:R-:W-:Y:S01]  /*8b60*/  FFMA.FTZ R132, R56, UR10, -R9.reuse ;  /* 0x0000000a38847c23 */ /* 0x100fe20008010809 */
[----:B------:R-:W-:Y:S01]  /*8b70*/  FFMA.FTZ R134, R60, UR10, -R9 ;  /* 0x0000000a3c867c23 */ /* 0x000fe20008010809 */
[----:B------:R-:W-:Y:S02]  /*8b80*/  FADD.FTZ R9, -R0, R7 ;  /* 0x0000000700097221 */ /* 0x000fe40000010100 */
[----:B------:R-:W-:Y:S01]  /*8b90*/  MUFU.EX2 R38, R38 ;  /* 0x0000002600267308 */ /* 0x000fe20000000800 */
[--C-:B------:R-:W-:Y:S01]  /*8ba0*/  FFMA.FTZ R133, R58, UR10, -R32.reuse ;  /* 0x0000000a3a857c23 */ /* 0x100fe20008010820 */
[----:B------:R-:W-:Y:S01]  /*8bb0*/  HGMMA.64x64x16.F32 R88, R128, gdesc[UR4].tnspB, R88, gsb0 ;  /* 0x40e0000480587df0 */ /* 0x000fe20008000858 */
[----:B------:R-:W-:Y:S01]  /*8bc0*/  UIADD3 UR6, UR11, 0x300, URZ ;  /* 0x000003000b067890 */ /* 0x000fe2000fffe03f */
[----:B------:R-:W-:Y:S01]  /*8bd0*/  FMUL.FTZ R9, R9, UR10 ;  /* 0x0000000a09097c20 */ /* 0x000fe20008410000 */
[----:B------:R-:W-:Y:S01]  /*8be0*/  UMOV UR7, 0x40000040 ;  /* 0x4000004000077882 */ /* 0x000fe20000000000 */
[----:B------:R-:W-:-:S02]  /*8bf0*/  FFMA.FTZ R135, R62, UR10, -R32 ;  /* 0x0000000a3e877c23 */ /* 0x000fc40008010820 */
[----:B------:R-:W-:Y:S08]  /*8c00*/  MUFU.EX2 R143, R143 ;  /* 0x0000008f008f7308 */ /* 0x000ff00000000800 */
[----:B------:R-:W0:Y:S08]  /*8c10*/  MUFU.EX2 R9, R9 ;  /* 0x0000000900097308 */ /* 0x000e300000000800 */
[----:B------:R-:W1:Y:S08]  /*8c20*/  MUFU.EX2 R40, R40 ;  /* 0x0000002800287308 */ /* 0x000e700000000800 */
[----:B------:R-:W-:Y:S01]  /*8c30*/  MUFU.EX2 R136, R136 ;  /* 0x0000008800887308 */ /* 0x000fe20000000800 */
[----:B0-----:R-:W-:-:S04]  /*8c40*/  FFMA.FTZ R4, R9, R4, R26 ;  /* 0x0000000409047223 */ /* 0x001fc8000001001a */
[----:B------:R-:W-:Y:S01]  /*8c50*/  FADD.FTZ R48, R149, R4 ;  /* 0x0000000495307221 */ /* 0x000fe20000010000 */
[----:B------:R-:W-:Y:S01]  /*8c60*/  FFMA.FTZ R4, R63, UR10, -R32 ;  /* 0x0000000a3f047c23 */ /* 0x000fe20008010820 */
[----:B------:R-:W-:Y:S01]  /*8c70*/  F2FP.F16.F32.PACK_AB R149, R149, R26 ;  /* 0x0000001a9595723e */ /* 0x000fe200000000ff */
[----:B------:R-:W0:Y:S01]  /*8c80*/  MUFU.EX2 R137, R137 ;  /* 0x0000008900897308 */ /* 0x000e220000000800 */
[----:B------:R-:W-:Y:S01]  /*8c90*/  FADD.FTZ R5, R151, R48 ;  /* 0x0000003097057221 */ /* 0x000fe20000010000 */
[----:B------:R-:W-:-:S03]  /*8ca0*/  F2FP.F16.F32.PACK_AB R151, R30, R151 ;  /* 0x000000971e97723e */ /* 0x000fc600000000ff */
[----:B------:R-:W-:-:S03]  /*8cb0*/  FADD.FTZ R48, R30, R5 ;  /* 0x000000051e307221 */ /* 0x000fc60000010000 */
[----:B------:R-:W2:Y:S01]  /*8cc0*/  MUFU.EX2 R42, R42 ;  /* 0x0000002a002a7308 */ /* 0x000ea20000000800 */
[----:B------:R-:W-:Y:S01]  /*8cd0*/  FADD.FTZ R5, R145, R48 ;  /* 0x0000003091057221 */ /* 0x000fe20000010000 */
[----:B------:R-:W-:Y:S01]  /*8ce0*/  FFMA.FTZ R48, R67, UR10, -R32 ;  /* 0x0000000a43307c23 */ /* 0x000fe20008010820 */
[C---:B------:R-:W-:Y:S02]  /*8cf0*/  F2FP.F16.F32.PACK_AB R145, R34.reuse, R145 ;  /* 0x000000912291723e */ /* 0x040fe400000000ff */
[----:B------:R-:W-:-:S03]  /*8d00*/  FADD.FTZ R52, R34, R5 ;  /* 0x0000000522347221 */ /* 0x000fc60000010000 */
[----:B------:R-:W-:Y:S01]  /*8d10*/  MUFU.EX2 R138, R138 ;  /* 0x0000008a008a7308 */ /* 0x000fe20000000800 */
[----:B------:R-:W-:Y:S01]  /*8d20*/  FADD.FTZ R5, R147, R52 ;  /* 0x0000003493057221 */ /* 0x000fe20000010000 */
[----:B------:R-:W-:-:S03]  /*8d30*/  F2FP.F16.F32.PACK_AB R147, R36, R147 ;  /* 0x000000932493723e */ /* 0x000fc600000000ff */
[----:B------:R-:W-:-:S03]  /*8d40*/  FADD.FTZ R52, R36, R5 ;  /* 0x0000000524347221 */ /* 0x000fc60000010000 */
[----:B------:R-:W3:Y:S01]  /*8d50*/  MUFU.EX2 R139, R139 ;  /* 0x0000008b008b7308 */ /* 0x000ee20000000800 */
[----:B------:R-:W-:Y:S01]  /*8d60*/  FADD.FTZ R5, R141, R52 ;  /* 0x000000348d057221 */ /* 0x000fe20000010000 */
[----:B------:R-:W-:-:S03]  /*8d70*/  F2FP.F16.F32.PACK_AB R141, R38, R141 ;  /* 0x0000008d268d723e */ /* 0x000fc600000000ff */
[----:B------:R-:W-:-:S03]  /*8d80*/  FADD.FTZ R52, R38, R5 ;  /* 0x0000000526347221 */ /* 0x000fc60000010000 */
[----:B------:R-:W4:Y:S01]  /*8d90*/  MUFU.EX2 R44, R44 ;  /* 0x0000002c002c7308 */ /* 0x000f220000000800 */
[----:B------:R-:W-:Y:S01]  /*8da0*/  FADD.FTZ R5, R143, R52 ;  /* 0x000000348f057221 */ /* 0x000fe20000010000 */
[----:B-1----:R-:W-:-:S03]  /*8db0*/  F2FP.F16.F32.PACK_AB R143, R40, R143 ;  /* 0x0000008f288f723e */ /* 0x002fc600000000ff */
[----:B------:R-:W-:Y:S01]  /*8dc0*/  FADD.FTZ R52, R40, R5 ;  /* 0x0000000528347221 */ /* 0x000fe20000010000 */
[----:B------:R-:W-:Y:S02]  /*8dd0*/  WARPGROUP.DEPBAR.LE gsb0, 0x0 ;  /* 0x00008000000079c5 */ /* 0x000fe40000010000 */
[----:B------:R-:W-:Y:S01]  /*8de0*/  WARPGROUP.ARRIVE ;  /* 0x00000000000079c5 */ /* 0x000fe20000000000 */
[----:B------:R-:W-:Y:S01]  /*8df0*/  MUFU.EX2 R132, R132 ;  /* 0x0000008400847308 */ /* 0x000fe20000000800 */
[----:B0-----:R-:W-:Y:S01]  /*8e00*/  FADD.FTZ R5, R137, R52 ;  /* 0x0000003489057221 */ /* 0x001fe20000010000 */
[--C-:B------:R-:W-:Y:S01]  /*8e10*/  FFMA.FTZ R129, R66, UR10, -R32.reuse ;  /* 0x0000000a42817c23 */ /* 0x100fe20008010820 */
[----:B------:R-:W-:Y:S01]  /*8e20*/  FFMA.FTZ R131, R70, UR10, -R32 ;  /* 0x0000000a46837c23 */ /* 0x000fe20008010820 */
[C---:B--2---:R-:W-:Y:S01]  /*8e30*/  F2FP.F16.F32.PACK_AB R137, R42.reuse, R137 ;  /* 0x000000892a89723e */ /* 0x044fe200000000ff */
[----:B------:R-:W-:Y:S01]  /*8e40*/  HGMMA.64x64x16.F32 R88, R124, gdesc[UR4].tnspB, R88, gsb0 ;  /* 0x40e000047c587df0 */ /* 0x000fe20008000858 */
[----:B------:R-:W-:Y:S01]  /*8e50*/  UIADD3 UR6, UR11, 0x380, URZ ;  /* 0x000003800b067890 */ /* 0x000fe2000fffe03f */
[----:B------:R-:W-:Y:S01]  /*8e60*/  FADD.FTZ R52, R42, R5 ;  /* 0x000000052a347221 */ /* 0x000fe20000010000 */
[----:B------:R-:W-:Y:S01]  /*8e70*/  UMOV UR7, 0x40000040 ;  /* 0x4000004000077882 */ /* 0x000fe20000000000 */
[----:B------:R-:W0:Y:S02]  /*8e80*/  MUFU.EX2 R133, R133 ;  /* 0x0000008500857308 */ /* 0x000e240000000800 */
[----:B---3--:R-:W-:Y:S01]  /*8e90*/  FADD.FTZ R5, R139, R52 ;  /* 0x000000348b057221 */ /* 0x008fe20000010000 */
[----:B----4-:R-:W-:-:S03]  /*8ea0*/  F2FP.F16.F32.PACK_AB R139, R44, R139 ;  /* 0x0000008b2c8b723e */ /* 0x010fc600000000ff */
[----:B------:R-:W-:Y:S02]  /*8eb0*/  FADD.FTZ R30, R44, R5 ;  /* 0x000000052c1e7221 */ /* 0x000fe40000010000 */
[----:B------:R-:W1:Y:S08]  /*8ec0*/  MUFU.EX2 R46, R46 ;  /* 0x0000002e002e7308 */ /* 0x000e700000000800 */
[----:B------:R-:W-:Y:S01]  /*8ed0*/  MUFU.EX2 R134, R134 ;  /* 0x0000008600867308 */ /* 0x000fe20000000800 */
[----:B0-----:R-:W-:-:S07]  /*8ee0*/  FADD.FTZ R5, R133, R30 ;  /* 0x0000001e85057221 */ /* 0x001fce0000010000 */
[----:B------:R-:W0:Y:S01]  /*8ef0*/  MUFU.EX2 R135, R135 ;  /* 0x0000008700877308 */ /* 0x000e220000000800 */
[C---:B-1----:R-:W-:Y:S01]  /*8f00*/  FADD.FTZ R30, R46.reuse, R5 ;  /* 0x000000052e1e7221 */ /* 0x042fe20000010000 */
[----:B------:R-:W-:-:S06]  /*8f10*/  F2FP.F16.F32.PACK_AB R133, R46, R133 ;  /* 0x000000852e85723e */ /* 0x000fcc00000000ff */
[----:B------:R-:W1:Y:S08]  /*8f20*/  MUFU.EX2 R4, R4 ;  /* 0x0000000400047308 */ /* 0x000e700000000800 */
[----:B------:R-:W2:Y:S01]  /*8f30*/  MUFU.EX2 R129, R129 ;  /* 0x0000008100817308 */ /* 0x000ea20000000800 */
[----:B0-----:R-:W-:-:S07]  /*8f40*/  FADD.FTZ R5, R135, R30 ;  /* 0x0000001e87057221 */ /* 0x001fce0000010000 */
[----:B------:R-:W0:Y:S01]  /*8f50*/  MUFU.EX2 R49, R49 ;  /* 0x0000003100317308 */ /* 0x000e220000000800 */
[C---:B-1----:R-:W-:Y:S01]  /*8f60*/  FADD.FTZ R30, R4.reuse, R5 ;  /* 0x00000005041e7221 */ /* 0x042fe20000010000 */
[----:B------:R-:W-:-:S06]  /*8f70*/  F2FP.F16.F32.PACK_AB R135, R4, R135 ;  /* 0x000000870487723e */ /* 0x000fcc00000000ff */
[----:B------:R-:W1:Y:S01]  /*8f80*/  MUFU.EX2 R48, R48 ;  /* 0x0000003000307308 */ /* 0x000e620000000800 */
[----:B--2---:R-:W-:-:S07]  /*8f90*/  FADD.FTZ R5, R129, R30 ;  /* 0x0000001e81057221 */ /* 0x004fce0000010000 */
[----:B------:R-:W-:Y:S01]  /*8fa0*/  MUFU.EX2 R12, R12 ;  /* 0x0000000c000c7308 */ /* 0x000fe20000000800 */
[----:B0-----:R-:W-:-:S07]  /*8fb0*/  F2FP.F16.F32.PACK_AB R128, R49, R10 ;  /* 0x0000000a3180723e */ /* 0x001fce00000000ff */
[----:B------:R-:W0:Y:S01]  /*8fc0*/  MUFU.EX2 R131, R131 ;  /* 0x0000008300837308 */ /* 0x000e220000000800 */
[----:B-1----:R-:W-:Y:S01]  /*8fd0*/  FADD.FTZ R30, R48, R5 ;  /* 0x00000005301e7221 */ /* 0x002fe20000010000 */
[----:B------:R-:W-:Y:S02]  /*8fe0*/  WARPGROUP.DEPBAR.LE gsb0, 0x0 ;  /* 0x00008000000079c5 */ /* 0x000fe40000010000 */
[----:B------:R-:W-:Y:S01]  /*8ff0*/  WARPGROUP.ARRIVE ;  /* 0x00000000000079c5 */ /* 0x000fe20000000000 */
[--C-:B------:R-:W-:Y:S01]  /*9000*/  FFMA.FTZ R125, R74, UR10, -R32.reuse ;  /* 0x0000000a4a7d7c23 */ /* 0x100fe20008010820 */
[----:B------:R-:W-:Y:S01]  /*9010*/  FFMA.FTZ R127, R78, UR10, -R32 ;  /* 0x0000000a4e7f7c23 */ /* 0x000fe20008010820 */
[----:B------:R-:W-:Y:S01]  /*9020*/  F2FP.F16.F32.PACK_AB R129, R48, R129 ;  /* 0x000000813081723e */ /* 0x000fe200000000ff */
[----:B------:R-:W1:Y:S02]  /*9030*/  MUFU.EX2 R53, R53 ;  /* 0x0000003500357308 */ /* 0x000e640000000800 */
[----:B------:R-:W-:Y:S06]  /*9040*/  HGMMA.64x64x16.F32 R88, R120, gdesc[UR4].tnspB, R88, gsb0 ;  /* 0x40e0000478587df0 */ /* 0x000fec0008000858 */
[----:B------:R-:W-:Y:S01]  /*9050*/  MUFU.EX2 R14, R14 ;  /* 0x0000000e000e7308 */ /* 0x000fe20000000800 */
[----:B0-----:R-:W-:-:S07]  /*9060*/  FADD.FTZ R5, R131, R30 ;  /* 0x0000001e83057221 */ /* 0x001fce0000010000 */
[----:B------:R-:W-:Y:S01]  /*9070*/  MUFU.EX2 R125, R125 ;  /* 0x0000007d007d7308 */ /* 0x000fe20000000800 */
[----:B-1----:R-:W-:-:S07]  /*9080*/  F2FP.F16.F32.PACK_AB R130, R53, R12 ;  /* 0x0000000c3582723e */ /* 0x002fce00000000ff */
[----:B------:R-:W0:Y:S08]  /*9090*/  MUFU.EX2 R57, R57 ;  /* 0x0000003900397308 */ /* 0x000e300000000800 */
[----:B------:R-:W-:Y:S08]  /*90a0*/  MUFU.EX2 R20, R20 ;  /* 0x0000001400147308 */ /* 0x000ff00000000800 */
[----:B------:R-:W-:Y:S01]  /*90b0*/  MUFU.EX2 R127, R127 ;  /* 0x0000007f007f7308 */ /* 0x000fe20000000800 */
[----:B0-----:R-:W-:-:S07]  /*90c0*/  F2FP.F16.F32.PACK_AB R124, R57, R14 ;  /* 0x0000000e397c723e */ /* 0x001fce00000000ff */
[----:B------:R-:W0:Y:S08]  /*90d0*/  MUFU.EX2 R61, R61 ;  /* 0x0000003d003d7308 */ /* 0x000e300000000800 */
[----:B------:R-:W-:Y:S08]  /*90e0*/  MUFU.EX2 R79, R79 ;  /* 0x0000004f004f7308 */ /* 0x000ff00000000800 */
[----:B------:R-:W-:Y:S01]  /*90f0*/  MUFU.EX2 R24, R24 ;  /* 0x0000001800187308 */ /* 0x000fe20000000800 */
[----:B0-----:R-:W-:-:S07]  /*9100*/  F2FP.F16.F32.PACK_AB R126, R61, R20 ;  /* 0x000000143d7e723e */ /* 0x001fce00000000ff */
[----:B------:R-:W0:Y:S01]  /*9110*/  MUFU.EX2 R65, R65 ;  /* 0x0000004100417308 */ /* 0x000e220000000800 */
[----:B------:R-:W-:Y:S02]  /*9120*/  WARPGROUP.DEPBAR.LE gsb0, 0x0 ;  /* 0x00008000000079c5 */ /* 0x000fe40000010000 */
[----:B------:R1:W-:Y:S06]  /*9130*/  BAR.ARV R31, 0x100 ;  /* 0x0004001f0000751d */ /* 0x0003ec0000002000 */
[----:B------:R2:W-:Y:S01]  /*9140*/  @!P1 SYNCS.ARRIVE.TRANS64.RED.A1T0 RZ, [R27+URZ], RZ ;  /* 0x000000ff1bff99a7 */ /* 0x0005e2000810043f */
[----:B------:R-:W-:Y:S01]  /*9150*/  MUFU.EX2 R121, R82 ;  /* 0x0000005200797308 */ /* 0x000fe20000000800 */
[-C--:B------:R-:W-:Y:S01]  /*9160*/  FMUL.FTZ R90, R90, R9.reuse ;  /* 0x000000095a5a7220 */ /* 0x080fe20000410000 */
[-C--:B------:R-:W-:Y:S01]  /*9170*/  FMUL.FTZ R91, R91, R9.reuse ;  /* 0x000000095b5b7220 */ /* 0x080fe20000410000 */
[-C--:B------:R-:W-:Y:S01]  /*9180*/  FMUL.FTZ R94, R94, R9.reuse ;  /* 0x000000095e5e7220 */ /* 0x080fe20000410000 */
[-C--:B------:R-:W-:Y:S01]  /*9190*/  FMUL.FTZ R95, R95, R9.reuse ;  /* 0x000000095f5f7220 */ /* 0x080fe20000410000 */
[-C--:B------:R-:W-:Y:S01]  /*91a0*/  FMUL.FTZ R98, R98, R9.reuse ;  /* 0x0000000962627220 */ /* 0x080fe20000410000 */
[-C--:B------:R-:W-:Y:S01]  /*91b0*/  FMUL.FTZ R99, R99, R9.reuse ;  /* 0x0000000963637220 */ /* 0x080fe20000410000 */
[----:B--2---:R-:W-:Y:S01]  /*91c0*/  IMAD.U32 R27, RZ, RZ, UR21 ;  /* 0x00000015ff1b7e24 */ /* 0x004fe2000f8e00ff */
[----:B------:R-:W-:Y:S01]  /*91d0*/  MUFU.EX2 R83, R83 ;  /* 0x0000005300537308 */ /* 0x000fe20000000800 */
[----:B------:R-:W-:Y:S01]  /*91e0*/  UMOV UR21, UR37 ;  /* 0x0000002500157c82 */ /* 0x000fe20008000000 */
[-C--:B------:R-:W-:Y:S01]  /*91f0*/  FMUL.FTZ R102, R102, R9.reuse ;  /* 0x0000000966667220 */ /* 0x080fe20000410000 */
[-C--:B------:R-:W-:Y:S01]  /*9200*/  FMUL.FTZ R103, R103, R9.reuse ;  /* 0x0000000967677220 */ /* 0x080fe20000410000 */
[----:B------:R-:W-:Y:S01]  /*9210*/  @!P1 LEA R27, R27, UR45, 0x3 ;  /* 0x0000002d1b1b9c11 */ /* 0x000fe2000f8e18ff */
[-C--:B------:R-:W-:Y:S01]  /*9220*/  FMUL.FTZ R106, R106, R9.reuse ;  /* 0x000000096a6a7220 */ /* 0x080fe20000410000 */
[-C--:B------:R-:W-:Y:S01]  /*9230*/  FMUL.FTZ R107, R107, R9.reuse ;  /* 0x000000096b6b7220 */ /* 0x080fe20000410000 */
[----:B------:R-:W-:Y:S01]  /*9240*/  FMUL.FTZ R110, R110, R9 ;  /* 0x000000096e6e7220 */ /* 0x000fe20000410000 */
[----:B------:R-:W-:Y:S01]  /*9250*/  MUFU.EX2 R28, R84 ;  /* 0x00000054001c7308 */ /* 0x000fe20000000800 */
[----:B------:R-:W-:-:S02]  /*9260*/  @!P1 VIADD R27, R27, 0x16860 ;  /* 0x000168601b1b9836 */ /* 0x000fc40000000000 */
[-C--:B------:R-:W-:Y:S01]  /*9270*/  FMUL.FTZ R111, R111, R9.reuse ;  /* 0x000000096f6f7220 */ /* 0x080fe20000410000 */
[-C--:B------:R-:W-:Y:S01]  /*9280*/  FMUL.FTZ R114, R114, R9.reuse ;  /* 0x0000000972727220 */ /* 0x080fe20000410000 */
[-C--:B------:R-:W-:Y:S01]  /*9290*/  FMUL.FTZ R115, R115, R9.reuse ;  /* 0x0000000973737220 */ /* 0x080fe20000410000 */
[-C--:B------:R-:W-:Y:S01]  /*92a0*/  FMUL.FTZ R118, R118, R9.reuse ;  /* 0x0000000976767220 */ /* 0x080fe20000410000 */
[----:B-1----:R-:W-:Y:S01]  /*92b0*/  @!P1 PRMT R31, RZ, 0x654, R27 ;  /* 0x00000654ff1f9816 */ /* 0x002fe2000000001b */
[----:B------:R-:W-:Y:S01]  /*92c0*/  FADD.FTZ R27, R15, R50 ;  /* 0x000000320f1b7221 */ /* 0x000fe20000010000 */
[----:B------:R-:W-:Y:S01]  /*92d0*/  MUFU.EX2 R123, R86 ;  /* 0x00000056007b7308 */ /* 0x000fe20000000800 */
[----:B------:R-:W-:Y:S01]  /*92e0*/  FMUL.FTZ R119, R119, R9 ;  /* 0x0000000977777220 */ /* 0x000fe20000410000 */
[----:B------:R1:W-:Y:S01]  /*92f0*/  @!P1 SYNCS.ARRIVE.TRANS64.RED.A1T0 RZ, [R31+URZ], RZ ;  /* 0x000000ff1fff99a7 */ /* 0x0003e2000810043f */
[----:B------:R-:W-:Y:S01]  /*9300*/  FADD.FTZ R50, R144, R27 ;  /* 0x0000001b90327221 */ /* 0x000fe20000010000 */
[----:B------:R-:W-:Y:S01]  /*9310*/  F2FP.F16.F32.PACK_AB R144, R13, R144 ;  /* 0x000000900d90723e */ /* 0x000fe200000000ff */
[----:B------:R-:W-:Y:S01]  /*9320*/  FMUL.FTZ R88, R88, R8 ;  /* 0x0000000858587220 */ /* 0x000fe20000410000 */
[----:B0-----:R-:W-:Y:S01]  /*9330*/  F2FP.F16.F32.PACK_AB R120, R65, R24 ;  /* 0x000000184178723e */ /* 0x001fe200000000ff */
[----:B------:R-:W-:Y:S01]  /*9340*/  FADD.FTZ R27, R13, R50 ;  /* 0x000000320d1b7221 */ /* 0x000fe20000010000 */
[--C-:B------:R-:W-:Y:S01]  /*9350*/  FFMA.FTZ R50, R71, UR10, -R32.reuse ;  /* 0x0000000a47327c23 */ /* 0x100fe20008010820 */
[----:B------:R-:W-:Y:S01]  /*9360*/  FFMA.FTZ R32, R87, UR10, -R32 ;  /* 0x0000000a57207c23 */ /* 0x000fe20008010820 */
[----:B------:R-:W0:Y:S01]  /*9370*/  MUFU.EX2 R7, R85 ;  /* 0x0000005500077308 */ /* 0x000e220000000800 */
[----:B------:R-:W-:Y:S01]  /*9380*/  FADD.FTZ R54, R146, R27 ;  /* 0x0000001b92367221 */ /* 0x000fe20000010000 */
[----:B------:R-:W-:Y:S01]  /*9390*/  F2FP.F16.F32.PACK_AB R146, R25, R146 ;  /* 0x000000921992723e */ /* 0x000fe200000000ff */
[-C--:B------:R-:W-:Y:S01]  /*93a0*/  FMUL.FTZ R89, R89, R8.reuse ;  /* 0x0000000859597220 */ /* 0x080fe20000410000 */
[-C--:B------:R-:W-:Y:S01]  /*93b0*/  FMUL.FTZ R92, R92, R8.reuse ;  /* 0x000000085c5c7220 */ /* 0x080fe20000410000 */
[----:B------:R-:W-:Y:S01]  /*93c0*/  FADD.FTZ R27, R25, R54 ;  /* 0x00000036191b7221 */ /* 0x000fe20000010000 */
[-C--:B------:R-:W-:Y:S01]  /*93d0*/  FMUL.FTZ R93, R93, R8.reuse ;  /* 0x000000085d5d7220 */ /* 0x080fe20000410000 */
[----:B------:R-:W-:Y:S01]  /*93e0*/  FMUL.FTZ R96, R96, R8 ;  /* 0x0000000860607220 */ /* 0x000fe20000410000 */
[----:B------:R-:W2:Y:S01]  /*93f0*/  MUFU.EX2 R50, R50 ;  /* 0x0000003200327308 */ /* 0x000ea20000000800 */
[----:B------:R-:W-:Y:S01]  /*9400*/  FADD.FTZ R54, R140, R27 ;  /* 0x0000001b8c367221 */ /* 0x000fe20000010000 */
[----:B------:R-:W-:Y:S01]  /*9410*/  F2FP.F16.F32.PACK_AB R140, R29, R140 ;  /* 0x0000008c1d8c723e */ /* 0x000fe200000000ff */
[-C--:B------:R-:W-:Y:S01]  /*9420*/  FMUL.FTZ R97, R97, R8.reuse ;  /* 0x0000000861617220 */ /* 0x080fe20000410000 */
[-C--:B------:R-:W-:Y:S01]  /*9430*/  FMUL.FTZ R100, R100, R8.reuse ;  /* 0x0000000864647220 */ /* 0x080fe20000410000 */
[----:B------:R-:W-:Y:S01]  /*9440*/  FADD.FTZ R27, R29, R54 ;  /* 0x000000361d1b7221 */ /* 0x000fe20000010000 */
[-C--:B------:R-:W-:Y:S01]  /*9450*/  FMUL.FTZ R101, R101, R8.reuse ;  /* 0x0000000865657220 */ /* 0x080fe20000410000 */
[----:B------:R-:W-:Y:S01]  /*9460*/  FMUL.FTZ R104, R104, R8 ;  /* 0x0000000868687220 */ /* 0x000fe20000410000 */
[----:B------:R-:W-:Y:S01]  /*9470*/  MUFU.EX2 R32, R32 ;  /* 0x0000002000207308 */ /* 0x000fe20000000800 */
[----:B------:R-:W-:Y:S01]  /*9480*/  FADD.FTZ R54, R142, R27 ;  /* 0x0000001b8e367221 */ /* 0x000fe20000010000 */
[----:B0-----:R-:W-:Y:S01]  /*9490*/  F2FP.F16.F32.PACK_AB R122, R7, R28 ;  /* 0x0000001c077a723e */ /* 0x001fe200000000ff */
[----:B------:R-:W-:Y:S01]  /*94a0*/  FMUL.FTZ R105, R105, R8 ;  /* 0x0000000869697220 */ /* 0x000fe20000410000 */
[C---:B------:R-:W-:Y:S01]  /*94b0*/  F2FP.F16.F32.PACK_AB R142, R21.reuse, R142 ;  /* 0x0000008e158e723e */ /* 0x040fe200000000ff */
[----:B------:R-:W-:Y:S01]  /*94c0*/  FADD.FTZ R27, R21, R54 ;  /* 0x00000036151b7221 */ /* 0x000fe20000010000 */
[-C--:B------:R-:W-:Y:S01]  /*94d0*/  FMUL.FTZ R108, R108, R8.reuse ;  /* 0x000000086c6c7220 */ /* 0x080fe20000410000 */
[-C--:B------:R-:W-:Y:S01]  /*94e0*/  FMUL.FTZ R109, R109, R8.reuse ;  /* 0x000000086d6d7220 */ /* 0x080fe20000410000 */
[----:B------:R-:W-:Y:S01]  /*94f0*/  FMUL.FTZ R112, R112, R8 ;  /* 0x0000000870707220 */ /* 0x000fe20000410000 */
[----:B------:R-:W-:Y:S01]  /*9500*/  FADD.FTZ R54, R136, R27 ;  /* 0x0000001b88367221 */ /* 0x000fe20000010000 */
[C---:B--2---:R-:W-:Y:S01]  /*9510*/  FADD.FTZ R30, R50.reuse, R5 ;  /* 0x00000005321e7221 */ /* 0x044fe20000010000 */
[----:B------:R-:W-:Y:S01]  /*9520*/  F2FP.F16.F32.PACK_AB R136, R33, R136 ;  /* 0x000000882188723e */ /* 0x000fe200000000ff */
[-C--:B------:R-:W-:Y:S01]  /*9530*/  FMUL.FTZ R113, R113, R8.reuse ;  /* 0x0000000871717220 */ /* 0x080fe20000410000 */
[----:B------:R-:W-:Y:S01]  /*9540*/  FADD.FTZ R11, R33, R54 ;  /* 0x00000036210b7221 */ /* 0x000fe20000010000 */
[----:B------:R-:W-:Y:S01]  /*9550*/  FADD.FTZ R5, R125, R30 ;  /* 0x0000001e7d057221 */ /* 0x000fe20000010000 */
[----:B------:R-:W-:Y:S01]  /*9560*/  F2FP.F16.F32.PACK_AB R131, R50, R131 ;  /* 0x000000833283723e */ /* 0x000fe200000000ff */
[----:B------:R-:W-:Y:S01]  /*9570*/  FMUL.FTZ R116, R116, R8 ;  /* 0x0000000874747220 */ /* 0x000fe20000410000 */
[----:B------:R-:W-:Y:S01]  /*9580*/  FADD.FTZ R26, R138, R11 ;  /* 0x0000000b8a1a7221 */ /* 0x000fe20000010000 */
[----:B------:R-:W-:Y:S01]  /*9590*/  F2FP.F16.F32.PACK_AB R138, R41, R138 ;  /* 0x0000008a298a723e */ /* 0x000fe200000000ff */
[----:B------:R-:W-:Y:S01]  /*95a0*/  FMUL.FTZ R117, R117, R8 ;  /* 0x0000000875757220 */ /* 0x000fe20000410000 */
[----:B------:R-:W-:-:S02]  /*95b0*/  IMAD.MOV.U32 R9, RZ, RZ, R2 ;  /* 0x000000ffff097224 */ /* 0x000fc400078e0002 */
[----:B------:R-:W-:Y:S02]  /*95c0*/  FADD.FTZ R11, R41, R26 ;  /* 0x0000001a290b7221 */ /* 0x000fe40000010000 */
[----:B------:R-:W0:Y:S02]  /*95d0*/  MUFU.EX2 R26, R75 ;  /* 0x0000004b001a7308 */ /* 0x000e240000000800 */
[----:B------:R-:W-:Y:S01]  /*95e0*/  FADD.FTZ R34, R132, R11 ;  /* 0x0000000b84227221 */ /* 0x000fe20000010000 */
[----:B------:R-:W-:-:S03]  /*95f0*/  F2FP.F16.F32.PACK_AB R132, R37, R132 ;  /* 0x000000842584723e */ /* 0x000fc600000000ff */
[----:B------:R-:W-:-:S04]  /*9600*/  FADD.FTZ R11, R37, R34 ;  /* 0x00000022250b7221 */ /* 0x000fc80000010000 */
[----:B------:R-:W-:Y:S01]  /*9610*/  FADD.FTZ R34, R134, R11 ;  /* 0x0000000b86227221 */ /* 0x000fe20000010000 */
[----:B------:R-:W-:-:S03]  /*9620*/  F2FP.F16.F32.PACK_AB R134, R45, R134 ;  /* 0x000000862d86723e */ /* 0x000fc600000000ff */
[----:B------:R-:W-:Y:S01]  /*9630*/  FADD.FTZ R11, R45, R34 ;  /* 0x000000222d0b7221 */ /* 0x000fe20000010000 */
[----:B0-----:R-:W-:-:S03]  /*9640*/  FADD.FTZ R4, R26, R5 ;  /* 0x000000051a047221 */ /* 0x001fc60000010000 */
[----:B------:R-:W-:Y:S01]  /*9650*/  FADD.FTZ R34, R10, R11 ;  /* 0x0000000b0a227221 */ /* 0x000fe20000010000 */
[----:B------:R-:W-:Y:S01]  /*9660*/  F2FP.F16.F32.PACK_AB R125, R26, R125 ;  /* 0x0000007d1a7d723e */ /* 0x000fe200000000ff */
[----:B------:R-:W-:Y:S02]  /*9670*/  FADD.FTZ R4, R127, R4 ;  /* 0x000000047f047221 */ /* 0x000fe40000010000 */
[----:B------:R-:W-:Y:S01]  /*9680*/  FADD.FTZ R11, R49, R34 ;  /* 0x00000022310b7221 */ /* 0x000fe20000010000 */
[C---:B------:R-:W-:Y:S01]  /*9690*/  F2FP.F16.F32.PACK_AB R127, R79.reuse, R127 ;  /* 0x0000007f4f7f723e */ /* 0x040fe200000000ff */
[----:B------:R-:W-:Y:S02]  /*96a0*/  FADD.FTZ R4, R79, R4 ;  /* 0x000000044f047221 */ /* 0x000fe40000010000 */
[----:B------:R-:W-:Y:S02]  /*96b0*/  FADD.FTZ R34, R12, R11 ;  /* 0x0000000b0c227221 */ /* 0x000fe40000010000 */
[----:B------:R-:W-:-:S02]  /*96c0*/  FADD.FTZ R4, R121, R4 ;  /* 0x0000000479047221 */ /* 0x000fc40000010000 */
[----:B------:R-:W-:Y:S01]  /*96d0*/  FADD.FTZ R11, R53, R34 ;  /* 0x00000022350b7221 */ /* 0x000fe20000010000 */
[C---:B------:R-:W-:Y:S01]  /*96e0*/  F2FP.F16.F32.PACK_AB R121, R83.reuse, R121 ;  /* 0x000000795379723e */ /* 0x040fe200000000ff */
[----:B------:R-:W-:Y:S02]  /*96f0*/  FADD.FTZ R4, R83, R4 ;  /* 0x0000000453047221 */ /* 0x000fe40000010000 */
[----:B------:R-:W-:Y:S02]  /*9700*/  FADD.FTZ R34, R14, R11 ;  /* 0x0000000b0e227221 */ /* 0x000fe40000010000 */
[----:B------:R-:W-:Y:S02]  /*9710*/  FADD.FTZ R4, R123, R4 ;  /* 0x000000047b047221 */ /* 0x000fe40000010000 */
[----:B------:R-:W-:Y:S01]  /*9720*/  FADD.FTZ R11, R57, R34 ;  /* 0x00000022390b7221 */ /* 0x000fe20000010000 */
[C---:B------:R-:W-:Y:S01]  /*9730*/  F2FP.F16.F32.PACK_AB R123, R32.reuse, R123 ;  /* 0x0000007b207b723e */ /* 0x040fe200000000ff */
[----:B------:R-:W-:-:S02]  /*9740*/  FADD.FTZ R4, R32, R4 ;  /* 0x0000000420047221 */ /* 0x000fc40000010000 */
[----:B------:R-:W-:-:S04]  /*9750*/  FADD.FTZ R10, R20, R11 ;  /* 0x0000000b140a7221 */ /* 0x000fc80000010000 */
[----:B------:R-:W-:-:S04]  /*9760*/  FADD.FTZ R5, R61, R10 ;  /* 0x0000000a3d057221 */ /* 0x000fc80000010000 */
[----:B------:R-:W-:-:S04]  /*9770*/  FADD.FTZ R10, R24, R5 ;  /* 0x00000005180a7221 */ /* 0x000fc80000010000 */
[----:B------:R-:W-:-:S04]  /*9780*/  FADD.FTZ R5, R65, R10 ;  /* 0x0000000a41057221 */ /* 0x000fc80000010000 */
[----:B------:R-:W-:-:S04]  /*9790*/  FADD.FTZ R10, R28, R5 ;  /* 0x000000051c0a7221 */ /* 0x000fc80000010000 */
[----:B------:R-:W-:Y:S01]  /*97a0*/  FADD.FTZ R5, R7, R10 ;  /* 0x0000000a07057221 */ /* 0x000fe20000010000 */
[----:B------:R-:W-:Y:S01]  /*97b0*/  IMAD.MOV.U32 R7, RZ, RZ, R0 ;  /* 0x000000ffff077224 */ /* 0x000fe200078e0000 */
[----:B-1----:R-:W-:Y:S06]  /*97c0*/  @P2 BRA `(.L_x_839) ;  /* 0xffffffe000e42947 */ /* 0x002fec000383ffff */
.L_x_830:
[----:B------:R-:W-:-:S13]  /*97d0*/  ISETP.GE.AND P2, PT, R3, UR43, PT ;  /* 0x0000002b03007c0c */ /* 0x000fda000bf46270 */
[----:B------:R-:W-:Y:S05]  /*97e0*/  @!P2 BRA `(.L_x_840) ;  /* 0x0000002c006ca947 */ /* 0x000fea0003800000 */
[----:B------:R-:W-:Y:S01]  /*97f0*/  IMAD.MOV.U32 R7, RZ, RZ, R0 ;  /* 0x000000ffff077224 */ /* 0x000fe200078e0000 */
[----:B------:R-:W-:Y:S01]  /*9800*/  UMOV UR27, UR36 ;  /* 0x00000024001b7c82 */ /* 0x000fe20008000000 */
[----:B------:R-:W-:Y:S01]  /*9810*/  IMAD.MOV.U32 R6, RZ, RZ, R2 ;  /* 0x000000ffff067224 */ /* 0x000fe200078e0002 */
[----:B------:R-:W-:Y:S01]  /*9820*/  UMOV UR26, UR37 ;  /* 0x00000025001a7c82 */ /* 0x000fe20008000000 */
[----:B------:R-:W-:Y:S01]  /*9830*/  ULDC UR21, c[0x0][0x9e4] ;  /* 0x0002790000157ab9 */ /* 0x000fe20000000800 */
[----:B------:R-:W-:Y:S01]  /*9840*/  ULDC UR24, c[0x0][0x288] ;  /* 0x0000a20000187ab9 */ /* 0x000fe20000000800 */
[----:B------:R-:W-:Y:S01]  /*9850*/  ULDC UR25, c[0x0][0x9dc] ;  /* 0x0002770000197ab9 */ /* 0x000fe20000000800 */
[----:B------:R-:W-:Y:S01]  /*9860*/  ULDC UR22, c[0x0][0x988] ;  /* 0x0002620000167ab9 */ /* 0x000fe20000000800 */
[----:B------:R-:W-:-:S05]  /*9870*/  ULDC UR23, c[0x0][0x9e0] ;  /* 0x0002780000177ab9 */ /* 0x000fca0000000800 */
.L_x_857:
        /* <DEDUP_REMOVED lines=9> */
.L_x_842:
[----:B------:R-:W-:Y:S01]  /*9910*/  ULEA UR6, UR37, UR45, 0x3 ;  /* 0x0000002d25067291 */ /* 0x000fe2000f8e183f */
[----:B------:R-:W-:-:S05]  /*9920*/  IMAD.U32 R0, RZ, RZ, UR36 ;  /* 0x00000024ff007e24 */ /* 0x000fca000f8e00ff */
[----:B------:R-:W-:-:S04]  /*9930*/  SHF.L.U32 R0, R0, 0x1f, RZ ;  /* 0x0000001f00007819 */ /* 0x000fc800000006ff */
[----:B------:R0:W1:Y:S01]  /*9940*/  SYNCS.PHASECHK.TRANS64.TRYWAIT P3, [UR6+0x16830], R0 ;  /* 0x01683000ff0075a7 */ /* 0x0000620008060146 */
[----:B------:R-:W-:Y:S05]  /*9950*/  @!P0 BRA `(.L_x_843) ;  /* 0x0000000000048947 */ /* 0x000fea0003800000 */
[----:B------:R-:W-:Y:S01]  /*9960*/  BPT.TRAP 0x1 ;  /* 0x000000040000795c */ /* 0x000fe20000300000 */
.L_x_843:
[----:B-1----:R-:W-:Y:S05]  /*9970*/  @P3 BRA `(.L_x_841) ;  /* 0x0000000000083947 */ /* 0x002fea0003800000 */
[----:B------:R-:W1:Y:S02]  /*9980*/  SYNCS.PHASECHK.TRANS64.TRYWAIT P3, [UR6+0x16830], R0 ;  /* 0x01683000ff0075a7 */ /* 0x000e640008060146 */
[----:B-1----:R-:W-:Y:S05]  /*9990*/  @!P3 BRA `(.L_x_844) ;  /* 0x0000008800d8b947 */ /* 0x002fea0003800000 */
.L_x_841:
        /* <DEDUP_REMOVED lines=25> */
.L_x_846:
[----:B------:R-:W-:Y:S01]  /*9b30*/  ULEA UR6, UR26, UR45, 0x3 ;  /* 0x0000002d1a067291 */ /* 0x000fe2000f8e183f */
[----:B------:R-:W-:-:S05]  /*9b40*/  IMAD.U32 R0, RZ, RZ, UR27 ;  /* 0x0000001bff007e24 */ /* 0x000fca000f8e00ff */
[----:B------:R-:W-:-:S04]  /*9b50*/  SHF.L.U32 R0, R0, 0x1f, RZ ;  /* 0x0000001f00007819 */ /* 0x000fc800000006ff */
[----:B------:R0:W1:Y:S01]  /*9b60*/  SYNCS.PHASECHK.TRANS64.TRYWAIT P2, [UR6+0x16850], R0 ;  /* 0x01685000ff0075a7 */ /* 0x0000620008040146 */
[----:B------:R-:W-:Y:S05]  /*9b70*/  @!P0 BRA `(.L_x_847) ;  /* 0x0000000000048947 */ /* 0x000fea0003800000 */
[----:B------:R-:W-:Y:S01]  /*9b80*/  BPT.TRAP 0x1 ;  /* 0x000000040000795c */ /* 0x000fe20000300000 */
.L_x_847:
[----:B-1----:R-:W-:Y:S05]  /*9b90*/  @P2 BRA `(.L_x_845) ;  /* 0x0000000000082947 */ /* 0x002fea0003800000 */
[----:B------:R-:W1:Y:S02]  /*9ba0*/  SYNCS.PHASECHK.TRANS64.TRYWAIT P2, [UR6+0x16850], R0 ;  /* 0x01685000ff0075a7 */ /* 0x000e640008040146 */
[----:B-1----:R-:W-:Y:S05]  /*9bb0*/  @!P2 BRA `(.L_x_848) ;  /* 0x000000880068a947 */ /* 0x002fea0003800000 */
.L_x_845:
[----:B------:R-:W-:Y:S01]  /*9bc0*/  UIADD3 UR6, UR45, 0x400, URZ ;  /* 0x000004002d067890 */ /* 0x000fe2000fffe03f */
[----:B------:R-:W-:Y:S01]  /*9bd0*/  WARPGROUP.ARRIVE ;  /* 0x00000000000079c5 */ /* 0x000fe20000000000 */
[----:B------:R-:W-:-:S05]  /*9be0*/  UMOV UR7, 0x40000040 ;  /* 0x4000004000077882 */ /* 0x000fca0000000000 */
[----:B------:R-:W2:Y:S01]  /*9bf0*/  S2R R2, SR_TID.X ;  /* 0x0000000000027919 */ /* 0x000ea20000002100 */
[----:B------:R-:W-:Y:S01]  /*9c00*/  USHF.R.U32.HI UR6, URZ, 0x4, UR6 ;  /* 0x000000043f067899 */ /* 0x000fe20008011606 */
[----:B01----:R-:W0:Y:S01]  /*9c10*/  @P5 LDC R0, c[0x0][0x44c] ;  /* 0x00011300ff005b82 */ /* 0x003e220000000800 */
[----:B------:R-:W-:Y:S02]  /*9c20*/  VIADD R9, R17, UR39 ;  /* 0x0000002711097c36 */ /* 0x000fe40008000000 */
[----:B------:R-:W-:Y:S01]  /*9c30*/  ULOP3.LUT UR6, UR6, 0x3fff, URZ, 0xc0, !UPT ;  /* 0x00003fff06067892 */ /* 0x000fe2000f8ec03f */
[----:B------:R-:W-:-:S03]  /*9c40*/  IMAD.U32 R10, RZ, RZ, UR37 ;  /* 0x00000025ff0a7e24 */ /* 0x000fc6000f8e00ff */
[----:B------:R-:W-:Y:S01]  /*9c50*/  ULEA UR10, UR26, UR6, 0xa ;  /* 0x000000061a0a7291 */ /* 0x000fe2000f8e503f */
[----:B------:R-:W1:Y:S01]  /*9c60*/  @P5 LDC R11, c[0x0][0x450] ;  /* 0x00011400ff0b5b82 */ /* 0x000e620000000800 */
[----:B------:R-:W-:-:S05]  /*9c70*/  @!P1 LEA R10, R10, UR45, 0x3 ;  /* 0x0000002d0a0a9c11 */ /* 0x000fca000f8e18ff */
[----:B------:R-:W-:Y:S01]  /*9c80*/  UMOV UR6, UR10 ;  /* 0x0000000a00067c82 */ /* 0x000fe20008000000 */
[----:B------:R-:W-:Y:S01]  /*9c90*/  @!P1 VIADD R10, R10, 0x16840 ;  /* 0x000168400a0a9836 */ /* 0x000fe20000000000 */
[----:B------:R-:W-:Y:S01]  /*9ca0*/  HGMMA.64x64x16.F32 R88, R148, gdesc[UR4].tnspB, R88, gsb0 ;  /* 0x40e0000494587df0 */ /* 0x000fe20008000858 */
[----:B------:R-:W-:Y:S01]  /*9cb0*/  UIADD3 UR6, UR10, 0x80, URZ ;  /* 0x000000800a067890 */ /* 0x000fe2000fffe03f */
[----:B------:R-:W3:Y:S01]  /*9cc0*/  LDC R8, c[0x0][0x2f0] ;  /* 0x0000bc00ff087b82 */ /* 0x000ee20000000800 */
[----:B------:R-:W-:Y:S01]  /*9cd0*/  UMOV UR7, 0x40000040 ;  /* 0x4000004000077882 */ /* 0x000fe20000000000 */
[----:B------:R-:W-:Y:S01]  /*9ce0*/  @!P1 PRMT R10, RZ, 0x654, R10 ;  /* 0x00000654ff0a9816 */ /* 0x000fe2000000000a */
[----:B0-----:R-:W-:Y:S01]  /*9cf0*/  @P5 IMAD.HI.U32 R0, R9, R0, RZ ;  /* 0x0000000009005227 */ /* 0x001fe200078e00ff */
[----:B--2---:R-:W-:-:S03]  /*9d00*/  ISETP.GE.U32.AND P2, PT, R2, 0x180, PT ;  /* 0x000001800200780c */ /* 0x004fc60003f46070 */
[----:B------:R-:W-:Y:S01]  /*9d10*/  IMAD.SHL.U32 R2, R3, 0x80, RZ ;  /* 0x0000008003027824 */ /* 0x000fe200078e00ff */
[----:B-1----:R-:W-:Y:S01]  /*9d20*/  @P5 SHF.R.U32.HI R9, RZ, R11, R0 ;  /* 0x0000000bff095219 */ /* 0x002fe20000011600 */
[----:B------:R-:W-:-:S03]  /*9d30*/  VIADD R0, R22, 0x9 ;  /* 0x0000000916007836 */ /* 0x000fc60000000000 */
[----:B------:R-:W-:Y:S01]  /*9d40*/  IADD3 R11, -R2, 0x1, RZ ;  /* 0x00000001020b7810 */ /* 0x000fe20007ffe1ff */
[----:B------:R-:W0:Y:S01]  /*9d50*/  SHFL.IDX PT, R15, R9, RZ, 0x1c1f ;  /* 0x001c1fff090f7589 */ /* 0x000e2200000e0000 */
[----:B------:R-:W-:-:S03]  /*9d60*/  SEL R14, R0, 0x9, !P2 ;  /* 0x00000009000e7807 */ /* 0x000fc60005000000 */
[----:B------:R-:W-:-:S04]  /*9d70*/  IMAD R11, R16, -0x2, R11 ;  /* 0xfffffffe100b7824 */ /* 0x000fc800078e020b */
[----:B---3--:R-:W-:-:S04]  /*9d80*/  IMAD R11, R8, UR41, R11 ;  /* 0x00000029080b7c24 */ /* 0x008fc8000f8e020b */
[----:B------:R-:W-:-:S04]  /*9d90*/  VIADD R11, R11, -UR24 ;  /* 0x800000180b0b7c36 */ /* 0x000fc80008000000 */
[----:B------:R-:W-:-:S04]  /*9da0*/  VIADD R0, R11, UR23 ;  /* 0x000000170b007c36 */ /* 0x000fc80008000000 */
[----:B0-----:R-:W-:Y:S01]  /*9db0*/  IMAD.IADD R12, R0, 0x1, R15 ;  /* 0x00000001000c7824 */ /* 0x001fe200078e020f */
        /* <DEDUP_REMOVED lines=33> */
[----:B------:R-:W-:Y:S02]  /*9fd0*/  ULOP3.LUT UR6, URZ, UR25, URZ, 0x33, !UPT ;  /* 0x000000193f067292 */ /* 0x000fe4000f8e333f */
[----:B------:R-:W-:Y:S02]  /*9fe0*/  WARPGROUP.DEPBAR.LE gsb0, 0x0 ;  /* 0x00008000000079c5 */ /* 0x000fe40000010000 */
[----:B------:R0:W-:Y:S06]  /*9ff0*/  BAR.ARV R14, 0x100 ;  /* 0x0004000e0000751d */ /* 0x0001ec0000002000 */
[----:B------:R1:W-:Y:S02]  /*a000*/  @!P1 SYNCS.ARRIVE.TRANS64.RED.A1T0 RZ, [R10+URZ], RZ ;  /* 0x000000ff0aff99a7 */ /* 0x0003e4000810043f */
[----:B-1----:R-:W-:-:S04]  /*a010*/  VIADD R10, R11, UR6 ;  /* 0x000000060b0a7c36 */ /* 0x002fc80008000000 */
[----:B------:R-:W-:Y:S01]  /*a020*/  IMAD.IADD R13, R10, 0x1, R15 ;  /* 0x000000010a0d7824 */ /* 0x000fe200078e020f */
[----:B0-----:R-:W-:Y:S06]  /*a030*/  @!P6 BRA `(.L_x_849) ;  /* 0x00000000005ce947 */ /* 0x001fec0003800000 */
[----:B------:R-:W-:Y:S01]  /*a040*/  IMAD R11, R8, UR41, R15 ;  /* 0x00000029080b7c24 */ /* 0x000fe2000f8e020f */
[----:B------:R-:W-:Y:S03]  /*a050*/  BSSY B0, `(.L_x_850) ;  /* 0x0000011000007945 */ /* 0x000fe60003800000 */
[----:B------:R-:W-:-:S05]  /*a060*/  VIADD R11, R11, -UR24 ;  /* 0x800000180b0b7c36 */ /* 0x000fca0008000000 */
        /* <DEDUP_REMOVED lines=10> */
.L_x_851:
[----:B------:R-:W-:-:S05]  /*a110*/  IMAD.U32 R20, RZ, RZ, UR21 ;  /* 0x00000015ff147e24 */ /* 0x000fca000f8e00ff */
[----:B------:R-:W-:-:S13]  /*a120*/  ISETP.NE.AND P2, PT, R20, 0x1, PT ;  /* 0x000000011400780c */ /* 0x000fda0003f45270 */
[----:B------:R-:W0:Y:S02]  /*a130*/  @P2 LDC.64 R14, c[0x0][0x9e8] ;  /* 0x00027a00ff0e2b82 */ /* 0x000e240000000a00 */
[----:B0-----:R-:W-:-:S05]  /*a140*/  @P2 IMAD.HI.U32 R14, R11, R14, RZ ;  /* 0x0000000e0b0e2227 */ /* 0x001fca00078e00ff */
[----:B------:R-:W-:-:S07]  /*a150*/  @P2 SHF.R.U32.HI R11, RZ, R15, R14 ;  /* 0x0000000fff0b2219 */ /* 0x000fce000001160e */
.L_x_852:
[----:B------:R-:W-:Y:S05]  /*a160*/  BSYNC B0 ;  /* 0x0000000000007941 */ /* 0x000fea0003800000 */
.L_x_850:
[----:B------:R-:W-:-:S04]  /*a170*/  IMAD R11, R11, R20, -R2 ;  /* 0x000000140b0b7224 */ /* 0x000fc800078e0a02 */
[----:B------:R-:W-:-:S05]  /*a180*/  IMAD R11, R16, -0x2, R11 ;  /* 0xfffffffe100b7824 */ /* 0x000fca00078e020b */
[----:B------:R-:W-:Y:S02]  /*a190*/  VIADDMNMX R12, R11, R20, R12, PT ;  /* 0x000000140b0c7246 */ /* 0x000fe4000380010c */
[----:B------:R-:W-:-:S07]  /*a1a0*/  VIMNMX R13, R13, R11, !PT ;  /* 0x0000000b0d0d7248 */ /* 0x000fce0007fe0100 */
.L_x_849:
[----:B------:R-:W-:Y:S01]  /*a1b0*/  ISETP.GT.AND P2, PT, R3, -0x1, PT ;  /* 0xffffffff0300780c */ /* 0x000fe20003f44270 */
[----:B------:R-:W0:Y:S03]  /*a1c0*/  SHFL.IDX PT, R9, R9, 0x1, 0x1c1f ;  /* 0x003c1f0009097f89 */ /* 0x000e2600000e0000 */
[C---:B------:R-:W-:Y:S02]  /*a1d0*/  ISETP.GT.AND P4, PT, R13.reuse, RZ, P2 ;  /* 0x000000ff0d00720c */ /* 0x040fe40001784270 */
[----:B------:R-:W-:Y:S02]  /*a1e0*/  ISETP.GT.AND P3, PT, R13, 0x1, P2 ;  /* 0x000000010d00780c */ /* 0x000fe40001764270 */
[C---:B------:R-:W-:Y:S02]  /*a1f0*/  ISETP.LT.OR P4, PT, R12.reuse, 0x1, P4 ;  /* 0x000000010c00780c */ /* 0x040fe40002781670 */
[----:B------:R-:W-:-:S02]  /*a200*/  ISETP.LT.OR P3, PT, R12, 0x2, P3 ;  /* 0x000000020c00780c */ /* 0x000fc40001f61670 */
[----:B------:R-:W-:Y:S02]  /*a210*/  FSEL R11, R24, -INF , !P4 ;  /* 0xff800000180b7808 */ /* 0x000fe40006000000 */
[----:B------:R-:W-:Y:S02]  /*a220*/  FSEL R25, R25, -INF , !P3 ;  /* 0xff80000019197808 */ /* 0x000fe40005800000 */
[C---:B------:R-:W-:Y:S02]  /*a230*/  ISETP.GT.AND P4, PT, R13.reuse, 0x8, P2 ;  /* 0x000000080d00780c */ /* 0x040fe40001784270 */
[----:B------:R-:W-:Y:S02]  /*a240*/  ISETP.GT.AND P3, PT, R13, 0x9, P2 ;  /* 0x000000090d00780c */ /* 0x000fe40001764270 */
[C---:B------:R-:W-:Y:S02]  /*a250*/  ISETP.LT.OR P4, PT, R12.reuse, 0x9, P4 ;  /* 0x000000090c00780c */ /* 0x040fe40002781670 */
[----:B------:R-:W-:-:S02]  /*a260*/  ISETP.LT.OR P3, PT, R12, 0xa, P3 ;  /* 0x0000000a0c00780c */ /* 0x000fc40001f61670 */
[----:B------:R-:W-:Y:S01]  /*a270*/  FSEL R28, R28, -INF , !P4 ;  /* 0xff8000001c1c7808 */ /* 0x000fe20006000000 */
[--C-:B0-----:R-:W-:Y:S01]  /*a280*/  IMAD.IADD R0, R0, 0x1, R9.reuse ;  /* 0x0000000100007824 */ /* 0x101fe200078e0209 */
[----:B------:R-:W-:Y:S01]  /*a290*/  FSEL R29, R29, -INF , !P3 ;  /* 0xff8000001d1d7808 */ /* 0x000fe20005800000 */
[----:B------:R-:W-:Y:S01]  /*a2a0*/  IMAD.IADD R10, R10, 0x1, R9 ;  /* 0x000000010a0a7824 */ /* 0x000fe200078e0209 */
[C---:B------:R-:W-:Y:S02]  /*a2b0*/  ISETP.GT.AND P4, PT, R13.reuse, 0x10, P2 ;  /* 0x000000100d00780c */ /* 0x040fe40001784270 */
        /* <DEDUP_REMOVED lines=82> */
[----:B------:R-:W-:Y:S01]  /*a7e0*/  FSEL R85, R85, -INF , !P3 ;  /* 0xff80000055557808 */ /* 0x000fe20005800000 */
[----:B------:R-:W-:Y:S08]  /*a7f0*/  @!P6 BRA `(.L_x_853) ;  /* 0x00000000005ce947 */ /* 0x000ff00003800000 */
        /* <DEDUP_REMOVED lines=13> */
.L_x_855:
[----:B------:R-:W-:-:S05]  /*a8d0*/  IMAD.U32 R12, RZ, RZ, UR21 ;  /* 0x00000015ff0c7e24 */ /* 0x000fca000f8e00ff */
[----:B------:R-:W-:-:S13]  /*a8e0*/  ISETP.NE.AND P3, PT, R12, 0x1, PT ;  /* 0x000000010c00780c */ /* 0x000fda0003f65270 */
[----:B------:R-:W0:Y:S02]  /*a8f0*/  @P3 LDC.64 R8, c[0x0][0x9e8] ;  /* 0x00027a00ff083b82 */ /* 0x000e240000000a00 */
[----:B0-----:R-:W-:-:S05]  /*a900*/  @P3 IMAD.HI.U32 R8, R13, R8, RZ ;  /* 0x000000080d083227 */ /* 0x001fca00078e00ff */
[----:B------:R-:W-:-:S07]  /*a910*/  @P3 SHF.R.U32.HI R13, RZ, R9, R8 ;  /* 0x00000009ff0d3219 */ /* 0x000fce0000011608 */
.L_x_856:
[----:B------:R-:W-:Y:S05]  /*a920*/  BSYNC B0 ;  /* 0x0000000000007941 */ /* 0x000fea0003800000 */
.L_x_854:
[----:B------:R-:W-:-:S04]  /*a930*/  IMAD R13, R13, R12, -R2 ;  /* 0x0000000c0d0d7224 */ /* 0x000fc800078e0a02 */
[----:B------:R-:W-:-:S05]  /*a940*/  IMAD R13, R16, -0x2, R13 ;  /* 0xfffffffe100d7824 */ /* 0x000fca00078e020d */
[----:B------:R-:W-:Y:S02]  /*a950*/  VIADDMNMX R0, R13, R12, R0, PT ;  /* 0x0000000c0d007246 */ /* 0x000fe40003800100 */
[----:B------:R-:W-:-:S07]  /*a960*/  VIMNMX R10, R10, R13, !PT ;  /* 0x0000000d0a0a7248 */ /* 0x000fce0007fe0100 */
.L_x_853:
        /* <DEDUP_REMOVED lines=39> */
[C---:B------:R-:W-:Y:S02]  /*abe0*/  ISETP.GT.AND P4, PT, R10.reuse, 0x38, P2 ;  /* 0x000000380a00780c */ /* 0x040fe40001784270 */
        /* <DEDUP_REMOVED lines=26> */
[C---:B------:R-:W-:Y:S01]  /*ad90*/  ISETP.LT.OR P4, PT, R0.reuse, 0x42, P4 ;  /* 0x000000420000780c */ /* 0x040fe20002781670 */
[----:B------:R-:W0:Y:S01]  /*ada0*/  SHFL.BFLY PT, R9, R2, 0x2, 0x1f ;  /* 0x0c401f0002097f89 */ /* 0x000e2200000e0000 */
[----:B------:R-:W-:-:S02]  /*adb0*/  ISETP.LT.OR P3, PT, R0, 0x12, P3 ;  /* 0x000000120000780c */ /* 0x000fc40001f61670 */
[----:B------:R-:W-:Y:S02]  /*adc0*/  FSEL R59, R59, -INF , !P4 ;  /* 0xff8000003b3b7808 */ /* 0x000fe40006000000 */
[C---:B------:R-:W-:Y:S02]  /*add0*/  ISETP.GT.AND P4, PT, R10.reuse, 0x48, P2 ;  /* 0x000000480a00780c */ /* 0x040fe40001784270 */
[----:B------:R-:W-:Y:S02]  /*ade0*/  FSEL R35, R35, -INF , !P3 ;  /* 0xff80000023237808 */ /* 0x000fe40005800000 */
[----:B------:R-:W-:Y:S02]  /*adf0*/  ISETP.GT.AND P3, PT, R10, 0x19, P2 ;  /* 0x000000190a00780c */ /* 0x000fe40001764270 */
[C---:B------:R-:W-:Y:S02]  /*ae00*/  ISETP.LT.OR P4, PT, R0.reuse, 0x49, P4 ;  /* 0x000000490000780c */ /* 0x040fe40002781670 */
[----:B------:R-:W-:-:S02]  /*ae10*/  ISETP.LT.OR P3, PT, R0, 0x1a, P3 ;  /* 0x0000001a0000780c */ /* 0x000fc40001f61670 */
[----:B------:R-:W-:Y:S02]  /*ae20*/  FSEL R62, R62, -INF , !P4 ;  /* 0xff8000003e3e7808 */ /* 0x000fe40006000000 */
[C---:B------:R-:W-:Y:S02]  /*ae30*/  ISETP.GT.AND P4, PT, R10.reuse, RZ, P2 ;  /* 0x000000ff0a00720c */ /* 0x040fe40001784270 */
[----:B------:R-:W-:Y:S02]  /*ae40*/  FSEL R39, R39, -INF , !P3 ;  /* 0xff80000027277808 */ /* 0x000fe40005800000 */
[----:B------:R-:W-:Y:S02]  /*ae50*/  ISETP.GT.AND P3, PT, R10, 0x21, P2 ;  /* 0x000000210a00780c */ /* 0x000fe40001764270 */
[----:B------:R-:W-:Y:S02]  /*ae60*/  ISETP.LT.OR P4, PT, R0, 0x1, P4 ;  /* 0x000000010000780c */ /* 0x000fe40002781670 */
[----:B0-----:R-:W-:-:S02]  /*ae70*/  FMNMX.FTZ R2, R2, R9, !PT ;  /* 0x0000000902027209 */ /* 0x001fc40007810000 */
[----:B------:R-:W-:Y:S02]  /*ae80*/  ISETP.LT.OR P3, PT, R0, 0x22, P3 ;  /* 0x000000220000780c */ /* 0x000fe40001f61670 */
[----:B------:R-:W-:Y:S01]  /*ae90*/  FSEL R26, R26, -INF , !P4 ;  /* 0xff8000001a1a7808 */ /* 0x000fe20006000000 */
[----:B------:R-:W0:Y:S01]  /*aea0*/  SHFL.BFLY PT, R9, R2, 0x1, 0x1f ;  /* 0x0c201f0002097f89 */ /* 0x000e2200000e0000 */
[----:B------:R-:W-:Y:S02]  /*aeb0*/  FSEL R43, R43, -INF , !P3 ;  /* 0xff8000002b2b7808 */ /* 0x000fe40005800000 */
[----:B------:R-:W-:Y:S02]  /*aec0*/  ISETP.GT.AND P3, PT, R10, 0x29, P2 ;  /* 0x000000290a00780c */ /* 0x000fe40001764270 */
[----:B------:R-:W-:Y:S02]  /*aed0*/  FMNMX.FTZ R12, R26, R7, !PT ;  /* 0x000000071a0c7209 */ /* 0x000fe40007810000 */
[----:B------:R-:W-:-:S02]  /*aee0*/  ISETP.LT.OR P3, PT, R0, 0x2a, P3 ;  /* 0x0000002a0000780c */ /* 0x000fc40001f61670 */
[----:B------:R-:W-:Y:S02]  /*aef0*/  FMNMX.FTZ R15, R27, R12, !PT ;  /* 0x0000000c1b0f7209 */ /* 0x000fe40007810000 */
[----:B------:R-:W-:Y:S02]  /*af00*/  FSEL R47, R47, -INF , !P3 ;  /* 0xff8000002f2f7808 */ /* 0x000fe40005800000 */
[----:B------:R-:W-:Y:S02]  /*af10*/  ISETP.GT.AND P3, PT, R10, 0x31, P2 ;  /* 0x000000310a00780c */ /* 0x000fe40001764270 */
[----:B------:R-:W-:Y:S02]  /*af20*/  FMNMX.FTZ R12, R30, R15, !PT ;  /* 0x0000000f1e0c7209 */ /* 0x000fe40007810000 */
[----:B------:R-:W-:Y:S02]  /*af30*/  ISETP.GT.AND P4, PT, R10, 0x49, P2 ;  /* 0x000000490a00780c */ /* 0x000fe40001784270 */
[----:B------:R-:W-:-:S02]  /*af40*/  ISETP.LT.OR P3, PT, R0, 0x32, P3 ;  /* 0x000000320000780c */ /* 0x000fc40001f61670 */
[----:B------:R-:W-:Y:S02]  /*af50*/  FMNMX.FTZ R15, R31, R12, !PT ;  /* 0x0000000c1f0f7209 */ /* 0x000fe40007810000 */
[----:B------:R-:W-:Y:S02]  /*af60*/  ISETP.LT.OR P4, PT, R0, 0x4a, P4 ;  /* 0x0000004a0000780c */ /* 0x000fe40002781670 */
[----:B------:R-:W-:Y:S02]  /*af70*/  FSEL R51, R51, -INF , !P3 ;  /* 0xff80000033337808 */ /* 0x000fe40005800000 */
[----:B------:R-:W-:Y:S02]  /*af80*/  FMNMX.FTZ R12, R34, R15, !PT ;  /* 0x0000000f220c7209 */ /* 0x000fe40007810000 */
[----:B------:R-:W-:Y:S02]  /*af90*/  ISETP.GT.AND P3, PT, R10, 0x39, P2 ;  /* 0x000000390a00780c */ /* 0x000fe40001764270 */
[----:B------:R-:W-:-:S02]  /*afa0*/  FSEL R63, R63, -INF , !P4 ;  /* 0xff8000003f3f7808 */ /* 0x000fc40006000000 */
[----:B------:R-:W-:Y:S02]  /*afb0*/  ISETP.GT.AND P4, PT, R10, 0x50, P2 ;  /* 0x000000500a00780c */ /* 0x000fe40001784270 */
[----:B0-----:R-:W-:Y:S02]  /*afc0*/  FMNMX.FTZ R2, R2, R9, !PT ;  /* 0x0000000902027209 */ /* 0x001fe40007810000 */
[----:B------:R-:W-:Y:S02]  /*afd0*/  FMNMX.FTZ R21, R35, R12, !PT ;  /* 0x0000000c23157209 */ /* 0x000fe40007810000 */
[----:B------:R-:W-:Y:S01]  /*afe0*/  ISETP.LT.OR P3, PT, R0, 0x3a, P3 ;  /* 0x0000003a0000780c */ /* 0x000fe20001f61670 */
[----:B------:R-:W-:Y:S01]  /*aff0*/  FMUL.FTZ R8, R2, UR10 ;  /* 0x0000000a02087c20 */ /* 0x000fe20008410000 */
[----:B------:R-:W-:Y:S02]  /*b000*/  ISETP.LT.OR P4, PT, R0, 0x51, P4 ;  /* 0x000000510000780c */ /* 0x000fe40002781670 */
[----:B------:R-:W-:-:S02]  /*b010*/  FMNMX.FTZ R12, R38, R21, !PT ;  /* 0x00000015260c7209 */ /* 0x000fc40007810000 */
[----:B------:R-:W-:Y:S02]  /*b020*/  FSEL R55, R55, -INF , !P3 ;  /* 0xff80000037377808 */ /* 0x000fe40005800000 */
[----:B------:R-:W-:Y:S02]  /*b030*/  FSETP.NEU.FTZ.AND P3, PT, R2, -INF , PT ;  /* 0xff8000000200780b */ /* 0x000fe40003f7d000 */
[----:B------:R-:W-:Y:S02]  /*b040*/  FSEL R66, R66, -INF , !P4 ;  /* 0xff80000042427808 */ /* 0x000fe40006000000 */
[----:B------:R-:W-:Y:S02]  /*b050*/  ISETP.GT.AND P4, PT, R10, 0x51, P2 ;  /* 0x000000510a00780c */ /* 0x000fe40001784270 */
[----:B------:R-:W-:Y:S02]  /*b060*/  FMNMX.FTZ R21, R39, R12, !PT ;  /* 0x0000000c27157209 */ /* 0x000fe40007810000 */
[----:B------:R-:W-:-:S02]  /*b070*/  FSEL R8, R8, RZ, P3 ;  /* 0x000000ff08087208 */ /* 0x000fc40001800000 */
[----:B------:R-:W-:Y:S02]  /*b080*/  ISETP.LT.OR P4, PT, R0, 0x52, P4 ;  /* 0x000000520000780c */ /* 0x000fe40002781670 */
[----:B------:R-:W-:Y:S01]  /*b090*/  FMNMX.FTZ R12, R42, R21, !PT ;  /* 0x000000152a0c7209 */ /* 0x000fe20007810000 */
[--C-:B------:R-:W-:Y:S01]  /*b0a0*/  FFMA.FTZ R9, R25, UR10, -R8.reuse ;  /* 0x0000000a19097c23 */ /* 0x100fe20008010808 */
[----:B------:R-:W-:Y:S01]  /*b0b0*/  FSEL R67, R67, -INF , !P4 ;  /* 0xff80000043437808 */ /* 0x000fe20006000000 */
[--C-:B------:R-:W-:Y:S01]  /*b0c0*/  FFMA.FTZ R148, R11, UR10, -R8.reuse ;  /* 0x0000000a0b947c23 */ /* 0x100fe20008010808 */
[----:B------:R-:W-:Y:S01]  /*b0d0*/  ISETP.GT.AND P4, PT, R10, 0x58, P2 ;  /* 0x000000580a00780c */ /* 0x000fe20001784270 */
[--C-:B------:R-:W-:Y:S01]  /*b0e0*/  FFMA.FTZ R11, R29, UR10, -R8.reuse ;  /* 0x0000000a1d0b7c23 */ /* 0x100fe20008010808 */
        /* <DEDUP_REMOVED lines=14> */
[----:B------:R-:W-:Y:S01]  /*b1d0*/  ISETP.LT.OR P4, PT, R0, 0x5a, P4 ;  /* 0x0000005a0000780c */ /* 0x000fe20002781670 */
[----:B------:R-:W-:Y:S01]  /*b1e0*/  MUFU.EX2 R9, R9 ;  /* 0x0000000900097308 */ /* 0x000fe20000000800 */
[----:B------:R-:W-:Y:S01]  /*b1f0*/  FMNMX.FTZ R29, R51, R12, !PT ;  /* 0x0000000c331d7209 */ /* 0x000fe20007810000 */
[--C-:B------:R-:W-:Y:S01]  /*b200*/  FFMA.FTZ R146, R36, UR10, -R8.reuse ;  /* 0x0000000a24927c23 */ /* 0x100fe20008010808 */
[----:B------:R-:W-:Y:S01]  /*b210*/  FSEL R71, R71, -INF , !P4 ;  /* 0xff80000047477808 */ /* 0x000fe20006000000 */
[--C-:B------:R-:W-:Y:S01]  /*b220*/  FFMA.FTZ R140, R40, UR10, -R8.reuse ;  /* 0x0000000a288c7c23 */ /* 0x100fe20008010808 */
[----:B------:R-:W-:Y:S01]  /*b230*/  ISETP.GT.AND P4, PT, R10, 0x60, P2 ;  /* 0x000000600a00780c */ /* 0x000fe20001784270 */
[--C-:B------:R-:W-:Y:S01]  /*b240*/  FFMA.FTZ R142, R44, UR10, -R8.reuse ;  /* 0x0000000a2c8e7c23 */ /* 0x100fe20008010808 */
[----:B------:R-:W-:Y:S01]  /*b250*/  FMNMX.FTZ R12, R54, R29, !PT ;  /* 0x0000001d360c7209 */ /* 0x000fe20007810000 */
[----:B------:R-:W-:Y:S01]  /*b260*/  MUFU.EX2 R150, R150 ;  /* 0x0000009600967308 */ /* 0x000fe20000000800 */
[----:B------:R-:W-:Y:S01]  /*b270*/  ISETP.LT.OR P4, PT, R0, 0x61, P4 ;  /* 0x000000610000780c */ /* 0x000fe20002781670 */
[--C-:B------:R-:W-:Y:S01]  /*b280*/  FFMA.FTZ R136, R48, UR10, -R8.reuse ;  /* 0x0000000a30887c23 */ /* 0x100fe20008010808 */
[----:B------:R-:W-:Y:S01]  /*b290*/  FMNMX.FTZ R29, R55, R12, !PT ;  /* 0x0000000c371d7209 */ /* 0x000fe20007810000 */
[--C-:B------:R-:W-:Y:S01]  /*b2a0*/  FFMA.FTZ R138, R52, UR10, -R8.reuse ;  /* 0x0000000a348a7c23 */ /* 0x100fe20008010808 */
[----:B------:R-:W-:Y:S01]  /*b2b0*/  FSEL R74, R74, -INF , !P4 ;  /* 0xff8000004a4a7808 */ /* 0x000fe20006000000 */
        /* <DEDUP_REMOVED lines=11> */
[----:B------:R-:W-:Y:S01]  /*b370*/  ISETP.GT.AND P4, PT, R10, 0x68, P2 ;  /* 0x000000680a00780c */ /* 0x000fe20001784270 */
[--C-:B------:R-:W-:Y:S01]  /*b380*/  FFMA.FTZ R128, R64, UR10, -R8.reuse ;  /* 0x0000000a40807c23 */ /* 0x100fe20008010808 */
[----:B------:R-:W-:Y:S01]  /*b390*/  FMNMX.FTZ R12, R62, R33, !PT ;  /* 0x000000213e0c7209 */ /* 0x000fe20007810000 */
[--C-:B------:R-:W-:Y:S01]  /*b3a0*/  FFMA.FTZ R130, R68, UR10, -R8.reuse ;  /* 0x0000000a44827c23 */ /* 0x100fe20008010808 */
[----:B------:R-:W-:Y:S01]  /*b3b0*/  ISETP.LT.OR P4, PT, R0, 0x69, P4 ;  /* 0x000000690000780c */ /* 0x000fe20002781670 */
[--C-:B------:R-:W-:Y:S01]  /*b3c0*/  FFMA.FTZ R124, R72, UR10, -R8.reuse ;  /* 0x0000000a487c7c23 */ /* 0x100fe20008010808 */
[----:B------:R-:W-:Y:S01]  /*b3d0*/  FMNMX.FTZ R33, R63, R12, !PT ;  /* 0x0000000c3f217209 */ /* 0x000fe20007810000 */
[----:B------:R-:W-:Y:S01]  /*b3e0*/  MUFU.EX2 R13, R13 ;  /* 0x0000000d000d7308 */ /* 0x000fe20000000800 */
[----:B------:R-:W-:Y:S01]  /*b3f0*/  FSEL R78, R78, -INF , !P4 ;  /* 0xff8000004e4e7808 */ /* 0x000fe20006000000 */
[--C-:B------:R-:W-:Y:S01]  /*b400*/  FFMA.FTZ R126, R76, UR10, -R8.reuse ;  /* 0x0000000a4c7e7c23 */ /* 0x100fe20008010808 */
[----:B------:R-:W-:Y:S01]  /*b410*/  FMNMX.FTZ R12, R66, R33, !PT ;  /* 0x00000021420c7209 */ /* 0x000fe20007810000 */
        /* <DEDUP_REMOVED lines=8> */
[----:B------:R-:W-:Y:S01]  /*b4a0*/  FFMA.FTZ R122, R84, UR10, -R8 ;  /* 0x0000000a547a7c23 */ /* 0x000fe20008010808 */
[----:B------:R-:W-:-:S02]  /*b4b0*/  FSEL R79, R79, -INF , !P4 ;  /* 0xff8000004f4f7808 */ /* 0x000fc40006000000 */
[----:B------:R-:W-:Y:S01]  /*b4c0*/  ISETP.GT.AND P4, PT, R10, 0x70, P2 ;  /* 0x000000700a00780c */ /* 0x000fe20001784270 */
[----:B------:R-:W-:Y:S01]  /*b4d0*/  MUFU.EX2 R15, R15 ;  /* 0x0000000f000f7308 */ /* 0x000fe20000000800 */
[----:B------:R-:W-:Y:S02]  /*b4e0*/  FMNMX.FTZ R37, R71, R12, !PT ;  /* 0x0000000c47257209 */ /* 0x000fe40007810000 */
[----:B------:R-:W-:Y:S02]  /*b4f0*/  ISETP.LT.OR P4, PT, R0, 0x71, P4 ;  /* 0x000000710000780c */ /* 0x000fe40002781670 */
[----:B------:R-:W-:Y:S01]  /*b500*/  FMNMX.FTZ R12, R74, R37, !PT ;  /* 0x000000254a0c7209 */ /* 0x000fe20007810000 */
[----:B------:R-:W-:Y:S01]  /*b510*/  FFMA.FTZ R37, R57, UR10, -R8 ;  /* 0x0000000a39257c23 */ /* 0x000fe20008010808 */
[----:B------:R-:W-:Y:S01]  /*b520*/  FSEL R82, R82, -INF , !P4 ;  /* 0xff80000052527808 */ /* 0x000fe20006000000 */
[----:B------:R-:W-:Y:S01]  /*b530*/  MUFU.EX2 R140, R140 ;  /* 0x0000008c008c7308 */ /* 0x000fe20000000800 */
[----:B------:R-:W-:-:S02]  /*b540*/  ISETP.GT.AND P4, PT, R10, 0x71, P2 ;  /* 0x000000710a00780c */ /* 0x000fc40001784270 */
[----:B------:R-:W-:Y:S02]  /*b550*/  FMNMX.FTZ R41, R75, R12, !PT ;  /* 0x0000000c4b297209 */ /* 0x000fe40007810000 */
[----:B------:R-:W-:Y:S02]  /*b560*/  ISETP.LT.OR P4, PT, R0, 0x72, P4 ;  /* 0x000000720000780c */ /* 0x000fe40002781670 */
[----:B------:R-:W-:Y:S01]  /*b570*/  FMNMX.FTZ R12, R78, R41, !PT ;  /* 0x000000294e0c7209 */ /* 0x000fe20007810000 */
[----:B------:R-:W-:Y:S01]  /*b580*/  MUFU.EX2 R21, R21 ;  /* 0x0000001500157308 */ /* 0x000fe20000000800 */
[----:B------:R-:W-:Y:S02]  /*b590*/  FSEL R83, R83, -INF , !P4 ;  /* 0xff80000053537808 */ /* 0x000fe40006000000 */
[----:B------:R-:W-:Y:S02]  /*b5a0*/  ISETP.GT.AND P4, PT, R10, 0x78, P2 ;  /* 0x000000780a00780c */ /* 0x000fe40001784270 */
[----:B------:R-:W-:-:S02]  /*b5b0*/  FMNMX.FTZ R41, R79, R12, !PT ;  /* 0x0000000c4f297209 */ /* 0x000fc40007810000 */
[----:B------:R-:W-:Y:S01]  /*b5c0*/  ISETP.GT.AND P2, PT, R10, 0x79, P2 ;  /* 0x000000790a00780c */ /* 0x000fe20001744270 */
[----:B------:R-:W-:Y:S01]  /*b5d0*/  MUFU.EX2 R142, R142 ;  /* 0x0000008e008e7308 */ /* 0x000fe20000000800 */
[----:B------:R-:W-:Y:S02]  /*b5e0*/  ISETP.LT.OR P4, PT, R0, 0x79, P4 ;  /* 0x000000790000780c */ /* 0x000fe40002781670 */
[----:B------:R-:W-:Y:S01]  /*b5f0*/  FMNMX.FTZ R10, R82, R41, !PT ;  /* 0x00000029520a7209 */ /* 0x000fe20007810000 */
[--C-:B------:R-:W-:Y:S01]  /*b600*/  FFMA.FTZ R41, R61, UR10, -R8.reuse ;  /* 0x0000000a3d297c23 */ /* 0x100fe20008010808 */
[----:B------:R-:W-:Y:S01]  /*b610*/  ISETP.LT.OR P2, PT, R0, 0x7a, P2 ;  /* 0x0000007a0000780c */ /* 0x000fe20001741670 */
[----:B------:R-:W-:Y:S01]  /*b620*/  FFMA.FTZ R61, R81, UR10, -R8 ;  /* 0x0000000a513d7c23 */ /* 0x000fe20008010808 */
[----:B------:R-:W-:Y:S01]  /*b630*/  FSEL R86, R86, -INF , !P4 ;  /* 0xff80000056567808 */ /* 0x000fe20006000000 */
[----:B------:R-:W-:Y:S01]  /*b640*/  MUFU.EX2 R25, R25 ;  /* 0x0000001900197308 */ /* 0x000fe20000000800 */
[----:B------:R-:W-:-:S02]  /*b650*/  FMNMX.FTZ R45, R83, R10, !PT ;  /* 0x0000000a532d7209 */ /* 0x000fc40007810000 */
[----:B------:R-:W-:Y:S02]  /*b660*/  FSEL R87, R87, -INF , !P2 ;  /* 0xff80000057577808 */ /* 0x000fe40005000000 */
[----:B------:R-:W-:Y:S01]  /*b670*/  FMNMX.FTZ R0, R86, R45, !PT ;  /* 0x0000002d56007209 */ /* 0x000fe20007810000 */
[----:B------:R-:W-:Y:S01]  /*b680*/  FFMA.FTZ R45, R65, UR10, -R8 ;  /* 0x0000000a412d7c23 */ /* 0x000fe20008010808 */
[----:B------:R-:W-:Y:S01]  /*b690*/  FSEL R69, R2, RZ, P3 ;  /* 0x000000ff02457208 */ /* 0x000fe20001800000 */
[----:B------:R-:W-:Y:S01]  /*b6a0*/  MUFU.EX2 R136, R136 ;  /* 0x0000008800887308 */ /* 0x000fe20000000800 */
[----:B------:R-:W-:-:S03]  /*b6b0*/  FMNMX.FTZ R0, R87, R0, !PT ;  /* 0x0000000057007209 */ /* 0x000fc60007810000 */
[----:B------:R-:W-:Y:S02]  /*b6c0*/  FADD.FTZ R6, -R69, R6 ;  /* 0x0000000645067221 */ /* 0x000fe40000010100 */
[----:B------:R-:W0:Y:S02]  /*b6d0*/  SHFL.BFLY PT, R57, R0, 0x2, 0x1f ;  /* 0x0c401f0000397f89 */ /* 0x000e2400000e0000 */
        /* <DEDUP_REMOVED lines=15> */
[----:B------:R-:W-:Y:S03]  /*b7d0*/  MUFU.EX2 R41, R41 ;  /* 0x0000002900297308 */ /* 0x000fe60000000800 */
[----:B------:R-:W-:-:S05]  /*b7e0*/  FSEL R28, R28, RZ, P2 ;  /* 0x000000ff1c1c7208 */ /* 0x000fca0001000000 */
[----:B------:R-:W0:Y:S01]  /*b7f0*/  MUFU.EX2 R65, R65 ;  /* 0x0000004100417308 */ /* 0x000e220000000800 */
[--C-:B------:R-:W-:Y:S01]  /*b800*/  FFMA.FTZ R6, R26, UR10, -R28.reuse ;  /* 0x0000000a1a067c23 */ /* 0x100fe2000801081c */
[--C-:B------:R-:W-:Y:S01]  /*b810*/  FFMA.FTZ R151, R30, UR10, -R28.reuse ;  /* 0x0000000a1e977c23 */ /* 0x100fe2000801081c */
[--C-:B------:R-:W-:Y:S01]  /*b820*/  FFMA.FTZ R149, R27, UR10, -R28.reuse ;  /* 0x0000000a1b957c23 */ /* 0x100fe2000801081c */
[--C-:B-1----:R-:W-:Y:S01]  /*b830*/  FFMA.FTZ R8, R31, UR10, -R28.reuse ;  /* 0x0000000a1f087c23 */ /* 0x102fe2000801081c */
        /* <DEDUP_REMOVED lines=10> */
[----:B------:R-:W-:Y:S01]  /*b8e0*/  FFMA.FTZ R24, R51, UR10, -R28 ;  /* 0x0000000a33187c23 */ /* 0x000fe2000801081c */
[----:B------:R-:W-:Y:S01]  /*b8f0*/  MUFU.EX2 R149, R149 ;  /* 0x0000009500957308 */ /* 0x000fe20000000800 */
[----:B0-----:R-:W-:Y:S01]  /*b900*/  FFMA.FTZ R26, R65, R5, R148 ;  /* 0x00000005411a7223 */ /* 0x001fe20000010094 */
[--C-:B------:R-:W-:Y:S01]  /*b910*/  FFMA.FTZ R139, R54, UR10, -R28.reuse ;  /* 0x0000000a368b7c23 */ /* 0x100fe2000801081c */
[--C-:B------:R-:W-:Y:S01]  /*b920*/  FFMA.FTZ R55, R55, UR10, -R28.reuse ;  /* 0x0000000a37377c23 */ /* 0x100fe2000801081c */
[----:B------:R-:W-:Y:S01]  /*b930*/  FFMA.FTZ R133, R58, UR10, -R28 ;  /* 0x0000000a3a857c23 */ /* 0x000fe2000801081c */
[C---:B------:R-:W-:Y:S01]  /*b940*/  FADD.FTZ R5, R9.reuse, R26 ;  /* 0x0000001a09057221 */ /* 0x040fe20000010000 */
[--C-:B------:R-:W-:Y:S01]  /*b950*/  FFMA.FTZ R135, R62, UR10, -R28.reuse ;  /* 0x0000000a3e877c23 */ /* 0x100fe2000801081c */
[----:B------:R-:W-:Y:S01]  /*b960*/  F2FP.F16.F32.PACK_AB R148, R9, R148 ;  /* 0x000000940994723e */ /* 0x000fe200000000ff */
[----:B------:R-:W-:Y:S01]  /*b970*/  MUFU.EX2 R151, R151 ;  /* 0x0000009700977308 */ /* 0x000fe20000000800 */
[----:B------:R-:W-:Y:S01]  /*b980*/  FADD.FTZ R26, R150, R5 ;  /* 0x00000005961a7221 */ /* 0x000fe20000010000 */
[--C-:B------:R-:W-:Y:S01]  /*b990*/  FFMA.FTZ R129, R66, UR10, -R28.reuse ;  /* 0x0000000a42817c23 */ /* 0x100fe2000801081c */
[--C-:B------:R-:W-:Y:S01]  /*b9a0*/  FFMA.FTZ R131, R70, UR10, -R28.reuse ;  /* 0x0000000a46837c23 */ /* 0x100fe2000801081c */
[----:B------:R-:W-:Y:S01]  /*b9b0*/  FFMA.FTZ R125, R74, UR10, -R28 ;  /* 0x0000000a4a7d7c23 */ /* 0x000fe2000801081c */
[----:B------:R-:W-:Y:S01]  /*b9c0*/  FADD.FTZ R5, R11, R26 ;  /* 0x0000001a0b057221 */ /* 0x000fe20000010000 */
[----:B------:R-:W-:Y:S01]  /*b9d0*/  FSEL R26, R0, RZ, P2 ;  /* 0x000000ff001a7208 */ /* 0x000fe20001000000 */
[--C-:B------:R-:W-:Y:S01]  /*b9e0*/  FFMA.FTZ R75, R75, UR10, -R28.reuse ;  /* 0x0000000a4b4b7c23 */ /* 0x100fe2000801081c */
[----:B------:R-:W-:Y:S01]  /*b9f0*/  MUFU.EX2 R8, R8 ;  /* 0x0000000800087308 */ /* 0x000fe20000000800 */
[----:B------:R-:W-:Y:S01]  /*ba00*/  FADD.FTZ R30, R144, R5 ;  /* 0x00000005901e7221 */ /* 0x000fe20000010000 */
[--C-:B------:R-:W-:Y:S01]  /*ba10*/  FFMA.FTZ R78, R78, UR10, -R28.reuse ;  /* 0x0000000a4e4e7c23 */ /* 0x100fe2000801081c */
[----:B------:R-:W-:Y:S01]  /*ba20*/  FADD.FTZ R5, -R26, R7 ;  /* 0x000000071a057221 */ /* 0x000fe20000010100 */
[----:B------:R-:W-:Y:S01]  /*ba30*/  FFMA.FTZ R79, R79, UR10, -R28 ;  /* 0x0000000a4f4f7c23 */ /* 0x000fe2000801081c */
[----:B------:R-:W-:Y:S01]  /*ba40*/  FADD.FTZ R7, R13, R30 ;  /* 0x0000001e0d077221 */ /* 0x000fe20000010000 */
[--C-:B------:R-:W-:Y:S01]  /*ba50*/  FFMA.FTZ R82, R82, UR10, -R28.reuse ;  /* 0x0000000a52527c23 */ /* 0x100fe2000801081c */
[----:B------:R-:W-:Y:S01]  /*ba60*/  FMUL.FTZ R5, R5, UR10 ;  /* 0x0000000a05057c20 */ /* 0x000fe20008410000 */
[----:B------:R-:W-:Y:S01]  /*ba70*/  MUFU.EX2 R145, R145 ;  /* 0x0000009100917308 */ /* 0x000fe20000000800 */
[----:B------:R-:W-:Y:S01]  /*ba80*/  FADD.FTZ R30, R146, R7 ;  /* 0x00000007921e7221 */ /* 0x000fe20000010000 */
[--C-:B------:R-:W-:Y:S01]  /*ba90*/  FFMA.FTZ R83, R83, UR10, -R28.reuse ;  /* 0x0000000a53537c23 */ /* 0x100fe2000801081c */
[----:B------:R-:W-:Y:S01]  /*baa0*/  FFMA.FTZ R86, R86, UR10, -R28 ;  /* 0x0000000a56567c23 */ /* 0x000fe2000801081c */
[----:B------:R-:W-:-:S02]  /*bab0*/  IMAD.U32 R31, RZ, RZ, UR26 ;  /* 0x0000001aff1f7e24 */ /* 0x000fc4000f8e00ff */
[----:B------:R-:W-:Y:S01]  /*bac0*/  FADD.FTZ R27, R15, R30 ;  /* 0x0000001e0f1b7221 */ /* 0x000fe20000010000 */
[----:B------:R-:W-:Y:S01]  /*bad0*/  ISETP.GT.AND P2, PT, R3, UR43, PT ;  /* 0x0000002b03007c0c */ /* 0x000fe2000bf44270 */
[----:B------:R-:W-:Y:S01]  /*bae0*/  UMOV UR26, UR37 ;  /* 0x00000025001a7c82 */ /* 0x000fe20008000000 */
[----:B------:R0:W1:Y:S01]  /*baf0*/  MUFU.EX2 R7, R5 ;  /* 0x0000000500077308 */ /* 0x0000620000000800 */
[----:B------:R-:W-:Y:S01]  /*bb00*/  FADD.FTZ R30, R140, R27 ;  /* 0x0000001b8c1e7221 */ /* 0x000fe20000010000 */
[----:B------:R-:W-:Y:S01]  /*bb10*/  @!P1 LEA R31, R31, UR45, 0x3 ;  /* 0x0000002d1f1f9c11 */ /* 0x000fe2000f8e18ff */
[-C--:B------:R-:W-:Y:S01]  /*bb20*/  FMUL.FTZ R88, R88, R65.reuse ;  /* 0x0000004158587220 */ /* 0x080fe20000410000 */
[----:B------:R-:W-:Y:S01]  /*bb30*/  F2FP.F16.F32.PACK_AB R150, R11, R150 ;  /* 0x000000960b96723e */ /* 0x000fe200000000ff */
[----:B------:R-:W-:Y:S01]  /*bb40*/  FADD.FTZ R27, R21, R30 ;  /* 0x0000001e151b7221 */ /* 0x000fe20000010000 */
[----:B------:R-:W-:Y:S01]  /*bb50*/  FFMA.FTZ R30, R59, UR10, -R28 ;  /* 0x0000000a3b1e7c23 */ /* 0x000fe2000801081c */
[----:B------:R-:W-:Y:S01]  /*bb60*/  @!P1 VIADD R31, R31, 0x16860 ;  /* 0x000168601f1f9836 */ /* 0x000fe20000000000 */
[----:B------:R-:W2:Y:S01]  /*bb70*/  MUFU.EX2 R10, R10 ;  /* 0x0000000a000a7308 */ /* 0x000ea20000000800 */
[----:B------:R-:W-:Y:S01]  /*bb80*/  FADD.FTZ R32, R142, R27 ;  /* 0x0000001b8e207221 */ /* 0x000fe20000010000 */
[----:B------:R-:W-:Y:S01]  /*bb90*/  F2FP.F16.F32.PACK_AB R144, R13, R144 ;  /* 0x000000900d90723e */ /* 0x000fe200000000ff */
[-C--:B------:R-:W-:Y:S01]  /*bba0*/  FMUL.FTZ R89, R89, R65.reuse ;  /* 0x0000004159597220 */ /* 0x080fe20000410000 */
[----:B------:R-:W-:Y:S01]  /*bbb0*/  @!P1 PRMT R31, RZ, 0x654, R31 ;  /* 0x00000654ff1f9816 */ /* 0x000fe2000000001f */
[----:B0-----:R-:W-:Y:S01]  /*bbc0*/  FADD.FTZ R5, R25, R32 ;  /* 0x0000002019057221 */ /* 0x001fe20000010000 */
[----:B------:R-:W-:Y:S01]  /*bbd0*/  F2FP.F16.F32.PACK_AB R146, R15, R146 ;  /* 0x000000920f92723e */ /* 0x000fe200000000ff */
[----:B------:R-:W-:Y:S01]  /*bbe0*/  FMUL.FTZ R92, R92, R65 ;  /* 0x000000415c5c7220 */ /* 0x000fe20000410000 */
[----:B------:R-:W0:Y:S01]  /*bbf0*/  MUFU.EX2 R147, R147 ;  /* 0x0000009300937308 */ /* 0x000e220000000800 */
[----:B-1----:R-:W-:Y:S01]  /*bc00*/  FFMA.FTZ R32, R7, R4, R6 ;  /* 0x0000000407207223 */ /* 0x002fe20000010006 */
[----:B------:R-:W-:Y:S01]  /*bc10*/  FADD.FTZ R36, R136, R5 ;  /* 0x0000000588247221 */ /* 0x000fe20000010000 */
[----:B------:R-:W-:Y:S01]  /*bc20*/  FFMA.FTZ R4, R63, UR10, -R28 ;  /* 0x0000000a3f047c23 */ /* 0x000fe2000801081c */
[----:B------:R1:W-:Y:S01]  /*bc30*/  @!P1 SYNCS.ARRIVE.TRANS64.RED.A1T0 RZ, [R31+URZ], RZ ;  /* 0x000000ff1fff99a7 */ /* 0x0003e2000810043f */
[----:B------:R-:W-:Y:S01]  /*bc40*/  FADD.FTZ R34, R149, R32 ;  /* 0x0000002095227221 */ /* 0x000fe20000010000 */
[----:B------:R-:W-:Y:S01]  /*bc50*/  FADD.FTZ R27, R29, R36 ;  /* 0x000000241d1b7221 */ /* 0x000fe20000010000 */
[----:B------:R-:W-:Y:S01]  /*bc60*/  FFMA.FTZ R32, R67, UR10, -R28 ;  /* 0x0000000a43207c23 */ /* 0x000fe2000801081c */
[----:B------:R-:W3:Y:S01]  /*bc70*/  MUFU.EX2 R12, R12 ;  /* 0x0000000c000c7308 */ /* 0x000ee20000000800 */
[----:B------:R-:W-:Y:S01]  /*bc80*/  FADD.FTZ R5, R151, R34 ;  /* 0x0000002297057221 */ /* 0x000fe20000010000 */
[----:B------:R-:W-:Y:S01]  /*bc90*/  FADD.FTZ R34, R138, R27 ;  /* 0x0000001b8a227221 */ /* 0x000fe20000010000 */
[----:B------:R-:W-:Y:S01]  /*bca0*/  F2FP.F16.F32.PACK_AB R149, R149, R6 ;  /* 0x000000069595723e */ /* 0x000fe200000000ff */
[-C--:B------:R-:W-:Y:S01]  /*bcb0*/  FMUL.FTZ R90, R90, R7.reuse ;  /* 0x000000075a5a7220 */ /* 0x080fe20000410000 */
[----:B------:R-:W-:Y:S01]  /*bcc0*/  FADD.FTZ R36, R8, R5 ;  /* 0x0000000508247221 */ /* 0x000fe20000010000 */
[----:B------:R-:W-:Y:S01]  /*bcd0*/  FADD.FTZ R27, R33, R34 ;  /* 0x00000022211b7221 */ /* 0x000fe20000010000 */
[----:B------:R-:W-:Y:S01]  /*bce0*/  FFMA.FTZ R34, R71, UR10, -R28 ;  /* 0x0000000a47227c23 */ /* 0x000fe2000801081c */
[----:B------:R-:W4:Y:S01]  /*bcf0*/  MUFU.EX2 R141, R141 ;  /* 0x0000008d008d7308 */ /* 0x000f220000000800 */
[----:B------:R-:W-:Y:S01]  /*bd00*/  FADD.FTZ R5, R145, R36 ;  /* 0x0000002491057221 */ /* 0x000fe20000010000 */
[----:B------:R-:W-:Y:S01]  /*bd10*/  FADD.FTZ R38, R132, R27 ;  /* 0x0000001b84267221 */ /* 0x000fe20000010000 */
[----:B------:R-:W-:Y:S01]  /*bd20*/  FFMA.FTZ R28, R87, UR10, -R28 ;  /* 0x0000000a571c7c23 */ /* 0x000fe2000801081c */
[-C--:B------:R-:W-:Y:S01]  /*bd30*/  FMUL.FTZ R91, R91, R7.reuse ;  /* 0x000000075b5b7220 */ /* 0x080fe20000410000 */
[----:B--2---:R-:W-:Y:S01]  /*bd40*/  FADD.FTZ R36, R10, R5 ;  /* 0x000000050a247221 */ /* 0x004fe20000010000 */
[----:B------:R-:W-:Y:S01]  /*bd50*/  FADD.FTZ R27, R37, R38 ;  /* 0x00000026251b7221 */ /* 0x000fe20000010000 */
[-C--:B------:R-:W-:Y:S01]  /*bd60*/  FMUL.FTZ R94, R94, R7.reuse ;  /* 0x000000075e5e7220 */ /* 0x080fe20000410000 */
[----:B------:R-:W2:Y:S01]  /*bd70*/  MUFU.EX2 R14, R14 ;  /* 0x0000000e000e7308 */ /* 0x000ea20000000800 */
[----:B0-----:R-:W-:Y:S01]  /*bd80*/  FADD.FTZ R5, R147, R36 ;  /* 0x0000002493057221 */ /* 0x001fe20000010000 */
[----:B------:R-:W-:Y:S01]  /*bd90*/  FADD.FTZ R38, R134, R27 ;  /* 0x0000001b86267221 */ /* 0x000fe20000010000 */
[-C--:B------:R-:W-:Y:S01]  /*bda0*/  FMUL.FTZ R95, R95, R7.reuse ;  /* 0x000000075f5f7220 */ /* 0x080fe20000410000 */
[-C--:B------:R-:W-:Y:S01]  /*bdb0*/  FMUL.FTZ R98, R98, R7.reuse ;  /* 0x0000000762627220 */ /* 0x080fe20000410000 */
[----:B---3--:R-:W-:Y:S01]  /*bdc0*/  FADD.FTZ R36, R12, R5 ;  /* 0x000000050c247221 */ /* 0x008fe20000010000 */
[----:B------:R-:W-:Y:S01]  /*bdd0*/  FADD.FTZ R27, R41, R38 ;  /* 0x00000026291b7221 */ /* 0x000fe20000010000 */
[-C--:B------:R-:W-:Y:S01]  /*bde0*/  FMUL.FTZ R99, R99, R7.reuse ;  /* 0x0000000763637220 */ /* 0x080fe20000410000 */
[----:B------:R-:W0:Y:S01]  /*bdf0*/  MUFU.EX2 R128, R128 ;  /* 0x0000008000807308 */ /* 0x000e220000000800 */
[----:B----4-:R-:W-:Y:S01]  /*be00*/  FADD.FTZ R5, R141, R36 ;  /* 0x000000248d057221 */ /* 0x010fe20000010000 */
[-C--:B------:R-:W-:Y:S01]  /*be10*/  FMUL.FTZ R102, R102, R7.reuse ;  /* 0x0000000766667220 */ /* 0x080fe20000410000 */
[-C--:B------:R-:W-:Y:S01]  /*be20*/  FMUL.FTZ R103, R103, R7.reuse ;  /* 0x0000000767677220 */ /* 0x080fe20000410000 */
[-C--:B------:R-:W-:Y:S01]  /*be30*/  FMUL.FTZ R106, R106, R7.reuse ;  /* 0x000000076a6a7220 */ /* 0x080fe20000410000 */
[-C--:B------:R-:W-:Y:S01]  /*be40*/  FMUL.FTZ R107, R107, R7.reuse ;  /* 0x000000076b6b7220 */ /* 0x080fe20000410000 */
[-C--:B------:R-:W-:Y:S01]  /*be50*/  FMUL.FTZ R110, R110, R7.reuse ;  /* 0x000000076e6e7220 */ /* 0x080fe20000410000 */
[-C--:B------:R-:W-:Y:S01]  /*be60*/  FMUL.FTZ R111, R111, R7.reuse ;  /* 0x000000076f6f7220 */ /* 0x080fe20000410000 */
[----:B------:R-:W3:Y:S01]  /*be70*/  MUFU.EX2 R143, R143 ;  /* 0x0000008f008f7308 */ /* 0x000ee20000000800 */
[----:B--2---:R-:W-:Y:S01]  /*be80*/  FADD.FTZ R36, R14, R5 ;  /* 0x000000050e247221 */ /* 0x004fe20000010000 */
[-C--:B------:R-:W-:Y:S01]  /*be90*/  FMUL.FTZ R114, R114, R7.reuse ;  /* 0x0000000772727220 */ /* 0x080fe20000410000 */
[-C--:B------:R-:W-:Y:S01]  /*bea0*/  FMUL.FTZ R115, R115, R7.reuse ;  /* 0x0000000773737220 */ /* 0x080fe20000410000 */
[-C--:B------:R-:W-:Y:S01]  /*beb0*/  FMUL.FTZ R118, R118, R7.reuse ;  /* 0x0000000776767220 */ /* 0x080fe20000410000 */
[----:B------:R-:W-:Y:S01]  /*bec0*/  FMUL.FTZ R119, R119, R7 ;  /* 0x0000000777777220 */ /* 0x000fe20000410000 */
[----:B------:R-:W-:Y:S01]  /*bed0*/  F2FP.F16.F32.PACK_AB R140, R21, R140 ;  /* 0x0000008c158c723e */ /* 0x000fe200000000ff */
[-C--:B------:R-:W-:Y:S01]  /*bee0*/  FMUL.FTZ R93, R93, R65.reuse ;  /* 0x000000415d5d7220 */ /* 0x080fe20000410000 */
[----:B------:R-:W2:Y:S01]  /*bef0*/  MUFU.EX2 R45, R45 ;  /* 0x0000002d002d7308 */ /* 0x000ea20000000800 */
        /* <DEDUP_REMOVED lines=8> */
[----:B---3--:R-:W-:Y:S01]  /*bf80*/  FADD.FTZ R5, R143, R36 ;  /* 0x000000248f057221 */ /* 0x008fe20000010000 */
[----:B------:R-:W-:Y:S01]  /*bf90*/  F2FP.F16.F32.PACK_AB R132, R37, R132 ;  /* 0x000000842584723e */ /* 0x000fe200000000ff */
[-C--:B------:R-:W-:Y:S01]  /*bfa0*/  FMUL.FTZ R101, R101, R65.reuse ;  /* 0x0000004165657220 */ /* 0x080fe20000410000 */
[----:B------:R-:W-:Y:S01]  /*bfb0*/  F2FP.F16.F32.PACK_AB R134, R41, R134 ;  /* 0x000000862986723e */ /* 0x000fe200000000ff */
[-C--:B------:R-:W-:Y:S01]  /*bfc0*/  FMUL.FTZ R104, R104, R65.reuse ;  /* 0x0000004168687220 */ /* 0x080fe20000410000 */
[-C--:B------:R-:W-:Y:S01]  /*bfd0*/  FMUL.FTZ R105, R105, R65.reuse ;  /* 0x0000004169697220 */ /* 0x080fe20000410000 */
[-C--:B------:R-:W-:Y:S01]  /*bfe0*/  FMUL.FTZ R108, R108, R65.reuse ;  /* 0x000000416c6c7220 */ /* 0x080fe20000410000 */
[----:B------:R-:W3:Y:S01]  /*bff0*/  MUFU.EX2 R130, R130 ;  /* 0x0000008200827308 */ /* 0x000ee20000000800 */
[C---:B--2---:R-:W-:Y:S01]  /*c000*/  FADD.FTZ R27, R45.reuse, R38 ;  /* 0x000000262d1b7221 */ /* 0x044fe20000010000 */
[----:B------:R-:W-:Y:S01]  /*c010*/  F2FP.F16.F32.PACK_AB R128, R45, R128 ;  /* 0x000000802d80723e */ /* 0x000fe200000000ff */
[-C--:B------:R-:W-:Y:S01]  /*c020*/  FMUL.FTZ R109, R109, R65.reuse ;  /* 0x000000416d6d7220 */ /* 0x080fe20000410000 */
[-C--:B------:R-:W-:Y:S01]  /*c030*/  FMUL.FTZ R112, R112, R65.reuse ;  /* 0x0000004170707220 */ /* 0x080fe20000410000 */
[-C--:B------:R-:W-:Y:S01]  /*c040*/  FMUL.FTZ R113, R113, R65.reuse ;  /* 0x0000004171717220 */ /* 0x080fe20000410000 */
[-C--:B------:R-:W-:Y:S01]  /*c050*/  FMUL.FTZ R116, R116, R65.reuse ;  /* 0x0000004174747220 */ /* 0x080fe20000410000 */
[----:B------:R-:W-:Y:S01]  /*c060*/  FMUL.FTZ R117, R117, R65 ;  /* 0x0000004175757220 */ /* 0x000fe20000410000 */
[----:B------:R-:W2:Y:S01]  /*c070*/  MUFU.EX2 R137, R137 ;  /* 0x0000008900897308 */ /* 0x000ea20000000800 */
[----:B0-----:R-:W-:Y:S01]  /*c080*/  FADD.FTZ R36, R20, R5 ;  /* 0x0000000514247221 */ /* 0x001fe20000010000 */
[----:B------:R-:W-:Y:S01]  /*c090*/  F2FP.F16.F32.PACK_AB R151, R8, R151 ;  /* 0x000000970897723e */ /* 0x000fe200000000ff */
[----:B------:R-:W-:Y:S01]  /*c0a0*/  VIADD R3, R3, 0xffffffff ;  /* 0xffffffff03037836 */ /* 0x000fe20000000000 */
[----:B------:R-:W-:Y:S01]  /*c0b0*/  F2FP.F16.F32.PACK_AB R145, R10, R145 ;  /* 0x000000910a91723e */ /* 0x000fe200000000ff */
[----:B------:R-:W-:Y:S01]  /*c0c0*/  IMAD.MOV.U32 R6, RZ, RZ, R2 ;  /* 0x000000ffff067224 */ /* 0x000fe200078e0002 */
[----:B------:R-:W-:Y:S01]  /*c0d0*/  F2FP.F16.F32.PACK_AB R147, R12, R147 ;  /* 0x000000930c93723e */ /* 0x000fe200000000ff */
[----:B------:R-:W-:Y:S01]  /*c0e0*/  IMAD.MOV.U32 R7, RZ, RZ, R0 ;  /* 0x000000ffff077224 */ /* 0x000fe200078e0000 */
[----:B------:R-:W0:Y:S01]  /*c0f0*/  MUFU.EX2 R49, R49 ;  /* 0x0000003100317308 */ /* 0x000e220000000800 */
[----:B---3--:R-:W-:Y:S01]  /*c100*/  FADD.FTZ R38, R130, R27 ;  /* 0x0000001b82267221 */ /* 0x008fe20000010000 */
[----:B------:R-:W-:-:S02]  /*c110*/  F2FP.F16.F32.PACK_AB R141, R14, R141 ;  /* 0x0000008d0e8d723e */ /* 0x000fc400000000ff */
[----:B------:R-:W-:-:S04]  /*c120*/  F2FP.F16.F32.PACK_AB R143, R20, R143 ;  /* 0x0000008f148f723e */ /* 0x000fc800000000ff */
[----:B------:R-:W3:Y:S01]  /*c130*/  MUFU.EX2 R24, R24 ;  /* 0x0000001800187308 */ /* 0x000ee20000000800 */
[----:B--2---:R-:W-:-:S07]  /*c140*/  FADD.FTZ R5, R137, R36 ;  /* 0x0000002489057221 */ /* 0x004fce0000010000 */
[----:B------:R-:W2:Y:S01]  /*c150*/  MUFU.EX2 R124, R124 ;  /* 0x0000007c007c7308 */ /* 0x000ea20000000800 */
[C---:B0-----:R-:W-:Y:S01]  /*c160*/  FADD.FTZ R9, R49.reuse, R38 ;  /* 0x0000002631097221 */ /* 0x041fe20000010000 */
[----:B------:R-:W-:-:S06]  /*c170*/  F2FP.F16.F32.PACK_AB R130, R49, R130 ;  /* 0x000000823182723e */ /* 0x000fcc00000000ff */
[----:B------:R-:W0:Y:S01]  /*c180*/  MUFU.EX2 R139, R139 ;  /* 0x0000008b008b7308 */ /* 0x000e220000000800 */
[C---:B---3--:R-:W-:Y:S01]  /*c190*/  FADD.FTZ R36, R24.reuse, R5 ;  /* 0x0000000518247221 */ /* 0x048fe20000010000 */
[----:B------:R-:W-:-:S06]  /*c1a0*/  F2FP.F16.F32.PACK_AB R137, R24, R137 ;  /* 0x000000891889723e */ /* 0x000fcc00000000ff */
[----:B------:R-:W3:Y:S01]  /*c1b0*/  MUFU.EX2 R53, R53 ;  /* 0x0000003500357308 */ /* 0x000ee20000000800 */
[----:B--2---:R-:W-:-:S07]  /*c1c0*/  FADD.FTZ R38, R124, R9 ;  /* 0x000000097c267221 */ /* 0x004fce0000010000 */
[----:B------:R-:W2:Y:S01]  /*c1d0*/  MUFU.EX2 R26, R55 ;  /* 0x00000037001a7308 */ /* 0x000ea20000000800 */
[----:B0-----:R-:W-:-:S07]  /*c1e0*/  FADD.FTZ R5, R139, R36 ;  /* 0x000000248b057221 */ /* 0x001fce0000010000 */
[----:B------:R-:W0:Y:S01]  /*c1f0*/  MUFU.EX2 R126, R126 ;  /* 0x0000007e007e7308 */ /* 0x000e220000000800 */
[C---:B---3--:R-:W-:Y:S01]  /*c200*/  FADD.FTZ R9, R53.reuse, R38 ;  /* 0x0000002635097221 */ /* 0x048fe20000010000 */
[----:B------:R-:W-:-:S06]  /*c210*/  F2FP.F16.F32.PACK_AB R124, R53, R124 ;  /* 0x0000007c357c723e */ /* 0x000fcc00000000ff */
[----:B------:R-:W3:Y:S01]  /*c220*/  MUFU.EX2 R133, R133 ;  /* 0x0000008500857308 */ /* 0x000ee20000000800 */
[C---:B--2---:R-:W-:Y:S01]  /*c230*/  FADD.FTZ R36, R26.reuse, R5 ;  /* 0x000000051a247221 */ /* 0x044fe20000010000 */
[----:B------:R-:W-:-:S06]  /*c240*/  F2FP.F16.F32.PACK_AB R139, R26, R139 ;  /* 0x0000008b1a8b723e */ /* 0x000fcc00000000ff */
[----:B------:R-:W2:Y:S01]  /*c250*/  MUFU.EX2 R57, R57 ;  /* 0x0000003900397308 */ /* 0x000ea20000000800 */
[----:B0-----:R-:W-:-:S07]  /*c260*/  FADD.FTZ R38, R126, R9 ;  /* 0x000000097e267221 */ /* 0x001fce0000010000 */
[----:B------:R-:W0:Y:S01]  /*c270*/  MUFU.EX2 R30, R30 ;  /* 0x0000001e001e7308 */ /* 0x000e220000000800 */
[----:B---3--:R-:W-:-:S07]  /*c280*/  FADD.FTZ R5, R133, R36 ;  /* 0x0000002485057221 */ /* 0x008fce0000010000 */
[----:B------:R-:W3:Y:S01]  /*c290*/  MUFU.EX2 R120, R120 ;  /* 0x0000007800787308 */ /* 0x000ee20000000800 */
[C---:B--2---:R-:W-:Y:S01]  /*c2a0*/  FADD.FTZ R9, R57.reuse, R38 ;  /* 0x0000002639097221 */ /* 0x044fe20000010000 */
[----:B------:R-:W-:-:S06]  /*c2b0*/  F2FP.F16.F32.PACK_AB R126, R57, R126 ;  /* 0x0000007e397e723e */ /* 0x000fcc00000000ff */
[----:B------:R-:W2:Y:S01]  /*c2c0*/  MUFU.EX2 R135, R135 ;  /* 0x0000008700877308 */ /* 0x000ea20000000800 */
[C---:B0-----:R-:W-:Y:S01]  /*c2d0*/  FADD.FTZ R36, R30.reuse, R5 ;  /* 0x000000051e247221 */ /* 0x041fe20000010000 */
[----:B------:R-:W-:-:S06]  /*c2e0*/  F2FP.F16.F32.PACK_AB R133, R30, R133 ;  /* 0x000000851e85723e */ /* 0x000fcc00000000ff */
[----:B------:R-:W0:Y:S01]  /*c2f0*/  MUFU.EX2 R61, R61 ;  /* 0x0000003d003d7308 */ /* 0x000e220000000800 */
[----:B---3--:R-:W-:-:S07]  /*c300*/  FADD.FTZ R38, R120, R9 ;  /* 0x0000000978267221 */ /* 0x008fce0000010000 */
        /* <DEDUP_REMOVED lines=9> */
[----:B--2---:R-:W-:Y:S01]  /*c3a0*/  FADD.FTZ R38, R122, R9 ;  /* 0x000000097a267221 */ /* 0x004fe20000010000 */
[----:B------:R-:W-:-:S03]  /*c3b0*/  F2FP.F16.F32.PACK_AB R122, R69, R122 ;  /* 0x0000007a457a723e */ /* 0x000fc600000000ff */
[----:B------:R-:W-:-:S03]  /*c3c0*/  FADD.FTZ R5, R69, R38 ;  /* 0x0000002645057221 */ /* 0x000fc60000010000 */
[----:B------:R-:W2:Y:S01]  /*c3d0*/  MUFU.EX2 R131, R131 ;  /* 0x0000008300837308 */ /* 0x000ea20000000800 */
[----:B0-----:R-:W-:-:S07]  /*c3e0*/  FADD.FTZ R9, R129, R36 ;  /* 0x0000002481097221 */ /* 0x001fce0000010000 */
[----:B------:R-:W0:Y:S01]  /*c3f0*/  MUFU.EX2 R34, R34 ;  /* 0x0000002200227308 */ /* 0x000e220000000800 */
[C---:B---3--:R-:W-:Y:S01]  /*c400*/  FADD.FTZ R36, R32.reuse, R9 ;  /* 0x0000000920247221 */ /* 0x048fe20000010000 */
[----:B------:R-:W-:-:S06]  /*c410*/  F2FP.F16.F32.PACK_AB R129, R32, R129 ;  /* 0x000000812081723e */ /* 0x000fcc00000000ff */
[----:B------:R-:W3:Y:S01]  /*c420*/  MUFU.EX2 R125, R125 ;  /* 0x0000007d007d7308 */ /* 0x000ee20000000800 */
[----:B--2---:R-:W-:-:S07]  /*c430*/  FADD.FTZ R9, R131, R36 ;  /* 0x0000002483097221 */ /* 0x004fce0000010000 */
[----:B------:R-:W2:Y:S01]  /*c440*/  MUFU.EX2 R75, R75 ;  /* 0x0000004b004b7308 */ /* 0x000ea20000000800 */
[C---:B0-----:R-:W-:Y:S01]  /*c450*/  FADD.FTZ R36, R34.reuse, R9 ;  /* 0x0000000922247221 */ /* 0x041fe20000010000 */
[----:B------:R-:W-:-:S06]  /*c460*/  F2FP.F16.F32.PACK_AB R131, R34, R131 ;  /* 0x000000832283723e */ /* 0x000fcc00000000ff */
[----:B------:R-:W0:Y:S01]  /*c470*/  MUFU.EX2 R127, R78 ;  /* 0x0000004e007f7308 */ /* 0x000e220000000800 */
[----:B---3--:R-:W-:-:S07]  /*c480*/  FADD.FTZ R36, R125, R36 ;  /* 0x000000247d247221 */ /* 0x008fce0000010000 */
[----:B------:R-:W3:Y:S01]  /*c490*/  MUFU.EX2 R79, R79 ;  /* 0x0000004f004f7308 */ /* 0x000ee20000000800 */
[C---:B--2---:R-:W-:Y:S01]  /*c4a0*/  FADD.FTZ R36, R75.reuse, R36 ;  /* 0x000000244b247221 */ /* 0x044fe20000010000 */
[----:B------:R-:W-:-:S06]  /*c4b0*/  F2FP.F16.F32.PACK_AB R125, R75, R125 ;  /* 0x0000007d4b7d723e */ /* 0x000fcc00000000ff */
        /* <DEDUP_REMOVED lines=9> */
[----:B------:R-:W-:-:S03]  /*c550*/  F2FP.F16.F32.PACK_AB R121, R83, R121 ;  /* 0x000000795379723e */ /* 0x000fc600000000ff */
[----:B---3--:R-:W-:-:S04]  /*c560*/  FADD.FTZ R36, R123, R36 ;  /* 0x000000247b247221 */ /* 0x008fc80000010000 */
[C---:B--2---:R-:W-:Y:S01]  /*c570*/  FADD.FTZ R4, R28.reuse, R36 ;  /* 0x000000241c047221 */ /* 0x044fe20000010000 */
[----:B------:R-:W-:Y:S01]  /*c580*/  F2FP.F16.F32.PACK_AB R123, R28, R123 ;  /* 0x0000007b1c7b723e */ /* 0x000fe200000000ff */
[----:B-1----:R-:W-:Y:S06]  /*c590*/  @P2 BRA `(.L_x_857) ;  /* 0xffffffd000b82947 */ /* 0x002fec000383ffff */
.L_x_840:
[----:B------:R-:W-:Y:S06]  /*c5a0*/  BAR.ARV 0x8, 0x200 ;  /* 0x0208000000007b1d */ /* 0x000fec0000002000 */
[----:B------:R-:W-:Y:S05]  /*c5b0*/  @!P0 BRA `(.L_x_858) ;  /* 0x0000000000048947 */ /* 0x000fea0003800000 */
[----:B------:R-:W-:Y:S01]  /*c5c0*/  BPT.TRAP 0x1 ;  /* 0x000000040000795c */ /* 0x000fe20000300000 */
.L_x_858:
[----:B------:R-:W-:Y:S01]  /*c5d0*/  ULEA UR5, UR37, UR45, 0x3 ;  /* 0x0000002d25057291 */ /* 0x000fe2000f8e183f */
[----:B------:R-:W-:-:S05]  /*c5e0*/  IMAD.U32 R3, RZ, RZ, UR36 ;  /* 0x00000024ff037e24 */ /* 0x000fca000f8e00ff */
[----:B------:R-:W-:-:S04]  /*c5f0*/  SHF.L.U32 R3, R3, 0x1f, RZ ;  /* 0x0000001f03037819 */ /* 0x000fc800000006ff */
[----:B------:R0:W1:Y:S01]  /*c600*/  SYNCS.PHASECHK.TRANS64.TRYWAIT P2, [UR5+0x16850], R3 ;  /* 0x01685003ff0075a7 */ /* 0x0000620008040145 */
[----:B------:R-:W-:Y:S05]  /*c610*/  @!P0 BRA `(.L_x_859) ;  /* 0x0000000000048947 */ /* 0x000fea0003800000 */
[----:B------:R-:W-:Y:S01]  /*c620*/  BPT.TRAP 0x1 ;  /* 0x000000040000795c */ /* 0x000fe20000300000 */
.L_x_859:
[----:B-1----:R-:W-:Y:S05]  /*c630*/  @P2 BRA `(.L_x_860) ;  /* 0x0000000000082947 */ /* 0x002fea0003800000 */
[----:B------:R-:W1:Y:S02]  /*c640*/  SYNCS.PHASECHK.TRANS64.TRYWAIT P0, [UR5+0x16850], R3 ;  /* 0x01685003ff0075a7 */ /* 0x000e640008000145 */
[----:B-1----:R-:W-:Y:S05]  /*c650*/  @!P0 BRA `(.L_x_861) ;  /* 0x0000005c00d88947 */ /* 0x002fea0003800000 */
.L_x_860:
[----:B------:R-:W-:Y:S01]  /*c660*/  UIADD3 UR45, UR45, 0x400, URZ ;  /* 0x000004002d2d7890 */ /* 0x000fe2000fffe03f */
[----:B------:R-:W-:Y:S01]  /*c670*/  WARPGROUP.ARRIVE ;  /* 0x00000000000079c5 */ /* 0x000fe20000000000 */
[----:B------:R-:W-:Y:S01]  /*c680*/  UMOV UR7, 0x40000040 ;  /* 0x4000004000077882 */ /* 0x000fe20000000000 */
[----:B-1----:R-:W1:Y:S01]  /*c690*/  SHFL.BFLY PT, R6, R5, 0x2, 0x1f ;  /* 0x0c401f0005067f89 */ /* 0x002e6200000e0000 */
[----:B------:R-:W-:Y:S01]  /*c6a0*/  USHF.R.U32.HI UR45, URZ, 0x4, UR45 ;  /* 0x000000043f2d7899 */ /* 0x000fe2000801162d */
[----:B------:R-:W-:Y:S01]  /*c6b0*/  CS2R R34, SRZ ;  /* 0x0000000000227805 */ /* 0x000fe2000001ff00 */
[----:B------:R-:W-:Y:S01]  /*c6c0*/  IMAD.U32 R10, RZ, RZ, UR10 ;  /* 0x0000000aff0a7e24 */ /* 0x000fe2000f8e00ff */
[----:B0-----:R-:W0:Y:S01]  /*c6d0*/  SHFL.BFLY PT, R3, R4, 0x2, 0x1f ;  /* 0x0c401f0004037f89 */ /* 0x001e2200000e0000 */
[----:B------:R-:W-:Y:S01]  /*c6e0*/  ULOP3.LUT UR4, UR45, 0x3fff, URZ, 0xc0, !UPT ;  /* 0x00003fff2d047892 */ /* 0x000fe2000f8ec03f */
[----:B------:R-:W-:Y:S01]  /*c6f0*/  IMAD.MOV.U32 R25, RZ, RZ, -0x800000 ;  /* 0xff800000ff197424 */ /* 0x000fe200078e00ff */
[----:B------:R-:W-:Y:S01]  /*c700*/  UIADD3 UR46, UR46, 0x1, URZ ;  /* 0x000000012e2e7890 */ /* 0x000fe2000fffe03f */
[----:B------:R-:W-:Y:S01]  /*c710*/  IMAD.MOV.U32 R24, RZ, RZ, -0x800000 ;  /* 0xff800000ff187424 */ /* 0x000fe200078e00ff */
[----:B------:R-:W-:-:S02]  /*c720*/  ULEA UR4, UR37, UR4, 0xa ;  /* 0x0000000425047291 */ /* 0x000fc4000f8e503f */
[----:B------:R-:W-:-:S04]  /*c730*/  UIADD3 UR37, UR37, 0x1, URZ ;  /* 0x0000000125257890 */ /* 0x000fc8000fffe03f */
[----:B------:R-:W-:Y:S01]  /*c740*/  UISETP.NE.AND UP0, UPT, UR37, 0x2, UPT ;  /* 0x000000022500788c */ /* 0x000fe2000bf05270 */
[----:B------:R-:W-:Y:S02]  /*c750*/  UMOV UR6, UR4 ;  /* 0x0000000400067c82 */ /* 0x000fe40008000000 */
[----:B------:R-:W-:Y:S01]  /*c760*/  HGMMA.64x64x16.F32 R88, R148, gdesc[UR4].tnspB, R88, gsb0 ;  /* 0x40e0000494587df0 */ /* 0x000fe20008000858 */
[----:B------:R-:W-:Y:S01]  /*c770*/  UIADD3 UR6, UR4, 0x80, URZ ;  /* 0x0000008004067890 */ /* 0x000fe2000fffe03f */
[----:B------:R-:W-:Y:S01]  /*c780*/  UMOV UR7, 0x40000040 ;  /* 0x4000004000077882 */ /* 0x000fe20000000000 */
[----:B------:R-:W-:Y:S01]  /*c790*/  USEL UR37, UR37, URZ, UP0 ;  /* 0x0000003f25257287 */ /* 0x000fe20008000000 */
[----:B-1----:R-:W-:Y:S01]  /*c7a0*/  FADD.FTZ R6, R6, R5 ;  /* 0x0000000506067221 */ /* 0x002fe20000010000 */
[----:B0-----:R-:W-:-:S04]  /*c7b0*/  FADD.FTZ R7, R3, R4 ;  /* 0x0000000403077221 */ /* 0x001fc80000010000 */
[----:B------:R-:W0:Y:S04]  /*c7c0*/  SHFL.BFLY PT, R3, R6, 0x1, 0x1f ;  /* 0x0c201f0006037f89 */ /* 0x000e2800000e0000 */
[----:B------:R-:W1:Y:S01]  /*c7d0*/  SHFL.BFLY PT, R8, R7, 0x1, 0x1f ;  /* 0x0c201f0007087f89 */ /* 0x000e6200000e0000 */
[----:B0-----:R-:W-:Y:S01]  /*c7e0*/  FADD.FTZ R9, R6, R3 ;  /* 0x0000000306097221 */ /* 0x001fe20000010000 */
[----:B------:R-:W-:Y:S02]  /*c7f0*/  IMAD.U32 R6, RZ, RZ, UR5 ;  /* 0x00000005ff067e24 */ /* 0x000fe4000f8e00ff */
[----:B------:R-:W-:Y:S02]  /*c800*/  IMAD.U32 R3, RZ, RZ, UR10 ;  /* 0x0000000aff037e24 */ /* 0x000fe4000f8e00ff */
[----:B-1----:R-:W-:Y:S01]  /*c810*/  FADD.FTZ R8, R7, R8 ;  /* 0x0000000807087221 */ /* 0x002fe20000010000 */
[----:B------:R-:W-:Y:S01]  /*c820*/  FSETP.NE.FTZ.AND P0, PT, R9, RZ, PT ;  /* 0x000000ff0900720b */ /* 0x000fe20003f15000 */
[----:B------:R-:W-:-:S03]  /*c830*/  @!P1 VIADD R6, R6, 0x16860 ;  /* 0x0001686006069836 */ /* 0x000fc60000000000 */
[----:B------:R-:W-:Y:S02]  /*c840*/  FSETP.NE.FTZ.AND P2, PT, R8, RZ, PT ;  /* 0x000000ff0800720b */ /* 0x000fe40003f55000 */
[----:B------:R-:W-:-:S07]  /*c850*/  @!P1 PRMT R6, RZ, 0x654, R6 ;  /* 0x00000654ff069816 */ /* 0x000fce0000000006 */
[----:B------:R-:W0:Y:S01]  /*c860*/  @P0 MUFU.LG2 R4, R9 ;  /* 0x0000000900040308 */ /* 0x000e220000000c00 */
[----:B------:R-:W-:-:S03]  /*c870*/  @P0 FMUL.FTZ R3, R3, 0.69314718246459960938 ;  /* 0x3f31721803030820 */ /* 0x000fc60000410000 */
[----:B------:R-:W-:-:S04]  /*c880*/  @P2 FMUL.FTZ R10, R10, 0.69314718246459960938 ;  /* 0x3f3172180a0a2820 */ /* 0x000fc80000410000 */
[----:B------:R-:W1:Y:S08]  /*c890*/  @P2 MUFU.LG2 R5, R8 ;  /* 0x0000000800052308 */ /* 0x000e700000000c00 */
[----:B------:R-:W2:Y:S01]  /*c8a0*/  @P0 MUFU.RCP R34, R9 ;  /* 0x0000000900220308 */ /* 0x000ea20000001000 */
[----:B0-----:R-:W-:-:S04]  /*c8b0*/  @P0 FMUL.FTZ R4, R4, 0.69314718246459960938 ;  /* 0x3f31721804040820 */ /* 0x001fc80000410000 */
[----:B------:R-:W-:Y:S01]  /*c8c0*/  @P0 FFMA.FTZ R25, R3, R2, R4 ;  /* 0x0000000203190223 */ /* 0x000fe20000010004 */
[----:B------:R-:W-:Y:S02]  /*c8d0*/  PLOP3.LUT P0, PT, PT, PT, PT, 0x8, 0x0 ;  /* 0x000000000000781c */ /* 0x000fe40003f0e170 */
[----:B------:R-:W0:Y:S01]  /*c8e0*/  @P2 MUFU.RCP R35, R8 ;  /* 0x0000000800232308 */ /* 0x000e220000001000 */
[----:B------:R-:W-:Y:S02]  /*c8f0*/  WARPGROUP.DEPBAR.LE gsb0, 0x0 ;  /* 0x00008000000079c5 */ /* 0x000fe40000010000 */
[----:B------:R-:W-:Y:S01]  /*c900*/  WARPGROUP.ARRIVE ;  /* 0x00000000000079c5 */ /* 0x000fe20000000000 */
[----:B-1----:R-:W-:-:S04]  /*c910*/  @P2 FMUL.FTZ R5, R5, 0.69314718246459960938 ;  /* 0x3f31721805052820 */ /* 0x002fc80000410000 */
[----:B------:R-:W-:Y:S01]  /*c920*/  @P2 FFMA.FTZ R24, R10, R0, R5 ;  /* 0x000000000a182223 */ /* 0x000fe20000010005 */
        /* <DEDUP_REMOVED lines=23> */
[----:B------:R-:W-:Y:S01]  /*caa0*/  UIADD3 UR4, UR4, 0x380, URZ ;  /* 0x0000038004047890 */ /* 0x000fe2000fffe03f */
[----:B------:R-:W-:Y:S02]  /*cab0*/  WARPGROUP.DEPBAR.LE gsb0, 0x0 ;  /* 0x00008000000079c5 */ /* 0x000fe40000010000 */
[----:B------:R-:W-:-:S06]  /*cac0*/  WARPGROUP.ARRIVE ;  /* 0x00000000000079c5 */ /* 0x000fcc0000000000 */
[----:B------:R-:W-:Y:S01]  /*cad0*/  HGMMA.64x64x16.F32 R88, R124, gdesc[UR4].tnspB, R88, gsb0 ;  /* 0x40e000047c587df0 */ /* 0x000fe20008000858 */
[----:B------:R-:W-:Y:S01]  /*cae0*/  UMOV UR6, UR4 ;  /* 0x0000000400067c82 */ /* 0x000fe20008000000 */
[----:B------:R-:W-:Y:S01]  /*caf0*/  UMOV UR7, 0x40000040 ;  /* 0x4000004000077882 */ /* 0x000fe20000000000 */
[----:B------:R-:W-:-:S04]  /*cb00*/  USEL UR4, URZ, 0x1, UP0 ;  /* 0x000000013f047887 */ /* 0x000fc80008000000 */
[----:B------:R-:W-:Y:S01]  /*cb10*/  ULOP3.LUT UR36, UR36, UR4, URZ, 0x3c, !UPT ;  /* 0x0000000424247292 */ /* 0x000fe2000f8e3c3f */
[----:B------:R-:W-:Y:S02]  /*cb20*/  WARPGROUP.DEPBAR.LE gsb0, 0x0 ;  /* 0x00008000000079c5 */ /* 0x000fe40000010000 */
[----:B------:R-:W-:-:S06]  /*cb30*/  WARPGROUP.ARRIVE ;  /* 0x00000000000079c5 */ /* 0x000fcc0000000000 */
[----:B------:R-:W-:Y:S03]  /*cb40*/  HGMMA.64x64x16.F32 R88, R120, gdesc[UR4].tnspB, R88, gsb0 ;  /* 0x40e0000478587df0 */ /* 0x000fe60008000858 */
        /* <DEDUP_REMOVED lines=33> */
[----:B-1----:R-:W-:-:S07]  /*cd60*/  FMUL.FTZ R35, R119, R35 ;  /* 0x0000002377237220 */ /* 0x002fce0000410000 */
.L_x_791:
[----:B------:R-:W0:Y:S01]  /*cd70*/  S2R R3, SR_CgaCtaId ;  /* 0x0000000000037919 */ /* 0x000e220000008800 */
[----:B------:R-:W-:Y:S01]  /*cd80*/  MOV R0, 0x400 ;  /* 0x0000040000007802 */ /* 0x000fe20000000f00 */
[----:B------:R-:W-:Y:S01]  /*cd90*/  BSSY B0, `(.L_x_862) ;  /* 0x0000144000007945 */ /* 0x000fe20003800000 */
[----:B------:R-:W-:Y:S02]  /*cda0*/  BAR.SYNC.DEFER_BLOCKING 0x5, 0x200 ;  /* 0x0148000000007b1d */ /* 0x000fe40000010000 */
[----:B0-----:R-:W-:-:S05]  /*cdb0*/  LEA R0, R3, R0, 0x18 ;  /* 0x0000000003007211 */ /* 0x001fca00078ec0ff */
[----:B------:R-:W0:Y:S02]  /*cdc0*/  LDS R2, [R0+0x168d0] ;  /* 0x0168d00000027984 */ /* 0x000e240000000800 */
[----:B0-----:R-:W-:Y:S01]  /*cdd0*/  R2UR UR4, R2 ;  /* 0x00000000020472ca */ /* 0x001fe200000e0000 */
[----:B------:R-:W-:Y:S06]  /*cde0*/  BAR.ARV 0x4, 0x200 ;  /* 0x0108000000007b1d */ /* 0x000fec0000002000 */
[----:B------:R-:W-:Y:S08]  /*cdf0*/  @P0 BRA `(.L_x_863) ;  /* 0x0000000c00180947 */ /* 0x000ff00003800000 */
[----:B------:R-:W0:Y:S01]  /*ce00*/  S2R R5, SR_SWINHI ;  /* 0x0000000000057919 */ /* 0x000e220000002f00 */
[----:B------:R-:W1:Y:S01]  /*ce10*/  LDC R30, c[0x0][0xbe8] ;  /* 0x0002fa00ff1e7b82 */ /* 0x000e620000000800 */
[----:B------:R-:W-:Y:S01]  /*ce20*/  USHF.R.S32.HI UR12, URZ, 0x1f, UR42 ;  /* 0x0000001f3f0c7899 */ /* 0x000fe2000801142a */
[----:B------:R-:W-:Y:S01]  /*ce30*/  VIADD R47, R17, UR39 ;  /* 0x00000027112f7c36 */ /* 0x000fe20008000000 */
[----:B------:R-:W-:Y:S01]  /*ce40*/  ULDC.64 UR8, c[0x0][0xb90] ;  /* 0x0002e40000087ab9 */ /* 0x000fe20000000a00 */
[----:B------:R-:W-:Y:S01]  /*ce50*/  USHF.R.S32.HI UR13, URZ, 0x1f, UR40 ;  /* 0x0000001f3f0d7899 */ /* 0x000fe20008011428 */
[----:B------:R-:W-:Y:S01]  /*ce60*/  F2FP.F16.F32.PACK_AB R12, R12, R41 ;  /* 0x000000290c0c723e */ /* 0x000fe200000000ff */
[----:B------:R-:W-:Y:S01]  /*ce70*/  UIMAD UR5, UR12, UR8, URZ ;  /* 0x000000080c0572a4 */ /* 0x000fe2000f8e023f */
[----:B------:R-:W-:Y:S01]  /*ce80*/  F2FP.F16.F32.PACK_AB R13, R13, R106 ;  /* 0x0000006a0d0d723e */ /* 0x000fe200000000ff */
[----:B------:R-:W-:Y:S01]  /*ce90*/  UIMAD.WIDE.U32 UR6, UR42, UR8, URZ ;  /* 0x000000082a0672a5 */ /* 0x000fe2000f8e003f */
[----:B------:R-:W-:Y:S01]  /*cea0*/  F2FP.F16.F32.PACK_AB R14, R14, R37 ;  /* 0x000000250e0e723e */ /* 0x000fe200000000ff */
[----:B------:R-:W-:Y:S01]  /*ceb0*/  UIMAD UR5, UR42, UR9, UR5 ;  /* 0x000000092a0572a4 */ /* 0x000fe2000f8e0205 */
[----:B------:R-:W-:Y:S01]  /*cec0*/  F2FP.F16.F32.PACK_AB R15, R15, R110 ;  /* 0x0000006e0f0f723e */ /* 0x000fe200000000ff */
[----:B------:R-:W-:Y:S01]  /*ced0*/  ULDC.64 UR10, c[0x0][0xb98] ;  /* 0x0002e600000a7ab9 */ /* 0x000fe20000000a00 */
[----:B------:R-:W-:Y:S01]  /*cee0*/  F2FP.F16.F32.PACK_AB R32, R32, R29 ;  /* 0x0000001d2020723e */ /* 0x000fe200000000ff */
[----:B------:R-:W-:Y:S01]  /*cef0*/  UIMAD UR8, UR13, UR10, URZ ;  /* 0x0000000a0d0872a4 */ /* 0x000fe2000f8e023f */
[----:B------:R-:W-:Y:S01]  /*cf00*/  F2FP.F16.F32.PACK_AB R33, R33, R114 ;  /* 0x000000722121723e */ /* 0x000fe200000000ff */
[----:B------:R-:W-:Y:S01]  /*cf10*/  UIADD3 UR7, UR7, UR5, URZ ;  /* 0x0000000507077290 */ /* 0x000fe2000fffe03f */
[----:B------:R-:W-:Y:S01]  /*cf20*/  F2FP.F16.F32.PACK_AB R34, R34, R21 ;  /* 0x000000152222723e */ /* 0x000fe200000000ff */
[----:B------:R-:W-:Y:S01]  /*cf30*/  UIMAD UR8, UR40, UR11, UR8 ;  /* 0x0000000b280872a4 */ /* 0x000fe2000f8e0208 */
[----:B------:R-:W-:Y:S01]  /*cf40*/  F2FP.F16.F32.PACK_AB R35, R35, R118 ;  /* 0x000000762323723e */ /* 0x000fe200000000ff */
[----:B------:R-:W-:Y:S01]  /*cf50*/  UIMAD.WIDE.U32 UR6, UR40, UR10, UR6 ;  /* 0x0000000a280672a5 */ /* 0x000fe2000f8e0006 */
[----:B------:R-:W-:-:S02]  /*cf60*/  ULDC UR5, c[0x0][0xa88] ;  /* 0x0002a20000057ab9 */ /* 0x000fc40000000800 */
[----:B------:R-:W-:Y:S01]  /*cf70*/  ULDC.64 UR10, c[0x0][0xaf0] ;  /* 0x0002bc00000a7ab9 */ /* 0x000fe20000000a00 */
[----:B------:R-:W-:Y:S01]  /*cf80*/  BAR.SYNC.DEFER_BLOCKING 0x1, 0x180 ;  /* 0x0046000000007b1d */ /* 0x000fe20000010000 */
[----:B-1----:R-:W-:Y:S01]  /*cf90*/  ISETP.NE.AND P1, PT, R30, 0x1, PT ;  /* 0x000000011e00780c */ /* 0x002fe20003f25270 */
[----:B------:R-:W-:-:S04]  /*cfa0*/  IMAD.U32 R36, RZ, RZ, UR8 ;  /* 0x00000008ff247e24 */ /* 0x000fc8000f8e00ff */
[----:B------:R-:W-:Y:S01]  /*cfb0*/  ULDC.64 UR8, c[0x0][0xae8] ;  /* 0x0002ba0000087ab9 */ /* 0x000fe20000000a00 */
[----:B------:R-:W-:Y:S02]  /*cfc0*/  MOV R2, R0 ;  /* 0x0000000000027202 */ /* 0x000fe40000000f00 */
[----:B0-----:R-:W-:Y:S01]  /*cfd0*/  MOV R3, R5 ;  /* 0x0000000500037202 */ /* 0x001fe20000000f00 */
[----:B------:R-:W-:Y:S02]  /*cfe0*/  IMAD R5, R152, 0x40, R19 ;  /* 0x0000004098057824 */ /* 0x000fe400078e0213 */
[--C-:B------:R-:W-:Y:S02]  /*cff0*/  IMAD.WIDE R10, R156, 0x2, R2.reuse ;  /* 0x000000029c0a7825 */ /* 0x100fe400078e0202 */
[----:B------:R-:W0:Y:S02]  /*d000*/  @P1 LDC R20, c[0x0][0xbec] ;  /* 0x0002fb00ff141b82 */ /* 0x000e240000000800 */
[----:B------:R-:W-:Y:S01]  /*d010*/  IMAD.WIDE R2, R5, 0x2, R2 ;  /* 0x0000000205027825 */ /* 0x000fe200078e0202 */
[----:B------:R-:W-:-:S02]  /*d020*/  LOP3.LUT R4, R10, 0x380, RZ, 0xc0, !PT ;  /* 0x000003800a047812 */ /* 0x000fc400078ec0ff */
[----:B------:R-:W-:Y:S02]  /*d030*/  IADD3 R39, P0, R10, 0x60, RZ ;  /* 0x000000600a277810 */ /* 0x000fe40007f1e0ff */
[----:B------:R-:W-:Y:S01]  /*d040*/  SHF.R.U64 R5, R4, 0x3, RZ ;  /* 0x0000000304057819 */ /* 0x000fe200000012ff */
[----:B------:R-:W1:Y:S01]  /*d050*/  @P1 LDC R45, c[0x0][0xbf0] ;  /* 0x0002fc00ff2d1b82 */ /* 0x000e620000000800 */
[----:B------:R-:W-:Y:S01]  /*d060*/  LOP3.LUT R4, R39, 0x380, RZ, 0xc0, !PT ;  /* 0x0000038027047812 */ /* 0x000fe200078ec0ff */
[----:B------:R-:W-:Y:S01]  /*d070*/  IMAD.X R9, RZ, RZ, R11, P0 ;  /* 0x000000ffff097224 */ /* 0x000fe200000e060b */
[----:B------:R-:W-:Y:S02]  /*d080*/  IADD3 R27, P3, R10, 0x20, RZ ;  /* 0x000000200a1b7810 */ /* 0x000fe40007f7e0ff */
[----:B------:R-:W-:Y:S02]  /*d090*/  SHF.R.U64 R4, R4, 0x3, RZ ;  /* 0x0000000304047819 */ /* 0x000fe400000012ff */
[----:B------:R-:W-:-:S02]  /*d0a0*/  IADD3 R31, P2, R10, 0x40, RZ ;  /* 0x000000400a1f7810 */ /* 0x000fc40007f5e0ff */
[----:B------:R-:W-:Y:S02]  /*d0b0*/  LOP3.LUT R8, R4, R39, RZ, 0x3c, !PT ;  /* 0x0000002704087212 */ /* 0x000fe400078e3cff */
[----:B------:R-:W-:Y:S01]  /*d0c0*/  LOP3.LUT R4, R27, 0x380, RZ, 0xc0, !PT ;  /* 0x000003801b047812 */ /* 0x000fe200078ec0ff */
[----:B------:R-:W-:Y:S01]  /*d0d0*/  IMAD.X R7, RZ, RZ, R11, P2 ;  /* 0x000000ffff077224 */ /* 0x000fe200010e060b */
[----:B------:R-:W-:Y:S02]  /*d0e0*/  LOP3.LUT R6, R31, 0x380, RZ, 0xc0, !PT ;  /* 0x000003801f067812 */ /* 0x000fe400078ec0ff */
[----:B------:R-:W-:Y:S01]  /*d0f0*/  SHF.R.U64 R4, R4, 0x3, RZ ;  /* 0x0000000304047819 */ /* 0x000fe200000012ff */
[----:B0-----:R-:W-:Y:S01]  /*d100*/  @P1 IMAD.HI.U32 R20, R47, R20, RZ ;  /* 0x000000142f141227 */ /* 0x001fe200078e00ff */
[----:B------:R-:W-:Y:S02]  /*d110*/  SHF.R.U64 R6, R6, 0x3, RZ ;  /* 0x0000000306067819 */ /* 0x000fe400000012ff */
[----:B------:R-:W-:-:S02]  /*d120*/  IADD3 R39, P2, R2, 0x3000, RZ ;  /* 0x0000300002277810 */ /* 0x000fc40007f5e0ff */
[----:B------:R-:W-:Y:S01]  /*d130*/  LOP3.LUT R4, R4, R27, RZ, 0x3c, !PT ;  /* 0x0000001b04047212 */ /* 0x000fe200078e3cff */
[----:B------:R-:W-:Y:S01]  /*d140*/  IMAD.MOV.U32 R27, RZ, RZ, R47 ;  /* 0x000000ffff1b7224 */ /* 0x000fe200078e002f */
[----:B------:R-:W-:Y:S01]  /*d150*/  LOP3.LUT R6, R6, R31, RZ, 0x3c, !PT ;  /* 0x0000001f06067212 */ /* 0x000fe200078e3cff */
[----:B------:R-:W-:Y:S01]  /*d160*/  IMAD.X R21, RZ, RZ, R3, P2 ;  /* 0x000000ffff157224 */ /* 0x000fe200010e0603 */
[----:B------:R-:W-:Y:S02]  /*d170*/  LOP3.LUT R31, R39, 0x380, RZ, 0xc0, !PT ;  /* 0x00000380271f7812 */ /* 0x000fe400078ec0ff */
[----:B-1----:R-:W-:Y:S02]  /*d180*/  @P1 SHF.R.U32.HI R27, RZ, R45, R20 ;  /* 0x0000002dff1b1219 */ /* 0x002fe40000011614 */
[----:B------:R-:W-:Y:S02]  /*d190*/  SHF.R.U64 R20, R31, 0x3, RZ ;  /* 0x000000031f147819 */ /* 0x000fe400000012ff */
[----:B------:R-:W-:Y:S01]  /*d1a0*/  LOP3.LUT R10, R5, R10, RZ, 0x3c, !PT ;  /* 0x0000000a050a7212 */ /* 0x000fe200078e3cff */
[----:B------:R-:W-:Y:S01]  /*d1b0*/  IMAD.MOV R31, RZ, RZ, -R27 ;  /* 0x000000ffff1f7224 */ /* 0x000fe200078e0a1b */
[----:B------:R-:W-:Y:S01]  /*d1c0*/  MOV R40, R8 ;  /* 0x0000000800287202 */ /* 0x000fe20000000f00 */
[----:B------:R-:W-:Y:S01]  /*d1d0*/  IMAD.X R5, RZ, RZ, R11, P3 ;  /* 0x000000ffff057224 */ /* 0x000fe200018e060b */
[----:B------:R-:W-:Y:S01]  /*d1e0*/  MOV R44, R10 ;  /* 0x0000000a002c7202 */ /* 0x000fe20000000f00 */
[----:B------:R-:W-:Y:S01]  /*d1f0*/  IMAD R31, R30, R31, R47 ;  /* 0x0000001f1e1f7224 */ /* 0x000fe200078e022f */
[----:B------:R-:W-:-:S02]  /*d200*/  SHF.R.S32.HI R11, RZ, 0x1f, R27 ;  /* 0x0000001fff0b7819 */ /* 0x000fc4000001141b */
[----:B------:R-:W-:Y:S02]  /*d210*/  IADD3 R10, P0, R27, UR6, RZ ;  /* 0x000000061b0a7c10 */ /* 0x000fe4000ff1e0ff */
[----:B------:R-:W-:Y:S02]  /*d220*/  SHF.R.S32.HI R27, RZ, 0x1f, R31 ;  /* 0x0000001fff1b7819 */ /* 0x000fe4000001141f */
[----:B------:R-:W-:Y:S01]  /*d230*/  IADD3.X R11, R11, UR7, R36, P0, !PT ;  /* 0x000000070b0b7c10 */ /* 0x000fe200087fe424 */
[----:B------:R-:W-:Y:S01]  /*d240*/  ULDC.64 UR6, c[0x0][0xb88] ;  /* 0x0002e20000067ab9 */ /* 0x000fe20000000a00 */
[----:B------:R-:W-:Y:S01]  /*d250*/  IADD3 R43, P3, R2, 0x1800, RZ ;  /* 0x00001800022b7810 */ /* 0x000fe20007f7e0ff */
[----:B------:R-:W-:Y:S01]  /*d260*/  IMAD R8, R27, UR6, RZ ;  /* 0x000000061b087c24 */ /* 0x000fe2000f8e02ff */
[----:B------:R-:W-:Y:S01]  /*d270*/  MOV R42, R6 ;  /* 0x00000006002a7202 */ /* 0x000fe20000000f00 */
[----:B------:R-:W-:Y:S01]  /*d280*/  IMAD.WIDE.U32 R6, R31, UR6, R10 ;  /* 0x000000061f067c25 */ /* 0x000fe2000f8e000a */
[----:B------:R-:W-:-:S02]  /*d290*/  LOP3.LUT R28, R43, 0x380, RZ, 0xc0, !PT ;  /* 0x000003802b1c7812 */ /* 0x000fc400078ec0ff */
[----:B------:R-:W-:Y:S01]  /*d2a0*/  LOP3.LUT P0, RZ, R153, 0x3, RZ, 0xc0, !PT ;  /* 0x0000000399ff7812 */ /* 0x000fe2000780c0ff */
[----:B------:R-:W-:Y:S01]  /*d2b0*/  IMAD R9, R31, UR7, R8 ;  /* 0x000000071f097c24 */ /* 0x000fe2000f8e0208 */
[----:B------:R-:W-:Y:S01]  /*d2c0*/  ULDC.64 UR6, c[0x0][0xb50] ;  /* 0x0002d40000067ab9 */ /* 0x000fe20000000a00 */
[----:B------:R-:W-:Y:S01]  /*d2d0*/  VIADD R10, R155, UR39 ;  /* 0x000000279b0a7c36 */ /* 0x000fe20008000000 */
[----:B------:R-:W-:Y:S01]  /*d2e0*/  SHF.R.U64 R28, R28, 0x3, RZ ;  /* 0x000000031c1c7819 */ /* 0x000fe200000012ff */
[----:B------:R-:W-:Y:S01]  /*d2f0*/  IMAD R31, R30, UR5, RZ ;  /* 0x000000051e1f7c24 */ /* 0x000fe2000f8e02ff */
[----:B------:R-:W-:Y:S01]  /*d300*/  LEA R36, P5, R6, UR6, 0x2 ;  /* 0x0000000606247c11 */ /* 0x000fe2000f8a10ff */
[----:B------:R-:W-:Y:S01]  /*d310*/  IMAD.IADD R7, R7, 0x1, R9 ;  /* 0x0000000107077824 */ /* 0x000fe200078e0209 */
[----:B------:R-:W-:Y:S01]  /*d320*/  LOP3.LUT R28, R28, R43, RZ, 0x3c, !PT ;  /* 0x0000002b1c1c7212 */ /* 0x000fe200078e3cff */
[C---:B------:R-:W-:Y:S01]  /*d330*/  VIADD R8, R10.reuse, 0x8 ;  /* 0x000000080a087836 */ /* 0x040fe20000000000 */
[----:B------:R-:W-:Y:S01]  /*d340*/  MOV R43, R4 ;  /* 0x00000004002b7202 */ /* 0x000fe20000000f00 */
[----:B------:R-:W-:Y:S01]  /*d350*/  SHFL.IDX PT, R38, R36, 0x1, 0x1c1f ;  /* 0x003c1f0024267f89 */ /* 0x000fe200000e0000 */
[----:B------:R-:W-:Y:S01]  /*d360*/  ISETP.GE.OR P4, PT, R10, R31, P0 ;  /* 0x0000001f0a00720c */ /* 0x000fe20000786670 */
[----:B------:R-:W-:Y:S01]  /*d370*/  IMAD.X R29, RZ, RZ, R3, P3 ;  /* 0x000000ffff1d7224 */ /* 0x000fe200018e0603 */
[----:B------:R-:W-:-:S02]  /*d380*/  LEA.HI.X R45, R6, UR7, R7, 0x2, P5 ;  /* 0x00000007062d7c11 */ /* 0x000fc4000a8f1407 */
[----:B------:R-:W-:Y:S02]  /*d390*/  ISETP.GE.OR P0, PT, R8, R31, P0 ;  /* 0x0000001f0800720c */ /* 0x000fe40000706670 */
[----:B------:R-:W-:Y:S01]  /*d3a0*/  F2FP.F16.F32.PACK_AB R4, R89, R26 ;  /* 0x0000001a5904723e */ /* 0x000fe200000000ff */
[----:B------:R-:W-:Y:S01]  /*d3b0*/  SHFL.IDX PT, R27, R45, RZ, 0x1c1f ;  /* 0x001c1fff2d1b7589 */ /* 0x000fe200000e0000 */
[----:B------:R-:W-:Y:S02]  /*d3c0*/  F2FP.F16.F32.PACK_AB R5, R91, R90 ;  /* 0x0000005a5b05723e */ /* 0x000fe400000000ff */
[----:B------:R-:W-:Y:S01]  /*d3d0*/  F2FP.F16.F32.PACK_AB R6, R93, R92 ;  /* 0x0000005c5d06723e */ /* 0x000fe200000000ff */
[----:B------:R0:W1:Y:S01]  /*d3e0*/  SHFL.IDX PT, R26, R36, RZ, 0x1c1f ;  /* 0x001c1fff241a7589 */ /* 0x00006200000e0000 */
[----:B------:R-:W-:Y:S02]  /*d3f0*/  F2FP.F16.F32.PACK_AB R7, R95, R94 ;  /* 0x0000005e5f07723e */ /* 0x000fe400000000ff */
[----:B------:R-:W-:-:S02]  /*d400*/  F2FP.F16.F32.PACK_AB R8, R97, R96 ;  /* 0x000000606108723e */ /* 0x000fc400000000ff */
[----:B------:R-:W-:Y:S01]  /*d410*/  F2FP.F16.F32.PACK_AB R9, R99, R98 ;  /* 0x000000626309723e */ /* 0x000fe200000000ff */
[----:B------:R-:W-:Y:S01]  /*d420*/  STSM.16.M88.4 [R44], R4 ;  /* 0x000000042c007844 */ /* 0x000fe20000000200 */
[----:B------:R-:W-:Y:S02]  /*d430*/  F2FP.F16.F32.PACK_AB R10, R101, R100 ;  /* 0x00000064650a723e */ /* 0x000fe400000000ff */
[----:B------:R-:W-:Y:S02]  /*d440*/  F2FP.F16.F32.PACK_AB R11, R103, R102 ;  /* 0x00000066670b723e */ /* 0x000fe400000000ff */
[----:B------:R-:W-:Y:S02]  /*d450*/  LOP3.LUT R20, R20, R39, RZ, 0x3c, !PT ;  /* 0x0000002714147212 */ /* 0x000fe400078e3cff */
[----:B------:R-:W2:Y:S01]  /*d460*/  SHFL.IDX PT, R39, R45, 0x1, 0x1c1f ;  /* 0x003c1f002d277f89 */ /* 0x000ea200000e0000 */
[----:B------:R-:W-:-:S03]  /*d470*/  LOP3.LUT R37, R2, 0x380, RZ, 0xc0, !PT ;  /* 0x0000038002257812 */ /* 0x000fc600078ec0ff */
[----:B------:R3:W-:Y:S01]  /*d480*/  STSM.16.M88.4 [R43], R8 ;  /* 0x000000082b007844 */ /* 0x0007e20000000200 */
[----:B------:R-:W-:-:S03]  /*d490*/  SHF.R.U64 R37, R37, 0x3, RZ ;  /* 0x0000000325257819 */ /* 0x000fc600000012ff */
[----:B------:R4:W-:Y:S01]  /*d4a0*/  STSM.16.M88.4 [R42], R12 ;  /* 0x0000000c2a007844 */ /* 0x0009e20000000200 */
[----:B0-----:R-:W-:Y:S01]  /*d4b0*/  LOP3.LUT R36, R37, R2, RZ, 0x3c, !PT ;  /* 0x0000000225247212 */ /* 0x001fe200078e3cff */
[----:B------:R-:W-:Y:S02]  /*d4c0*/  IMAD.MOV.U32 R37, RZ, RZ, R3 ;  /* 0x000000ffff257224 */ /* 0x000fe400078e0003 */
[----:B------:R0:W-:Y:S01]  /*d4d0*/  STSM.16.M88.4 [R40], R32 ;  /* 0x0000002028007844 */ /* 0x0001e20000000200 */
[----:B------:R-:W-:Y:S06]  /*d4e0*/  BAR.SYNC.DEFER_BLOCKING 0x1, 0x180 ;  /* 0x0046000000007b1d */ /* 0x000fec0000010000 */
[----:B-1----:R1:W-:Y:S04]  /*d4f0*/  @!P4 ST.E desc[UR48][R26.64], R25 ;  /* 0x000000191a00c985 */ /* 0x0023e8000c101930 */
[----:B--2---:R2:W-:Y:S04]  /*d500*/  @!P0 ST.E desc[UR48][R38.64], R24 ;  /* 0x0000001826008985 */ /* 0x0045e8000c101930 */
[----:B------:R-:W2:Y:S04]  /*d510*/  LD.E.128 R4, desc[UR48][R36.64] ;  /* 0x0000003024047980 */ /* 0x000ea8000c101d00 */
[----:B---3--:R3:W2:Y:S04]  /*d520*/  LD.E.128 R8, desc[UR48][R28.64] ;  /* 0x000000301c087980 */ /* 0x0086a8000c101d00 */
[----:B----4-:R4:W4:Y:S01]  /*d530*/  LD.E.128 R12, desc[UR48][R20.64] ;  /* 0x00000030140c7980 */ /* 0x010922000c101d00 */
[----:B0-----:R-:W-:-:S04]  /*d540*/  IADD3 R33, P0, R2, 0x4800, RZ ;  /* 0x0000480002217810 */ /* 0x001fc80007f1e0ff */
[----:B------:R-:W-:Y:S01]  /*d550*/  LOP3.LUT R2, R33, 0x380, RZ, 0xc0, !PT ;  /* 0x0000038021027812 */ /* 0x000fe200078ec0ff */
[----:B-1----:R-:W-:Y:S02]  /*d560*/  IMAD.X R27, RZ, RZ, R3, P0 ;  /* 0x000000ffff1b7224 */ /* 0x002fe400000e0603 */
[----:B------:R-:W0:Y:S01]  /*d570*/  @P1 LDC R3, c[0x0][0xbec] ;  /* 0x0002fb00ff031b82 */ /* 0x000e220000000800 */
[----:B------:R-:W-:-:S04]  /*d580*/  SHF.R.U64 R2, R2, 0x3, RZ ;  /* 0x0000000302027819 */ /* 0x000fc800000012ff */
[----:B------:R-:W-:-:S03]  /*d590*/  LOP3.LUT R26, R2, R33, RZ, 0x3c, !PT ;  /* 0x00000021021a7212 */ /* 0x000fc600078e3cff */
[----:B------:R-:W1:Y:S01]  /*d5a0*/  @P1 LDC R33, c[0x0][0xbf0] ;  /* 0x0002fc00ff211b82 */ /* 0x000e620000000800 */
[----:B------:R-:W-:Y:S01]  /*d5b0*/  IMAD R2, R18, 0x30, R152 ;  /* 0x0000003012027824 */ /* 0x000fe200078e0298 */
[----:B------:R-:W-:Y:S02]  /*d5c0*/  UIMAD UR5, UR12, UR8, URZ ;  /* 0x000000080c0572a4 */ /* 0x000fe4000f8e023f */
[----:B------:R-:W-:Y:S01]  /*d5d0*/  UIMAD.WIDE.U32 UR6, UR42, UR8, URZ ;  /* 0x000000082a0672a5 */ /* 0x000fe2000f8e003f */
[----:B---3--:R-:W-:Y:S01]  /*d5e0*/  VIADD R28, R2, UR39 ;  /* 0x00000027021c7c36 */ /* 0x008fe20008000000 */
[----:B------:R-:W-:Y:S01]  /*d5f0*/  UIMAD UR5, UR42, UR9, UR5 ;  /* 0x000000092a0572a4 */ /* 0x000fe2000f8e0205 */
[----:B------:R-:W-:Y:S01]  /*d600*/  VIADD R36, R152, UR39 ;  /* 0x0000002798247c36 */ /* 0x000fe20008000000 */
[----:B------:R-:W-:Y:S01]  /*d610*/  UIMAD UR8, UR13, UR10, URZ ;  /* 0x0000000a0d0872a4 */ /* 0x000fe2000f8e023f */
[----:B--2---:R-:W5:Y:S01]  /*d620*/  LD.E.128 R24, desc[UR48][R26.64] ;  /* 0x000000301a187980 */ /* 0x004f62000c101d00 */
[----:B------:R-:W-:Y:S01]  /*d630*/  UIADD3 UR7, UR7, UR5, URZ ;  /* 0x0000000507077290 */ /* 0x000fe2000fffe03f */
[----:B----4-:R-:W-:Y:S01]  /*d640*/  IMAD.MOV.U32 R21, RZ, RZ, R28 ;  /* 0x000000ffff157224 */ /* 0x010fe200078e001c */
[----:B------:R-:W-:Y:S01]  /*d650*/  UIMAD UR5, UR40, UR11, UR8 ;  /* 0x0000000b280572a4 */ /* 0x000fe2000f8e0208 */
[----:B------:R-:W-:Y:S01]  /*d660*/  @!PT LDS RZ, [RZ] ;  /* 0x00000000fffff984 */ /* 0x000fe20000000800 */
[----:B------:R-:W-:Y:S01]  /*d670*/  @!PT LDS RZ, [RZ] ;  /* 0x00000000fffff984 */ /* 0x000fe20000000800 */
[----:B------:R-:W-:Y:S01]  /*d680*/  @!PT LDS RZ, [RZ] ;  /* 0x00000000fffff984 */ /* 0x000fe20000000800 */
[----:B------:R-:W-:Y:S01]  /*d690*/  @!PT LDS RZ, [RZ] ;  /* 0x00000000fffff984 */ /* 0x000fe20000000800 */
[----:B------:R2:W-:Y:S06]  /*d6a0*/  MEMBAR.ALL.CTA ;  /* 0x0000000000007992 */ /* 0x0005ec0000008000 */
[----:B--2---:R-:W2:Y:S01]  /*d6b0*/  FENCE.VIEW.ASYNC.S ;  /* 0x00000000000073c6 */ /* 0x004ea20000000000 */
[----:B------:R-:W-:Y:S01]  /*d6c0*/  UIMAD.WIDE.U32 UR40, UR40, UR10, UR6 ;  /* 0x0000000a282872a5 */ /* 0x000fe2000f8e0006 */
[----:B------:R-:W-:-:S02]  /*d6d0*/  VIADD R0, R0, 0x16820 ;  /* 0x0001682000007836 */ /* 0x000fc40000000000 */
[----:B0-----:R-:W-:Y:S01]  /*d6e0*/  @P1 IMAD.HI.U32 R2, R28, R3, RZ ;  /* 0x000000031c021227 */ /* 0x001fe200078e00ff */
[----:B------:R-:W-:Y:S01]  /*d6f0*/  UIADD3 UR5, UR41, UR5, URZ ;  /* 0x0000000529057290 */ /* 0x000fe2000fffe03f */
[----:B------:R-:W-:Y:S02]  /*d700*/  ULDC.64 UR6, c[0x0][0xae0] ;  /* 0x0002b80000067ab9 */ /* 0x000fe40000000a00 */
[----:B------:R-:W-:Y:S01]  /*d710*/  IMAD.U32 R3, RZ, RZ, UR41 ;  /* 0x00000029ff037e24 */ /* 0x000fe2000f8e00ff */
[----:B------:R-:W-:Y:S02]  /*d720*/  PRMT R0, RZ, 0x654, R0 ;  /* 0x00000654ff007816 */ /* 0x000fe40000000000 */
[----:B-1----:R-:W-:Y:S01]  /*d730*/  @P1 SHF.R.U32.HI R21, RZ, R33, R2 ;  /* 0x00000021ff151219 */ /* 0x002fe20000011602 */
[----:B------:R-:W-:Y:S02]  /*d740*/  IMAD.U32 R2, RZ, RZ, UR40 ;  /* 0x00000028ff027e24 */ /* 0x000fe4000f8e00ff */
[----:B------:R-:W-:Y:S01]  /*d750*/  IMAD.U32 R3, RZ, RZ, UR5 ;  /* 0x00000005ff037e24 */ /* 0x000fe2000f8e00ff */
[--C-:B------:R-:W-:Y:S01]  /*d760*/  SHF.R.S32.HI R20, RZ, 0x1f, R21.reuse ;  /* 0x0000001fff147819 */ /* 0x100fe20000011415 */
[----:B------:R-:W-:Y:S01]  /*d770*/  IMAD.MOV R29, RZ, RZ, -R21 ;  /* 0x000000ffff1d7224 */ /* 0x000fe200078e0a15 */
[----:B------:R-:W-:Y:S01]  /*d780*/  ULDC UR5, c[0x0][0xac8] ;  /* 0x0002b20000057ab9 */ /* 0x000fe20000000800 */
[----:B------:R-:W-:-:S04]  /*d790*/  IMAD.WIDE.U32 R2, R21, UR6, R2 ;  /* 0x0000000615027c25 */ /* 0x000fc8000f8e0002 */
[----:B------:R-:W-:Y:S02]  /*d7a0*/  IMAD R20, R20, UR6, RZ ;  /* 0x0000000614147c24 */ /* 0x000fe4000f8e02ff */
[----:B------:R-:W-:Y:S01]  /*d7b0*/  IMAD R29, R30, R29, R28 ;  /* 0x0000001d1e1d7224 */ /* 0x000fe200078e021c */
[----:B--2---:R0:W-:Y:S01]  /*d7c0*/  SYNCS.ARRIVE.TRANS64.RED.A1T0 RZ, [R0+URZ], RZ ;  /* 0x000000ff00ff79a7 */ /* 0x0041e2000810043f */
[----:B------:R-:W-:Y:S01]  /*d7d0*/  IMAD R33, R21, UR7, R20 ;  /* 0x0000000715217c24 */ /* 0x000fe2000f8e0214 */
[----:B------:R-:W-:Y:S02]  /*d7e0*/  ULDC.64 UR6, c[0x0][0xad8] ;  /* 0x0002b60000067ab9 */ /* 0x000fe40000000a00 */
[----:B------:R-:W-:Y:S01]  /*d7f0*/  SHF.R.S32.HI R20, RZ, 0x1f, R29 ;  /* 0x0000001fff147819 */ /* 0x000fe2000001141d */
[----:B------:R-:W-:Y:S02]  /*d800*/  IMAD.IADD R3, R3, 0x1, R33 ;  /* 0x0000000103037824 */ /* 0x000fe400078e0221 */
[----:B0-----:R-:W-:-:S02]  /*d810*/  VIADD R0, R36, 0x90 ;  /* 0x0000009024007836 */ /* 0x001fc40000000000 */
[----:B------:R-:W-:Y:S02]  /*d820*/  IMAD R20, R20, UR6, RZ ;  /* 0x0000000614147c24 */ /* 0x000fe4000f8e02ff */
[----:B------:R-:W-:-:S04]  /*d830*/  IMAD.WIDE.U32 R2, R29, UR6, R2 ;  /* 0x000000061d027c25 */ /* 0x000fc8000f8e0002 */
[----:B------:R-:W-:Y:S01]  /*d840*/  IMAD R21, R29, UR7, R20 ;  /* 0x000000071d157c24 */ /* 0x000fe2000f8e0214 */
[----:B------:R-:W-:Y:S01]  /*d850*/  ULDC.64 UR6, c[0x0][0xa80] ;  /* 0x0002a00000067ab9 */ /* 0x000fe20000000a00 */
[----:B------:R-:W-:Y:S01]  /*d860*/  VIADD R20, R36, 0x60 ;  /* 0x0000006024147836 */ /* 0x000fe20000000000 */
[----:B------:R-:W-:Y:S01]  /*d870*/  LEA R30, P0, R2, UR6, 0x1 ;  /* 0x00000006021e7c11 */ /* 0x000fe2000f8008ff */
[----:B------:R-:W-:-:S04]  /*d880*/  IMAD.IADD R3, R3, 0x1, R21 ;  /* 0x0000000103037824 */ /* 0x000fc800078e0215 */
[----:B------:R-:W0:Y:S01]  /*d890*/  SHFL.IDX PT, R28, R30, RZ, 0x181f ;  /* 0x00181fff1e1c7589 */ /* 0x000e2200000e0000 */
[----:B------:R-:W-:Y:S01]  /*d8a0*/  LEA.HI.X R32, R2, UR7, R3, 0x1, P0 ;  /* 0x0000000702207c11 */ /* 0x000fe200080f0c03 */
[C---:B------:R-:W-:Y:S01]  /*d8b0*/  VIADD R2, R36.reuse, 0x30 ;  /* 0x0000003024027836 */ /* 0x040fe20000000000 */
[----:B------:R-:W-:Y:S01]  /*d8c0*/  ISETP.GE.AND P0, PT, R19, UR5, PT ;  /* 0x0000000513007c0c */ /* 0x000fe2000bf06270 */
[----:B------:R-:W1:Y:S03]  /*d8d0*/  SHFL.IDX PT, R40, R30, 0x1, 0x181f ;  /* 0x00381f001e287f89 */ /* 0x000e6600000e0000 */
[-C--:B------:R-:W-:Y:S01]  /*d8e0*/  ISETP.GE.OR P1, PT, R36, R31.reuse, P0 ;  /* 0x0000001f2400720c */ /* 0x080fe20000726670 */
[----:B------:R-:W2:Y:S01]  /*d8f0*/  SHFL.IDX PT, R44, R30, 0x2, 0x181f ;  /* 0x00581f001e2c7f89 */ /* 0x000ea200000e0000 */
[-C--:B------:R-:W-:Y:S02]  /*d900*/  ISETP.GE.OR P2, PT, R2, R31.reuse, P0 ;  /* 0x0000001f0200720c */ /* 0x080fe40000746670 */
[-C--:B------:R-:W-:Y:S01]  /*d910*/  ISETP.GE.OR P3, PT, R20, R31.reuse, P0 ;  /* 0x0000001f1400720c */ /* 0x080fe20000766670 */
[----:B------:R-:W3:Y:S01]  /*d920*/  SHFL.IDX PT, R34, R32, RZ, 0x181f ;  /* 0x00181fff20227589 */ /* 0x000ee200000e0000 */
[----:B------:R-:W-:-:S03]  /*d930*/  ISETP.GE.OR P0, PT, R0, R31, P0 ;  /* 0x0000001f0000720c */ /* 0x000fc60000706670 */
[----:B------:R-:W4:Y:S04]  /*d940*/  SHFL.IDX PT, R38, R32, 0x1, 0x181f ;  /* 0x00381f0020267f89 */ /* 0x000f2800000e0000 */
[----:B------:R-:W4:Y:S01]  /*d950*/  SHFL.IDX PT, R42, R32, 0x2, 0x181f ;  /* 0x00581f00202a7f89 */ /* 0x000f2200000e0000 */
[----:B0-----:R-:W-:-:S03]  /*d960*/  @!P1 LEA R2, P4, R19, R28, 0x1 ;  /* 0x0000001c13029211 */ /* 0x001fc600078808ff */
[----:B------:R-:W0:Y:S01]  /*d970*/  SHFL.IDX PT, R30, R30, 0x3, 0x181f ;  /* 0x00781f001e1e7f89 */ /* 0x000e2200000e0000 */
[----:B-1----:R-:W-:-:S03]  /*d980*/  @!P2 LEA R20, P5, R19, R40, 0x1 ;  /* 0x000000281314a211 */ /* 0x002fc600078a08ff */
[----:B------:R-:W1:Y:S01]  /*d990*/  SHFL.IDX PT, R32, R32, 0x3, 0x181f ;  /* 0x00781f0020207f89 */ /* 0x000e6200000e0000 */
[C---:B--2---:R-:W-:Y:S02]  /*d9a0*/  @!P3 LEA R28, P6, R19.reuse, R44, 0x1 ;  /* 0x0000002c131cb211 */ /* 0x044fe400078c08ff */
[C-C-:B---3--:R-:W-:Y:S02]  /*d9b0*/  @!P1 LEA.HI.X R3, R19.reuse, R34, R157.reuse, 0x1, P4 ;  /* 0x0000002213039211 */ /* 0x148fe400020f0c9d */
[C-C-:B----4-:R-:W-:Y:S02]  /*d9c0*/  @!P2 LEA.HI.X R21, R19.reuse, R38, R157.reuse, 0x1, P5 ;  /* 0x000000261315a211 */ /* 0x150fe400028f0c9d */
[----:B------:R-:W-:Y:S01]  /*d9d0*/  @!P3 LEA.HI.X R29, R19, R42, R157, 0x1, P6 ;  /* 0x0000002a131db211 */ /* 0x000fe200030f0c9d */
[----:B------:R2:W-:Y:S04]  /*d9e0*/  @!P1 ST.E.128 desc[UR48][R2.64], R4 ;  /* 0x0000000402009985 */ /* 0x0005e8000c101d30 */
[----:B------:R2:W-:Y:S04]  /*d9f0*/  @!P2 ST.E.128 desc[UR48][R20.64], R8 ;  /* 0x000000081400a985 */ /* 0x0005e8000c101d30 */
[----:B------:R2:W-:Y:S01]  /*da00*/  @!P3 ST.E.128 desc[UR48][R28.64], R12 ;  /* 0x0000000c1c00b985 */ /* 0x0005e2000c101d30 */
[----:B01----:R-:W-:Y:S05]  /*da10*/  @P0 BRA `(.L_x_864) ;  /* 0x0000000400ec0947 */ /* 0x003fea0003800000 */
[----:B--2---:R-:W-:-:S04]  /*da20*/  LEA R2, P0, R19, R30, 0x1 ;  /* 0x0000001e13027211 */ /* 0x004fc800078008ff */
[----:B------:R-:W-:-:S05]  /*da30*/  LEA.HI.X R3, R19, R32, R157, 0x1, P0 ;  /* 0x0000002013037211 */ /* 0x000fca00000f0c9d */
[----:B-----5:R0:W-:Y:S01]  /*da40*/  ST.E.128 desc[UR48][R2.64], R24 ;  /* 0x0000001802007985 */ /* 0x0201e2000c101d30 */
[----:B------:R-:W-:Y:S05]  /*da50*/  BRA `(.L_x_864) ;  /* 0x0000000400dc7947 */ /* 0x000fea0003800000 */
.L_x_863:
[----:B------:R-:W0:Y:S01]  /*da60*/  LDC R10, c[0x0][0xbe8] ;  /* 0x0002fa00ff0a7b82 */ /* 0x000e220000000800 */
[----:B------:R-:W1:Y:S01]  /*da70*/  S2R R0, SR_TID.X ;  /* 0x0000000000007919 */ /* 0x000e620000002100 */
[----:B------:R-:W-:Y:S01]  /*da80*/  USHF.R.S32.HI UR8, URZ, 0x1f, UR42 ;  /* 0x0000001f3f087899 */ /* 0x000fe2000801142a */
[----:B------:R-:W-:Y:S01]  /*da90*/  BSSY B1, `(.L_x_865) ;  /* 0x0000031000017945 */ /* 0x000fe20003800000 */
[----:B------:R-:W-:Y:S01]  /*daa0*/  USHF.R.S32.HI UR9, URZ, 0x1f, UR40 ;  /* 0x0000001f3f097899 */ /* 0x000fe20008011428 */
[----:B------:R-:W-:Y:S01]  /*dab0*/  IMAD R6, R18, 0x30, R152 ;  /* 0x0000003012067824 */ /* 0x000fe200078e0298 */
[----:B0-----:R-:W-:Y:S01]  /*dac0*/  ISETP.NE.AND P1, PT, R10, 0x1, PT ;  /* 0x000000010a00780c */ /* 0x001fe20003f25270 */
[----:B-1----:R-:W-:-:S12]  /*dad0*/  VIADD R0, R0, 0xffffff80 ;  /* 0xffffff8000007836 */ /* 0x002fd80000000000 */
[----:B------:R-:W0:Y:S01]  /*dae0*/  @P1 LDC R9, c[0x0][0xbec] ;  /* 0x0002fb00ff091b82 */ /* 0x000e220000000800 */
[----:B------:R-:W-:-:S07]  /*daf0*/  ISETP.GE.AND P0, PT, R0, 0xc0, PT ;  /* 0x000000c00000780c */ /* 0x000fce0003f06270 */
[----:B------:R-:W1:Y:S06]  /*db00*/  @P1 LDC R11, c[0x0][0xbf0] ;  /* 0x0002fc00ff0b1b82 */ /* 0x000e6c0000000800 */
[----:B------:R-:W-:Y:S05]  /*db10*/  @P0 BRA `(.L_x_866) ;  /* 0x0000000000a00947 */ /* 0x000fea0003800000 */
[----:B------:R-:W2:Y:S01]  /*db20*/  S2R R0, SR_TID.X ;  /* 0x0000000000007919 */ /* 0x000ea20000002100 */
[----:B------:R-:W3:Y:S01]  /*db30*/  LDC R3, c[0x0][0xbe8] ;  /* 0x0002fa00ff037b82 */ /* 0x000ee20000000800 */
[----:B------:R-:W-:Y:S01]  /*db40*/  IMAD.U32 R4, RZ, RZ, UR39 ;  /* 0x00000027ff047e24 */ /* 0x000fe2000f8e00ff */
[----:B------:R-:W-:Y:S02]  /*db50*/  ULDC UR5, c[0x0][0xa88] ;  /* 0x0002a20000057ab9 */ /* 0x000fe40000000800 */
[----:B---3--:R-:W-:Y:S02]  /*db60*/  IMAD R5, R3, UR5, RZ ;  /* 0x0000000503057c24 */ /* 0x008fe4000f8e02ff */
[----:B--2---:R-:W-:-:S04]  /*db70*/  IADD3 R4, R4, -0x80, R0 ;  /* 0xffffff8004047810 */ /* 0x004fc80007ffe000 */
[----:B------:R-:W-:-:S13]  /*db80*/  ISETP.GE.AND P0, PT, R4, R5, PT ;  /* 0x000000050400720c */ /* 0x000fda0003f06270 */
[----:B------:R-:W-:Y:S05]  /*db90*/  @P0 BRA `(.L_x_866) ;  /* 0x0000000000800947 */ /* 0x000fea0003800000 */
[----:B------:R-:W-:Y:S01]  /*dba0*/  ISETP.NE.AND P0, PT, R3, 0x1, PT ;  /* 0x000000010300780c */ /* 0x000fe20003f05270 */
[----:B------:R-:W-:Y:S01]  /*dbb0*/  ULDC.64 UR10, c[0x0][0xb90] ;  /* 0x0002e400000a7ab9 */ /* 0x000fe20000000a00 */
[----:B------:R-:W-:Y:S01]  /*dbc0*/  IMAD.MOV.U32 R2, RZ, RZ, R4 ;  /* 0x000000ffff027224 */ /* 0x000fe200078e0004 */
[----:B------:R-:W-:Y:S02]  /*dbd0*/  UIMAD UR5, UR8, UR10, URZ ;  /* 0x0000000a080572a4 */ /* 0x000fe4000f8e023f */
[----:B------:R-:W-:Y:S02]  /*dbe0*/  UIMAD.WIDE.U32 UR6, UR42, UR10, URZ ;  /* 0x0000000a2a0672a5 */ /* 0x000fe4000f8e003f */
[----:B------:R-:W-:-:S03]  /*dbf0*/  UIMAD UR5, UR42, UR11, UR5 ;  /* 0x0000000b2a0572a4 */ /* 0x000fc6000f8e0205 */
[----:B------:R-:W-:Y:S01]  /*dc00*/  ULDC.64 UR10, c[0x0][0xb98] ;  /* 0x0002e600000a7ab9 */ /* 0x000fe20000000a00 */
[----:B------:R-:W-:Y:S02]  /*dc10*/  UIADD3 UR7, UR7, UR5, URZ ;  /* 0x0000000507077290 */ /* 0x000fe4000fffe03f */
[----:B------:R-:W2:Y:S01]  /*dc20*/  @P0 LDC R5, c[0x0][0xbec] ;  /* 0x0002fb00ff050b82 */ /* 0x000ea20000000800 */
[----:B------:R-:W-:Y:S02]  /*dc30*/  UIMAD UR5, UR9, UR10, URZ ;  /* 0x0000000a090572a4 */ /* 0x000fe4000f8e023f */
[----:B------:R-:W-:Y:S02]  /*dc40*/  UIMAD.WIDE.U32 UR6, UR40, UR10, UR6 ;  /* 0x0000000a280672a5 */ /* 0x000fe4000f8e0006 */
[----:B------:R-:W-:-:S03]  /*dc50*/  UIMAD UR5, UR40, UR11, UR5 ;  /* 0x0000000b280572a4 */ /* 0x000fc6000f8e0205 */
[----:B------:R-:W3:Y:S01]  /*dc60*/  @P0 LDC R7, c[0x0][0xbf0] ;  /* 0x0002fc00ff070b82 */ /* 0x000ee20000000800 */
[----:B------:R-:W-:Y:S01]  /*dc70*/  ULDC.64 UR10, c[0x0][0xb88] ;  /* 0x0002e200000a7ab9 */ /* 0x000fe20000000a00 */
[----:B--2---:R-:W-:-:S05]  /*dc80*/  @P0 IMAD.HI.U32 R0, R4, R5, RZ ;  /* 0x0000000504000227 */ /* 0x004fca00078e00ff */
[----:B---3--:R-:W-:-:S05]  /*dc90*/  @P0 SHF.R.U32.HI R2, RZ, R7, R0 ;  /* 0x00000007ff020219 */ /* 0x008fca0000011600 */
[----:B------:R-:W-:-:S04]  /*dca0*/  IMAD.MOV R5, RZ, RZ, -R2 ;  /* 0x000000ffff057224 */ /* 0x000fc800078e0a02 */
[----:B------:R-:W-:Y:S01]  /*dcb0*/  IMAD R5, R3, R5, R4 ;  /* 0x0000000503057224 */ /* 0x000fe200078e0204 */
[----:B------:R-:W-:Y:S01]  /*dcc0*/  SHF.R.S32.HI R3, RZ, 0x1f, R2 ;  /* 0x0000001fff037819 */ /* 0x000fe20000011402 */
[----:B------:R-:W-:Y:S01]  /*dcd0*/  IMAD.U32 R4, RZ, RZ, UR5 ;  /* 0x00000005ff047e24 */ /* 0x000fe2000f8e00ff */
        /* <DEDUP_REMOVED lines=12> */
.L_x_866:
[----:B------:R-:W-:Y:S05]  /*dda0*/  BSYNC B1 ;  /* 0x0000000000017941 */ /* 0x000fea0003800000 */
.L_x_865:
[----:B------:R-:W-:Y:S01]  /*ddb0*/  ULDC.64 UR10, c[0x0][0xae8] ;  /* 0x0002ba00000a7ab9 */ /* 0x000fe20000000a00 */
[----:B------:R-:W-:Y:S01]  /*ddc0*/  VIADD R6, R6, UR39 ;  /* 0x0000002706067c36 */ /* 0x000fe20008000000 */
[----:B------:R-:W-:Y:S02]  /*ddd0*/  UIMAD UR5, UR8, UR10, URZ ;  /* 0x0000000a080572a4 */ /* 0x000fe4000f8e023f */
[----:B------:R-:W-:Y:S01]  /*dde0*/  UIMAD.WIDE.U32 UR6, UR42, UR10, URZ ;  /* 0x0000000a2a0672a5 */ /* 0x000fe2000f8e003f */
[----:B0-----:R-:W-:Y:S01]  /*ddf0*/  @P1 IMAD.HI.U32 R0, R6, R9, RZ ;  /* 0x0000000906001227 */ /* 0x001fe200078e00ff */
[----:B------:R-:W-:-:S03]  /*de00*/  UIMAD UR5, UR42, UR11, UR5 ;  /* 0x0000000b2a0572a4 */ /* 0x000fc6000f8e0205 */
[----:B------:R-:W-:Y:S01]  /*de10*/  ULDC.64 UR10, c[0x0][0xaf0] ;  /* 0x0002bc00000a7ab9 */ /* 0x000fe20000000a00 */
[----:B------:R-:W-:Y:S01]  /*de20*/  UIADD3 UR7, UR7, UR5, URZ ;  /* 0x0000000507077290 */ /* 0x000fe2000fffe03f */
[----:B--2---:R-:W-:Y:S01]  /*de30*/  IMAD.MOV.U32 R5, RZ, RZ, R6 ;  /* 0x000000ffff057224 */ /* 0x004fe200078e0006 */
[----:B------:R-:W-:Y:S01]  /*de40*/  UIMAD UR5, UR9, UR10, URZ ;  /* 0x0000000a090572a4 */ /* 0x000fe2000f8e023f */
[----:B-1----:R-:W-:-:S03]  /*de50*/  @P1 SHF.R.U32.HI R5, RZ, R11, R0 ;  /* 0x0000000bff051219 */ /* 0x002fc60000011600 */
[----:B------:R-:W-:Y:S01]  /*de60*/  UIMAD UR5, UR40, UR11, UR5 ;  /* 0x0000000b280572a4 */ /* 0x000fe2000f8e0205 */
[--C-:B------:R-:W-:Y:S01]  /*de70*/  SHF.R.S32.HI R0, RZ, 0x1f, R5.reuse ;  /* 0x0000001fff007819 */ /* 0x100fe20000011405 */
[----:B------:R-:W-:Y:S01]  /*de80*/  UIMAD.WIDE.U32 UR40, UR40, UR10, UR6 ;  /* 0x0000000a282872a5 */ /* 0x000fe2000f8e0006 */
[----:B------:R-:W-:Y:S02]  /*de90*/  IMAD.MOV R7, RZ, RZ, -R5 ;  /* 0x000000ffff077224 */ /* 0x000fe400078e0a05 */
[----:B------:R-:W-:Y:S01]  /*dea0*/  ULDC.64 UR6, c[0x0][0xae0] ;  /* 0x0002b80000067ab9 */ /* 0x000fe20000000a00 */
[----:B------:R-:W-:Y:S01]  /*deb0*/  UIADD3 UR5, UR41, UR5, URZ ;  /* 0x0000000529057290 */ /* 0x000fe2000fffe03f */
[----:B------:R-:W-:Y:S02]  /*dec0*/  IMAD R7, R10, R7, R6 ;  /* 0x000000070a077224 */ /* 0x000fe400078e0206 */
[----:B------:R-:W-:Y:S02]  /*ded0*/  IMAD R0, R0, UR6, RZ ;  /* 0x0000000600007c24 */ /* 0x000fe4000f8e02ff */
[----:B------:R-:W-:-:S02]  /*dee0*/  IMAD.U32 R3, RZ, RZ, UR41 ;  /* 0x00000029ff037e24 */ /* 0x000fc4000f8e00ff */
[----:B------:R-:W-:Y:S02]  /*def0*/  IMAD.U32 R2, RZ, RZ, UR40 ;  /* 0x00000028ff027e24 */ /* 0x000fe4000f8e00ff */
[----:B------:R-:W-:Y:S01]  /*df00*/  IMAD.U32 R3, RZ, RZ, UR5 ;  /* 0x00000005ff037e24 */ /* 0x000fe2000f8e00ff */
[----:B------:R-:W-:Y:S01]  /*df10*/  ULDC UR5, c[0x0][0xac8] ;  /* 0x0002b20000057ab9 */ /* 0x000fe20000000800 */
[C---:B------:R-:W-:Y:S01]  /*df20*/  IMAD R9, R5.reuse, UR7, R0 ;  /* 0x0000000705097c24 */ /* 0x040fe2000f8e0200 */
[----:B------:R-:W-:Y:S01]  /*df30*/  SHF.R.S32.HI R0, RZ, 0x1f, R7 ;  /* 0x0000001fff007819 */ /* 0x000fe20000011407 */
[----:B------:R-:W-:Y:S01]  /*df40*/  IMAD.WIDE.U32 R2, R5, UR6, R2 ;  /* 0x0000000605027c25 */ /* 0x000fe2000f8e0002 */
[----:B------:R-:W-:-:S03]  /*df50*/  ULDC.64 UR6, c[0x0][0xad8] ;  /* 0x0002b60000067ab9 */ /* 0x000fc60000000a00 */
[----:B------:R-:W-:Y:S02]  /*df60*/  IMAD R0, R0, UR6, RZ ;  /* 0x0000000600007c24 */ /* 0x000fe4000f8e02ff */
[----:B------:R-:W-:Y:S02]  /*df70*/  IMAD.IADD R3, R3, 0x1, R9 ;  /* 0x0000000103037824 */ /* 0x000fe400078e0209 */
[C---:B------:R-:W-:Y:S02]  /*df80*/  IMAD R5, R7.reuse, UR7, R0 ;  /* 0x0000000707057c24 */ /* 0x040fe4000f8e0200 */
[----:B------:R-:W-:Y:S01]  /*df90*/  IMAD.WIDE.U32 R2, R7, UR6, R2 ;  /* 0x0000000607027c25 */ /* 0x000fe2000f8e0002 */
[----:B------:R-:W-:-:S03]  /*dfa0*/  ULDC.64 UR6, c[0x0][0xa80] ;  /* 0x0002a00000067ab9 */ /* 0x000fc60000000a00 */
[----:B------:R-:W-:Y:S01]  /*dfb0*/  IMAD.IADD R5, R3, 0x1, R5 ;  /* 0x0000000103057824 */ /* 0x000fe200078e0205 */
[----:B------:R-:W-:Y:S01]  /*dfc0*/  LEA R9, P0, R2, UR6, 0x1 ;  /* 0x0000000602097c11 */ /* 0x000fe2000f8008ff */
[----:B------:R-:W-:Y:S01]  /*dfd0*/  ULDC UR6, c[0x0][0xa88] ;  /* 0x0002a20000067ab9 */ /* 0x000fe20000000800 */
[----:B------:R-:W-:Y:S02]  /*dfe0*/  VIADD R7, R152, UR39 ;  /* 0x0000002798077c36 */ /* 0x000fe40008000000 */
[----:B------:R-:W-:Y:S01]  /*dff0*/  LEA.HI.X R11, R2, UR7, R5, 0x1, P0 ;  /* 0x00000007020b7c11 */ /* 0x000fe200080f0c05 */
[----:B------:R-:W0:Y:S01]  /*e000*/  SHFL.IDX PT, R4, R9, 0x1, 0x181f ;  /* 0x00381f0009047f89 */ /* 0x000e2200000e0000 */
[----:B------:R-:W-:Y:S01]  /*e010*/  IMAD R20, R10, UR6, RZ ;  /* 0x000000060a147c24 */ /* 0x000fe2000f8e02ff */
[----:B------:R-:W-:Y:S01]  /*e020*/  ISETP.GE.AND P0, PT, R19, UR5, PT ;  /* 0x0000000513007c0c */ /* 0x000fe2000bf06270 */
[C---:B------:R-:W-:Y:S01]  /*e030*/  VIADD R3, R7.reuse, 0x30 ;  /* 0x0000003007037836 */ /* 0x040fe20000000000 */
[----:B------:R-:W1:Y:S01]  /*e040*/  SHFL.IDX PT, R2, R9, RZ, 0x181f ;  /* 0x00181fff09027589 */ /* 0x000e6200000e0000 */
[C---:B------:R-:W-:Y:S01]  /*e050*/  VIADD R5, R7.reuse, 0x60 ;  /* 0x0000006007057836 */ /* 0x040fe20000000000 */
[CC--:B------:R-:W-:Y:S01]  /*e060*/  ISETP.GE.OR P3, PT, R7.reuse, R20.reuse, P0 ;  /* 0x000000140700720c */ /* 0x0c0fe20000766670 */
[----:B------:R-:W-:Y:S01]  /*e070*/  VIADD R7, R7, 0x90 ;  /* 0x0000009007077836 */ /* 0x000fe20000000000 */
[----:B------:R-:W2:Y:S01]  /*e080*/  SHFL.IDX PT, R6, R9, 0x2, 0x181f ;  /* 0x00581f0009067f89 */ /* 0x000ea200000e0000 */
[----:B------:R-:W-:-:S02]  /*e090*/  ISETP.GE.OR P2, PT, R3, R20, P0 ;  /* 0x000000140300720c */ /* 0x000fc40000746670 */
[-C--:B------:R-:W-:Y:S01]  /*e0a0*/  ISETP.GE.OR P1, PT, R5, R20.reuse, P0 ;  /* 0x000000140500720c */ /* 0x080fe20000726670 */
[----:B------:R-:W3:Y:S01]  /*e0b0*/  SHFL.IDX PT, R0, R11, RZ, 0x181f ;  /* 0x00181fff0b007589 */ /* 0x000ee200000e0000 */
[----:B------:R-:W-:-:S03]  /*e0c0*/  ISETP.GE.OR P0, PT, R7, R20, P0 ;  /* 0x000000140700720c */ /* 0x000fc60000706670 */
[----:B------:R-:W4:Y:S04]  /*e0d0*/  SHFL.IDX PT, R8, R9, 0x3, 0x181f ;  /* 0x00781f0009087f89 */ /* 0x000f2800000e0000 */
[----:B------:R-:W5:Y:S04]  /*e0e0*/  SHFL.IDX PT, R10, R11, 0x1, 0x181f ;  /* 0x00381f000b0a7f89 */ /* 0x000f6800000e0000 */
[----:B------:R-:W5:Y:S01]  /*e0f0*/  SHFL.IDX PT, R12, R11, 0x2, 0x181f ;  /* 0x00581f000b0c7f89 */ /* 0x000f6200000e0000 */
[----:B0-----:R-:W-:-:S03]  /*e100*/  @!P2 LEA R4, P5, R19, R4, 0x1 ;  /* 0x000000041304a211 */ /* 0x001fc600078a08ff */
[----:B------:R-:W0:Y:S01]  /*e110*/  SHFL.IDX PT, R14, R11, 0x3, 0x181f ;  /* 0x00781f000b0e7f89 */ /* 0x000e2200000e0000 */
[C---:B-1----:R-:W-:Y:S02]  /*e120*/  @!P3 LEA R2, P6, R19.reuse, R2, 0x1 ;  /* 0x000000021302b211 */ /* 0x042fe400078c08ff */
[C---:B--2---:R-:W-:Y:S02]  /*e130*/  @!P1 LEA R6, P4, R19.reuse, R6, 0x1 ;  /* 0x0000000613069211 */ /* 0x044fe400078808ff */
[C---:B---3--:R-:W-:Y:S02]  /*e140*/  @!P3 LEA.HI.X R3, R19.reuse, R0, R157, 0x1, P6 ;  /* 0x000000001303b211 */ /* 0x048fe400030f0c9d */
[----:B----4-:R-:W-:-:S03]  /*e150*/  @!P0 LEA R8, P6, R19, R8, 0x1 ;  /* 0x0000000813088211 */ /* 0x010fc600078c08ff */
[----:B------:R1:W-:Y:S01]  /*e160*/  @!P3 ST.E.128 desc[UR48][R2.64], RZ ;  /* 0x000000ff0200b985 */ /* 0x0003e2000c101d30 */
[C-C-:B-----5:R-:W-:Y:S02]  /*e170*/  @!P2 LEA.HI.X R5, R19.reuse, R10, R157.reuse, 0x1, P5 ;  /* 0x0000000a1305a211 */ /* 0x160fe400028f0c9d */
[----:B------:R-:W-:-:S03]  /*e180*/  @!P1 LEA.HI.X R7, R19, R12, R157, 0x1, P4 ;  /* 0x0000000c13079211 */ /* 0x000fc600020f0c9d */
[----:B------:R1:W-:Y:S01]  /*e190*/  @!P2 ST.E.128 desc[UR48][R4.64], RZ ;  /* 0x000000ff0400a985 */ /* 0x0003e2000c101d30 */
[----:B0-----:R-:W-:-:S03]  /*e1a0*/  @!P0 LEA.HI.X R9, R19, R14, R157, 0x1, P6 ;  /* 0x0000000e13098211 */ /* 0x001fc600030f0c9d */
[----:B------:R1:W-:Y:S04]  /*e1b0*/  @!P1 ST.E.128 desc[UR48][R6.64], RZ ;  /* 0x000000ff06009985 */ /* 0x0003e8000c101d30 */
[----:B------:R1:W-:Y:S02]  /*e1c0*/  @!P0 ST.E.128 desc[UR48][R8.64], RZ ;  /* 0x000000ff08008985 */ /* 0x0003e4000c101d30 */
.L_x_864:
[----:B------:R-:W-:Y:S05]  /*e1d0*/  BSYNC B0 ;  /* 0x0000000000007941 */ /* 0x000fea0003800000 */
.L_x_862:
[----:B------:R-:W-:Y:S02]  /*e1e0*/  ULDC UR5, c[0x0][0xc38] ;  /* 0x00030e0000057ab9 */ /* 0x000fe40000000800 */
[----:B------:R-:W-:-:S06]  /*e1f0*/  UISETP.GE.AND UP0, UPT, UR4, UR5, UPT ;  /* 0x000000050400728c */ /* 0x000fcc000bf06270 */
[----:B------:R-:W-:-:S13]  /*e200*/  PLOP3.LUT P0, PT, PT, PT, UP0, 0x80, 0x0 ;  /* 0x000000000000781c */ /* 0x000fda0003f0f008 */
[----:B------:R-:W-:Y:S05]  /*e210*/  @!P0 BRA `(.L_x_867) ;  /* 0xffffff2800d48947 */ /* 0x000fea000383ffff */
[----:B------:R-:W-:Y:S05]  /*e220*/  EXIT ;  /* 0x000000000000794d */ /* 0x000fea0003800000 */
.L_x_781:
[----:B------:R-:W-:-:S08]  /*e230*/  NOP ;  /* 0x0000000000007918 */ /* 0x000fd00000000000 */
[----:B------:R-:W0:-:S00]  /*e240*/  USETMAXREG.DEALLOC.CTAPOOL 0x20 ;  /* 0x00000020000079c8 */ /* 0x000e0000080e0500 */
[----:B0-----:R-:W-:-:S06]  /*e250*/  LOP3.LUT R0, R0, 0x3, RZ, 0xc0, !PT ;  /* 0x0000000300007812 */ /* 0x001fcc00078ec0ff */
[----:B------:R-:W0:Y:S01]  /*e260*/  S2UR UR6, SR_CTAID.X ;  /* 0x00000000000679c3 */ /* 0x000e220000002500 */
[----:B------:R-:W-:Y:S01]  /*e270*/  LOP3.LUT R23, R23, 0xfffffffb, RZ, 0xc0, !PT ;  /* 0xfffffffb17177812 */ /* 0x000fe200078ec0ff */
[----:B------:R-:W-:Y:S01]  /*e280*/  IMAD.MOV.U32 R16, RZ, RZ, RZ ;  /* 0x000000ffff107224 */ /* 0x000fe200078e00ff */
[----:B------:R1:W2:Y:S01]  /*e290*/  SHFL.IDX PT, R2, R0, RZ, 0x1f ;  /* 0x00001fff00027589 */ /* 0x0002a200000e0000 */
[----:B------:R-:W-:Y:S02]  /*e2a0*/  IMAD.MOV.U32 R24, RZ, RZ, 0x1 ;  /* 0x00000001ff187424 */ /* 0x000fe400078e00ff */
[----:B------:R-:W-:Y:S02]  /*e2b0*/  IMAD.MOV.U32 R29, RZ, RZ, RZ ;  /* 0x000000ffff1d7224 */ /* 0x000fe400078e00ff */
[----:B-1----:R-:W0:Y:S01]  /*e2c0*/  LDC R0, c[0x0][0xc38] ;  /* 0x00030e00ff007b82 */ /* 0x002e220000000800 */
[----:B--2---:R-:W-:-:S13]  /*e2d0*/  ISETP.NE.AND P0, PT, R2, RZ, PT ;  /* 0x000000ff0200720c */ /* 0x004fda0003f05270 */
[----:B------:R-:W-:Y:S01]  /*e2e0*/  @P0 LOP3.LUT R23, R23, 0x4, RZ, 0xfc, !PT ;  /* 0x0000000417170812 */ /* 0x000fe200078efcff */
[----:B------:R-:W-:Y:S06]  /*e2f0*/  @P0 BAR.ARV 0x4, 0x200 ;  /* 0x0108000000000b1d */ /* 0x000fec0000002000 */
[----:B0-----:R-:W-:-:S13]  /*e300*/  ISETP.LE.AND P0, PT, R0, UR6, PT ;  /* 0x0000000600007c0c */ /* 0x001fda000bf03270 */
[----:B------:R-:W-:Y:S05]  /*e310*/  @P0 BRA `(.L_x_868) ;  /* 0x0000003c00080947 */ /* 0x000fea0003800000 */
[----:B------:R-:W0:Y:S01]  /*e320*/  S2R R6, SR_TID.X ;  /* 0x0000000000067919 */ /* 0x000e220000002100 */
[----:B------:R-:W1:Y:S01]  /*e330*/  S2UR UR5, SR_CgaCtaId ;  /* 0x00000000000579c3 */ /* 0x000e620000008800 */
[----:B------:R-:W-:Y:S01]  /*e340*/  UMOV UR4, 0x400 ;  /* 0x0000040000047882 */ /* 0x000fe20000000000 */
[----:B------:R-:W-:Y:S01]  /*e350*/  IMAD.U32 R27, RZ, RZ, UR6 ;  /* 0x00000006ff1b7e24 */ /* 0x000fe2000f8e00ff */
[----:B------:R-:W-:Y:S01]  /*e360*/  ULDC UR42, c[0x0][0xc] ;  /* 0x00000300002a7ab9 */ /* 0x000fe20000000800 */
[----:B------:R-:W-:Y:S01]  /*e370*/  IMAD.MOV.U32 R24, RZ, RZ, 0x1 ;  /* 0x00000001ff187424 */ /* 0x000fe200078e00ff */
[----:B------:R-:W-:Y:S01]  /*e380*/  ULDC.64 UR46, c[0x0][0x198] ;  /* 0x00006600002e7ab9 */ /* 0x000fe20000000a00 */
[----:B------:R-:W-:Y:S02]  /*e390*/  IMAD.MOV.U32 R29, RZ, RZ, RZ ;  /* 0x000000ffff1d7224 */ /* 0x000fe400078e00ff */
[----:B------:R-:W-:Y:S01]  /*e3a0*/  IMAD.MOV.U32 R16, RZ, RZ, RZ ;  /* 0x000000ffff107224 */ /* 0x000fe200078e00ff */
[----:B-1----:R-:W-:-:S06]  /*e3b0*/  ULEA UR4, UR5, UR4, 0x18 ;  /* 0x0000000405047291 */ /* 0x002fcc000f8ec03f */
[----:B------:R-:W-:Y:S01]  /*e3c0*/  IMAD.U32 R17, RZ, RZ, UR4 ;  /* 0x00000004ff117e24 */ /* 0x000fe2000f8e00ff */
[C---:B0-----:R-:W-:Y:S01]  /*e3d0*/  LOP3.LUT R5, R6.reuse, 0x7f, RZ, 0xc0, !PT ;  /* 0x0000007f06057812 */ /* 0x041fe200078ec0ff */
[C---:B------:R-:W-:Y:S01]  /*e3e0*/  IMAD.SHL.U32 R0, R6.reuse, 0x8, RZ ;  /* 0x0000000806007824 */ /* 0x040fe200078e00ff */
[C---:B------:R-:W-:Y:S01]  /*e3f0*/  LOP3.LUT R28, R6.reuse, 0x1f, RZ, 0xc0, !PT ;  /* 0x0000001f061c7812 */ /* 0x040fe200078ec0ff */
[----:B------:R-:W-:Y:S02]  /*e400*/  IMAD.SHL.U32 R4, R6, 0x10, RZ ;  /* 0x0000001006047824 */ /* 0x000fe400078e00ff */
[----:B------:R-:W-:Y:S01]  /*e410*/  IMAD.SHL.U32 R3, R5, 0x8, RZ ;  /* 0x0000000805037824 */ /* 0x000fe200078e00ff */
[----:B------:R-:W-:-:S04]  /*e420*/  LOP3.LUT R2, R0, 0x1f8, RZ, 0xc0, !PT ;  /* 0x000001f800027812 */ /* 0x000fc800078ec0ff */
[----:B------:R-:W-:-:S04]  /*e430*/  LOP3.LUT R2, R2, 0x38, R6, 0x78, !PT ;  /* 0x0000003802027812 */ /* 0x000fc800078e7806 */
[----:B------:R-:W-:Y:S02]  /*e440*/  LOP3.LUT R2, R2, 0x200, R3, 0xf8, !PT ;  /* 0x0000020002027812 */ /* 0x000fe400078ef803 */
[----:B------:R-:W-:-:S03]  /*e450*/  SHF.R.U32.HI R3, RZ, 0x3, R5 ;  /* 0x00000003ff037819 */ /* 0x000fc60000011605 */
[----:B------:R-:W-:Y:S01]  /*e460*/  IMAD R26, R2, 0x2, R17 ;  /* 0x00000002021a7824 */ /* 0x000fe200078e0211 */
[----:B------:R-:W-:-:S07]  /*e470*/  LOP3.LUT R0, R3, 0x70, R4, 0xf8, !PT ;  /* 0x0000007003007812 */ /* 0x000fce00078ef804 */
.L_x_952:
[----:B------:R-:W-:Y:S01]  /*e480*/  ULDC UR8, c[0x0][0xc60] ;  /* 0x0003180000087ab9 */ /* 0x000fe20000000800 */
[C---:B------:R-:W-:Y:S01]  /*e490*/  R2UR UR7, R27.reuse ;  /* 0x000000001b0772ca */ /* 0x040fe200000e0000 */
[----:B------:R-:W-:Y:S01]  /*e4a0*/  UISETP.NE.AND UP0, UPT, UR8, 0x1, UPT ;  /* 0x000000010800788c */ /* 0x000fe2000bf05270 */
[----:B------:R-:W-:-:S10]  /*e4b0*/  R2UR UR6, R27 ;  /* 0x000000001b0672ca */ /* 0x000fd400000e0000 */
        /* <DEDUP_REMOVED lines=9> */
[----:B0-----:R-:W-:Y:S05]  /*e550*/  @!P0 BRA `(.L_x_869) ;  /* 0x0000000000208947 */ /* 0x001fea0003800000 */
        /* <DEDUP_REMOVED lines=8> */
.L_x_869:
[----:B------:R-:W-:Y:S01]  /*e5e0*/  ULDC UR9, c[0x0][0xc54] ;  /* 0x0003150000097ab9 */ /* 0x000fe20000000800 */
[----:B------:R-:W-:Y:S01]  /*e5f0*/  UMOV UR6, UR8 ;  /* 0x0000000800067c82 */ /* 0x000fe20008000000 */
[----:B------:R-:W-:-:S11]  /*e600*/  UISETP.NE.AND UP0, UPT, UR9, 0x1, UPT ;  /* 0x000000010900788c */ /* 0x000fd6000bf05270 */
[----:B------:R-:W-:Y:S02]  /*e610*/  @UP0 ULDC.64 UR10, c[0x0][0xc58] ;  /* 0x00031600000a0ab9 */ /* 0x000fe40000000a00 */
[----:B------:R-:W-:-:S04]  /*e620*/  UIMAD.WIDE.U32 UR4, UR8, UR10, URZ ;  /* 0x0000000a080472a5 */ /* 0x000fc8000f8e003f */
[----:B------:R-:W-:-:S04]  /*e630*/  @UP0 USHF.R.U32.HI UR6, URZ, UR11, UR5 ;  /* 0x0000000b3f060299 */ /* 0x000fc80008011605 */
[----:B------:R-:W-:-:S12]  /*e640*/  UIMAD UR4, UR6, UR9, URZ ;  /* 0x00000009060472a4 */ /* 0x000fd8000f8e023f */
.L_x_870:
[----:B------:R-:W-:Y:S02]  /*e650*/  ULOP3.LUT UR5, URZ, UR6, URZ, 0x33, !UPT ;  /* 0x000000063f057292 */ /* 0x000fe4000f8e333f */
[----:B------:R-:W-:Y:S01]  /*e660*/  UIADD3 UR4, UR8, -UR4, URZ ;  /* 0x8000000408047290 */ /* 0x000fe2000fffe03f */
[----:B------:R-:W-:Y:S01]  /*e670*/  ULDC UR15, c[0x0][0xc48] ;  /* 0x00031200000f7ab9 */ /* 0x000fe20000000800 */
[----:B------:R-:W-:Y:S01]  /*e680*/  ULDC UR9, c[0x0][0x448] ;  /* 0x0001120000097ab9 */ /* 0x000fe20000000800 */
[----:B------:R-:W-:Y:S01]  /*e690*/  ULDC UR41, c[0x0][0xc3c] ;  /* 0x00030f0000297ab9 */ /* 0x000fe20000000800 */
[----:B------:R-:W-:Y:S02]  /*e6a0*/  UISETP.NE.AND UP2, UPT, UR15, 0x1, UPT ;  /* 0x000000010f00788c */ /* 0x000fe4000bf45270 */
[----:B------:R-:W-:Y:S02]  /*e6b0*/  UISETP.NE.AND UP1, UPT, UR9, 0x1, UPT ;  /* 0x000000010900788c */ /* 0x000fe4000bf25270 */
[----:B------:R-:W-:Y:S01]  /*e6c0*/  UIADD3 UR41, UR5, UR41, URZ ;  /* 0x0000002905297290 */ /* 0x000fe2000fffe03f */
[----:B------:R-:W-:Y:S01]  /*e6d0*/  ULDC UR14, c[0x0][0xc54] ;  /* 0x00031500000e7ab9 */ /* 0x000fe20000000800 */
[----:B------:R-:W-:Y:S01]  /*e6e0*/  ULDC.64 UR10, c[0x0][0x418] ;  /* 0x00010600000a7ab9 */ /* 0x000fe20000000a00 */
[----:B------:R-:W-:-:S02]  /*e6f0*/  UIMAD UR14, UR7, UR14, UR4 ;  /* 0x0000000e070e72a4 */ /* 0x000fc4000f8e0204 */
[----:B------:R-:W-:Y:S01]  /*e700*/  UISETP.NE.U32.AND UP0, UPT, UR10, URZ, UPT ;  /* 0x0000003f0a00728c */ /* 0x000fe2000bf05070 */
[----:B------:R-:W-:Y:S01]  /*e710*/  ULDC.64 UR4, c[0x0][0x9e0] ;  /* 0x0002780000047ab9 */ /* 0x000fe20000000a00 */
[----:B------:R-:W-:Y:S02]  /*e720*/  UIMAD UR41, UR41, 0xc0, URZ ;  /* 0x000000c0292978a4 */ /* 0x000fe4000f8e023f */
[----:B------:R-:W-:Y:S02]  /*e730*/  UISETP.GE.AND UP3, UPT, UR5, 0x1, UPT ;  /* 0x000000010500788c */ /* 0x000fe4000bf66270 */
[----:B------:R-:W-:Y:S02]  /*e740*/  UISETP.NE.AND.EX UP0, UPT, UR11, URZ, UPT, UP0 ;  /* 0x0000003f0b00728c */ /* 0x000fe4000bf05300 */
[----:B------:R-:W-:Y:S01]  /*e750*/  UIADD3 UR9, UR41, 0xbf, URZ ;  /* 0x000000bf29097890 */ /* 0x000fe2000fffe03f */
[----:B------:R-:W-:Y:S01]  /*e760*/  ULDC UR8, c[0x0][0x424] ;  /* 0x0001090000087ab9 */ /* 0x000fe20000000800 */
[----:B------:R-:W-:Y:S01]  /*e770*/  ULDC UR6, c[0x0][0x288] ;  /* 0x0000a20000067ab9 */ /* 0x000fe20000000800 */
[----:B------:R-:W-:Y:S01]  /*e780*/  @UP2 ULDC UR10, c[0x0][0xc4c] ;  /* 0x00031300000a2ab9 */ /* 0x000fe20000000800 */
[----:B------:R-:W-:Y:S01]  /*e790*/  @UP1 ULDC UR12, c[0x0][0x44c] ;  /* 0x00011300000c1ab9 */ /* 0x000fe20000000800 */
[----:B------:R-:W-:Y:S01]  /*e7a0*/  UIADD3 UR16, -UR6, 0x1, URZ ;  /* 0x0000000106107890 */ /* 0x000fe2000fffe13f */
[----:B------:R-:W-:Y:S01]  /*e7b0*/  PLOP3.LUT P1, PT, PT, PT, UP3, 0x80, 0x0 ;  /* 0x000000000000781c */ /* 0x000fe20003f2f038 */
[----:B------:R-:W-:-:S02]  /*e7c0*/  UIMAD.WIDE.U32 UR10, UR14, UR10, URZ ;  /* 0x0000000a0e0a72a5 */ /* 0x000fc4000f8e003f */
[----:B------:R-:W-:Y:S02]  /*e7d0*/  USEL UR8, UR8, 0x1, UP0 ;  /* 0x0000000108087887 */ /* 0x000fe40008000000 */
[----:B------:R-:W-:Y:S01]  /*e7e0*/  UIMAD.WIDE.U32 UR12, UR9, UR12, URZ ;  /* 0x0000000c090c72a5 */ /* 0x000fe2000f8e003f */
[----:B------:R-:W-:Y:S01]  /*e7f0*/  ULDC UR7, c[0x0][0x2f0] ;  /* 0x0000bc0000077ab9 */ /* 0x000fe20000000800 */
[----:B------:R-:W-:Y:S01]  /*e800*/  @UP2 ULDC UR17, c[0x0][0xc50] ;  /* 0x0003140000112ab9 */ /* 0x000fe20000000800 */
[----:B------:R-:W-:Y:S01]  /*e810*/  @UP1 ULDC UR18, c[0x0][0x450] ;  /* 0x0001140000121ab9 */ /* 0x000fe20000000800 */
[----:B------:R-:W-:Y:S01]  /*e820*/  UMOV UR43, UR14 ;  /* 0x0000000e002b7c82 */ /* 0x000fe20008000000 */
[----:B------:R-:W-:Y:S02]  /*e830*/  UIMAD UR16, UR8, UR7, UR16 ;  /* 0x00000007081072a4 */ /* 0x000fe4000f8e0210 */
[----:B------:R-:W-:Y:S02]  /*e840*/  @UP2 USHF.R.U32.HI UR43, URZ, UR17, UR11 ;  /* 0x000000113f2b2299 */ /* 0x000fe4000801160b */
[----:B------:R-:W-:-:S02]  /*e850*/  @UP1 USHF.R.U32.HI UR9, URZ, UR18, UR13 ;  /* 0x000000123f091299 */ /* 0x000fc4000801160d */
[----:B------:R-:W-:Y:S02]  /*e860*/  UIADD3 UR36, -UR43, URZ, URZ ;  /* 0x0000003f2b247290 */ /* 0x000fe4000fffe13f */
[----:B------:R-:W-:Y:S02]  /*e870*/  UIADD3 UR10, UR16, UR9, URZ ;  /* 0x00000009100a7290 */ /* 0x000fe4000fffe03f */
[----:B------:R-:W-:Y:S02]  /*e880*/  UIMAD UR36, UR15, UR36, UR14 ;  /* 0x000000240f2472a4 */ /* 0x000fe4000f8e020e */
[----:B------:R-:W-:Y:S01]  /*e890*/  UIADD3 UR4, UR10, UR4, URZ ;  /* 0x000000040a047290 */ /* 0x000fe2000fffe03f */
[----:B------:R-:W-:Y:S11]  /*e8a0*/  @!P1 BRA `(.L_x_871) ;  /* 0x0000000000449947 */ /* 0x000ff60003800000 */
        /* <DEDUP_REMOVED lines=10> */
.L_x_872:
[----:B------:R-:W-:-:S11]  /*e950*/  UISETP.NE.AND UP0, UPT, UR5, 0x1, UPT ;  /* 0x000000010500788c */ /* 0x000fd6000bf05270 */
[----:B------:R-:W-:Y:S02]  /*e960*/  @UP0 ULDC.64 UR12, c[0x0][0x9e8] ;  /* 0x00027a00000c0ab9 */ /* 0x000fe40000000a00 */
[----:B------:R-:W-:-:S04]  /*e970*/  UIMAD.WIDE.U32 UR10, UR9, UR12, URZ ;  /* 0x0000000c090a72a5 */ /* 0x000fc8000f8e003f */
[----:B------:R-:W-:-:S12]  /*e980*/  @UP0 USHF.R.U32.HI UR9, URZ, UR13, UR11 ;  /* 0x0000000d3f090299 */ /* 0x000fd8000801160b */
.L_x_873:
[----:B------:R-:W-:-:S04]  /*e990*/  UIMAD UR9, UR9, UR5, UR5 ;  /* 0x00000005090972a4 */ /* 0x000fc8000f8e0205 */
[----:B------:R-:W-:-:S04]  /*e9a0*/  UISETP.LT.AND UP0, UPT, UR4, UR9, UPT ;  /* 0x000000090400728c */ /* 0x000fc8000bf01270 */
[----:B------:R-:W-:-:S12]  /*e9b0*/  USEL UR4, UR4, UR9, UP0 ;  /* 0x0000000904047287 */ /* 0x000fd80008000000 */
.L_x_871:
[----:B------:R-:W-:Y:S02]  /*e9c0*/  UIMAD UR13, UR8, UR7, 0x7f ;  /* 0x0000007f080d74a4 */ /* 0x000fe4000f8e0207 */
[----:B------:R-:W-:Y:S02]  /*e9d0*/  UIADD3 UR4, UR4, 0x7f, URZ ;  /* 0x0000007f04047890 */ /* 0x000fe4000fffe03f */
[----:B------:R-:W-:Y:S02]  /*e9e0*/  USHF.R.S32.HI UR14, URZ, 0x1f, UR13 ;  /* 0x0000001f3f0e7899 */ /* 0x000fe4000801140d */
[----:B------:R-:W-:Y:S01]  /*e9f0*/  USHF.R.S32.HI UR9, URZ, 0x1f, UR4 ;  /* 0x0000001f3f097899 */ /* 0x000fe20008011404 */
[----:B------:R-:W-:Y:S01]  /*ea00*/  @UP1 ULDC UR10, c[0x0][0x44c] ;  /* 0x00011300000a1ab9 */ /* 0x000fe20000000800 */
[----:B------:R-:W-:Y:S02]  /*ea10*/  ULEA.HI UR14, UR14, UR13, URZ, 0x7 ;  /* 0x0000000d0e0e7291 */ /* 0x000fe4000f8f383f */
[----:B------:R-:W-:-:S02]  /*ea20*/  UIMAD.WIDE.U32 UR10, UR41, UR10, URZ ;  /* 0x0000000a290a72a5 */ /* 0x000fc4000f8e003f */
[----:B------:R-:W-:Y:S01]  /*ea30*/  ULEA.HI UR9, UR9, UR4, URZ, 0x7 ;  /* 0x0000000409097291 */ /* 0x000fe2000f8f383f */
[----:B------:R-:W-:Y:S01]  /*ea40*/  @UP1 ULDC UR15, c[0x0][0x450] ;  /* 0x00011400000f1ab9 */ /* 0x000fe20000000800 */
[----:B------:R-:W-:Y:S01]  /*ea50*/  UMOV UR12, UR41 ;  /* 0x00000029000c7c82 */ /* 0x000fe20008000000 */
[----:B------:R-:W-:Y:S02]  /*ea60*/  UIMAD UR4, UR8, UR7, -UR6 ;  /* 0x00000007080472a4 */ /* 0x000fe4000f8e0a06 */
[----:B------:R-:W-:Y:S02]  /*ea70*/  USHF.R.S32.HI UR14, URZ, 0x7, UR14 ;  /* 0x000000073f0e7899 */ /* 0x000fe4000801140e */
[----:B------:R-:W-:Y:S02]  /*ea80*/  USHF.R.S32.HI UR9, URZ, 0x7, UR9 ;  /* 0x000000073f097899 */ /* 0x000fe40008011409 */
[----:B------:R-:W-:Y:S02]  /*ea90*/  @UP1 USHF.R.U32.HI UR12, URZ, UR15, UR11 ;  /* 0x0000000f3f0c1299 */ /* 0x000fe4000801160b */
[----:B------:R-:W-:-:S02]  /*eaa0*/  UISETP.LT.AND UP0, UPT, UR14, UR9, UPT ;  /* 0x000000090e00728c */ /* 0x000fc4000bf01270 */
[----:B------:R-:W-:Y:S01]  /*eab0*/  UIADD3 UR4, UR4, UR12, URZ ;  /* 0x0000000c04047290 */ /* 0x000fe2000fffe03f */
[----:B------:R-:W-:Y:S01]  /*eac0*/  ULDC UR8, c[0x0][0x9dc] ;  /* 0x0002770000087ab9 */ /* 0x000fe20000000800 */
[----:B------:R-:W-:Y:S02]  /*ead0*/  USEL UR40, UR14, UR9, UP0 ;  /* 0x000000090e287287 */ /* 0x000fe40008000000 */
        /* <DEDUP_REMOVED lines=12> */
.L_x_875:
[----:B------:R-:W-:-:S11]  /*eba0*/  UISETP.NE.AND UP0, UPT, UR5, 0x1, UPT ;  /* 0x000000010500788c */ /* 0x000fd6000bf05270 */
[----:B------:R-:W-:Y:S02]  /*ebb0*/  @UP0 ULDC.64 UR10, c[0x0][0x9e8] ;  /* 0x00027a00000a0ab9 */ /* 0x000fe40000000a00 */
[----:B------:R-:W-:-:S04]  /*ebc0*/  UIMAD.WIDE.U32 UR6, UR4, UR10, URZ ;  /* 0x0000000a040672a5 */ /* 0x000fc8000f8e003f */
[----:B------:R-:W-:-:S12]  /*ebd0*/  @UP0 USHF.R.U32.HI UR4, URZ, UR11, UR7 ;  /* 0x0000000b3f040299 */ /* 0x000fd80008011607 */
.L_x_876:
[----:B------:R-:W-:-:S04]  /*ebe0*/  UIMAD UR4, UR4, UR5, URZ ;  /* 0x00000005040472a4 */ /* 0x000fc8000f8e023f */
[----:B------:R-:W-:-:S04]  /*ebf0*/  UISETP.LT.AND UP0, UPT, UR8, UR4, UPT ;  /* 0x000000040800728c */ /* 0x000fc8000bf01270 */
[----:B------:R-:W-:-:S12]  /*ec00*/  USEL UR8, UR8, UR4, !UP0 ;  /* 0x0000000408087287 */ /* 0x000fd8000c000000 */
.L_x_874:
[----:B------:R-:W-:Y:S01]  /*ec10*/  USHF.R.S32.HI UR4, URZ, 0x1f, UR8 ;  /* 0x0000001f3f047899 */ /* 0x000fe20008011408 */
[----:B------:R-:W-:Y:S03]  /*ec20*/  BSSY B7, `(.L_x_877) ;  /* 0x0000318000077945 */ /* 0x000fe60003800000 */
[----:B------:R-:W-:-:S04]  /*ec30*/  ULEA.HI UR4, UR4, UR8, URZ, 0x7 ;  /* 0x0000000804047291 */ /* 0x000fc8000f8f383f */
[----:B------:R-:W-:-:S04]  /*ec40*/  USHF.R.S32.HI UR4, URZ, 0x7, UR4 ;  /* 0x000000073f047899 */ /* 0x000fc80008011404 */
[----:B------:R-:W-:-:S04]  /*ec50*/  UISETP.LT.AND UP0, UPT, URZ, UR4, UPT ;  /* 0x000000043f00728c */ /* 0x000fc8000bf01270 */
[----:B------:R-:W-:-:S04]  /*ec60*/  USEL UR39, URZ, UR4, !UP0 ;  /* 0x000000043f277287 */ /* 0x000fc8000c000000 */
[----:B------:R-:W-:-:S06]  /*ec70*/  UISETP.GT.AND UP0, UPT, UR40, UR39, UPT ;  /* 0x000000272800728c */ /* 0x000fcc000bf04270 */
[----:B------:R-:W-:-:S13]  /*ec80*/  PLOP3.LUT P0, PT, PT, PT, UP0, 0x80, 0x0 ;  /* 0x000000000000781c */ /* 0x000fda0003f0f008 */
[----:B------:R-:W-:Y:S05]  /*ec90*/  @P0 BRA `(.L_x_878) ;  /* 0x0000000000440947 */ /* 0x000fea0003800000 */
[----:B------:R-:W0:Y:S02]  /*eca0*/  S2R R0, SR_TID.X ;  /* 0x0000000000007919 */ /* 0x000e240000002100 */
[----:B0-----:R-:W-:-:S04]  /*ecb0*/  LOP3.LUT R0, R0, 0x7f, RZ, 0xc0, !PT ;  /* 0x0000007f00007812 */ /* 0x001fc800078ec0ff */
[----:B------:R-:W-:-:S13]  /*ecc0*/  ISETP.NE.AND P1, PT, R0, RZ, PT ;  /* 0x000000ff0000720c */ /* 0x000fda0003f25270 */
[----:B------:R-:W-:Y:S05]  /*ecd0*/  @P1 BRA `(.L_x_879) ;  /* 0x0000003000301947 */ /* 0x000fea0003800000 */
[----:B------:R-:W0:Y:S01]  /*ece0*/  S2R R7, SR_LANEID ;  /* 0x0000000000077919 */ /* 0x000e220000000000 */
[----:B------:R-:W-:Y:S01]  /*ecf0*/  VOTEU.ANY UR4, UPT, PT ;  /* 0x0000000000047886 */ /* 0x000fe200038e0100 */
[----:B------:R-:W1:Y:S01]  /*ed00*/  LDC.64 R2, c[0x0][0xc80] ;  /* 0x00032000ff027b82 */ /* 0x000e620000000a00 */
[----:B------:R-:W0:Y:S08]  /*ed10*/  FLO.U32 R0, UR4 ;  /* 0x0000000400007d00 */ /* 0x000e3000080e0000 */
[----:B------:R-:W1:Y:S01]  /*ed20*/  POPC R5, UR4 ;  /* 0x0000000400057d09 */ /* 0x000e620008000000 */
[----:B0-----:R-:W-:-:S13]  /*ed30*/  ISETP.EQ.U32.AND P0, PT, R0, R7, PT ;  /* 0x000000070000720c */ /* 0x001fda0003f02070 */
[----:B-1----:R-:W2:Y:S01]  /*ed40*/  @P0 ATOMG.E.ADD.STRONG.GPU PT, R3, desc[UR48][R2.64], R5 ;  /* 0x00000005020309a8 */ /* 0x002ea200081ee1f0 */
[----:B------:R-:W0:Y:S02]  /*ed50*/  S2R R4, SR_LTMASK ;  /* 0x0000000000047919 */ /* 0x000e240000003900 */
[----:B0-----:R-:W-:-:S04]  /*ed60*/  LOP3.LUT R4, R4, UR4, RZ, 0xc0, !PT ;  /* 0x0000000404047c12 */ /* 0x001fc8000f8ec0ff */
[----:B------:R-:W0:Y:S01]  /*ed70*/  POPC R27, R4 ;  /* 0x00000004001b7309 */ /* 0x000e220000000000 */
[----:B--2---:R-:W0:Y:S02]  /*ed80*/  SHFL.IDX PT, R0, R3, R0, 0x1f ;  /* 0x00001f0003007589 */ /* 0x004e2400000e0000 */
[----:B0-----:R-:W-:Y:S01]  /*ed90*/  IADD3 R27, R0, UR42, R27 ;  /* 0x0000002a001b7c10 */ /* 0x001fe2000fffe01b */
[----:B------:R-:W-:Y:S06]  /*eda0*/  BRA `(.L_x_879) ;  /* 0x0000002c00fc7947 */ /* 0x000fec0003800000 */
.L_x_878:
[----:B------:R-:W-:Y:S01]  /*edb0*/  VIADD R0, R17, 0xe400 ;  /* 0x0000e40011007836 */ /* 0x000fe20000000000 */
[----:B------:R-:W-:Y:S04]  /*edc0*/  BSSY B6, `(.L_x_880) ;  /* 0x0000013000067945 */ /* 0x000fe80003800000 */
[----:B------:R-:W-:-:S13]  /*edd0*/  LOP3.LUT P0, RZ, R0, 0x3ff, RZ, 0xc0, !PT ;  /* 0x000003ff00ff7812 */ /* 0x000fda000780c0ff */
[----:B------:R-:W-:Y:S05]  /*ede0*/  @!P0 BRA `(.L_x_881) ;  /* 0x0000000000408947 */ /* 0x000fea0003800000 */
[----:B------:R-:W-:Y:S01]  /*edf0*/  MOV R2, 0x0 ;  /* 0x0000000000027802 */ /* 0x000fe20000000f00 */
[----:B------:R-:W-:Y:S01]  /*ee00*/  ULDC.64 UR4, c[0x4][0xa8] ;  /* 0x01002a0000047ab9 */ /* 0x000fe20000000a00 */
[----:B------:R-:W-:Y:S01]  /*ee10*/  ULDC.64 UR6, c[0x4][0xb0] ;  /* 0x01002c0000067ab9 */ /* 0x000fe20000000a00 */
[----:B------:R-:W-:Y:S02]  /*ee20*/  IMAD.U32 R4, RZ, RZ, UR4 ;  /* 0x00000004ff047e24 */ /* 0x000fe4000f8e00ff */
[----:B------:R-:W-:Y:S01]  /*ee30*/  IMAD.U32 R5, RZ, RZ, UR5 ;  /* 0x00000005ff057e24 */ /* 0x000fe2000f8e00ff */
[----:B------:R-:W0:Y:S01]  /*ee40*/  LDC.64 R2, c[0x4][R2] ;  /* 0x0100000002027b82 */ /* 0x000e220000000a00 */
[----:B------:R-:W-:Y:S01]  /*ee50*/  ULDC.64 UR4, c[0x4][0x8] ;  /* 0x0100020000047ab9 */ /* 0x000fe20000000a00 */
        /* <DEDUP_REMOVED lines=8> */
[----:B0-----:R-:W-:Y:S05]  /*eee0*/  CALL.ABS.NOINC R2 ;  /* 0x0000000002007343 */ /* 0x001fea0003c00000 */
.L_x_881:
[----:B------:R-:W-:Y:S05]  /*eef0*/  BSYNC B6 ;  /* 0x0000000000067941 */ /* 0x000fea0003800000 */
.L_x_880:
        /* <DEDUP_REMOVED lines=8> */
[----:B------:R0:W1:Y:S01]  /*ef80*/  LDC.64 R2, c[0x4][R18] ;  /* 0x0100000012027b82 */ /* 0x0000620000000a00 */
[----:B------:R-:W-:Y:S02]  /*ef90*/  IMAD.U32 R4, RZ, RZ, UR6 ;  /* 0x00000006ff047e24 */ /* 0x000fe4000f8e00ff */
[----:B------:R-:W-:Y:S02]  /*efa0*/  IMAD.U32 R5, RZ, RZ, UR7 ;  /* 0x00000007ff057e24 */ /* 0x000fe4000f8e00ff */
[----:B------:R-:W-:Y:S02]  /*efb0*/  IMAD.U32 R6, RZ, RZ, UR8 ;  /* 0x00000008ff067e24 */ /* 0x000fe4000f8e00ff */
[----:B------:R-:W-:-:S02]  /*efc0*/  IMAD.U32 R7, RZ, RZ, UR9 ;  /* 0x00000009ff077e24 */ /* 0x000fc4000f8e00ff */
[----:B------:R-:W-:Y:S02]  /*efd0*/  IMAD.U32 R10, RZ, RZ, UR4 ;  /* 0x00000004ff0a7e24 */ /* 0x000fe4000f8e00ff */
[----:B------:R-:W-:Y:S02]  /*efe0*/  IMAD.U32 R11, RZ, RZ, UR5 ;  /* 0x00000005ff0b7e24 */ /* 0x000fe4000f8e00ff */
[----:B------:R-:W-:Y:S02]  /*eff0*/  IMAD.MOV.U32 R8, RZ, RZ, 0x70 ;  /* 0x00000070ff087424 */ /* 0x000fe400078e00ff */
[----:B------:R-:W-:Y:S02]  /*f000*/  IMAD.MOV.U32 R12, RZ, RZ, 0x1 ;  /* 0x00000001ff0c7424 */ /* 0x000fe400078e00ff */
[----:B0-----:R-:W-:-:S07]  /*f010*/  IMAD.MOV.U32 R13, RZ, RZ, RZ ;  /* 0x000000ffff0d7224 */ /* 0x001fce00078e00ff */
[----:B------:R-:W-:-:S07]  /*f020*/  LEPC R20, `(.L_x_884) ;  /* 0x000000001014794e */ /* 0x000fce0000000000 */
[----:B-1----:R-:W-:Y:S05]  /*f030*/  CALL.ABS.NOINC R2 ;  /* 0x0000000002007343 */ /* 0x002fea0003c00000 */
.L_x_884:
[----:B------:R0:W1:Y:S01]  /*f040*/  LDC.64 R2, c[0x4][R18] ;  /* 0x0100000012027b82 */ /* 0x0000620000000a00 */
[----:B------:R-:W-:Y:S01]  /*f050*/  ULDC.64 UR4, c[0x4][0xa8] ;  /* 0x01002a0000047ab9 */ /* 0x000fe20000000a00 */
[----:B------:R-:W-:Y:S01]  /*f060*/  ULDC.64 UR6, c[0x4][0xb0] ;  /* 0x01002c0000067ab9 */ /* 0x000fe20000000a00 */
[----:B------:R-:W-:Y:S02]  /*f070*/  IMAD.U32 R4, RZ, RZ, UR4 ;  /* 0x00000004ff047e24 */ /* 0x000fe4000f8e00ff */
        /* <DEDUP_REMOVED lines=11> */
.L_x_883:
[----:B------:R-:W-:Y:S05]  /*f130*/  BSYNC B6 ;  /* 0x0000000000067941 */ /* 0x000fea0003800000 */
.L_x_882:
[----:B------:R-:W-:Y:S01]  /*f140*/  ULDC.64 UR4, c[0x0][0x9f8] ;  /* 0x00027e0000047ab9 */ /* 0x000fe20000000a00 */
[----:B------:R-:W-:Y:S01]  /*f150*/  IMAD.U32 R22, RZ, RZ, UR43 ;  /* 0x0000002bff167e24 */ /* 0x000fe2000f8e00ff */
[----:B------:R-:W-:-:S04]  /*f160*/  UISETP.NE.U32.AND UP0, UPT, UR4, URZ, UPT ;  /* 0x0000003f0400728c */ /* 0x000fc8000bf05070 */
[----:B------:R-:W-:-:S06]  /*f170*/  UISETP.NE.AND.EX UP0, UPT, UR5, URZ, UPT, UP0 ;  /* 0x0000003f0500728c */ /* 0x000fcc000bf05300 */
[----:B------:R-:W-:-:S05]  /*f180*/  PLOP3.LUT P0, PT, PT, PT, UP0, 0x80, 0x0 ;  /* 0x000000000000781c */ /* 0x000fca0003f0f008 */
[----:B------:R-:W-:Y:S02]  /*f190*/  @UP0 ULDC.64 UR4, c[0x0][0x9f8] ;  /* 0x00027e0000040ab9 */ /* 0x000fe40000000a00 */
[----:B------:R-:W-:-:S06]  /*f1a0*/  @UP0 UIMAD.WIDE UR4, UR43, 0x4, UR4 ;  /* 0x000000042b0408a5 */ /* 0x000fcc000f8e0204 */
[----:B------:R-:W-:Y:S02]  /*f1b0*/  IMAD.U32 R2, RZ, RZ, UR4 ;  /* 0x00000004ff027e24 */ /* 0x000fe4000f8e00ff */
[----:B------:R-:W-:-:S05]  /*f1c0*/  IMAD.U32 R3, RZ, RZ, UR5 ;  /* 0x00000005ff037e24 */ /* 0x000fca000f8e00ff */
[----:B------:R0:W2:Y:S01]  /*f1d0*/  @P0 LDG.E R22, desc[UR48][R2.64] ;  /* 0x0000003002160981 */ /* 0x0000a2000c1e1900 */
[----:B------:R-:W-:Y:S01]  /*f1e0*/  UMOV UR4, 0xffffffff ;  /* 0xffffffff00047882 */ /* 0x000fe20000000000 */
[----:B------:R-:W-:Y:S01]  /*f1f0*/  IMAD.U32 R19, RZ, RZ, UR40 ;  /* 0x00000028ff137e24 */ /* 0x000fe2000f8e00ff */
[----:B------:R-:W-:Y:S01]  /*f200*/  LOP3.LUT R23, R23, 0xfffffffe, RZ, 0xc0, !PT ;  /* 0xfffffffe17177812 */ /* 0x000fe200078ec0ff */
[----:B------:R-:W1:Y:S02]  /*f210*/  S2R R18, SR_TID.X ;  /* 0x0000000000127919 */ /* 0x000e640000002100 */
[----:B------:R-:W-:Y:S01]  /*f220*/  VIADD R19, R19, 0xffffffff ;  /* 0xffffffff13137836 */ /* 0x000fe20000000000 */
[----:B0-----:R-:W0:Y:S02]  /*f230*/  LDC.64 R2, c[0x0][0x418] ;  /* 0x00010600ff027b82 */ /* 0x001e240000000a00 */
[----:B0-----:R-:W-:Y:S02]  /*f240*/  ISETP.NE.U32.AND P0, PT, R2, RZ, PT ;  /* 0x000000ff0200720c */ /* 0x001fe40003f05070 */
[----:B-1----:R-:W-:-:S02]  /*f250*/  SHF.R.U32.HI R20, RZ, 0x5, R18 ;  /* 0x00000005ff147819 */ /* 0x002fc40000011612 */
[----:B------:R-:W-:Y:S02]  /*f260*/  ISETP.NE.AND.EX P1, PT, R3, RZ, PT, P0 ;  /* 0x000000ff0300720c */ /* 0x000fe40003f25300 */
[----:B------:R-:W-:-:S11]  /*f270*/  LOP3.LUT R20, R20, 0x3, RZ, 0xc0, !PT ;  /* 0x0000000314147812 */ /* 0x000fd600078ec0ff */
[----:B------:R-:W-:Y:S02]  /*f280*/  @P1 LOP3.LUT R23, R23, 0x1, RZ, 0xfc, !PT ;  /* 0x0000000117171812 */ /* 0x000fe400078efcff */
[----:B--2---:R-:W-:Y:S02]  /*f290*/  SHF.R.S32.HI R25, RZ, 0x1f, R22 ;  /* 0x0000001fff197819 */ /* 0x004fe40000011416 */
[----:B------:R-:W-:Y:S01]  /*f2a0*/  SEL R18, R22, RZ, !P1 ;  /* 0x000000ff16127207 */ /* 0x000fe20004800000 */
[----:B------:R-:W-:Y:S06]  /*f2b0*/  BRA.DIV UR4, `(.L_x_885) ;  /* 0x0000003204d87947 */ /* 0x000fec000b800000 */
[----:B------:R0:W1:Y:S02]  /*f2c0*/  SHFL.IDX PT, R14, R20, RZ, 0x1f ;  /* 0x00001fff140e7589 */ /* 0x00006400000e0000 */
.L_x_967:
[----:B-1----:R-:W-:Y:S02]  /*f2d0*/  ISETP.NE.AND P0, PT, R14, RZ, PT ;  /* 0x000000ff0e00720c */ /* 0x002fe40003f05270 */
[----:B------:R-:W-:Y:S02]  /*f2e0*/  PLOP3.LUT P2, PT, PT, PT, PT, 0x8, 0x0 ;  /* 0x000000000000781c */ /* 0x000fe40003f4e170 */
[----:B------:R-:W-:-:S11]  /*f2f0*/  LOP3.LUT R23, R23, 0xfffffffd, RZ, 0xc0, !PT ;  /* 0xfffffffd17177812 */ /* 0x000fd600078ec0ff */
[----:B------:R-:W-:Y:S01]  /*f300*/  @P2 LOP3.LUT R23, R23, 0x2, RZ, 0xfc, !PT ;  /* 0x0000000217172812 */ /* 0x000fe200078efcff */
[----:B------:R-:W-:Y:S06]  /*f310*/  @P0 BRA `(.L_x_886) ;  /* 0x0000000000dc0947 */ /* 0x000fec0003800000 */
[----:B------:R-:W-:-:S03]  /*f320*/  UMOV UR4, 0xffffffff ;  /* 0xffffffff00047882 */ /* 0x000fc60000000000 */
[----:B------:R-:W-:Y:S05]  /*f330*/  BRA.DIV UR4, `(.L_x_887) ;  /* 0x0000003204d87947 */ /* 0x000fea000b800000 */
[----:B------:R-:W-:-:S13]  /*f340*/  ELECT P6, URZ, PT ;  /* 0x00000000003f782f */ /* 0x000fda00038c0000 */
.L_x_970:
[----:B------:R-:W-:Y:S05]  /*f350*/  @!P6 BRA `(.L_x_886) ;  /* 0x0000000000cce947 */ /* 0x000fea0003800000 */
[----:B------:R-:W-:Y:S01]  /*f360*/  IMAD.MOV.U32 R18, RZ, RZ, R22 ;  /* 0x000000ffff127224 */ /* 0x000fe200078e0016 */
[----:B------:R-:W-:Y:S06]  /*f370*/  @!P1 BRA `(.L_x_888) ;  /* 0x0000000000489947 */ /* 0x000fec0003800000 */
[----:B------:R-:W1:Y:S01]  /*f380*/  LDC R0, c[0x0][0x43c] ;  /* 0x00010f00ff007b82 */ /* 0x000e620000000800 */
[----:B------:R-:W-:Y:S01]  /*f390*/  IMAD.MOV.U32 R7, RZ, RZ, R19 ;  /* 0x000000ffff077224 */ /* 0x000fe200078e0013 */
[----:B------:R-:W-:Y:S02]  /*f3a0*/  ULDC.64 UR4, c[0x0][0x428] ;  /* 0x00010a0000047ab9 */ /* 0x000fe40000000a00 */
[----:B------:R-:W-:-:S04]  /*f3b0*/  IMAD R9, R25, UR4, RZ ;  /* 0x0000000419097c24 */ /* 0x000fc8000f8e02ff */
[----:B------:R-:W-:Y:S01]  /*f3c0*/  IMAD R9, R22, UR5, R9 ;  /* 0x0000000516097c24 */ /* 0x000fe2000f8e0209 */
[----:B-1----:R-:W-:-:S13]  /*f3d0*/  ISETP.NE.AND P0, PT, R0, 0x1, PT ;  /* 0x000000010000780c */ /* 0x002fda0003f05270 */
[----:B------:R-:W1:Y:S02]  /*f3e0*/  @P0 LDC.64 R4, c[0x0][0x440] ;  /* 0x00011000ff040b82 */ /* 0x000e640000000a00 */
[----:B-1----:R-:W-:-:S05]  /*f3f0*/  @P0 IMAD.HI.U32 R4, R19, R4, RZ ;  /* 0x0000000413040227 */ /* 0x002fca00078e00ff */
        /* <DEDUP_REMOVED lines=10> */
.L_x_888:
[----:B------:R-:W2:Y:S01]  /*f4a0*/  S2R R0, SR_TID.X ;  /* 0x0000000000007919 */ /* 0x000ea20000002100 */
[----:B-1----:R-:W-:Y:S01]  /*f4b0*/  IMAD R3, R16, 0x8, R17 ;  /* 0x0000000810037824 */ /* 0x002fe200078e0211 */
[----:B--2---:R-:W-:Y:S02]  /*f4c0*/  LOP3.LUT R2, R0, 0x7f, RZ, 0xc0, !PT ;  /* 0x0000007f00027812 */ /* 0x004fe400078ec0ff */
[----:B------:R-:W-:Y:S02]  /*f4d0*/  SHF.L.U32 R0, R24, 0x1f, RZ ;  /* 0x0000001f18007819 */ /* 0x000fe400000006ff */
[----:B------:R-:W-:Y:S02]  /*f4e0*/  ISETP.NE.AND P1, PT, R2, RZ, PT ;  /* 0x000000ff0200720c */ /* 0x000fe40003f25270 */
[----:B------:R-:W1:Y:S02]  /*f4f0*/  SYNCS.PHASECHK.TRANS64.TRYWAIT P0, [R3+URZ+0x16840], R0 ;  /* 0x01684000030075a7 */ /* 0x000e64000800017f */
[----:B-1----:R-:W-:Y:S09]  /*f500*/  @!P0 BRA `(.L_x_889) ;  /* 0x0000003000848947 */ /* 0x002ff20003800000 */
.L_x_971:
[----:B------:R-:W-:Y:S05]  /*f510*/  @P1 BRA `(.L_x_890) ;  /* 0x0000000000141947 */ /* 0x000fea0003800000 */
[----:B------:R-:W-:Y:S01]  /*f520*/  ISETP.NE.AND P0, PT, R28, RZ, PT ;  /* 0x000000ff1c00720c */ /* 0x000fe20003f05270 */
[----:B-1----:R-:W-:-:S04]  /*f530*/  IMAD.MOV.U32 R0, RZ, RZ, 0x4000 ;  /* 0x00004000ff007424 */ /* 0x002fc800078e00ff */
[----:B------:R2:W-:Y:S08]  /*f540*/  SYNCS.ARRIVE.TRANS64 RZ, [R3+URZ+0x16830], R0 ;  /* 0x0168300003ff79a7 */ /* 0x0005f0000800003f */
[----:B------:R-:W-:Y:S05]  /*f550*/  @!P0 BRA `(.L_x_890) ;  /* 0x0000000000048947 */ /* 0x000fea0003800000 */
[----:B------:R-:W-:Y:S01]  /*f560*/  BPT.TRAP 0x1 ;  /* 0x000000040000795c */ /* 0x000fe20000300000 */
.L_x_890:
[----:B-12---:R-:W-:Y:S01]  /*f570*/  IMAD R0, R16, 0x4000, R17 ;  /* 0x0000400010007824 */ /* 0x006fe200078e0211 */
[----:B------:R-:W-:Y:S01]  /*f580*/  R2UR UR33, R3 ;  /* 0x00000000032172ca */ /* 0x000fe200000e0000 */
[----:B------:R-:W-:Y:S01]  /*f590*/  UIADD3 UR4, UP0, UR46, 0x370, URZ ;  /* 0x000003702e047890 */ /* 0x000fe2000ff1e03f */
[----:B------:R-:W-:Y:S01]  /*f5a0*/  R2UR UR35, R19 ;  /* 0x00000000132372ca */ /* 0x000fe200000e0000 */
[----:B------:R-:W-:Y:S01]  /*f5b0*/  UMOV UR6, 0x0 ;  /* 0x0000000000067882 */ /* 0x000fe20000000000 */
[----:B------:R-:W-:Y:S01]  /*f5c0*/  R2UR UR32, R0 ;  /* 0x00000000002072ca */ /* 0x000fe200000e0000 */
[----:B------:R-:W-:Y:S01]  /*f5d0*/  UIADD3.X UR5, URZ, UR47, URZ, UP0, !UPT ;  /* 0x0000002f3f057290 */ /* 0x000fe200087fe43f */
[----:B-----5:R-:W-:Y:S01]  /*f5e0*/  R2UR UR37, R18 ;  /* 0x00000000122572ca */ /* 0x020fe200000e0000 */
[----:B------:R-:W-:Y:S01]  /*f5f0*/  UMOV UR7, 0x14f00000 ;  /* 0x14f0000000077882 */ /* 0x000fe20000000000 */
[----:B------:R-:W-:Y:S01]  /*f600*/  UMOV UR34, URZ ;  /* 0x0000003f00227c82 */ /* 0x000fe20008000000 */
[----:B------:R-:W-:-:S02]  /*f610*/  PLOP3.LUT P0, PT, PT, PT, PT, 0x80, 0x0 ;  /* 0x000000000000781c */ /* 0x000fc40003f0f070 */
[----:B------:R-:W-:Y:S02]  /*f620*/  LOP3.LUT R23, R23, 0xfffffffd, RZ, 0xc0, !PT ;  /* 0xfffffffd17177812 */ /* 0x000fe400078ec0ff */
[----:B------:R-:W-:Y:S02]  /*f630*/  UIADD3 UR33, UR33, 0x16830, URZ ;  /* 0x0001683021217890 */ /* 0x000fe4000fffe03f */
[----:B------:R-:W-:Y:S02]  /*f640*/  USHF.L.U32 UR35, UR35, 0x7, URZ ;  /* 0x0000000723237899 */ /* 0x000fe4000800063f */
[----:B------:R-:W-:-:S05]  /*f650*/  UIADD3 UR32, UR32, 0xe400, URZ ;  /* 0x0000e40020207890 */ /* 0x000fca000fffe03f */
[----:B------:R-:W-:-:S04]  /*f660*/  @P0 LOP3.LUT R23, R23, 0x2, RZ, 0xfc, !PT ;  /* 0x0000000217170812 */ /* 0x000fc800078efcff */
[----:B------:R1:W-:Y:S02]  /*f670*/  UTMALDG.4D [UR32], [UR4], desc[UR6] ;  /* 0x00000620040075b4 */ /* 0x0003e40008019000 */
[----:B-1----:R-:W-:Y:S01]  /*f680*/  NOP ;  /* 0x0000000000007918 */ /* 0x002fe20000000000 */
.L_x_886:
[----:B------:R-:W-:Y:S05]  /*f690*/  WARPSYNC.ALL ;  /* 0x0000000000007948 */ /* 0x000fea0003800000 */
[----:B------:R-:W-:Y:S01]  /*f6a0*/  VIADD R0, R17, 0x8400 ;  /* 0x0000840011007836 */ /* 0x000fe20000000000 */
[----:B------:R-:W-:Y:S01]  /*f6b0*/  USHF.R.S32.HI UR4, URZ, 0x1f, UR36 ;  /* 0x0000001f3f047899 */ /* 0x000fe20008011424 */
[----:B------:R-:W-:Y:S01]  /*f6c0*/  BAR.SYNC.DEFER_BLOCKING 0x8, 0x200 ;  /* 0x0208000000007b1d */ /* 0x000fe20000010000 */
[----:B------:R-:W-:Y:S02]  /*f6d0*/  USHF.R.S32.HI UR37, URZ, 0x1f, UR43 ;  /* 0x0000001f3f257899 */ /* 0x000fe4000801142b */
[----:B------:R-:W-:-:S03]  /*f6e0*/  LOP3.LUT P0, RZ, R0, 0x3ff, RZ, 0xc0, !PT ;  /* 0x000003ff00ff7812 */ /* 0x000fc6000780c0ff */
[----:B------:R-:W-:Y:S01]  /*f6f0*/  ULDC.64 UR6, c[0x0][0x2d8] ;  /* 0x0000b60000067ab9 */ /* 0x000fe20000000a00 */
[----:B------:R-:W-:Y:S01]  /*f700*/  BSSY B6, `(.L_x_891) ;  /* 0x0000016000067945 */ /* 0x000fe20003800000 */
[----:B------:R-:W-:Y:S02]  /*f710*/  UIMAD UR4, UR4, UR6, URZ ;  /* 0x00000006040472a4 */ /* 0x000fe4000f8e023f */
[----:B------:R-:W-:Y:S02]  /*f720*/  UIMAD.WIDE.U32 UR50, UR36, UR6, URZ ;  /* 0x00000006243272a5 */ /* 0x000fe4000f8e003f */
[----:B------:R-:W-:-:S04]  /*f730*/  UIMAD UR4, UR36, UR7, UR4 ;  /* 0x00000007240472a4 */ /* 0x000fc8000f8e0204 */
[----:B------:R-:W-:Y:S01]  /*f740*/  UIADD3 UR45, UR51, UR4, URZ ;  /* 0x00000004332d7290 */ /* 0x000fe2000fffe03f */
[----:B------:R-:W-:Y:S11]  /*f750*/  @!P0 BRA `(.L_x_892) ;  /* 0x0000000000408947 */ /* 0x000ff60003800000 */
        /* <DEDUP_REMOVED lines=14> */
[----:B0-----:R-:W-:-:S07]  /*f840*/  LEPC R20, `(.L_x_892) ;  /* 0x000000001014794e */ /* 0x001fce0000000000 */
[----:B-1----:R-:W-:Y:S05]  /*f850*/  CALL.ABS.NOINC R2 ;  /* 0x0000000002007343 */ /* 0x002fea0003c00000 */
.L_x_892:
[----:B------:R-:W-:Y:S05]  /*f860*/  BSYNC B6 ;  /* 0x0000000000067941 */ /* 0x000fea0003800000 */
.L_x_891:
[----:B------:R-:W1:Y:S01]  /*f870*/  LDC R7, c[0x0][0x448] ;  /* 0x00011200ff077b82 */ /* 0x000e620000000800 */
[----:B0-----:R-:W0:Y:S01]  /*f880*/  S2R R20, SR_TID.X ;  /* 0x0000000000147919 */ /* 0x001e220000002100 */
[----:B------:R-:W-:Y:S01]  /*f890*/  ULDC.64 UR8, c[0x0][0x2e0] ;  /* 0x0000b80000087ab9 */ /* 0x000fe20000000a00 */
[----:B------:R-:W-:Y:S01]  /*f8a0*/  UMOV UR44, UR50 ;  /* 0x00000032002c7c82 */ /* 0x000fe20008000000 */
[----:B------:R-:W-:Y:S02]  /*f8b0*/  UIMAD UR6, UR37, UR8, URZ ;  /* 0x00000008250672a4 */ /* 0x000fe4000f8e023f */
[----:B------:R-:W-:Y:S02]  /*f8c0*/  UIMAD.WIDE.U32 UR4, UR43, UR8, UR44 ;  /* 0x000000082b0472a5 */ /* 0x000fe4000f8e002c */
[----:B------:R-:W-:-:S03]  /*f8d0*/  UIMAD UR6, UR43, UR9, UR6 ;  /* 0x000000092b0672a4 */ /* 0x000fc6000f8e0206 */
[----:B------:R-:W-:Y:S01]  /*f8e0*/  ULDC.64 UR8, c[0x0][0x280] ;  /* 0x0000a00000087ab9 */ /* 0x000fe20000000a00 */
[----:B------:R-:W-:Y:S01]  /*f8f0*/  UIADD3 UR6, UR5, UR6, URZ ;  /* 0x0000000605067290 */ /* 0x000fe2000fffe03f */
[----:B------:R-:W-:-:S04]  /*f900*/  IMAD.U32 R4, RZ, RZ, UR4 ;  /* 0x00000004ff047e24 */ /* 0x000fc8000f8e00ff */
[----:B------:R-:W-:Y:S01]  /*f910*/  IMAD.MOV.U32 R2, RZ, RZ, R4 ;  /* 0x000000ffff027224 */ /* 0x000fe200078e0004 */
[----:B-1----:R-:W-:Y:S02]  /*f920*/  ISETP.NE.AND P1, PT, R7, 0x1, PT ;  /* 0x000000010700780c */ /* 0x002fe40003f25270 */
[C---:B0-----:R-:W-:Y:S01]  /*f930*/  LOP3.LUT R21, R20.reuse, 0x7f, RZ, 0xc0, !PT ;  /* 0x0000007f14157812 */ /* 0x041fe200078ec0ff */
[----:B------:R-:W-:-:S10]  /*f940*/  IMAD.SHL.U32 R20, R20, 0x10, RZ ;  /* 0x0000001014147824 */ /* 0x000fd400078e00ff */
[----:B------:R-:W0:Y:S01]  /*f950*/  @P1 LDC R3, c[0x0][0x44c] ;  /* 0x00011300ff031b82 */ /* 0x000e220000000800 */
[----:B------:R-:W-:-:S04]  /*f960*/  SHF.R.U32.HI R21, RZ, 0x3, R21 ;  /* 0x00000003ff157819 */ /* 0x000fc80000011615 */
[----:B------:R-:W-:-:S03]  /*f970*/  LOP3.LUT R20, R21, 0x70, R20, 0xf8, !PT ;  /* 0x0000007015147812 */ /* 0x000fc600078ef814 */
[----:B------:R-:W1:Y:S02]  /*f980*/  @P1 LDC R5, c[0x0][0x450] ;  /* 0x00011400ff051b82 */ /* 0x000e640000000800 */
[----:B------:R-:W-:Y:S02]  /*f990*/  VIADD R6, R20, UR41 ;  /* 0x0000002914067c36 */ /* 0x000fe40008000000 */
[----:B------:R-:W2:Y:S02]  /*f9a0*/  S2R R20, SR_TID.X ;  /* 0x0000000000147919 */ /* 0x000ea40000002100 */
[----:B------:R-:W-:Y:S02]  /*f9b0*/  IMAD.MOV.U32 R11, RZ, RZ, R6 ;  /* 0x000000ffff0b7224 */ /* 0x000fe400078e0006 */
[----:B------:R-:W3:Y:S01]  /*f9c0*/  @P1 LDC R8, c[0x0][0x450] ;  /* 0x00011400ff081b82 */ /* 0x000ee20000000800 */
[C---:B------:R-:W-:Y:S02]  /*f9d0*/  VIADD R10, R6.reuse, 0x80 ;  /* 0x00000080060a7836 */ /* 0x040fe40000000000 */
[----:B0-----:R-:W-:-:S04]  /*f9e0*/  @P1 IMAD.HI.U32 R0, R6, R3, RZ ;  /* 0x0000000306001227 */ /* 0x001fc800078e00ff */
[----:B------:R-:W-:Y:S01]  /*f9f0*/  IMAD.U32 R3, RZ, RZ, UR6 ;  /* 0x00000006ff037e24 */ /* 0x000fe2000f8e00ff */
[----:B------:R-:W-:Y:S01]  /*fa00*/  ULDC.64 UR6, c[0x0][0x2c8] ;  /* 0x0000b20000067ab9 */ /* 0x000fe20000000a00 */
[----:B-1----:R-:W-:Y:S01]  /*fa10*/  @P1 SHF.R.U32.HI R11, RZ, R5, R0 ;  /* 0x00000005ff0b1219 */ /* 0x002fe20000011600 */
[----:B------:R-:W-:Y:S01]  /*fa20*/  IMAD.U32 R5, RZ, RZ, UR5 ;  /* 0x00000005ff057e24 */ /* 0x000fe2000f8e00ff */
[----:B------:R-:W-:Y:S02]  /*fa30*/  ULDC.64 UR4, c[0x0][0x2d0] ;  /* 0x0000b40000047ab9 */ /* 0x000fe40000000a00 */
[--C-:B------:R-:W-:Y:S01]  /*fa40*/  SHF.R.S32.HI R0, RZ, 0x1f, R11.reuse ;  /* 0x0000001fff007819 */ /* 0x100fe2000001140b */
[----:B------:R-:W-:Y:S02]  /*fa50*/  IMAD.MOV R9, RZ, RZ, -R11 ;  /* 0x000000ffff097224 */ /* 0x000fe400078e0a0b */
[----:B------:R-:W-:-:S04]  /*fa60*/  IMAD.WIDE.U32 R4, R11, UR4, R2 ;  /* 0x000000040b047c25 */ /* 0x000fc8000f8e0002 */
[----:B------:R-:W-:Y:S02]  /*fa70*/  IMAD R0, R0, UR4, RZ ;  /* 0x0000000400007c24 */ /* 0x000fe4000f8e02ff */
[----:B------:R-:W-:Y:S02]  /*fa80*/  IMAD R9, R7, R9, R6 ;  /* 0x0000000907097224 */ /* 0x000fe400078e0206 */
[----:B------:R-:W-:Y:S02]  /*fa90*/  IMAD R13, R11, UR5, R0 ;  /* 0x000000050b0d7c24 */ /* 0x000fe4000f8e0200 */
[----:B--2---:R-:W-:Y:S01]  /*faa0*/  IMAD.SHL.U32 R21, R20, 0x8, RZ ;  /* 0x0000000814157824 */ /* 0x004fe200078e00ff */
[----:B------:R-:W-:Y:S01]  /*fab0*/  SHF.R.S32.HI R0, RZ, 0x1f, R9 ;  /* 0x0000001fff007819 */ /* 0x000fe20000011409 */
[----:B------:R-:W-:-:S03]  /*fac0*/  IMAD.IADD R5, R5, 0x1, R13 ;  /* 0x0000000105057824 */ /* 0x000fc600078e020d */
[----:B------:R-:W-:Y:S01]  /*fad0*/  LOP3.LUT R21, R21, 0x38, RZ, 0xc0, !PT ;  /* 0x0000003815157812 */ /* 0x000fe200078ec0ff */
[----:B------:R-:W-:Y:S02]  /*fae0*/  IMAD R0, R0, UR6, RZ ;  /* 0x0000000600007c24 */ /* 0x000fe4000f8e02ff */
[----:B------:R-:W-:-:S04]  /*faf0*/  IMAD.WIDE.U32 R4, R9, UR6, R4 ;  /* 0x0000000609047c25 */ /* 0x000fc8000f8e0004 */
[----:B------:R-:W-:Y:S01]  /*fb00*/  IMAD R11, R9, UR7, R0 ;  /* 0x00000007090b7c24 */ /* 0x000fe2000f8e0200 */
[----:B------:R-:W-:Y:S01]  /*fb10*/  LEA R0, P0, R4, UR8, 0x1 ;  /* 0x0000000804007c11 */ /* 0x000fe2000f8008ff */
[----:B------:R-:W0:Y:S02]  /*fb20*/  @P1 LDC R9, c[0x0][0x44c] ;  /* 0x00011300ff091b82 */ /* 0x000e240000000800 */
[----:B------:R-:W-:Y:S02]  /*fb30*/  IMAD.IADD R5, R5, 0x1, R11 ;  /* 0x0000000105057824 */ /* 0x000fe400078e020b */
[----:B------:R-:W-:-:S03]  /*fb40*/  IMAD.MOV.U32 R11, RZ, RZ, R10 ;  /* 0x000000ffff0b7224 */ /* 0x000fc600078e000a */
[----:B------:R-:W-:Y:S01]  /*fb50*/  LEA.HI.X R5, R4, UR9, R5, 0x1, P0 ;  /* 0x0000000904057c11 */ /* 0x000fe200080f0c05 */
[----:B0-----:R-:W-:-:S05]  /*fb60*/  @P1 IMAD.HI.U32 R9, R10, R9, RZ ;  /* 0x000000090a091227 */ /* 0x001fca00078e00ff */
[----:B---3--:R-:W-:-:S04]  /*fb70*/  @P1 SHF.R.U32.HI R11, RZ, R8, R9 ;  /* 0x00000008ff0b1219 */ /* 0x008fc80000011609 */
[--C-:B------:R-:W-:Y:S01]  /*fb80*/  SHF.R.S32.HI R4, RZ, 0x1f, R11.reuse ;  /* 0x0000001fff047819 */ /* 0x100fe2000001140b */
[----:B------:R-:W-:Y:S02]  /*fb90*/  IMAD.MOV R6, RZ, RZ, -R11 ;  /* 0x000000ffff067224 */ /* 0x000fe400078e0a0b */
[----:B------:R-:W-:-:S04]  /*fba0*/  IMAD.WIDE.U32 R2, R11, UR4, R2 ;  /* 0x000000040b027c25 */ /* 0x000fc8000f8e0002 */
[----:B------:R-:W-:Y:S02]  /*fbb0*/  IMAD R9, R7, R6, R10 ;  /* 0x0000000607097224 */ /* 0x000fe400078e020a */
[----:B------:R-:W-:Y:S01]  /*fbc0*/  IMAD R4, R4, UR4, RZ ;  /* 0x0000000404047c24 */ /* 0x000fe2000f8e02ff */
[----:B------:R-:W-:-:S03]  /*fbd0*/  ULDC UR4, c[0x0][0x2b8] ;  /* 0x0000ae0000047ab9 */ /* 0x000fc60000000800 */
[----:B------:R-:W-:Y:S01]  /*fbe0*/  IMAD R11, R11, UR5, R4 ;  /* 0x000000050b0b7c24 */ /* 0x000fe2000f8e0204 */
[----:B------:R-:W-:-:S03]  /*fbf0*/  SHF.R.S32.HI R4, RZ, 0x1f, R9 ;  /* 0x0000001fff047819 */ /* 0x000fc60000011409 */
[----:B------:R-:W-:Y:S02]  /*fc00*/  IMAD.IADD R3, R3, 0x1, R11 ;  /* 0x0000000103037824 */ /* 0x000fe400078e020b */
[----:B------:R-:W-:Y:S02]  /*fc10*/  IMAD R4, R4, UR6, RZ ;  /* 0x0000000604047c24 */ /* 0x000fe4000f8e02ff */
[----:B------:R-:W-:-:S04]  /*fc20*/  IMAD.WIDE.U32 R2, R9, UR6, R2 ;  /* 0x0000000609027c25 */ /* 0x000fc8000f8e0002 */
[----:B------:R-:W-:Y:S01]  /*fc30*/  IMAD R11, R9, UR7, R4 ;  /* 0x00000007090b7c24 */ /* 0x000fe2000f8e0204 */
[----:B------:R-:W-:-:S03]  /*fc40*/  LEA R4, P0, R2, UR8, 0x1 ;  /* 0x0000000802047c11 */ /* 0x000fc6000f8008ff */
[----:B------:R-:W-:-:S05]  /*fc50*/  IMAD.IADD R3, R3, 0x1, R11 ;  /* 0x0000000103037824 */ /* 0x000fca00078e020b */
[----:B------:R-:W-:Y:S02]  /*fc60*/  LEA.HI.X R8, R2, UR9, R3, 0x1, P0 ;  /* 0x0000000902087c11 */ /* 0x000fe400080f0c03 */
[----:B------:R-:W-:Y:S01]  /*fc70*/  ISETP.GE.AND P0, PT, R21, UR4, PT ;  /* 0x0000000415007c0c */ /* 0x000fe2000bf06270 */
[----:B------:R-:W-:-:S03]  /*fc80*/  UMOV UR4, 0xffffffff ;  /* 0xffffffff00047882 */ /* 0x000fc60000000000 */
[----:B------:R-:W-:Y:S09]  /*fc90*/  BRA.DIV UR4, `(.L_x_893) ;  /* 0x0000002a04b47947 */ /* 0x000ff2000b800000 */
[----:B------:R-:W0:Y:S01]  /*fca0*/  S2R R2, SR_TID.X ;  /* 0x0000000000027919 */ /* 0x000e220000002100 */
[----:B------:R-:W-:Y:S02]  /*fcb0*/  ULDC UR4, c[0x0][0x288] ;  /* 0x0000a20000047ab9 */ /* 0x000fe40000000800 */
[----:B------:R-:W-:Y:S01]  /*fcc0*/  IMAD R7, R7, UR4, RZ ;  /* 0x0000000407077c24 */ /* 0x000fe2000f8e02ff */
[----:B------:R-:W1:Y:S04]  /*fcd0*/  SHFL.IDX PT, R14, R0, RZ, 0x181f ;  /* 0x00181fff000e7589 */ /* 0x000e6800000e0000 */
[----:B------:R-:W-:Y:S04]  /*fce0*/  SHFL.IDX PT, R9, R5, 0x2, 0x181f ;  /* 0x00581f0005097f89 */ /* 0x000fe800000e0000 */
[----:B------:R-:W-:Y:S01]  /*fcf0*/  SHFL.IDX PT, R20, R0, 0x7, 0x181f ;  /* 0x00f81f0000147f89 */ /* 0x000fe200000e0000 */
[----:B0-----:R-:W-:-:S04]  /*fd00*/  LOP3.LUT R2, R2, 0x7f, RZ, 0xc0, !PT ;  /* 0x0000007f02027812 */ /* 0x001fc800078ec0ff */
[----:B------:R-:W-:Y:S02]  /*fd10*/  SHF.R.U32.HI R3, RZ, 0x3, R2 ;  /* 0x00000003ff037819 */ /* 0x000fe40000011602 */
[----:B------:R-:W0:Y:S03]  /*fd20*/  SHFL.IDX PT, R2, R5, RZ, 0x181f ;  /* 0x00181fff05027589 */ /* 0x000e2600000e0000 */
[----:B------:R-:W-:-:S04]  /*fd30*/  VIADD R6, R3, UR41 ;  /* 0x0000002903067c36 */ /* 0x000fc80008000000 */
[C---:B------:R-:W-:Y:S01]  /*fd40*/  VIADD R10, R6.reuse, 0x10 ;  /* 0x00000010060a7836 */ /* 0x040fe20000000000 */
[C---:B------:R-:W-:Y:S01]  /*fd50*/  ISETP.GE.AND P1, PT, R6.reuse, R7, PT ;  /* 0x000000070600720c */ /* 0x040fe20003f26270 */
[----:B------:R-:W-:-:S03]  /*fd60*/  VIADD R12, R6, 0x20 ;  /* 0x00000020060c7836 */ /* 0x000fc60000000000 */
[----:B------:R-:W-:Y:S02]  /*fd70*/  ISETP.GE.AND P3, PT, R10, R7, PT ;  /* 0x000000070a00720c */ /* 0x000fe40003f66270 */
[----:B------:R-:W2:Y:S07]  /*fd80*/  SHFL.IDX PT, R10, R0, 0x1, 0x181f ;  /* 0x00381f00000a7f89 */ /* 0x000eae00000e0000 */
[----:B-1----:R-:W-:-:S05]  /*fd90*/  @!P1 LEA R14, P2, R21, R14, 0x1 ;  /* 0x0000000e150e9211 */ /* 0x002fca00078408ff */
[----:B0-----:R-:W-:Y:S02]  /*fda0*/  @!P1 IMAD.X R3, RZ, RZ, R2, P2 ;  /* 0x000000ffff039224 */ /* 0x001fe400010e0602 */
[----:B------:R-:W-:Y:S02]  /*fdb0*/  @!P1 IMAD.MOV.U32 R2, RZ, RZ, R14 ;  /* 0x000000ffff029224 */ /* 0x000fe400078e000e */
[----:B------:R-:W-:Y:S04]  /*fdc0*/  SHFL.IDX PT, R14, R0, 0x2, 0x181f ;  /* 0x00581f00000e7f89 */ /* 0x000fe800000e0000 */
[----:B------:R0:W-:Y:S01]  /*fdd0*/  @!P1 LDGSTS.E.BYPASS.LTC128B.128 [R26+0x8400], desc[UR48][R2.64], !P0 ;  /* 0x08400000021a9fae */ /* 0x0001e2000c101d70 */
[----:B------:R-:W-:Y:S01]  /*fde0*/  ISETP.GE.AND P1, PT, R12, R7, PT ;  /* 0x000000070c00720c */ /* 0x000fe20003f26270 */
[----:B------:R-:W-:Y:S01]  /*fdf0*/  VIADD R12, R6, 0x40 ;  /* 0x00000040060c7836 */ /* 0x000fe20000000000 */
[----:B--2---:R-:W-:Y:S01]  /*fe00*/  @!P3 LEA R10, P2, R21, R10, 0x1 ;  /* 0x0000000a150ab211 */ /* 0x004fe200078408ff */
[----:B0-----:R-:W0:Y:S04]  /*fe10*/  SHFL.IDX PT, R2, R5, 0x1, 0x181f ;  /* 0x00381f0005027f89 */ /* 0x001e2800000e0000 */
[----:B0-----:R-:W-:-:S02]  /*fe20*/  @!P3 IMAD.X R3, RZ, RZ, R2, P2 ;  /* 0x000000ffff03b224 */ /* 0x001fc400010e0602 */
[----:B------:R-:W-:Y:S02]  /*fe30*/  @!P3 IMAD.MOV.U32 R2, RZ, RZ, R10 ;  /* 0x000000ffff02b224 */ /* 0x000fe400078e000a */
[----:B------:R-:W-:-:S03]  /*fe40*/  VIADD R10, R6, 0x30 ;  /* 0x00000030060a7836 */ /* 0x000fc60000000000 */
[----:B------:R0:W-:Y:S02]  /*fe50*/  @!P3 LDGSTS.E.BYPASS.LTC128B.128 [R26+0x8c00], desc[UR48][R2.64], !P0 ;  /* 0x08c00000021abfae */ /* 0x0001e4000c101d70 */
[----:B------:R-:W-:Y:S02]  /*fe60*/  ISETP.GE.AND P3, PT, R10, R7, PT ;  /* 0x000000070a00720c */ /* 0x000fe40003f66270 */
[----:B------:R-:W1:Y:S01]  /*fe70*/  SHFL.IDX PT, R10, R0, 0x3, 0x181f ;  /* 0x00781f00000a7f89 */ /* 0x000e6200000e0000 */
[----:B0-----:R-:W-:-:S03]  /*fe80*/  @!P1 LEA R2, P2, R21, R14, 0x1 ;  /* 0x0000000e15029211 */ /* 0x001fc600078408ff */
[----:B------:R-:W-:Y:S02]  /*fe90*/  SHFL.IDX PT, R14, R0, 0x4, 0x181f ;  /* 0x00981f00000e7f89 */ /* 0x000fe400000e0000 */
[----:B------:R-:W-:Y:S02]  /*fea0*/  @!P1 IMAD.X R3, RZ, RZ, R9, P2 ;  /* 0x000000ffff039224 */ /* 0x000fe400010e0609 */
[----:B------:R-:W-:Y:S04]  /*feb0*/  SHFL.IDX PT, R9, R5, 0x4, 0x181f ;  /* 0x00981f0005097f89 */ /* 0x000fe800000e0000 */
[----:B------:R0:W-:Y:S01]  /*fec0*/  @!P1 LDGSTS.E.BYPASS.LTC128B.128 [R26+0x9400], desc[UR48][R2.64], !P0 ;  /* 0x09400000021a9fae */ /* 0x0001e2000c101d70 */
[----:B------:R-:W-:Y:S01]  /*fed0*/  ISETP.GE.AND P1, PT, R12, R7, PT ;  /* 0x000000070c00720c */ /* 0x000fe20003f26270 */
[----:B------:R-:W-:Y:S01]  /*fee0*/  VIADD R12, R6, 0x60 ;  /* 0x00000060060c7836 */ /* 0x000fe20000000000 */
[----:B-1----:R-:W-:Y:S01]  /*fef0*/  @!P3 LEA R10, P2, R21, R10, 0x1 ;  /* 0x0000000a150ab211 */ /* 0x002fe200078408ff */
        /* <DEDUP_REMOVED lines=8> */
[----:B------:R0:W-:Y:S02]  /*ff80*/  SHFL.IDX PT, R14, R0, 0x6, 0x181f ;  /* 0x00d81f00000e7f89 */ /* 0x0001e400000e0000 */
[----:B------:R-:W-:Y:S02]  /*ff90*/  @!P1 IMAD.X R3, RZ, RZ, R9, P2 ;  /* 0x000000ffff039224 */ /* 0x000fe400010e0609 */
[----:B------:R-:W-:Y:S01]  /*ffa0*/  SHFL.IDX PT, R9, R5, 0x6, 0x181f ;  /* 0x00d81f0005097f89 */ /* 0x000fe200000e0000 */
[----:B0-----:R-:W-:-:S03]  /*ffb0*/  VIADD R0, R6, 0x90 ;  /* 0x0000009006007836 */ /* 0x001fc60000000000 */
[----:B------:R0:W-:Y:S01]  /*ffc0*/  @!P1 LDGSTS.E.BYPASS.LTC128B.128 [R26+0xa400], desc[UR48][R2.64], !P0 ;  /* 0x0a400000021a9fae */ /* 0x0001e2000c101d70 */
[----:B------:R-:W-:Y:S01]  /*ffd0*/  ISETP.GE.AND P1, PT, R12, R7, PT ;  /* 0x000000070c00720c */ /* 0x000fe20003f26270 */
[----:B------:R-:W-:Y:S01]  /*ffe0*/  VIADD R12, R6, 0x70 ;  /* 0x00000070060c7836 */ /* 0x000fe20000000000 */
[----:B-1----:R-:W-:Y:S01]  /*fff0*/  @!P3 LEA R10, P2, R21, R10, 0x1 ;  /* 0x0000000a150ab211 */ /* 0x002fe200078408ff */
[----:B0-----:R-:W0:Y:S04]  /*10000*/  SHFL.IDX PT, R2, R5, 0x5, 0x181f ;  /* 0x00b81f0005027f89 */ /* 0x001e2800000e0000 */
[----:B0-----:R-:W-:Y:S02]  /*10010*/  @!P3 IMAD.X R3, RZ, RZ, R2, P2 ;  /* 0x000000ffff03b224 */ /* 0x001fe400010e0602 */
[----:B------:R-:W-:-:S02]  /*10020*/  @!P3 IMAD.MOV.U32 R2, RZ, RZ, R10 ;  /* 0x000000ffff02b224 */ /* 0x000fc400078e000a */
[----:B------:R-:W0:Y:S04]  /*10030*/  SHFL.IDX PT, R10, R5, 0x7, 0x181f ;  /* 0x00f81f00050a7f89 */ /* 0x000e2800000e0000 */
[----:B------:R1:W-:Y:S01]  /*10040*/  @!P3 LDGSTS.E.BYPASS.LTC128B.128 [R26+0xac00], desc[UR48][R2.64], !P0 ;  /* 0x0ac00000021abfae */ /* 0x0003e2000c101d70 */
[----:B------:R-:W-:Y:S01]  /*10050*/  ISETP.GE.AND P3, PT, R12, R7, PT ;  /* 0x000000070c00720c */ /* 0x000fe20003f66270 */
[----:B------:R-:W-:Y:S02]  /*10060*/  VIADD R12, R6, 0x80 ;  /* 0x00000080060c7836 */ /* 0x000fe40000000000 */
[----:B------:R-:W-:Y:S01]  /*10070*/  SHFL.IDX PT, R5, R8, 0x1, 0x181f ;  /* 0x00381f0008057f89 */ /* 0x000fe200000e0000 */
[----:B-1----:R-:W-:-:S03]  /*10080*/  @!P1 LEA R2, P2, R21, R14, 0x1 ;  /* 0x0000000e15029211 */ /* 0x002fc600078408ff */
[----:B------:R-:W1:Y:S02]  /*10090*/  SHFL.IDX PT, R14, R4, RZ, 0x181f ;  /* 0x00181fff040e7589 */ /* 0x000e6400000e0000 */
[----:B------:R-:W-:Y:S02]  /*100a0*/  @!P1 IMAD.X R3, RZ, RZ, R9, P2 ;  /* 0x000000ffff039224 */ /* 0x000fe400010e0609 */
[----:B------:R-:W2:Y:S04]  /*100b0*/  SHFL.IDX PT, R9, R8, RZ, 0x181f ;  /* 0x00181fff08097589 */ /* 0x000ea800000e0000 */
[----:B------:R3:W-:Y:S01]  /*100c0*/  @!P1 LDGSTS.E.BYPASS.LTC128B.128 [R26+0xb400], desc[UR48][R2.64], !P0 ;  /* 0x0b400000021a9fae */ /* 0x0007e2000c101d70 */
[----:B------:R-:W-:Y:S02]  /*100d0*/  ISETP.GE.AND P1, PT, R12, R7, PT ;  /* 0x000000070c00720c */ /* 0x000fe40003f26270 */
[----:B---3--:R-:W-:-:S05]  /*100e0*/  @!P3 LEA R2, P2, R21, R20, 0x1 ;  /* 0x000000141502b211 */ /* 0x008fca00078408ff */
[----:B0-----:R-:W-:Y:S02]  /*100f0*/  @!P3 IMAD.X R3, RZ, RZ, R10, P2 ;  /* 0x000000ffff03b224 */ /* 0x001fe400010e060a */
[----:B------:R-:W-:-:S03]  /*10100*/  VIADD R10, R6, 0xa0 ;  /* 0x000000a0060a7836 */ /* 0x000fc60000000000 */
[----:B------:R1:W-:Y:S01]  /*10110*/  @!P3 LDGSTS.E.BYPASS.LTC128B.128 [R26+0xbc00], desc[UR48][R2.64], !P0 ;  /* 0x0bc00000021abfae */ /* 0x0003e2000c101d70 */
[----:B------:R-:W-:-:S03]  /*10120*/  ISETP.GE.AND P3, PT, R0, R7, PT ;  /* 0x000000070000720c */ /* 0x000fc60003f66270 */
[----:B------:R-:W-:Y:S04]  /*10130*/  SHFL.IDX PT, R0, R8, 0x2, 0x181f ;  /* 0x00581f0008007f89 */ /* 0x000fe800000e0000 */
[----:B------:R-:W-:Y:S01]  /*10140*/  SHFL.IDX PT, R8, R8, 0x3, 0x181f ;  /* 0x00781f0008087f89 */ /* 0x000fe200000e0000 */
[----:B-1----:R-:W-:-:S03]  /*10150*/  @!P1 LEA R2, P2, R21, R14, 0x1 ;  /* 0x0000000e15029211 */ /* 0x002fc600078408ff */
[----:B------:R-:W-:Y:S02]  /*10160*/  SHFL.IDX PT, R14, R4, 0x2, 0x181f ;  /* 0x00581f00040e7f89 */ /* 0x000fe400000e0000 */
[----:B--2---:R-:W-:Y:S02]  /*10170*/  @!P1 IMAD.X R3, RZ, RZ, R9, P2 ;  /* 0x000000ffff039224 */ /* 0x004fe400010e0609 */
[----:B------:R-:W0:Y:S04]  /*10180*/  SHFL.IDX PT, R9, R4, 0x1, 0x181f ;  /* 0x00381f0004097f89 */ /* 0x000e2800000e0000 */
[----:B------:R0:W-:Y:S01]  /*10190*/  @!P1 LDGSTS.E.BYPASS.LTC128B.128 [R26+0xc400], desc[UR48][R2.64], !P0 ;  /* 0x0c400000021a9fae */ /* 0x0001e2000c101d70 */
[----:B------:R-:W-:Y:S02]  /*101a0*/  ISETP.GE.AND P1, PT, R10, R7, PT ;  /* 0x000000070a00720c */ /* 0x000fe40003f26270 */
[----:B0-----:R-:W-:-:S05]  /*101b0*/  @!P3 LEA R2, P2, R21, R9, 0x1 ;  /* 0x000000091502b211 */ /* 0x001fca00078408ff */
[----:B------:R-:W-:-:S05]  /*101c0*/  @!P3 IMAD.X R3, RZ, RZ, R5, P2 ;  /* 0x000000ffff03b224 */ /* 0x000fca00010e0605 */
[----:B------:R0:W-:Y:S02]  /*101d0*/  @!P3 LDGSTS.E.BYPASS.LTC128B.128 [R26+0xcc00], desc[UR48][R2.64], !P0 ;  /* 0x0cc00000021abfae */ /* 0x0001e4000c101d70 */
[----:B0-----:R-:W-:Y:S02]  /*101e0*/  @!P1 LEA R2, P2, R21, R14, 0x1 ;  /* 0x0000000e15029211 */ /* 0x001fe400078408ff */
[----:B------:R0:W1:Y:S03]  /*101f0*/  SHFL.IDX PT, R14, R4, 0x3, 0x181f ;  /* 0x00781f00040e7f89 */ /* 0x00006600000e0000 */
[----:B------:R-:W-:-:S05]  /*10200*/  @!P1 IMAD.X R3, RZ, RZ, R0, P2 ;  /* 0x000000ffff039224 */ /* 0x000fca00010e0600 */
[----:B------:R0:W-:Y:S03]  /*10210*/  @!P1 LDGSTS.E.BYPASS.LTC128B.128 [R26+0xd400], desc[UR48][R2.64], !P0 ;  /* 0x0d400000021a9fae */ /* 0x0001e6000c101d70 */
.L_x_996:
[----:B------:R-:W-:Y:S02]  /*10220*/  VIADD R6, R6, 0xb0 ;  /* 0x000000b006067836 */ /* 0x000fe40000000000 */
[----:B------:R-:W-:-:S03]  /*10230*/  VIADD R0, R17, 0x16800 ;  /* 0x0001680011007836 */ /* 0x000fc60000000000 */
[----:B------:R-:W-:-:S13]  /*10240*/  ISETP.GE.AND P1, PT, R6, R7, PT ;  /* 0x000000070600720c */ /* 0x000fda0003f26270 */
[----:B01----:R-:W-:-:S05]  /*10250*/  @!P1 LEA R2, P2, R21, R14, 0x1 ;  /* 0x0000000e15029211 */ /* 0x003fca00078408ff */
[----:B------:R-:W-:-:S05]  /*10260*/  @!P1 IMAD.X R3, RZ, RZ, R8, P2 ;  /* 0x000000ffff039224 */ /* 0x000fca00010e0608 */
[----:B------:R-:W-:Y:S01]  /*10270*/  @!PT LDS RZ, [RZ] ;  /* 0x00000000fffff984 */ /* 0x000fe20000000800 */
[----:B------:R-:W-:Y:S01]  /*10280*/  @!PT LDS RZ, [RZ] ;  /* 0x00000000fffff984 */ /* 0x000fe20000000800 */
[----:B------:R-:W-:Y:S01]  /*10290*/  @!PT LDS RZ, [RZ] ;  /* 0x00000000fffff984 */ /* 0x000fe20000000800 */
[----:B------:R0:W-:Y:S01]  /*102a0*/  @!P1 LDGSTS.E.BYPASS.LTC128B.128 [R26+0xdc00], desc[UR48][R2.64], !P0 ;  /* 0x0dc00000021a9fae */ /* 0x0001e2000c101d70 */
[----:B------:R-:W-:Y:S01]  /*102b0*/  PLOP3.LUT P0, PT, PT, PT, PT, 0x80, 0x0 ;  /* 0x000000000000781c */ /* 0x000fe20003f0f070 */
[----:B------:R-:W-:-:S12]  /*102c0*/  NOP ;  /* 0x0000000000007918 */ /* 0x000fd80000000000 */
.L_x_894:
[----:B------:R-:W-:Y:S02]  /*102d0*/  PLOP3.LUT P1, PT, P1, P0, PT, 0xa2, 0x0 ;  /* 0x000000000000781c */ /* 0x000fe40000f21472 */
[----:B------:R-:W-:-:S08]  /*102e0*/  @P0 R2UR P1, UR4, R17 ;  /* 0x00000000110402ca */ /* 0x000fd00000020000 */
[----:B------:R-:W-:-:S05]  /*102f0*/  @P0 PLOP3.LUT P0, PT, P1, PT, PT, 0x80, 0x0 ;  /* 0x000000000000081c */ /* 0x000fca0000f0f070 */
[----:B------:R-:W-:Y:S01]  /*10300*/  @!P1 SYNCS.ARRIVE.TRANS64.RED.A0T1 RZ, [UR4+0x16800], RZ ;  /* 0x016800ffffff99a7 */ /* 0x000fe20008200404 */
[----:B------:R-:W-:Y:S07]  /*10310*/  @!P1 ARRIVES.LDGSTSBAR.64.TRANSCNT [UR4+0x16800] ;  /* 0x01680000ff0099b0 */ /* 0x000fee0008000a84 */
[----:B------:R-:W-:Y:S05]  /*10320*/  @P0 BRA.U.ANY `(.L_x_894) ;  /* 0xfffffffd00e80947 */ /* 0x000fea000393ffff */
[----:B------:R-:W-:-:S05]  /*10330*/  VIADD R29, R29, 0x1 ;  /* 0x000000011d1d7836 */ /* 0x000fca0000000000 */
[----:B0-----:R-:W-:-:S04]  /*10340*/  LEA.HI R2, R29, R29, RZ, 0x1 ;  /* 0x0000001d1d027211 */ /* 0x001fc800078f08ff */
[----:B------:R-:W-:-:S05]  /*10350*/  LOP3.LUT R2, R2, 0xfffffffe, RZ, 0xc0, !PT ;  /* 0xfffffffe02027812 */ /* 0x000fca00078ec0ff */
[----:B------:R-:W-:-:S05]  /*10360*/  IMAD.IADD R2, R29, 0x1, -R2 ;  /* 0x000000011d027824 */ /* 0x000fca00078e0a02 */
[----:B------:R-:W-:Y:S01]  /*10370*/  SHF.L.U32 R2, R2, 0x1f, RZ ;  /* 0x0000001f02027819 */ /* 0x000fe200000006ff */
[----:B------:R-:W-:Y:S01]  /*10380*/  NOP ;  /* 0x0000000000007918 */ /* 0x000fe20000000000 */
[----:B------:R0:W-:Y:S01]  /*10390*/  SYNCS.ARRIVE.TRANS64.A1T0 RZ, [R17+URZ+0x16800], RZ ;  /* 0x016800ff11ff79a7 */ /* 0x0001e2000810003f */
[----:B------:R-:W-:Y:S01]  /*103a0*/  BSSY B0, `(.L_x_895) ;  /* 0x0000003000007945 */ /* 0x000fe20003800000 */
[----:B------:R-:W1:Y:S03]  /*103b0*/  SYNCS.PHASECHK.TRANS64.TRYWAIT P0, [R17+URZ+0x16820], R2 ;  /* 0x01682002110075a7 */ /* 0x000e66000800017f */
[----:B01----:R-:W-:Y:S05]  /*103c0*/  @!P0 BRA `(.L_x_896) ;  /* 0x0000003000688947 */ /* 0x003fea0003800000 */
.L_x_997:
[----:B------:R-:W-:Y:S05]  /*103d0*/  BSYNC B0 ;  /* 0x0000000000007941 */ /* 0x000fea0003800000 */
.L_x_895:
[----:B------:R-:W-:-:S04]  /*103e0*/  UIADD3 UR4, UR40, -0x2, URZ ;  /* 0xfffffffe28047890 */ /* 0x000fc8000fffe03f */
[----:B------:R-:W-:-:S06]  /*103f0*/  UISETP.GE.AND UP0, UPT, UR4, UR39, UPT ;  /* 0x000000270400728c */ /* 0x000fcc000bf06270 */
[----:B------:R-:W-:-:S13]  /*10400*/  PLOP3.LUT P0, PT, PT, PT, UP0, 0x80, 0x0 ;  /* 0x000000000000781c */ /* 0x000fda0003f0f008 */
[----:B------:R-:W-:Y:S05]  /*10410*/  @!P0 BRA `(.L_x_897) ;  /* 0x0000001400688947 */ /* 0x000fea0003800000 */
[----:B0-----:R-:W-:Y:S01]  /*10420*/  IMAD R2, RZ, RZ, -UR40 ;  /* 0x80000028ff027e24 */ /* 0x001fe2000f8e02ff */
[----:B------:R-:W-:Y:S01]  /*10430*/  LOP3.LUT R7, RZ, UR39, RZ, 0x33, !PT ;  /* 0x00000027ff077c12 */ /* 0x000fe2000f8e33ff */
[----:B------:R-:W-:-:S03]  /*10440*/  IMAD.U32 R6, RZ, RZ, UR4 ;  /* 0x00000004ff067e24 */ /* 0x000fc6000f8e00ff */
[----:B------:R-:W-:-:S05]  /*10450*/  VIADDMNMX R7, R2, 0x1, R7, !PT ;  /* 0x0000000102077846 */ /* 0x000fca0007800107 */
[----:B------:R-:W-:-:S05]  /*10460*/  VIADD R2, R7, UR40 ;  /* 0x0000002807027c36 */ /* 0x000fca0008000000 */
        /* <DEDUP_REMOVED lines=22> */
[----:B------:R-:W-:-:S05]  /*105d0*/  @P0 SHF.R.U32.HI R2, RZ, R3, R4 ;  /* 0x00000003ff020219 */ /* 0x000fca0000011604 */
[----:B------:R-:W-:-:S04]  /*105e0*/  IMAD.MOV R3, RZ, RZ, -R2 ;  /* 0x000000ffff037224 */ /* 0x000fc800078e0a02 */
[----:B------:R-:W-:Y:S01]  /*105f0*/  IMAD R6, R5, R3, R6 ;  /* 0x0000000305067224 */ /* 0x000fe200078e0206 */
[--C-:B------:R-:W-:Y:S01]  /*10600*/  SHF.R.S32.HI R3, RZ, 0x1f, R2.reuse ;  /* 0x0000001fff037819 */ /* 0x100fe20000011402 */
[----:B------:R-:W0:Y:S02]  /*10610*/  LDC.64 R4, c[0x0][0x418] ;  /* 0x00010600ff047b82 */ /* 0x000e240000000a00 */
[----:B------:R-:W-:-:S04]  /*10620*/  IMAD.WIDE.U32 R2, R22, UR4, R2 ;  /* 0x0000000416027c25 */ /* 0x000fc8000f8e0002 */
[----:B------:R-:W-:Y:S01]  /*10630*/  IMAD.IADD R11, R11, 0x1, R3 ;  /* 0x000000010b0b7824 */ /* 0x000fe200078e0203 */
[----:B0-----:R-:W-:-:S04]  /*10640*/  LEA R4, P0, R2, R4, 0x2 ;  /* 0x0000000402047211 */ /* 0x001fc800078010ff */
[----:B------:R-:W-:-:S05]  /*10650*/  LEA.HI.X R5, R2, R5, R11, 0x2, P0 ;  /* 0x0000000502057211 */ /* 0x000fca00000f140b */
[----:B------:R0:W5:Y:S04]  /*10660*/  LDG.E R4, desc[UR48][R4.64] ;  /* 0x0000003004047981 */ /* 0x000168000c1e1900 */
.L_x_901:
[----:B------:R-:W0:Y:S01]  /*10670*/  S2R R2, SR_TID.X ;  /* 0x0000000000027919 */ /* 0x000e220000002100 */
[----:B------:R-:W-:Y:S01]  /*10680*/  IMAD R3, R8, 0x8, R17 ;  /* 0x0000000808037824 */ /* 0x000fe200078e0211 */
[----:B------:R-:W-:Y:S01]  /*10690*/  BSSY B1, `(.L_x_902) ;  /* 0x0000006000017945 */ /* 0x000fe20003800000 */
[----:B0-----:R-:W-:Y:S02]  /*106a0*/  LOP3.LUT R5, R2, 0x7f, RZ, 0xc0, !PT ;  /* 0x0000007f02057812 */ /* 0x001fe400078ec0ff */
[----:B------:R-:W-:Y:S02]  /*106b0*/  SHF.L.U32 R2, R9, 0x1f, RZ ;  /* 0x0000001f09027819 */ /* 0x000fe400000006ff */
[----:B------:R-:W-:Y:S02]  /*106c0*/  ISETP.NE.AND P1, PT, R5, RZ, PT ;  /* 0x000000ff0500720c */ /* 0x000fe40003f25270 */
[----:B------:R-:W0:Y:S02]  /*106d0*/  SYNCS.PHASECHK.TRANS64.TRYWAIT P0, [R3+URZ+0x16840], R2 ;  /* 0x01684002030075a7 */ /* 0x000e24000800017f */
[----:B0-----:R-:W-:Y:S09]  /*106e0*/  @!P0 BRA `(.L_x_903) ;  /* 0x0000002c00b48947 */ /* 0x001ff20003800000 */
.L_x_998:
[----:B------:R-:W-:Y:S05]  /*106f0*/  BSYNC B1 ;  /* 0x0000000000017941 */ /* 0x000fea0003800000 */
.L_x_902:
[----:B------:R-:W-:Y:S04]  /*10700*/  BSSY B1, `(.L_x_904) ;  /* 0x0000007000017945 */ /* 0x000fe80003800000 */
[----:B------:R-:W-:Y:S05]  /*10710*/  @P1 BRA `(.L_x_905) ;  /* 0x0000000000141947 */ /* 0x000fea0003800000 */
[----:B------:R-:W-:Y:S01]  /*10720*/  ISETP.NE.AND P0, PT, R28, RZ, PT ;  /* 0x000000ff1c00720c */ /* 0x000fe20003f05270 */
[----:B0-----:R-:W-:-:S04]  /*10730*/  IMAD.MOV.U32 R2, RZ, RZ, 0x4000 ;  /* 0x00004000ff027424 */ /* 0x001fc800078e00ff */
[----:B------:R1:W-:Y:S08]  /*10740*/  SYNCS.ARRIVE.TRANS64 RZ, [R3+URZ+0x16830], R2 ;  /* 0x0168300203ff79a7 */ /* 0x0003f0000800003f */
[----:B------:R-:W-:Y:S05]  /*10750*/  @!P0 BRA `(.L_x_905) ;  /* 0x0000000000048947 */ /* 0x000fea0003800000 */
[----:B------:R-:W-:Y:S01]  /*10760*/  BPT.TRAP 0x1 ;  /* 0x000000040000795c */ /* 0x000fe20000300000 */
.L_x_905:
[----:B------:R-:W-:Y:S05]  /*10770*/  BSYNC B1 ;  /* 0x0000000000017941 */ /* 0x000fea0003800000 */
.L_x_904:
[----:B------:R-:W-:Y:S01]  /*10780*/  IMAD.MOV.U32 R10, RZ, RZ, RZ ;  /* 0x000000ffff0a7224 */ /* 0x000fe200078e00ff */
[----:B------:R-:W-:Y:S01]  /*10790*/  UIADD3 UR4, UP0, UR46, 0x370, URZ ;  /* 0x000003702e047890 */ /* 0x000fe2000ff1e03f */
[----:B01----:R-:W-:Y:S01]  /*107a0*/  IMAD R2, R8, 0x4000, R17 ;  /* 0x0000400008027824 */ /* 0x003fe200078e0211 */
[----:B------:R-:W-:Y:S01]  /*107b0*/  PLOP3.LUT P0, PT, PT, PT, PT, 0x80, 0x0 ;  /* 0x000000000000781c */ /* 0x000fe20003f0f070 */
[----:B------:R-:W-:Y:S01]  /*107c0*/  VIADD R3, R3, 0x16830 ;  /* 0x0001683003037836 */ /* 0x000fe20000000000 */
[----:B------:R-:W-:Y:S01]  /*107d0*/  R2UR UR10, R10 ;  /* 0x000000000a0a72ca */ /* 0x000fe200000e0000 */
[----:B------:R-:W-:Y:S01]  /*107e0*/  VIADD R2, R2, 0xe400 ;  /* 0x0000e40002027836 */ /* 0x000fe20000000000 */
[----:B------:R-:W-:Y:S01]  /*107f0*/  UIADD3.X UR5, URZ, UR47, URZ, UP0, !UPT ;  /* 0x0000002f3f057290 */ /* 0x000fe200087fe43f */
[----:B------:R-:W-:Y:S01]  /*10800*/  IMAD.SHL.U32 R5, R6, 0x80, RZ ;  /* 0x0000008006057824 */ /* 0x000fe200078e00ff */
[----:B------:R-:W-:Y:S01]  /*10810*/  UMOV UR6, 0x0 ;  /* 0x0000000000067882 */ /* 0x000fe20000000000 */
[----:B------:R-:W-:-:S10]  /*10820*/  UMOV UR7, 0x14f00000 ;  /* 0x14f0000000077882 */ /* 0x000fd40000000000 */
.L_x_906:
[----:B------:R-:W-:-:S13]  /*10830*/  @P0 ELECT P2, URZ, PT ;  /* 0x00000000003f082f */ /* 0x000fda0003840000 */
[----:B-----5:R-:W-:Y:S01]  /*10840*/  @P2 R2UR UR13, R4 ;  /* 0x00000000040d22ca */ /* 0x020fe200000e0000 */
[----:B------:R-:W-:Y:S01]  /*10850*/  UMOV UR12, UR36 ;  /* 0x00000024000c7c82 */ /* 0x000fe20008000000 */
[----:B------:R-:W-:Y:S02]  /*10860*/  @P2 R2UR UR11, R5 ;  /* 0x00000000050b22ca */ /* 0x000fe400000e0000 */
[----:B------:R-:W-:Y:S02]  /*10870*/  @P2 R2UR UR9, R3 ;  /* 0x00000000030922ca */ /* 0x000fe400000e0000 */
[----:B------:R-:W-:Y:S02]  /*10880*/  @P2 R2UR UR8, R2 ;  /* 0x00000000020822ca */ /* 0x000fe400000e0000 */
[----:B------:R-:W-:Y:S02]  /*10890*/  @P2 PLOP3.LUT P0, PT, P2, PT, PT, 0x8, 0x0 ;  /* 0x000000000000281c */ /* 0x000fe4000170e170 */
        /* <DEDUP_REMOVED lines=8> */
.L_x_999:
[----:B------:R-:W-:Y:S05]  /*10920*/  BSYNC B1 ;  /* 0x0000000000017941 */ /* 0x000fea0003800000 */
.L_x_907:
[----:B------:R-:W-:Y:S01]  /*10930*/  BSSY B1, `(.L_x_909) ;  /* 0x000000a000017945 */ /* 0x000fe20003800000 */
[----:B0-----:R-:W-:Y:S02]  /*10940*/  IMAD.MOV.U32 R2, RZ, RZ, 0x0 ;  /* 0x00000000ff027424 */ /* 0x001fe400078e00ff */
[----:B------:R-:W-:Y:S01]  /*10950*/  IMAD.MOV.U32 R3, RZ, RZ, 0x14f00000 ;  /* 0x14f00000ff037424 */ /* 0x000fe200078e00ff */
[----:B------:R-:W-:Y:S06]  /*10960*/  @P1 BRA `(.L_x_910) ;  /* 0x0000000000181947 */ /* 0x000fec0003800000 */
[----:B------:R-:W-:Y:S01]  /*10970*/  ISETP.NE.AND P0, PT, R28, RZ, PT ;  /* 0x000000ff1c00720c */ /* 0x000fe20003f05270 */
[----:B------:R-:W-:Y:S02]  /*10980*/  IMAD R5, R16, 0x8, R17 ;  /* 0x0000000810057824 */ /* 0x000fe400078e0211 */
[----:B------:R-:W-:-:S04]  /*10990*/  IMAD.MOV.U32 R12, RZ, RZ, 0x4000 ;  /* 0x00004000ff0c7424 */ /* 0x000fc800078e00ff */
[----:B------:R0:W-:Y:S06]  /*109a0*/  SYNCS.ARRIVE.TRANS64 RZ, [R5+URZ+0x16850], R12 ;  /* 0x0168500c05ff79a7 */ /* 0x0001ec000800003f */
[----:B------:R-:W-:Y:S05]  /*109b0*/  @!P0 BRA `(.L_x_910) ;  /* 0x0000000000048947 */ /* 0x000fea0003800000 */
[----:B------:R-:W-:Y:S01]  /*109c0*/  BPT.TRAP 0x1 ;  /* 0x000000040000795c */ /* 0x000fe20000300000 */
.L_x_910:
[----:B------:R-:W-:Y:S05]  /*109d0*/  BSYNC B1 ;  /* 0x0000000000017941 */ /* 0x000fea0003800000 */
.L_x_909:
[----:B------:R-:W-:Y:S01]  /*109e0*/  R2UR UR10, R10 ;  /* 0x000000000a0a72ca */ /* 0x000fe200000e0000 */
[----:B------:R-:W-:Y:S01]  /*109f0*/  UIADD3 UR4, UP0, UR46, 0x470, URZ ;  /* 0x000004702e047890 */ /* 0x000fe2000ff1e03f */
[----:B------:R-:W-:Y:S01]  /*10a00*/  R2UR UR6, R2 ;  /* 0x00000000020672ca */ /* 0x000fe200000e0000 */
[C-C-:B------:R-:W-:Y:S01]  /*10a10*/  IMAD R2, R16.reuse, 0x8, R17.reuse ;  /* 0x0000000810027824 */ /* 0x140fe200078e0211 */
[----:B------:R-:W-:Y:S01]  /*10a20*/  R2UR UR7, R3 ;  /* 0x00000000030772ca */ /* 0x000fe200000e0000 */
[----:B------:R-:W-:Y:S01]  /*10a30*/  IMAD R3, R16, 0x4000, R17 ;  /* 0x0000400010037824 */ /* 0x000fe200078e0211 */
[----:B------:R-:W-:Y:S01]  /*10a40*/  PLOP3.LUT P0, PT, PT, PT, PT, 0x80, 0x0 ;  /* 0x000000000000781c */ /* 0x000fe20003f0f070 */
[----:B0-----:R-:W-:Y:S01]  /*10a50*/  IMAD.SHL.U32 R5, R19, 0x80, RZ ;  /* 0x0000008013057824 */ /* 0x001fe200078e00ff */
[----:B------:R-:W-:Y:S01]  /*10a60*/  UIADD3.X UR5, URZ, UR47, URZ, UP0, !UPT ;  /* 0x0000002f3f057290 */ /* 0x000fe200087fe43f */
[----:B------:R-:W-:Y:S02]  /*10a70*/  VIADD R3, R3, 0x400 ;  /* 0x0000040003037836 */ /* 0x000fe40000000000 */
[----:B------:R-:W-:-:S09]  /*10a80*/  VIADD R2, R2, 0x16850 ;  /* 0x0001685002027836 */ /* 0x000fd20000000000 */
.L_x_911:
[----:B------:R-:W-:-:S13]  /*10a90*/  @P0 ELECT P1, URZ, PT ;  /* 0x00000000003f082f */ /* 0x000fda0003820000 */
[----:B------:R-:W-:Y:S01]  /*10aa0*/  @P1 R2UR UR13, R18 ;  /* 0x00000000120d12ca */ /* 0x000fe200000e0000 */
        /* <DEDUP_REMOVED lines=8> */
[----:B------:R-:W-:Y:S02]  /*10b30*/  IMAD.MOV.U32 R18, RZ, RZ, R4 ;  /* 0x000000ffff127224 */ /* 0x000fe400078e0004 */
[----:B------:R-:W-:-:S07]  /*10b40*/  IMAD.MOV.U32 R19, RZ, RZ, R6 ;  /* 0x000000ffff137224 */ /* 0x000fce00078e0006 */
.L_x_900:
[----:B------:R-:W-:Y:S05]  /*10b50*/  BSYNC B0 ;  /* 0x0000000000007941 */ /* 0x000fea0003800000 */
.L_x_899:
[----:B------:R-:W-:Y:S01]  /*10b60*/  UIADD3 UR4, UR40, -0x3, URZ ;  /* 0xfffffffd28047890 */ /* 0x000fe2000fffe03f */
[----:B------:R-:W-:Y:S02]  /*10b70*/  IMAD.MOV.U32 R16, RZ, RZ, R8 ;  /* 0x000000ffff107224 */ /* 0x000fe400078e0008 */
[----:B------:R-:W-:-:S03]  /*10b80*/  IMAD.MOV.U32 R24, RZ, RZ, R9 ;  /* 0x000000ffff187224 */ /* 0x000fc600078e0009 */
[----:B------:R-:W-:-:S07]  /*10b90*/  IMAD.U32 R6, RZ, RZ, UR4 ;  /* 0x00000004ff067e24 */ /* 0x000fce000f8e00ff */
.L_x_898:
[----:B------:R-:W-:Y:S01]  /*10ba0*/  ULOP3.LUT UR4, URZ, UR40, URZ, 0x33, !UPT ;  /* 0x000000283f047292 */ /* 0x000fe2000f8e333f */
[----:B------:R-:W-:Y:S01]  /*10bb0*/  VIADD R7, R7, 0xfffffffe ;  /* 0xfffffffe07077836 */ /* 0x000fe20000000000 */
[----:B------:R-:W-:Y:S04]  /*10bc0*/  BSSY B0, `(.L_x_897) ;  /* 0x00000df000007945 */ /* 0x000fe80003800000 */
[----:B------:R-:W-:-:S13]  /*10bd0*/  ISETP.NE.AND P0, PT, R7, UR4, PT ;  /* 0x0000000407007c0c */ /* 0x000fda000bf05270 */
[----:B------:R-:W-:Y:S05]  /*10be0*/  @!P0 BRA `(.L_x_912) ;  /* 0x0000000c00708947 */ /* 0x000fea0003800000 */
[----:B------:R-:W-:-:S07]  /*10bf0*/  IMAD.MOV.U32 R4, RZ, RZ, R18 ;  /* 0x000000ffff047224 */ /* 0x000fce00078e0012 */
.L_x_939:
[----:B------:R-:W-:Y:S01]  /*10c00*/  LOP3.LUT P1, RZ, R23, 0x2, RZ, 0xc0, !PT ;  /* 0x0000000217ff7812 */ /* 0x000fe2000782c0ff */
[----:B------:R-:W-:Y:S01]  /*10c10*/  VIADD R7, R16, 0x1 ;  /* 0x0000000110077836 */ /* 0x000fe20000000000 */
[----:B------:R-:W-:Y:S05]  /*10c20*/  YIELD ;  /* 0x0000000000007946 */ /* 0x000fea0003800000 */
[----:B------:R-:W-:Y:S01]  /*10c30*/  ISETP.NE.AND P0, PT, R7, 0x2, PT ;  /* 0x000000020700780c */ /* 0x000fe20003f05270 */
[----:B------:R-:W-:Y:S03]  /*10c40*/  BSSY B1, `(.L_x_913) ;  /* 0x0000067000017945 */ /* 0x000fe60003800000 */
[----:B------:R-:W-:-:S02]  /*10c50*/  SEL R3, RZ, 0x1, P0 ;  /* 0x00000001ff037807 */ /* 0x000fc40000000000 */
[----:B------:R-:W-:Y:S02]  /*10c60*/  SEL R7, R7, RZ, P0 ;  /* 0x000000ff07077207 */ /* 0x000fe40000000000 */
[----:B------:R-:W-:Y:S01]  /*10c70*/  LOP3.LUT R8, R24, R3, RZ, 0x3c, !PT ;  /* 0x0000000318087212 */ /* 0x000fe200078e3cff */
[----:B------:R-:W-:Y:S06]  /*10c80*/  @!P1 BRA `(.L_x_914) ;  /* 0x0000000400889947 */ /* 0x000fec0003800000 */
[----:B------:R-:W-:Y:S01]  /*10c90*/  LOP3.LUT P1, RZ, R23, 0x1, RZ, 0xc0, !PT ;  /* 0x0000000117ff7812 */ /* 0x000fe2000782c0ff */
[----:B------:R-:W-:-:S12]  /*10ca0*/  IMAD.MOV.U32 R9, RZ, RZ, R6 ;  /* 0x000000ffff097224 */ /* 0x000fd800078e0006 */
[----:B------:R-:W-:Y:S05]  /*10cb0*/  @!P1 BRA `(.L_x_915) ;  /* 0x00000000004c9947 */ /* 0x000fea0003800000 */
[----:B------:R-:W0:Y:S01]  /*10cc0*/  LDC R9, c[0x0][0x43c] ;  /* 0x00010f00ff097b82 */ /* 0x000e220000000800 */
[----:B------:R-:W-:Y:S01]  /*10cd0*/  IMAD.MOV.U32 R10, RZ, RZ, R6 ;  /* 0x000000ffff0a7224 */ /* 0x000fe200078e0006 */
[----:B------:R-:W-:Y:S02]  /*10ce0*/  ULDC.64 UR4, c[0x0][0x428] ;  /* 0x00010a0000047ab9 */ /* 0x000fe40000000a00 */
[----:B------:R-:W-:-:S04]  /*10cf0*/  IMAD R5, R25, UR4, RZ ;  /* 0x0000000419057c24 */ /* 0x000fc8000f8e02ff */
[----:B------:R-:W-:Y:S01]  /*10d00*/  IMAD R5, R22, UR5, R5 ;  /* 0x0000000516057c24 */ /* 0x000fe2000f8e0205 */
[----:B0-----:R-:W-:-:S13]  /*10d10*/  ISETP.NE.AND P0, PT, R9, 0x1, PT ;  /* 0x000000010900780c */ /* 0x001fda0003f05270 */
[----:B------:R-:W0:Y:S02]  /*10d20*/  @P0 LDC.64 R2, c[0x0][0x440] ;  /* 0x00011000ff020b82 */ /* 0x000e240000000a00 */
[----:B0-----:R-:W-:-:S05]  /*10d30*/  @P0 IMAD.HI.U32 R2, R6, R2, RZ ;  /* 0x0000000206020227 */ /* 0x001fca00078e00ff */
[----:B------:R-:W-:-:S04]  /*10d40*/  @P0 SHF.R.U32.HI R10, RZ, R3, R2 ;  /* 0x00000003ff0a0219 */ /* 0x000fc80000011602 */
[--C-:B------:R-:W-:Y:S01]  /*10d50*/  SHF.R.S32.HI R3, RZ, 0x1f, R10.reuse ;  /* 0x0000001fff037819 */ /* 0x100fe2000001140a */
[----:B------:R-:W-:-:S04]  /*10d60*/  IMAD.MOV.U32 R2, RZ, RZ, R10 ;  /* 0x000000ffff027224 */ /* 0x000fc800078e000a */
[----:B------:R-:W-:Y:S01]  /*10d70*/  IMAD.WIDE.U32 R2, R22, UR4, R2 ;  /* 0x0000000416027c25 */ /* 0x000fe2000f8e0002 */
[----:B------:R-:W-:-:S03]  /*10d80*/  ULDC.64 UR4, c[0x0][0x418] ;  /* 0x0001060000047ab9 */ /* 0x000fc60000000a00 */
[----:B------:R-:W-:Y:S01]  /*10d90*/  IMAD.IADD R3, R5, 0x1, R3 ;  /* 0x0000000105037824 */ /* 0x000fe200078e0203 */
[----:B------:R-:W-:-:S04]  /*10da0*/  LEA R4, P0, R2, UR4, 0x2 ;  /* 0x0000000402047c11 */ /* 0x000fc8000f8010ff */
[----:B------:R-:W-:-:S05]  /*10db0*/  LEA.HI.X R5, R2, UR5, R3, 0x2, P0 ;  /* 0x0000000502057c11 */ /* 0x000fca00080f1403 */
[----:B------:R0:W5:Y:S01]  /*10dc0*/  LDG.E R4, desc[UR48][R4.64] ;  /* 0x0000003004047981 */ /* 0x000162000c1e1900 */
[----:B------:R-:W-:-:S04]  /*10dd0*/  IMAD.MOV R2, RZ, RZ, -R10 ;  /* 0x000000ffff027224 */ /* 0x000fc800078e0a0a */
[----:B------:R-:W-:-:S07]  /*10de0*/  IMAD R9, R9, R2, R6 ;  /* 0x0000000209097224 */ /* 0x000fce00078e0206 */
.L_x_915:
        /* <DEDUP_REMOVED lines=8> */
.L_x_1000:
[----:B------:R-:W-:Y:S05]  /*10e70*/  BSYNC B2 ;  /* 0x0000000000027941 */ /* 0x000fea0003800000 */
.L_x_916:
[----:B------:R-:W-:Y:S04]  /*10e80*/  BSSY B2, `(.L_x_918) ;  /* 0x0000007000027945 */ /* 0x000fe80003800000 */
[----:B------:R-:W-:Y:S05]  /*10e90*/  @P1 BRA `(.L_x_919) ;  /* 0x0000000000141947 */ /* 0x000fea0003800000 */
[----:B------:R-:W-:Y:S01]  /*10ea0*/  ISETP.NE.AND P0, PT, R28, RZ, PT ;  /* 0x000000ff1c00720c */ /* 0x000fe20003f05270 */
[----:B0-----:R-:W-:-:S04]  /*10eb0*/  IMAD.MOV.U32 R2, RZ, RZ, 0x4000 ;  /* 0x00004000ff027424 */ /* 0x001fc800078e00ff */
[----:B------:R1:W-:Y:S08]  /*10ec0*/  SYNCS.ARRIVE.TRANS64 RZ, [R3+URZ+0x16830], R2 ;  /* 0x0168300203ff79a7 */ /* 0x0003f0000800003f */
[----:B------:R-:W-:Y:S05]  /*10ed0*/  @!P0 BRA `(.L_x_919) ;  /* 0x0000000000048947 */ /* 0x000fea0003800000 */
[----:B------:R-:W-:Y:S01]  /*10ee0*/  BPT.TRAP 0x1 ;  /* 0x000000040000795c */ /* 0x000fe20000300000 */
.L_x_919:
[----:B------:R-:W-:Y:S05]  /*10ef0*/  BSYNC B2 ;  /* 0x0000000000027941 */ /* 0x000fea0003800000 */
.L_x_918:
        /* <DEDUP_REMOVED lines=11> */
.L_x_920:
        /* <DEDUP_REMOVED lines=15> */
.L_x_1001:
[----:B------:R-:W-:Y:S05]  /*110a0*/  BSYNC B2 ;  /* 0x0000000000027941 */ /* 0x000fea0003800000 */
.L_x_921:
[----:B------:R-:W-:Y:S01]  /*110b0*/  BSSY B2, `(.L_x_923) ;  /* 0x0000009000027945 */ /* 0x000fe20003800000 */
[----:B------:R-:W-:Y:S02]  /*110c0*/  IMAD.MOV.U32 R2, RZ, RZ, 0x0 ;  /* 0x00000000ff027424 */ /* 0x000fe400078e00ff */
[----:B------:R-:W-:Y:S01]  /*110d0*/  IMAD.MOV.U32 R3, RZ, RZ, 0x14f00000 ;  /* 0x14f00000ff037424 */ /* 0x000fe200078e00ff */
[----:B------:R-:W-:Y:S06]  /*110e0*/  @P1 BRA `(.L_x_924) ;  /* 0x0000000000141947 */ /* 0x000fec0003800000 */
[----:B------:R-:W-:Y:S01]  /*110f0*/  ISETP.NE.AND P0, PT, R28, RZ, PT ;  /* 0x000000ff1c00720c */ /* 0x000fe20003f05270 */
[----:B------:R-:W-:-:S04]  /*11100*/  IMAD.MOV.U32 R12, RZ, RZ, 0x4000 ;  /* 0x00004000ff0c7424 */ /* 0x000fc800078e00ff */
[----:B------:R1:W-:Y:S08]  /*11110*/  SYNCS.ARRIVE.TRANS64 RZ, [R5+URZ+0x50], R12 ;  /* 0x0000500c05ff79a7 */ /* 0x0003f0000800003f */
[----:B------:R-:W-:Y:S05]  /*11120*/  @!P0 BRA `(.L_x_924) ;  /* 0x0000000000048947 */ /* 0x000fea0003800000 */
[----:B------:R-:W-:Y:S01]  /*11130*/  BPT.TRAP 0x1 ;  /* 0x000000040000795c */ /* 0x000fe20000300000 */
.L_x_924:
[----:B------:R-:W-:Y:S05]  /*11140*/  BSYNC B2 ;  /* 0x0000000000027941 */ /* 0x000fea0003800000 */
.L_x_923:
[----:B------:R-:W-:Y:S01]  /*11150*/  R2UR UR7, R3 ;  /* 0x00000000030772ca */ /* 0x000fe200000e0000 */
[----:B------:R-:W-:Y:S01]  /*11160*/  IMAD R16, R16, 0x4000, R17 ;  /* 0x0000400010107824 */ /* 0x000fe200078e0211 */
[----:B------:R-:W-:Y:S01]  /*11170*/  R2UR UR10, R10 ;  /* 0x000000000a0a72ca */ /* 0x000fe200000e0000 */
[----:B------:R-:W-:Y:S01]  /*11180*/  UIADD3 UR4, UP0, UR46, 0x470, URZ ;  /* 0x000004702e047890 */ /* 0x000fe2000ff1e03f */
[----:B------:R-:W-:Y:S01]  /*11190*/  R2UR UR6, R2 ;  /* 0x00000000020672ca */ /* 0x000fe200000e0000 */
[----:B------:R-:W-:Y:S01]  /*111a0*/  IMAD.SHL.U32 R2, R19, 0x80, RZ ;  /* 0x0000008013027824 */ /* 0x000fe200078e00ff */
[----:B------:R-:W-:Y:S01]  /*111b0*/  PLOP3.LUT P0, PT, PT, PT, PT, 0x80, 0x0 ;  /* 0x000000000000781c */ /* 0x000fe20003f0f070 */
[----:B01----:R-:W-:Y:S01]  /*111c0*/  VIADD R5, R5, 0x50 ;  /* 0x0000005005057836 */ /* 0x003fe20000000000 */
[----:B------:R-:W-:Y:S01]  /*111d0*/  UIADD3.X UR5, URZ, UR47, URZ, UP0, !UPT ;  /* 0x0000002f3f057290 */ /* 0x000fe200087fe43f */
[----:B------:R-:W-:-:S11]  /*111e0*/  VIADD R16, R16, 0x400 ;  /* 0x0000040010107836 */ /* 0x000fd60000000000 */
.L_x_925:
        /* <DEDUP_REMOVED lines=12> */
.L_x_914:
[----:B------:R-:W-:Y:S05]  /*112b0*/  BSYNC B1 ;  /* 0x0000000000017941 */ /* 0x000fea0003800000 */
.L_x_913:
[----:B------:R-:W-:Y:S01]  /*112c0*/  LOP3.LUT P1, RZ, R23, 0x2, RZ, 0xc0, !PT ;  /* 0x0000000217ff7812 */ /* 0x000fe2000782c0ff */
[----:B------:R-:W-:Y:S01]  /*112d0*/  VIADD R16, R7, 0x1 ;  /* 0x0000000107107836 */ /* 0x000fe20000000000 */
[----:B------:R-:W-:Y:S01]  /*112e0*/  BSSY B1, `(.L_x_926) ;  /* 0x0000069000017945 */ /* 0x000fe20003800000 */
[----:B------:R-:W-:-:S03]  /*112f0*/  VIADD R9, R6, 0xffffffff ;  /* 0xffffffff06097836 */ /* 0x000fc60000000000 */
        /* <DEDUP_REMOVED lines=21> */
[----:B------:R-:W-:Y:S01]  /*11450*/  IMAD R10, R10, R4, R9 ;  /* 0x000000040a0a7224 */ /* 0x000fe200078e0209 */
[----:B------:R-:W-:Y:S01]  /*11460*/  LEA R4, P0, R2, UR4, 0x2 ;  /* 0x0000000402047c11 */ /* 0x000fe2000f8010ff */
[----:B------:R-:W-:-:S05]  /*11470*/  IMAD.IADD R5, R5, 0x1, R3 ;  /* 0x0000000105057824 */ /* 0x000fca00078e0203 */
[----:B------:R-:W-:-:S05]  /*11480*/  LEA.HI.X R5, R2, UR5, R5, 0x2, P0 ;  /* 0x0000000502057c11 */ /* 0x000fca00080f1405 */
[----:B------:R0:W5:Y:S02]  /*11490*/  LDG.E R4, desc[UR48][R4.64] ;  /* 0x0000003004047981 */ /* 0x000164000c1e1900 */
.L_x_928:
[----:B------:R-:W0:Y:S01]  /*114a0*/  S2R R2, SR_TID.X ;  /* 0x0000000000027919 */ /* 0x000e220000002100 */
[----:B------:R-:W-:Y:S01]  /*114b0*/  SHF.L.U32 R3, R24, 0x1f, RZ ;  /* 0x0000001f18037819 */ /* 0x000fe200000006ff */
[----:B------:R-:W-:Y:S01]  /*114c0*/  BSSY B2, `(.L_x_929) ;  /* 0x0000006000027945 */ /* 0x000fe20003800000 */
[----:B0-----:R-:W-:Y:S01]  /*114d0*/  LOP3.LUT R5, R2, 0x7f, RZ, 0xc0, !PT ;  /* 0x0000007f02057812 */ /* 0x001fe200078ec0ff */
[----:B------:R-:W-:-:S03]  /*114e0*/  IMAD R2, R16, 0x8, R17 ;  /* 0x0000000810027824 */ /* 0x000fc600078e0211 */
[----:B------:R-:W-:Y:S01]  /*114f0*/  ISETP.NE.AND P1, PT, R5, RZ, PT ;  /* 0x000000ff0500720c */ /* 0x000fe20003f25270 */
[----:B------:R-:W0:Y:S02]  /*11500*/  SYNCS.PHASECHK.TRANS64.TRYWAIT P0, [R2+URZ+0x16840], R3 ;  /* 0x01684003020075a7 */ /* 0x000e24000800017f */
[----:B0-----:R-:W-:Y:S10]  /*11510*/  @!P0 BRA `(.L_x_930) ;  /* 0x0000002000788947 */ /* 0x001ff40003800000 */
.L_x_1002:
[----:B------:R-:W-:Y:S05]  /*11520*/  BSYNC B2 ;  /* 0x0000000000027941 */ /* 0x000fea0003800000 */
.L_x_929:
[----:B------:R-:W-:Y:S04]  /*11530*/  BSSY B2, `(.L_x_931) ;  /* 0x0000007000027945 */ /* 0x000fe80003800000 */
[----:B------:R-:W-:Y:S05]  /*11540*/  @P1 BRA `(.L_x_932) ;  /* 0x0000000000141947 */ /* 0x000fea0003800000 */
[----:B------:R-:W-:Y:S01]  /*11550*/  ISETP.NE.AND P0, PT, R28, RZ, PT ;  /* 0x000000ff1c00720c */ /* 0x000fe20003f05270 */
[----:B0-----:R-:W-:-:S04]  /*11560*/  IMAD.MOV.U32 R3, RZ, RZ, 0x4000 ;  /* 0x00004000ff037424 */ /* 0x001fc800078e00ff */
[----:B------:R1:W-:Y:S08]  /*11570*/  SYNCS.ARRIVE.TRANS64 RZ, [R2+URZ+0x16830], R3 ;  /* 0x0168300302ff79a7 */ /* 0x0003f0000800003f */
[----:B------:R-:W-:Y:S05]  /*11580*/  @!P0 BRA `(.L_x_932) ;  /* 0x0000000000048947 */ /* 0x000fea0003800000 */
[----:B------:R-:W-:Y:S01]  /*11590*/  BPT.TRAP 0x1 ;  /* 0x000000040000795c */ /* 0x000fe20000300000 */
.L_x_932:
[----:B------:R-:W-:Y:S05]  /*115a0*/  BSYNC B2 ;  /* 0x0000000000027941 */ /* 0x000fea0003800000 */
.L_x_931:
[----:B------:R-:W-:Y:S01]  /*115b0*/  IMAD.MOV.U32 R11, RZ, RZ, RZ ;  /* 0x000000ffff0b7224 */ /* 0x000fe200078e00ff */
[----:B------:R-:W-:Y:S01]  /*115c0*/  UIADD3 UR4, UP0, UR46, 0x370, URZ ;  /* 0x000003702e047890 */ /* 0x000fe2000ff1e03f */
[C---:B01----:R-:W-:Y:S01]  /*115d0*/  IMAD R3, R16.reuse, 0x4000, R17 ;  /* 0x0000400010037824 */ /* 0x043fe200078e0211 */
[----:B------:R-:W-:Y:S01]  /*115e0*/  PLOP3.LUT P0, PT, PT, PT, PT, 0x80, 0x0 ;  /* 0x000000000000781c */ /* 0x000fe20003f0f070 */
[----:B------:R-:W-:Y:S01]  /*115f0*/  IMAD R2, R16, 0x8, R0 ;  /* 0x0000000810027824 */ /* 0x000fe200078e0200 */
[----:B------:R-:W-:Y:S01]  /*11600*/  R2UR UR10, R11 ;  /* 0x000000000b0a72ca */ /* 0x000fe200000e0000 */
[----:B------:R-:W-:Y:S01]  /*11610*/  VIADD R3, R3, 0xe400 ;  /* 0x0000e40003037836 */ /* 0x000fe20000000000 */
[----:B------:R-:W-:Y:S01]  /*11620*/  UIADD3.X UR5, URZ, UR47, URZ, UP0, !UPT ;  /* 0x0000002f3f057290 */ /* 0x000fe200087fe43f */
[----:B------:R-:W-:Y:S01]  /*11630*/  VIADD R2, R2, 0x30 ;  /* 0x0000003002027836 */ /* 0x000fe20000000000 */
[----:B------:R-:W-:Y:S01]  /*11640*/  UMOV UR6, 0x0 ;  /* 0x0000000000067882 */ /* 0x000fe20000000000 */
[----:B------:R-:W-:Y:S01]  /*11650*/  IMAD.SHL.U32 R5, R10, 0x80, RZ ;  /* 0x000000800a057824 */ /* 0x000fe200078e00ff */
[----:B------:R-:W-:-:S09]  /*11660*/  UMOV UR7, 0x14f00000 ;  /* 0x14f0000000077882 */ /* 0x000fd20000000000 */
.L_x_933:
        /* <DEDUP_REMOVED lines=15> */
.L_x_1003:
[----:B------:R-:W-:Y:S05]  /*11760*/  BSYNC B2 ;  /* 0x0000000000027941 */ /* 0x000fea0003800000 */
.L_x_934:
[----:B------:R-:W-:Y:S01]  /*11770*/  BSSY B2, `(.L_x_936) ;  /* 0x0000009000027945 */ /* 0x000fe20003800000 */
[----:B------:R-:W-:Y:S02]  /*11780*/  IMAD.MOV.U32 R2, RZ, RZ, 0x0 ;  /* 0x00000000ff027424 */ /* 0x000fe400078e00ff */
[----:B------:R-:W-:Y:S01]  /*11790*/  IMAD.MOV.U32 R3, RZ, RZ, 0x14f00000 ;  /* 0x14f00000ff037424 */ /* 0x000fe200078e00ff */
[----:B------:R-:W-:Y:S06]  /*117a0*/  @P1 BRA `(.L_x_937) ;  /* 0x0000000000141947 */ /* 0x000fec0003800000 */
[----:B------:R-:W-:Y:S01]  /*117b0*/  ISETP.NE.AND P0, PT, R28, RZ, PT ;  /* 0x000000ff1c00720c */ /* 0x000fe20003f05270 */
[----:B0-----:R-:W-:-:S04]  /*117c0*/  IMAD.MOV.U32 R8, RZ, RZ, 0x4000 ;  /* 0x00004000ff087424 */ /* 0x001fc800078e00ff */
[----:B------:R1:W-:Y:S08]  /*117d0*/  SYNCS.ARRIVE.TRANS64 RZ, [R5+URZ+0x50], R8 ;  /* 0x0000500805ff79a7 */ /* 0x0003f0000800003f */
[----:B------:R-:W-:Y:S05]  /*117e0*/  @!P0 BRA `(.L_x_937) ;  /* 0x0000000000048947 */ /* 0x000fea0003800000 */
[----:B------:R-:W-:Y:S01]  /*117f0*/  BPT.TRAP 0x1 ;  /* 0x000000040000795c */ /* 0x000fe20000300000 */
.L_x_937:
[----:B------:R-:W-:Y:S05]  /*11800*/  BSYNC B2 ;  /* 0x0000000000027941 */ /* 0x000fea0003800000 */
.L_x_936:
[----:B------:R-:W-:Y:S01]  /*11810*/  R2UR UR10, R11 ;  /* 0x000000000b0a72ca */ /* 0x000fe200000e0000 */
[----:B------:R-:W-:Y:S01]  /*11820*/  UIADD3 UR4, UP0, UR46, 0x470, URZ ;  /* 0x000004702e047890 */ /* 0x000fe2000ff1e03f */
[----:B------:R-:W-:Y:S01]  /*11830*/  R2UR UR6, R2 ;  /* 0x00000000020672ca */ /* 0x000fe200000e0000 */
[----:B------:R-:W-:Y:S01]  /*11840*/  IMAD R2, R7, 0x4000, R17 ;  /* 0x0000400007027824 */ /* 0x000fe200078e0211 */
[----:B------:R-:W-:Y:S01]  /*11850*/  R2UR UR7, R3 ;  /* 0x00000000030772ca */ /* 0x000fe200000e0000 */
[----:B------:R-:W-:Y:S01]  /*11860*/  IMAD.SHL.U32 R3, R19, 0x80, RZ ;  /* 0x0000008013037824 */ /* 0x000fe200078e00ff */
[----:B------:R-:W-:Y:S01]  /*11870*/  PLOP3.LUT P0, PT, PT, PT, PT, 0x80, 0x0 ;  /* 0x000000000000781c */ /* 0x000fe20003f0f070 */
[----:B01----:R-:W-:Y:S01]  /*11880*/  VIADD R5, R5, 0x50 ;  /* 0x0000005005057836 */ /* 0x003fe20000000000 */
[----:B------:R-:W-:Y:S01]  /*11890*/  UIADD3.X UR5, URZ, UR47, URZ, UP0, !UPT ;  /* 0x0000002f3f057290 */ /* 0x000fe200087fe43f */
[----:B------:R-:W-:-:S11]  /*118a0*/  VIADD R2, R2, 0x400 ;  /* 0x0000040002027836 */ /* 0x000fd60000000000 */
.L_x_938:
        /* <DEDUP_REMOVED lines=12> */
.L_x_927:
[----:B------:R-:W-:Y:S05]  /*11970*/  BSYNC B1 ;  /* 0x0000000000017941 */ /* 0x000fea0003800000 */
.L_x_926:
[----:B------:R-:W-:Y:S01]  /*11980*/  ISETP.GT.AND P0, PT, R9, UR39, PT ;  /* 0x0000002709007c0c */ /* 0x000fe2000bf04270 */
[----:B------:R-:W-:-:S12]  /*11990*/  VIADD R6, R6, 0xfffffffe ;  /* 0xfffffffe06067836 */ /* 0x000fd80000000000 */
[----:B------:R-:W-:Y:S05]  /*119a0*/  @P0 BRA `(.L_x_939) ;  /* 0xfffffff000940947 */ /* 0x000fea000383ffff */
.L_x_912:
[----:B------:R-:W-:Y:S05]  /*119b0*/  BSYNC B0 ;  /* 0x0000000000007941 */ /* 0x000fea0003800000 */
.L_x_897:
        /* <DEDUP_REMOVED lines=17> */
.L_x_941:
[----:B------:R-:W-:Y:S05]  /*11ad0*/  BSYNC B0 ;  /* 0x0000000000007941 */ /* 0x000fea0003800000 */
.L_x_940:
[----:B------:R-:W-:Y:S01]  /*11ae0*/  LOP3.LUT P0, RZ, R23, 0x2, RZ, 0xc0, !PT ;  /* 0x0000000217ff7812 */ /* 0x000fe2000780c0ff */
[----:B------:R-:W-:-:S12]  /*11af0*/  BSSY B0, `(.L_x_942) ;  /* 0x0000025000007945 */ /* 0x000fd80003800000 */
[----:B------:R-:W-:Y:S05]  /*11b00*/  @!P0 BRA `(.L_x_943) ;  /* 0x00000000008c8947 */ /* 0x000fea0003800000 */
[----:B------:R-:W-:Y:S01]  /*11b10*/  IMAD R3, R16, 0x8, R17 ;  /* 0x0000000810037824 */ /* 0x000fe200078e0211 */
[----:B------:R-:W-:Y:S01]  /*11b20*/  SHF.L.U32 R0, R24, 0x1f, RZ ;  /* 0x0000001f18007819 */ /* 0x000fe200000006ff */
[----:B------:R-:W-:Y:S01]  /*11b30*/  BSSY B1, `(.L_x_944) ;  /* 0x0000004000017945 */ /* 0x000fe20003800000 */
[----:B------:R-:W-:Y:S02]  /*11b40*/  ISETP.NE.AND P2, PT, R6, RZ, PT ;  /* 0x000000ff0600720c */ /* 0x000fe40003f45270 */
[----:B------:R-:W1:Y:S02]  /*11b50*/  SYNCS.PHASECHK.TRANS64.TRYWAIT P0, [R3+URZ+0x16860], R0 ;  /* 0x01686000030075a7 */ /* 0x000e64000800017f */
[----:B-1----:R-:W-:Y:S09]  /*11b60*/  @!P0 BRA `(.L_x_945) ;  /* 0x0000001c000c8947 */ /* 0x002ff20003800000 */
.L_x_1004:
[----:B------:R-:W-:Y:S05]  /*11b70*/  BSYNC B1 ;  /* 0x0000000000017941 */ /* 0x000fea0003800000 */
.L_x_944:
[----:B------:R-:W-:Y:S04]  /*11b80*/  BSSY B1, `(.L_x_946) ;  /* 0x0000007000017945 */ /* 0x000fe80003800000 */
[----:B------:R-:W-:Y:S05]  /*11b90*/  @P2 BRA `(.L_x_947) ;  /* 0x0000000000142947 */ /* 0x000fea0003800000 */
[----:B------:R-:W-:Y:S01]  /*11ba0*/  ISETP.NE.AND P0, PT, R28, RZ, PT ;  /* 0x000000ff1c00720c */ /* 0x000fe20003f05270 */
[----:B-1----:R-:W-:-:S04]  /*11bb0*/  IMAD.MOV.U32 R0, RZ, RZ, 0x4000 ;  /* 0x00004000ff007424 */ /* 0x002fc800078e00ff */
[----:B------:R2:W-:Y:S08]  /*11bc0*/  SYNCS.ARRIVE.TRANS64 RZ, [R3+URZ+0x16850], R0 ;  /* 0x0168500003ff79a7 */ /* 0x0005f0000800003f */
[----:B------:R-:W-:Y:S05]  /*11bd0*/  @!P0 BRA `(.L_x_947) ;  /* 0x0000000000048947 */ /* 0x000fea0003800000 */
[----:B------:R-:W-:Y:S01]  /*11be0*/  BPT.TRAP 0x1 ;  /* 0x000000040000795c */ /* 0x000fe20000300000 */
.L_x_947:
[----:B------:R-:W-:Y:S05]  /*11bf0*/  BSYNC B1 ;  /* 0x0000000000017941 */ /* 0x000fea0003800000 */
.L_x_946:
[----:B-12---:R-:W-:Y:S01]  /*11c00*/  IMAD R0, R16, 0x4000, R17 ;  /* 0x0000400010007824 */ /* 0x006fe200078e0211 */
[----:B------:R-:W-:Y:S01]  /*11c10*/  UIADD3 UR4, UP0, UR46, 0x470, URZ ;  /* 0x000004702e047890 */ /* 0x000fe2000ff1e03f */
[----:B------:R-:W-:Y:S01]  /*11c20*/  PLOP3.LUT P0, PT, PT, PT, PT, 0x80, 0x0 ;  /* 0x000000000000781c */ /* 0x000fe20003f0f070 */
[----:B------:R-:W-:Y:S01]  /*11c30*/  IMAD.SHL.U32 R19, R19, 0x80, RZ ;  /* 0x0000008013137824 */ /* 0x000fe200078e00ff */
[----:B------:R-:W-:Y:S01]  /*11c40*/  UMOV UR6, 0x0 ;  /* 0x0000000000067882 */ /* 0x000fe20000000000 */
[----:B0-----:R-:W-:Y:S01]  /*11c50*/  VIADD R2, R3, 0x16850 ;  /* 0x0001685003027836 */ /* 0x001fe20000000000 */
[----:B------:R-:W-:Y:S01]  /*11c60*/  UIADD3.X UR5, URZ, UR47, URZ, UP0, !UPT ;  /* 0x0000002f3f057290 */ /* 0x000fe200087fe43f */
[----:B------:R-:W-:Y:S01]  /*11c70*/  VIADD R0, R0, 0x400 ;  /* 0x0000040000007836 */ /* 0x000fe20000000000 */
[----:B------:R-:W-:Y:S01]  /*11c80*/  UMOV UR7, 0x14f00000 ;  /* 0x14f0000000077882 */ /* 0x000fe20000000000 */
[----:B------:R-:W-:-:S09]  /*11c90*/  UMOV UR10, URZ ;  /* 0x0000003f000a7c82 */ /* 0x000fd20008000000 */
.L_x_948:
        /* <DEDUP_REMOVED lines=9> */
[----:B-1----:R-:W-:Y:S05]  /*11d30*/  @P0 BRA.U.ANY `(.L_x_948) ;  /* 0xfffffffd00d80947 */ /* 0x002fea000393ffff */
.L_x_943:
[----:B------:R-:W-:Y:S05]  /*11d40*/  BSYNC B0 ;  /* 0x0000000000007941 */ /* 0x000fea0003800000 */
.L_x_942:
[----:B------:R-:W-:-:S05]  /*11d50*/  VIADD R16, R16, 0x1 ;  /* 0x0000000110107836 */ /* 0x000fca0000000000 */
[----:B------:R-:W-:-:S04]  /*11d60*/  ISETP.NE.AND P0, PT, R16, 0x2, PT ;  /* 0x000000021000780c */ /* 0x000fc80003f05270 */
[----:B------:R-:W-:Y:S02]  /*11d70*/  SEL R3, RZ, 0x1, P0 ;  /* 0x00000001ff037807 */ /* 0x000fe40000000000 */
[----:B------:R-:W-:Y:S02]  /*11d80*/  SEL R16, R16, RZ, P0 ;  /* 0x000000ff10107207 */ /* 0x000fe40000000000 */
[----:B------:R-:W-:-:S07]  /*11d90*/  LOP3.LUT R24, R24, R3, RZ, 0x3c, !PT ;  /* 0x0000000318187212 */ /* 0x000fce00078e3cff */
.L_x_879:
[----:B------:R-:W-:Y:S05]  /*11da0*/  BSYNC B7 ;  /* 0x0000000000077941 */ /* 0x000fea0003800000 */
.L_x_877:
[----:B------:R-:W-:-:S13]  /*11db0*/  LOP3.LUT P0, RZ, R23, 0x4, RZ, 0xc0, !PT ;  /* 0x0000000417ff7812 */ /* 0x000fda000780c0ff */
[----:B------:R-:W-:Y:S05]  /*11dc0*/  @!P0 BRA `(.L_x_949) ;  /* 0x0000000000248947 */ /* 0x000fea0003800000 */
[----:B------:R-:W-:Y:S05]  /*11dd0*/  WARPSYNC.ALL ;  /* 0x0000000000007948 */ /* 0x000fea0003800000 */
[----:B------:R-:W1:Y:S08]  /*11de0*/  S2UR UR5, SR_CgaCtaId ;  /* 0x00000000000579c3 */ /* 0x000e700000008800 */
[----:B------:R-:W-:Y:S06]  /*11df0*/  BAR.SYNC.DEFER_BLOCKING 0x5, 0x200 ;  /* 0x0148000000007b1d */ /* 0x000fec0000010000 */
[----:B------:R-:W-:-:S02]  /*11e00*/  UMOV UR4, 0x400 ;  /* 0x0000040000047882 */ /* 0x000fc40000000000 */
[----:B-1----:R-:W-:-:S06]  /*11e10*/  ULEA UR4, UR5, UR4, 0x18 ;  /* 0x0000000405047291 */ /* 0x002fcc000f8ec03f */
[----:B0-----:R-:W-:-:S05]  /*11e20*/  IMAD.U32 R17, RZ, RZ, UR4 ;  /* 0x00000004ff117e24 */ /* 0x001fca000f8e00ff */
[----:B------:R0:W1:Y:S01]  /*11e30*/  LDS R27, [R17+0x168d0] ;  /* 0x0168d000111b7984 */ /* 0x0000620000000800 */
[----:B------:R-:W-:Y:S06]  /*11e40*/  BAR.ARV 0x4, 0x200 ;  /* 0x0108000000007b1d */ /* 0x000fec0000002000 */
[----:B------:R-:W-:Y:S05]  /*11e50*/  BRA `(.L_x_950) ;  /* 0x00000000002c7947 */ /* 0x000fea0003800000 */
.L_x_949:
[----:B------:R-:W-:-:S03]  /*11e60*/  UMOV UR4, 0xffffffff ;  /* 0xffffffff00047882 */ /* 0x000fc60000000000 */
[----:B------:R-:W-:Y:S05]  /*11e70*/  BRA.DIV UR4, `(.L_x_951) ;  /* 0x0000001a045c7947 */ /* 0x000fea000b800000 */
[----:B------:R1:W2:Y:S02]  /*11e80*/  SHFL.IDX PT, R14, R27, RZ, 0x1f ;  /* 0x00001fff1b0e7589 */ /* 0x0002a400000e0000 */
.L_x_1007:
[----:B------:R-:W0:Y:S01]  /*11e90*/  @!P1 S2R R3, SR_CgaCtaId ;  /* 0x0000000000039919 */ /* 0x000e220000008800 */
[----:B------:R-:W-:Y:S05]  /*11ea0*/  WARPSYNC.ALL ;  /* 0x0000000000007948 */ /* 0x000fea0003800000 */
[----:B------:R-:W-:Y:S01]  /*11eb0*/  BAR.SYNC.DEFER_BLOCKING 0x4, 0x200 ;  /* 0x0108000000007b1d */ /* 0x000fe20000010000 */
[----:B------:R-:W-:-:S04]  /*11ec0*/  @!P1 MOV R0, 0x400 ;  /* 0x0000040000009802 */ /* 0x000fc80000000f00 */
[----:B0-----:R-:W-:-:S05]  /*11ed0*/  @!P1 LEA R17, R3, R0, 0x18 ;  /* 0x0000000003119211 */ /* 0x001fca00078ec0ff */
[----:B------:R1:W-:Y:S02]  /*11ee0*/  @!P1 STS [R17+0x168d0], R27 ;  /* 0x0168d01b11009388 */ /* 0x0003e40000000800 */
[----:B-12---:R-:W-:Y:S01]  /*11ef0*/  IMAD.MOV.U32 R27, RZ, RZ, R14 ;  /* 0x000000ffff1b7224 */ /* 0x006fe200078e000e */
[----:B------:R-:W-:Y:S06]  /*11f00*/  BAR.ARV 0x5, 0x200 ;  /* 0x0148000000007b1d */ /* 0x000fec0000002000 */
.L_x_950:
[----:B------:R-:W-:Y:S02]  /*11f10*/  ULDC UR4, c[0x0][0xc38] ;  /* 0x00030e0000047ab9 */ /* 0x000fe40000000800 */
[----:B-1----:R-:W-:-:S13]  /*11f20*/  ISETP.GE.AND P0, PT, R27, UR4, PT ;  /* 0x000000041b007c0c */ /* 0x002fda000bf06270 */
[----:B------:R-:W-:Y:S05]  /*11f30*/  @!P0 BRA `(.L_x_952) ;  /* 0xffffffc400508947 */ /* 0x000fea000383ffff */
.L_x_868:
[----:B------:R-:W1:Y:S01]  /*11f40*/  S2R R3, SR_CgaCtaId ;  /* 0x0000000000037919 */ /* 0x000e620000008800 */
[----:B------:R-:W-:Y:S01]  /*11f50*/  VIADD R29, R29, 0x1 ;  /* 0x000000011d1d7836 */ /* 0x000fe20000000000 */
[----:B------:R-:W-:Y:S01]  /*11f60*/  MOV R2, 0x400 ;  /* 0x0000040000027802 */ /* 0x000fe20000000f00 */
[----:B------:R-:W-:Y:S03]  /*11f70*/  BSSY B0, `(.L_x_953) ;  /* 0x0000008000007945 */ /* 0x000fe60003800000 */
[----:B------:R-:W-:-:S04]  /*11f80*/  LEA.HI R0, R29, R29, RZ, 0x1 ;  /* 0x0000001d1d007211 */ /* 0x000fc800078f08ff */
[----:B------:R-:W-:-:S05]  /*11f90*/  LOP3.LUT R0, R0, 0xfffffffe, RZ, 0xc0, !PT ;  /* 0xfffffffe00007812 */ /* 0x000fca00078ec0ff */
[----:B------:R-:W-:-:S05]  /*11fa0*/  IMAD.IADD R0, R29, 0x1, -R0 ;  /* 0x000000011d007824 */ /* 0x000fca00078e0a00 */
[----:B------:R-:W-:Y:S02]  /*11fb0*/  SHF.L.U32 R0, R0, 0x1f, RZ ;  /* 0x0000001f00007819 */ /* 0x000fe400000006ff */
[----:B-1----:R-:W-:-:S04]  /*11fc0*/  LEA R9, R3, R2, 0x18 ;  /* 0x0000000203097211 */ /* 0x002fc800078ec0ff */
[----:B------:R-:W1:Y:S02]  /*11fd0*/  SYNCS.PHASECHK.TRANS64.TRYWAIT P0, [R9+URZ+0x16820], R0 ;  /* 0x01682000090075a7 */ /* 0x000e64000800017f */
[----:B-1----:R-:W-:Y:S05]  /*11fe0*/  @!P0 BRA `(.L_x_954) ;  /* 0x0000001800288947 */ /* 0x002fea0003800000 */
.L_x_1008:
[----:B------:R-:W-:Y:S05]  /*11ff0*/  BSYNC B0 ;  /* 0x0000000000007941 */ /* 0x000fea0003800000 */
.L_x_953:
[----:B------:R-:W-:-:S03]  /*12000*/  UMOV UR4, 0xffffffff ;  /* 0xffffffff00047882 */ /* 0x000fc60000000000 */
[----:B------:R-:W-:Y:S05]  /*12010*/  BRA.DIV UR4, `(.L_x_955) ;  /* 0x0000001a04307947 */ /* 0x000fea000b800000 */
[----:B-1----:R-:W1:Y:S02]  /*12020*/  S2R R0, SR_TID.X ;  /* 0x0000000000007919 */ /* 0x002e640000002100 */
[----:B-1----:R-:W-:-:S04]  /*12030*/  SHF.R.U32.HI R0, RZ, 0x5, R0 ;  /* 0x00000005ff007819 */ /* 0x002fc80000011600 */
[----:B------:R-:W-:-:S05]  /*12040*/  LOP3.LUT R0, R0, 0x3, RZ, 0xc0, !PT ;  /* 0x0000000300007812 */ /* 0x000fca00078ec0ff */
[----:B------:R1:W2:Y:S02]  /*12050*/  SHFL.IDX PT, R14, R0, RZ, 0x1f ;  /* 0x00001fff000e7589 */ /* 0x0002a400000e0000 */
.L_x_1011:
[----:B--2---:R-:W-:Y:S01]  /*12060*/  ISETP.NE.AND P0, PT, R14, RZ, PT ;  /* 0x000000ff0e00720c */ /* 0x004fe20003f05270 */
[----:B------:R-:W-:-:S12]  /*12070*/  BSSY B0, `(.L_x_956) ;  /* 0x0000024000007945 */ /* 0x000fd80003800000 */
[----:B------:R-:W-:Y:S05]  /*12080*/  @P0 BRA `(.L_x_957) ;  /* 0x0000000000880947 */ /* 0x000fea0003800000 */
[----:B------:R-:W-:-:S03]  /*12090*/  UMOV UR4, 0xffffffff ;  /* 0xffffffff00047882 */ /* 0x000fc60000000000 */
[----:B------:R-:W-:Y:S05]  /*120a0*/  BRA.DIV UR4, `(.L_x_958) ;  /* 0x0000001a04407947 */ /* 0x000fea000b800000 */
[----:B------:R-:W-:-:S13]  /*120b0*/  ELECT P6, URZ, PT ;  /* 0x00000000003f782f */ /* 0x000fda00038c0000 */
.L_x_1014:
[----:B------:R-:W-:Y:S05]  /*120c0*/  @!P6 BRA `(.L_x_957) ;  /* 0x000000000078e947 */ /* 0x000fea0003800000 */
[----:B------:R-:W-:-:S06]  /*120d0*/  ULOP3.LUT UR4, UR38, 0x2, URZ, 0xfc, !UPT ;  /* 0x0000000226047892 */ /* 0x000fcc000f8efc3f */
[----:B-1----:R-:W-:-:S05]  /*120e0*/  IMAD.U32 R0, RZ, RZ, UR4 ;  /* 0x00000004ff007e24 */ /* 0x002fca000f8e00ff */
[----:B------:R-:W-:-:S13]  /*120f0*/  ISETP.NE.AND P2, PT, R0, 0x3, PT ;  /* 0x000000030000780c */ /* 0x000fda0003f45270 */
[----:B------:R-:W-:Y:S05]  /*12100*/  @!P2 BRA `(.L_x_959) ;  /* 0x000000000004a947 */ /* 0x000fea0003800000 */
[----:B------:R-:W-:Y:S01]  /*12110*/  BPT.TRAP 0x1 ;  /* 0x000000040000795c */ /* 0x000fe20000300000 */
.L_x_959:
        /* <DEDUP_REMOVED lines=12> */
.L_x_1015:
[----:B------:R-:W2:Y:S02]  /*121e0*/  SYNCS.PHASECHK.TRANS64.TRYWAIT P0, [R3+URZ], R0 ;  /* 0x00000000030075a7 */ /* 0x000ea4000800017f */
[----:B--2---:R-:W-:Y:S05]  /*121f0*/  @!P0 BRA `(.L_x_961) ;  /* 0x0000001800208947 */ /* 0x004fea0003800000 */
.L_x_1016:
[----:B------:R-:W-:Y:S05]  /*12200*/  @!P2 BRA `(.L_x_962) ;  /* 0x000000000004a947 */ /* 0x000fea0003800000 */
[----:B------:R-:W-:Y:S01]  /*12210*/  BPT.TRAP 0x1 ;  /* 0x000000040000795c */ /* 0x000fe20000300000 */
.L_x_962:
[----:B--2---:R-:W-:-:S04]  /*12220*/  VIADD R3, R9, 0x16860 ;  /* 0x0001686009037836 */ /* 0x004fc80000000000 */
[----:B------:R-:W-:-:S04]  /*12230*/  IMAD R5, R16, 0x8, R3 ;  /* 0x0000000810057824 */ /* 0x000fc800078e0203 */
[----:B------:R-:W2:Y:S02]  /*12240*/  SYNCS.PHASECHK.TRANS64.TRYWAIT P0, [R5+URZ], R2 ;  /* 0x00000002050075a7 */ /* 0x000ea4000800017f */
[----:B--2---:R-:W-:Y:S05]  /*12250*/  @!P0 BRA `(.L_x_963) ;  /* 0x00000018001c8947 */ /* 0x004fea0003800000 */
.L_x_1017:
[----:B------:R-:W-:-:S07]  /*12260*/  IMAD R3, R4, 0x8, R3 ;  /* 0x0000000804037824 */ /* 0x000fce00078e0203 */
.L_x_964:
[----:B---3--:R3:W4:Y:S02]  /*12270*/  SYNCS.PHASECHK.TRANS64.TRYWAIT P0, [R3+URZ], R0 ;  /* 0x00000000030075a7 */ /* 0x008724000800017f */
[----:B----4-:R-:W-:Y:S05]  /*12280*/  @!P0 NANOSLEEP.SYNCS 0x989680 ;  /* 0x009896800000895d */ /* 0x010fea0003900000 */
[----:B------:R-:W4:Y:S02]  /*12290*/  @!P0 SYNCS.PHASECHK.TRANS64 P0, [R3+URZ], R0 ;  /* 0x00000000030085a7 */ /* 0x000f24000800007f */
[----:B----4-:R-:W-:Y:S05]  /*122a0*/  @!P0 BRA `(.L_x_964) ;  /* 0xfffffffc00f08947 */ /* 0x010fea000383ffff */
.L_x_957:
[----:B------:R-:W-:Y:S05]  /*122b0*/  BSYNC B0 ;  /* 0x0000000000007941 */ /* 0x000fea0003800000 */
.L_x_956:
[----:B------:R-:W-:Y:S05]  /*122c0*/  EXIT ;  /* 0x000000000000794d */ /* 0x000fea0003800000 */
.L_x_793:
[----:B0-----:R-:W-:-:S04]  /*122d0*/  IMAD.U32 R3, RZ, RZ, UR45 ;  /* 0x0000002dff037e24 */ /* 0x001fc8000f8e00ff */
[----:B------:R0:W1:Y:S03]  /*122e0*/  SYNCS.PHASECHK.TRANS64.TRYWAIT P1, [R3+URZ+0x16800], R0 ;  /* 0x01680000030075a7 */ /* 0x000066000802017f */
[----:B-1----:R-:W-:Y:S05]  /*122f0*/  @!P1 NANOSLEEP.SYNCS 0x989680 ;  /* 0x009896800000995d */ /* 0x002fea0003900000 */
[----:B------:R-:W1:Y:S02]  /*12300*/  @!P1 SYNCS.PHASECHK.TRANS64 P1, [R3+URZ+0x16800], R0 ;  /* 0x01680000030095a7 */ /* 0x000e64000802007f */
[----:B-1----:R-:W-:Y:S05]  /*12310*/  @!P1 BRA `(.L_x_793) ;  /* 0xfffffffc00ec9947 */ /* 0x002fea000383ffff */
[----:B------:R-:W-:Y:S05]  /*12320*/  BRA `(.L_x_965) ;  /* 0xfffffef400847947 */ /* 0x000fea000383ffff */
.L_x_797:
[----:B-1----:R1:W2:Y:S02]  /*12330*/  SYNCS.PHASECHK.TRANS64.TRYWAIT P2, [R5+URZ+0x16830], R0 ;  /* 0x01683000050075a7 */ /* 0x0022a4000804017f */
[----:B--2---:R-:W-:Y:S05]  /*12340*/  @!P2 NANOSLEEP.SYNCS 0x989680 ;  /* 0x009896800000a95d */ /* 0x004fea0003900000 */
[----:B------:R-:W2:Y:S02]  /*12350*/  @!P2 SYNCS.PHASECHK.TRANS64 P2, [R5+URZ+0x16830], R0 ;  /* 0x016830000500a5a7 */ /* 0x000ea4000804007f */
[----:B--2---:R-:W-:Y:S05]  /*12360*/  @!P2 BRA `(.L_x_797) ;  /* 0xfffffffc00f0a947 */ /* 0x004fea000383ffff */
[----:B------:R-:W-:Y:S05]  /*12370*/  BRA `(.L_x_796) ;  /* 0xfffffef400a87947 */ /* 0x000fea000383ffff */
.L_x_813:
[----:B-1----:R-:W-:-:S04]  /*12380*/  IMAD.U32 R7, RZ, RZ, UR6 ;  /* 0x00000006ff077e24 */ /* 0x002fc8000f8e00ff */
[----:B------:R1:W2:Y:S03]  /*12390*/  SYNCS.PHASECHK.TRANS64.TRYWAIT P2, [R7+URZ+0x16830], R6 ;  /* 0x01683006070075a7 */ /* 0x0002a6000804017f */
[----:B--2---:R-:W-:Y:S05]  /*123a0*/  @!P2 NANOSLEEP.SYNCS 0x989680 ;  /* 0x009896800000a95d */ /* 0x004fea0003900000 */
[----:B------:R-:W2:Y:S02]  /*123b0*/  @!P2 SYNCS.PHASECHK.TRANS64 P2, [R7+URZ+0x16830], R6 ;  /* 0x016830060700a5a7 */ /* 0x000ea4000804007f */
[----:B--2---:R-:W-:Y:S05]  /*123c0*/  @!P2 BRA `(.L_x_813) ;  /* 0xfffffffc00eca947 */ /* 0x004fea000383ffff */
[----:B------:R-:W-:Y:S05]  /*123d0*/  BRA `(.L_x_810) ;  /* 0xffffff2800147947 */ /* 0x000fea000383ffff */
.L_x_817:
[----:B-1----:R-:W-:-:S04]  /*123e0*/  IMAD.U32 R7, RZ, RZ, UR6 ;  /* 0x00000006ff077e24 */ /* 0x002fc8000f8e00ff */
[----:B------:R1:W2:Y:S03]  /*123f0*/  SYNCS.PHASECHK.TRANS64.TRYWAIT P2, [R7+URZ+0x16850], R6 ;  /* 0x01685006070075a7 */ /* 0x0002a6000804017f */
[----:B--2---:R-:W-:Y:S05]  /*12400*/  @!P2 NANOSLEEP.SYNCS 0x989680 ;  /* 0x009896800000a95d */ /* 0x004fea0003900000 */
[----:B------:R-:W2:Y:S02]  /*12410*/  @!P2 SYNCS.PHASECHK.TRANS64 P2, [R7+URZ+0x16850], R6 ;  /* 0x016850060700a5a7 */ /* 0x000ea4000804007f */
[----:B--2---:R-:W-:Y:S05]  /*12420*/  @!P2 BRA `(.L_x_817) ;  /* 0xfffffffc00eca947 */ /* 0x004fea000383ffff */
[----:B------:R-:W-:Y:S05]  /*12430*/  BRA `(.L_x_814) ;  /* 0xffffff2800847947 */ /* 0x000fea000383ffff */
.L_x_834:
[----:B-1----:R-:W-:-:S04]  /*12440*/  IMAD.U32 R11, RZ, RZ, UR6 ;  /* 0x00000006ff0b7e24 */ /* 0x002fc8000f8e00ff */
[----:B------:R1:W2:Y:S03]  /*12450*/  SYNCS.PHASECHK.TRANS64.TRYWAIT P3, [R11+URZ+0x16830], R0 ;  /* 0x016830000b0075a7 */ /* 0x0002a6000806017f */
[----:B--2---:R-:W-:Y:S05]  /*12460*/  @!P3 NANOSLEEP.SYNCS 0x989680 ;  /* 0x009896800000b95d */ /* 0x004fea0003900000 */
[----:B------:R-:W2:Y:S02]  /*12470*/  @!P3 SYNCS.PHASECHK.TRANS64 P3, [R11+URZ+0x16830], R0 ;  /* 0x016830000b00b5a7 */ /* 0x000ea4000806007f */
[----:B--2---:R-:W-:Y:S05]  /*12480*/  @!P3 BRA `(.L_x_834) ;  /* 0xfffffffc00ecb947 */ /* 0x004fea000383ffff */
[----:B------:R-:W-:Y:S05]  /*12490*/  BRA `(.L_x_831) ;  /* 0xffffff5400f87947 */ /* 0x000fea000383ffff */
.L_x_838:
[----:B-1----:R-:W-:-:S04]  /*124a0*/  IMAD.U32 R11, RZ, RZ, UR6 ;  /* 0x00000006ff0b7e24 */ /* 0x002fc8000f8e00ff */
[----:B------:R1:W2:Y:S03]  /*124b0*/  SYNCS.PHASECHK.TRANS64.TRYWAIT P2, [R11+URZ+0x16850], R0 ;  /* 0x016850000b0075a7 */ /* 0x0002a6000804017f */
[----:B--2---:R-:W-:Y:S05]  /*124c0*/  @!P2 NANOSLEEP.SYNCS 0x989680 ;  /* 0x009896800000a95d */ /* 0x004fea0003900000 */
[----:B------:R-:W2:Y:S02]  /*124d0*/  @!P2 SYNCS.PHASECHK.TRANS64 P2, [R11+URZ+0x16850], R0 ;  /* 0x016850000b00a5a7 */ /* 0x000ea4000804007f */
[----:B--2---:R-:W-:Y:S05]  /*124e0*/  @!P2 BRA `(.L_x_838) ;  /* 0xfffffffc00eca947 */ /* 0x004fea000383ffff */
[----:B------:R-:W-:Y:S05]  /*124f0*/  BRA `(.L_x_835) ;  /* 0xffffff5800687947 */ /* 0x000fea000383ffff */
.L_x_844:
[----:B-1----:R-:W-:-:S04]  /*12500*/  IMAD.U32 R9, RZ, RZ, UR6 ;  /* 0x00000006ff097e24 */ /* 0x002fc8000f8e00ff */
[----:B------:R1:W2:Y:S03]  /*12510*/  SYNCS.PHASECHK.TRANS64.TRYWAIT P3, [R9+URZ+0x16830], R0 ;  /* 0x01683000090075a7 */ /* 0x0002a6000806017f */
[----:B--2---:R-:W-:Y:S05]  /*12520*/  @!P3 NANOSLEEP.SYNCS 0x989680 ;  /* 0x009896800000b95d */ /* 0x004fea0003900000 */
[----:B------:R-:W2:Y:S02]  /*12530*/  @!P3 SYNCS.PHASECHK.TRANS64 P3, [R9+URZ+0x16830], R0 ;  /* 0x016830000900b5a7 */ /* 0x000ea4000806007f */
[----:B--2---:R-:W-:Y:S05]  /*12540*/  @!P3 BRA `(.L_x_844) ;  /* 0xfffffffc00ecb947 */ /* 0x004fea000383ffff */
[----:B------:R-:W-:Y:S05]  /*12550*/  BRA `(.L_x_841) ;  /* 0xffffff7400107947 */ /* 0x000fea000383ffff */
.L_x_848:
[----:B-1----:R-:W-:-:S04]  /*12560*/  IMAD.U32 R9, RZ, RZ, UR6 ;  /* 0x00000006ff097e24 */ /* 0x002fc8000f8e00ff */
[----:B------:R1:W2:Y:S03]  /*12570*/  SYNCS.PHASECHK.TRANS64.TRYWAIT P2, [R9+URZ+0x16850], R0 ;  /* 0x01685000090075a7 */ /* 0x0002a6000804017f */
[----:B--2---:R-:W-:Y:S05]  /*12580*/  @!P2 NANOSLEEP.SYNCS 0x989680 ;  /* 0x009896800000a95d */ /* 0x004fea0003900000 */
[----:B------:R-:W2:Y:S02]  /*12590*/  @!P2 SYNCS.PHASECHK.TRANS64 P2, [R9+URZ+0x16850], R0 ;  /* 0x016850000900a5a7 */ /* 0x000ea4000804007f */
[----:B--2---:R-:W-:Y:S05]  /*125a0*/  @!P2 BRA `(.L_x_848) ;  /* 0xfffffffc00eca947 */ /* 0x004fea000383ffff */
[----:B------:R-:W-:Y:S05]  /*125b0*/  BRA `(.L_x_845) ;  /* 0xffffff7400807947 */ /* 0x000fea000383ffff */
.L_x_861:
[----:B-1----:R-:W-:-:S04]  /*125c0*/  IMAD.U32 R6, RZ, RZ, UR5 ;  /* 0x00000005ff067e24 */ /* 0x002fc8000f8e00ff */
[----:B------:R1:W2:Y:S03]  /*125d0*/  SYNCS.PHASECHK.TRANS64.TRYWAIT P0, [R6+URZ+0x16850], R3 ;  /* 0x01685003060075a7 */ /* 0x0002a6000800017f */
[----:B--2---:R-:W-:Y:S05]  /*125e0*/  @!P0 NANOSLEEP.SYNCS 0x989680 ;  /* 0x009896800000895d */ /* 0x004fea0003900000 */
[----:B------:R-:W2:Y:S02]  /*125f0*/  @!P0 SYNCS.PHASECHK.TRANS64 P0, [R6+URZ+0x16850], R3 ;  /* 0x01685003060085a7 */ /* 0x000ea4000800007f */
[----:B--2---:R-:W-:Y:S05]  /*12600*/  @!P0 BRA `(.L_x_861) ;  /* 0xfffffffc00ec8947 */ /* 0x004fea000383ffff */
[----:B------:R-:W-:Y:S05]  /*12610*/  BRA `(.L_x_860) ;  /* 0xffffffa000107947 */ /* 0x000fea000383ffff */
.L_x_885:
[----:B------:R-:W-:Y:S02]  /*12620*/  IMAD.MOV.U32 R13, RZ, RZ, R20 ;  /* 0x000000ffff0d7224 */ /* 0x000fe400078e0014 */
[----:B------:R-:W-:Y:S02]  /*12630*/  IMAD.MOV.U32 R12, RZ, RZ, RZ ;  /* 0x000000ffff0c7224 */ /* 0x000fe400078e00ff */
[----:B------:R-:W-:Y:S02]  /*12640*/  IMAD.MOV.U32 R11, RZ, RZ, 0x1f ;  /* 0x0000001fff0b7424 */ /* 0x000fe400078e00ff */
[----:B------:R-:W-:-:S07]  /*12650*/  IMAD.MOV.U32 R15, RZ, RZ, -0x1 ;  /* 0xffffffffff0f7424 */ /* 0x000fce00078e00ff */
[----:B------:R-:W-:Y:S05]  /*12660*/  WARPSYNC.COLLECTIVE R15, `(.L_x_966) ;  /* 0x000000000f087348 */ /* 0x000fea0003c00000 */
[----:B------:R0:W1:Y:S02]  /*12670*/  SHFL.IDX P6, R14, R13, R12, R11 ;  /* 0x0000000c0d0e7389 */ /* 0x00006400000c000b */
[----:B01----:R-:W-:Y:S01]  /*12680*/  ENDCOLLECTIVE ;  /* 0x000000000000791b */ /* 0x003fe20003800000 */
.L_x_966:
[----:B------:R-:W-:Y:S05]  /*12690*/  BRA `(.L_x_967) ;  /* 0xffffffcc000c7947 */ /* 0x000fea000383ffff */
.L_x_887:
[----:B------:R-:W-:Y:S01]  /*126a0*/  BSSY B0, `(.L_x_968) ;  /* 0x0000006000007945 */ /* 0x000fe20003800000 */
[----:B------:R-:W-:-:S07]  /*126b0*/  IMAD.MOV.U32 R15, RZ, RZ, -0x1 ;  /* 0xffffffffff0f7424 */ /* 0x000fce00078e00ff */
[----:B0-----:R-:W-:Y:S05]  /*126c0*/  WARPSYNC.COLLECTIVE R15, `(.L_x_969) ;  /* 0x000000000f0c7348 */ /* 0x001fea0003c00000 */
[----:B------:R-:W-:Y:S02]  /*126d0*/  ELECT P6, UR62, PT ;  /* 0x00000000003e782f */ /* 0x000fe400038c0000 */
[----:B------:R-:W-:Y:S01]  /*126e0*/  MOV R14, UR62 ;  /* 0x0000003e000e7c02 */ /* 0x000fe20008000f00 */
[----:B0-----:R-:W-:Y:S10]  /*126f0*/  ENDCOLLECTIVE ;  /* 0x000000000000791b */ /* 0x001ff40003800000 */
.L_x_969:
[----:B------:R-:W-:Y:S05]  /*12700*/  BSYNC B0 ;  /* 0x0000000000007941 */ /* 0x000fea0003800000 */
.L_x_968:
[----:B------:R-:W-:Y:S05]  /*12710*/  BRA `(.L_x_970) ;  /* 0xffffffcc000c7947 */ /* 0x000fea000383ffff */
.L_x_889:
[----:B-1----:R1:W2:Y:S02]  /*12720*/  SYNCS.PHASECHK.TRANS64.TRYWAIT P0, [R3+URZ+0x16840], R0 ;  /* 0x01684000030075a7 */ /* 0x0022a4000800017f */
[----:B--2---:R-:W-:Y:S05]  /*12730*/  @!P0 NANOSLEEP.SYNCS 0x989680 ;  /* 0x009896800000895d */ /* 0x004fea0003900000 */
[----:B------:R-:W2:Y:S02]  /*12740*/  @!P0 SYNCS.PHASECHK.TRANS64 P0, [R3+URZ+0x16840], R0 ;  /* 0x01684000030085a7 */ /* 0x000ea4000800007f */
[----:B--2---:R-:W-:Y:S05]  /*12750*/  @!P0 BRA `(.L_x_889) ;  /* 0xfffffffc00f08947 */ /* 0x004fea000383ffff */
[----:B------:R-:W-:Y:S05]  /*12760*/  BRA `(.L_x_971) ;  /* 0xffffffcc00687947 */ /* 0x000fea000383ffff */
.L_x_893:
[----:B------:R-:W-:Y:S01]  /*12770*/  IMAD.MOV.U32 R13, RZ, RZ, R5 ;  /* 0x000000ffff0d7224 */ /* 0x000fe200078e0005 */
[----:B------:R-:W-:Y:S01]  /*12780*/  LOP3.LUT R20, R20, 0x7f, RZ, 0xc0, !PT ;  /* 0x0000007f14147812 */ /* 0x000fe200078ec0ff */
[----:B------:R-:W-:Y:S02]  /*12790*/  IMAD.MOV.U32 R12, RZ, RZ, RZ ;  /* 0x000000ffff0c7224 */ /* 0x000fe400078e00ff */
[----:B------:R-:W-:Y:S01]  /*127a0*/  IMAD.MOV.U32 R11, RZ, RZ, 0x181f ;  /* 0x0000181fff0b7424 */ /* 0x000fe200078e00ff */
[----:B------:R-:W-:Y:S01]  /*127b0*/  SHF.R.U32.HI R20, RZ, 0x3, R20 ;  /* 0x00000003ff147819 */ /* 0x000fe20000011614 */
[----:B------:R-:W-:-:S04]  /*127c0*/  IMAD.MOV.U32 R15, RZ, RZ, -0x1 ;  /* 0xffffffffff0f7424 */ /* 0x000fc800078e00ff */
[----:B------:R-:W-:-:S07]  /*127d0*/  VIADD R6, R20, UR41 ;  /* 0x0000002914067c36 */ /* 0x000fce0008000000 */
[----:B------:R-:W-:Y:S05]  /*127e0*/  WARPSYNC.COLLECTIVE R15, `(.L_x_972) ;  /* 0x000000000f087348 */ /* 0x000fea0003c00000 */
[----:B------:R0:W1:Y:S02]  /*127f0*/  SHFL.IDX P6, R14, R13, R12, R11 ;  /* 0x0000000c0d0e7389 */ /* 0x00006400000c000b */
[----:B01----:R-:W-:Y:S01]  /*12800*/  ENDCOLLECTIVE ;  /* 0x000000000000791b */ /* 0x003fe20003800000 */
.L_x_972:
[----:B------:R-:W-:Y:S02]  /*12810*/  VIADD R10, R6, 0x10 ;  /* 0x00000010060a7836 */ /* 0x000fe40000000000 */
[----:B------:R-:W-:Y:S02]  /*12820*/  IMAD.MOV.U32 R13, RZ, RZ, R0 ;  /* 0x000000ffff0d7224 */ /* 0x000fe400078e0000 */
[----:B------:R-:W-:-:S07]  /*12830*/  IMAD.MOV.U32 R2, RZ, RZ, R14 ;  /* 0x000000ffff027224 */ /* 0x000fce00078e000e */
[----:B------:R-:W-:Y:S05]  /*12840*/  WARPSYNC.COLLECTIVE R15, `(.L_x_973) ;  /* 0x000000000f087348 */ /* 0x000fea0003c00000 */
[----:B------:R0:W1:Y:S02]  /*12850*/  SHFL.IDX P6, R14, R13, R12, R11 ;  /* 0x0000000c0d0e7389 */ /* 0x00006400000c000b */
[----:B01----:R-:W-:Y:S01]  /*12860*/  ENDCOLLECTIVE ;  /* 0x000000000000791b */ /* 0x003fe20003800000 */
.L_x_973:
[----:B------:R-:W-:Y:S02]  /*12870*/  ULDC UR4, c[0x0][0x288] ;  /* 0x0000a20000047ab9 */ /* 0x000fe40000000800 */
[----:B------:R-:W-:-:S05]  /*12880*/  IMAD R7, R7, UR4, RZ ;  /* 0x0000000407077c24 */ /* 0x000fca000f8e02ff */
[----:B------:R-:W-:Y:S01]  /*12890*/  ISETP.GE.AND P1, PT, R6, R7, PT ;  /* 0x000000070600720c */ /* 0x000fe20003f26270 */
[----:B------:R-:W-:Y:S02]  /*128a0*/  IMAD.MOV.U32 R13, RZ, RZ, R5 ;  /* 0x000000ffff0d7224 */ /* 0x000fe400078e0005 */
[----:B------:R-:W-:-:S10]  /*128b0*/  IMAD.MOV.U32 R12, RZ, RZ, 0x1 ;  /* 0x00000001ff0c7424 */ /* 0x000fd400078e00ff */
[----:B------:R-:W-:-:S05]  /*128c0*/  @!P1 LEA R14, P2, R21, R14, 0x1 ;  /* 0x0000000e150e9211 */ /* 0x000fca00078408ff */
[----:B------:R-:W-:Y:S02]  /*128d0*/  @!P1 IMAD.X R3, RZ, RZ, R2, P2 ;  /* 0x000000ffff039224 */ /* 0x000fe400010e0602 */
[----:B------:R-:W-:-:S07]  /*128e0*/  @!P1 IMAD.MOV.U32 R2, RZ, RZ, R14 ;  /* 0x000000ffff029224 */ /* 0x000fce00078e000e */
[----:B------:R-:W-:Y:S05]  /*128f0*/  WARPSYNC.COLLECTIVE R15, `(.L_x_974) ;  /* 0x000000000f087348 */ /* 0x000fea0003c00000 */
[----:B------:R0:W1:Y:S02]  /*12900*/  SHFL.IDX P6, R14, R13, R12, R11 ;  /* 0x0000000c0d0e7389 */ /* 0x00006400000c000b */
[----:B01----:R-:W-:Y:S01]  /*12910*/  ENDCOLLECTIVE ;  /* 0x000000000000791b */ /* 0x003fe20003800000 */
.L_x_974:
        /* <DEDUP_REMOVED lines=10> */
.L_x_975:
[----:B------:R-:W-:Y:S02]  /*129c0*/  IMAD.MOV.U32 R13, RZ, RZ, R5 ;  /* 0x000000ffff0d7224 */ /* 0x000fe400078e0005 */
[----:B------:R-:W-:Y:S02]  /*129d0*/  IMAD.MOV.U32 R12, RZ, RZ, 0x2 ;  /* 0x00000002ff0c7424 */ /* 0x000fe400078e00ff */
[----:B------:R-:W-:-:S07]  /*129e0*/  IMAD.MOV.U32 R10, RZ, RZ, R14 ;  /* 0x000000ffff0a7224 */ /* 0x000fce00078e000e */
[----:B------:R-:W-:Y:S05]  /*129f0*/  WARPSYNC.COLLECTIVE R15, `(.L_x_976) ;  /* 0x000000000f087348 */ /* 0x000fea0003c00000 */
[----:B------:R0:W1:Y:S02]  /*12a00*/  SHFL.IDX P6, R14, R13, R12, R11 ;  /* 0x0000000c0d0e7389 */ /* 0x00006400000c000b */
[----:B01----:R-:W-:Y:S01]  /*12a10*/  ENDCOLLECTIVE ;  /* 0x000000000000791b */ /* 0x003fe20003800000 */
.L_x_976:
[----:B------:R-:W-:-:S05]  /*12a20*/  @!P1 LEA R10, P2, R21, R10, 0x1 ;  /* 0x0000000a150a9211 */ /* 0x000fca00078408ff */
[----:B------:R-:W-:Y:S02]  /*12a30*/  @!P1 IMAD.X R3, RZ, RZ, R2, P2 ;  /* 0x000000ffff039224 */ /* 0x000fe400010e0602 */
[----:B------:R-:W-:Y:S02]  /*12a40*/  @!P1 IMAD.MOV.U32 R2, RZ, RZ, R10 ;  /* 0x000000ffff029224 */ /* 0x000fe400078e000a */
[----:B------:R-:W-:Y:S02]  /*12a50*/  VIADD R10, R6, 0x20 ;  /* 0x00000020060a7836 */ /* 0x000fe40000000000 */
[----:B------:R-:W-:Y:S01]  /*12a60*/  IMAD.MOV.U32 R13, RZ, RZ, R0 ;  /* 0x000000ffff0d7224 */ /* 0x000fe200078e0000 */
[----:B------:R-:W-:Y:S01]  /*12a70*/  @!PT LDS RZ, [RZ] ;  /* 0x00000000fffff984 */ /* 0x000fe20000000800 */
[----:B------:R-:W-:Y:S01]  /*12a80*/  @!PT LDS RZ, [RZ] ;  /* 0x00000000fffff984 */ /* 0x000fe20000000800 */
[----:B------:R-:W-:Y:S01]  /*12a90*/  @!PT LDS RZ, [RZ] ;  /* 0x00000000fffff984 */ /* 0x000fe20000000800 */
[----:B------:R0:W-:Y:S02]  /*12aa0*/  @!P1 LDGSTS.E.BYPASS.LTC128B.128 [R26+0x8c00], desc[UR48][R2.64], !P0 ;  /* 0x08c00000021a9fae */ /* 0x0001e4000c101d70 */
[----:B------:R-:W-:Y:S01]  /*12ab0*/  ISETP.GE.AND P1, PT, R10, R7, PT ;  /* 0x000000070a00720c */ /* 0x000fe20003f26270 */
[----:B------:R-:W-:-:S02]  /*12ac0*/  VIADD R10, R6, 0x30 ;  /* 0x00000030060a7836 */ /* 0x000fc40000000000 */
[----:B------:R-:W-:-:S10]  /*12ad0*/  IMAD.MOV.U32 R9, RZ, RZ, R14 ;  /* 0x000000ffff097224 */ /* 0x000fd400078e000e */
[----:B0-----:R-:W-:Y:S05]  /*12ae0*/  WARPSYNC.COLLECTIVE R15, `(.L_x_977) ;  /* 0x000000000f087348 */ /* 0x001fea0003c00000 */
[----:B------:R1:W2:Y:S02]  /*12af0*/  SHFL.IDX P6, R14, R13, R12, R11 ;  /* 0x0000000c0d0e7389 */ /* 0x0002a400000c000b */
[----:B012---:R-:W-:Y:S01]  /*12b00*/  ENDCOLLECTIVE ;  /* 0x000000000000791b */ /* 0x007fe20003800000 */
.L_x_977:
[----:B------:R-:W-:Y:S02]  /*12b10*/  IMAD.MOV.U32 R13, RZ, RZ, R5 ;  /* 0x000000ffff0d7224 */ /* 0x000fe400078e0005 */
[----:B------:R-:W-:Y:S01]  /*12b20*/  IMAD.MOV.U32 R12, RZ, RZ, 0x3 ;  /* 0x00000003ff0c7424 */ /* 0x000fe200078e00ff */
[----:B------:R-:W-:-:S13]  /*12b30*/  @!P1 LEA R2, P2, R21, R14, 0x1 ;  /* 0x0000000e15029211 */ /* 0x000fda00078408ff */
[----:B------:R-:W-:Y:S05]  /*12b40*/  WARPSYNC.COLLECTIVE R15, `(.L_x_978) ;  /* 0x000000000f087348 */ /* 0x000fea0003c00000 */
[----:B------:R0:W1:Y:S02]  /*12b50*/  SHFL.IDX P6, R14, R13, R12, R11 ;  /* 0x0000000c0d0e7389 */ /* 0x00006400000c000b */
[----:B01----:R-:W-:Y:S01]  /*12b60*/  ENDCOLLECTIVE ;  /* 0x000000000000791b */ /* 0x003fe20003800000 */
.L_x_978:
[----:B------:R-:W-:-:S05]  /*12b70*/  @!P1 IMAD.X R3, RZ, RZ, R9, P2 ;  /* 0x000000ffff039224 */ /* 0x000fca00010e0609 */
        /* <DEDUP_REMOVED lines=10> */
.L_x_979:
[----:B------:R-:W-:Y:S02]  /*12c20*/  IMAD.MOV.U32 R13, RZ, RZ, R5 ;  /* 0x000000ffff0d7224 */ /* 0x000fe400078e0005 */
[----:B------:R-:W-:Y:S02]  /*12c30*/  IMAD.MOV.U32 R12, RZ, RZ, 0x4 ;  /* 0x00000004ff0c7424 */ /* 0x000fe400078e00ff */
[----:B------:R-:W-:-:S07]  /*12c40*/  IMAD.MOV.U32 R10, RZ, RZ, R14 ;  /* 0x000000ffff0a7224 */ /* 0x000fce00078e000e */
[----:B------:R-:W-:Y:S05]  /*12c50*/  WARPSYNC.COLLECTIVE R15, `(.L_x_980) ;  /* 0x000000000f087348 */ /* 0x000fea0003c00000 */
[----:B------:R0:W1:Y:S02]  /*12c60*/  SHFL.IDX P6, R14, R13, R12, R11 ;  /* 0x0000000c0d0e7389 */ /* 0x00006400000c000b */
[----:B01----:R-:W-:Y:S01]  /*12c70*/  ENDCOLLECTIVE ;  /* 0x000000000000791b */ /* 0x003fe20003800000 */
.L_x_980:
        /* <DEDUP_REMOVED lines=15> */
.L_x_981:
[----:B------:R-:W-:Y:S02]  /*12d70*/  IMAD.MOV.U32 R13, RZ, RZ, R5 ;  /* 0x000000ffff0d7224 */ /* 0x000fe400078e0005 */
[----:B------:R-:W-:Y:S01]  /*12d80*/  IMAD.MOV.U32 R12, RZ, RZ, 0x5 ;  /* 0x00000005ff0c7424 */ /* 0x000fe200078e00ff */
[----:B------:R-:W-:-:S13]  /*12d90*/  @!P1 LEA R2, P2, R21, R14, 0x1 ;  /* 0x0000000e15029211 */ /* 0x000fda00078408ff */
[----:B------:R-:W-:Y:S05]  /*12da0*/  WARPSYNC.COLLECTIVE R15, `(.L_x_982) ;  /* 0x000000000f087348 */ /* 0x000fea0003c00000 */
[----:B------:R0:W1:Y:S02]  /*12db0*/  SHFL.IDX P6, R14, R13, R12, R11 ;  /* 0x0000000c0d0e7389 */ /* 0x00006400000c000b */
[----:B01----:R-:W-:Y:S01]  /*12dc0*/  ENDCOLLECTIVE ;  /* 0x000000000000791b */ /* 0x003fe20003800000 */
.L_x_982:
        /* <DEDUP_REMOVED lines=11> */
.L_x_983:
[----:B------:R-:W-:Y:S02]  /*12e80*/  IMAD.MOV.U32 R13, RZ, RZ, R5 ;  /* 0x000000ffff0d7224 */ /* 0x000fe400078e0005 */
[----:B------:R-:W-:Y:S02]  /*12e90*/  IMAD.MOV.U32 R12, RZ, RZ, 0x6 ;  /* 0x00000006ff0c7424 */ /* 0x000fe400078e00ff */
[----:B------:R-:W-:-:S07]  /*12ea0*/  IMAD.MOV.U32 R10, RZ, RZ, R14 ;  /* 0x000000ffff0a7224 */ /* 0x000fce00078e000e */
[----:B------:R-:W-:Y:S05]  /*12eb0*/  WARPSYNC.COLLECTIVE R15, `(.L_x_984) ;  /* 0x000000000f087348 */ /* 0x000fea0003c00000 */
[----:B------:R0:W1:Y:S02]  /*12ec0*/  SHFL.IDX P6, R14, R13, R12, R11 ;  /* 0x0000000c0d0e7389 */ /* 0x00006400000c000b */
[----:B01----:R-:W-:Y:S01]  /*12ed0*/  ENDCOLLECTIVE ;  /* 0x000000000000791b */ /* 0x003fe20003800000 */
.L_x_984:
        /* <DEDUP_REMOVED lines=10> */
[----:B------:R-:W-:-:S12]  /*12f80*/  IMAD.MOV.U32 R9, RZ, RZ, R14 ;  /* 0x000000ffff097224 */ /* 0x000fd800078e000e */
[----:B0-----:R-:W-:Y:S05]  /*12f90*/  WARPSYNC.COLLECTIVE R15, `(.L_x_985) ;  /* 0x000000000f087348 */ /* 0x001fea0003c00000 */
[----:B------:R1:W2:Y:S02]  /*12fa0*/  SHFL.IDX P6, R14, R13, R12, R11 ;  /* 0x0000000c0d0e7389 */ /* 0x0002a400000c000b */
[----:B012---:R-:W-:Y:S01]  /*12fb0*/  ENDCOLLECTIVE ;  /* 0x000000000000791b */ /* 0x007fe20003800000 */
.L_x_985:
[----:B------:R-:W-:Y:S02]  /*12fc0*/  IMAD.MOV.U32 R13, RZ, RZ, R5 ;  /* 0x000000ffff0d7224 */ /* 0x000fe400078e0005 */
[----:B------:R-:W-:Y:S01]  /*12fd0*/  IMAD.MOV.U32 R12, RZ, RZ, 0x7 ;  /* 0x00000007ff0c7424 */ /* 0x000fe200078e00ff */
[----:B------:R-:W-:-:S13]  /*12fe0*/  @!P1 LEA R2, P2, R21, R14, 0x1 ;  /* 0x0000000e15029211 */ /* 0x000fda00078408ff */
[----:B------:R-:W-:Y:S05]  /*12ff0*/  WARPSYNC.COLLECTIVE R15, `(.L_x_986) ;  /* 0x000000000f087348 */ /* 0x000fea0003c00000 */
[----:B------:R0:W1:Y:S02]  /*13000*/  SHFL.IDX P6, R14, R13, R12, R11 ;  /* 0x0000000c0d0e7389 */ /* 0x00006400000c000b */
[----:B01----:R-:W-:Y:S01]  /*13010*/  ENDCOLLECTIVE ;  /* 0x000000000000791b */ /* 0x003fe20003800000 */
.L_x_986:
[----:B------:R-:W-:-:S05]  /*13020*/  @!P1 IMAD.X R3, RZ, RZ, R9, P2 ;  /* 0x000000ffff039224 */ /* 0x000fca00010e0609 */
[----:B------:R-:W-:Y:S01]  /*13030*/  @!PT LDS RZ, [RZ] ;  /* 0x00000000fffff984 */ /* 0x000fe20000000800 */
[----:B------:R-:W-:Y:S01]  /*13040*/  @!PT LDS RZ, [RZ] ;  /* 0x00000000fffff984 */ /* 0x000fe20000000800 */
[----:B------:R-:W-:Y:S01]  /*13050*/  @!PT LDS RZ, [RZ] ;  /* 0x00000000fffff984 */ /* 0x000fe20000000800 */
[----:B------:R0:W-:Y:S01]  /*13060*/  @!P1 LDGSTS.E.BYPASS.LTC128B.128 [R26+0xb400], desc[UR48][R2.64], !P0 ;  /* 0x0b400000021a9fae */ /* 0x0001e2000c101d70 */
[----:B------:R-:W-:Y:S02]  /*13070*/  IMAD.MOV.U32 R13, RZ, RZ, R0 ;  /* 0x000000ffff0d7224 */ /* 0x000fe400078e0000 */
[----:B------:R-:W-:-:S05]  /*13080*/  VIADD R0, R6, 0x70 ;  /* 0x0000007006007836 */ /* 0x000fca0000000000 */
[----:B------:R-:W-:Y:S01]  /*13090*/  ISETP.GE.AND P1, PT, R0, R7, PT ;  /* 0x000000070000720c */ /* 0x000fe20003f26270 */
[----:B------:R-:W-:Y:S02]  /*130a0*/  VIADD R0, R6, 0x80 ;  /* 0x0000008006007836 */ /* 0x000fe40000000000 */
[----:B------:R-:W-:-:S10]  /*130b0*/  IMAD.MOV.U32 R10, RZ, RZ, R14 ;  /* 0x000000ffff0a7224 */ /* 0x000fd400078e000e */
[----:B0-----:R-:W-:Y:S05]  /*130c0*/  WARPSYNC.COLLECTIVE R15, `(.L_x_987) ;  /* 0x000000000f087348 */ /* 0x001fea0003c00000 */
[----:B------:R1:W2:Y:S02]  /*130d0*/  SHFL.IDX P6, R14, R13, R12, R11 ;  /* 0x0000000c0d0e7389 */ /* 0x0002a400000c000b */
[----:B012---:R-:W-:Y:S01]  /*130e0*/  ENDCOLLECTIVE ;  /* 0x000000000000791b */ /* 0x007fe20003800000 */
.L_x_987:
[----:B------:R-:W-:Y:S02]  /*130f0*/  IMAD.MOV.U32 R13, RZ, RZ, R8 ;  /* 0x000000ffff0d7224 */ /* 0x000fe400078e0008 */
[----:B------:R-:W-:Y:S02]  /*13100*/  IMAD.MOV.U32 R12, RZ, RZ, RZ ;  /* 0x000000ffff0c7224 */ /* 0x000fe400078e00ff */
[----:B------:R-:W-:-:S07]  /*13110*/  IMAD.MOV.U32 R20, RZ, RZ, R14 ;  /* 0x000000ffff147224 */ /* 0x000fce00078e000e */
[----:B------:R-:W-:Y:S05]  /*13120*/  WARPSYNC.COLLECTIVE R15, `(.L_x_988) ;  /* 0x000000000f087348 */ /* 0x000fea0003c00000 */
[----:B------:R0:W1:Y:S02]  /*13130*/  SHFL.IDX P6, R14, R13, R12, R11 ;  /* 0x0000000c0d0e7389 */ /* 0x00006400000c000b */
[----:B01----:R-:W-:Y:S01]  /*13140*/  ENDCOLLECTIVE ;  /* 0x000000000000791b */ /* 0x003fe20003800000 */
.L_x_988:
[----:B------:R-:W-:-:S05]  /*13150*/  @!P1 LEA R2, P2, R21, R20, 0x1 ;  /* 0x0000001415029211 */ /* 0x000fca00078408ff */
[----:B------:R-:W-:-:S05]  /*13160*/  @!P1 IMAD.X R3, RZ, RZ, R10, P2 ;  /* 0x000000ffff039224 */ /* 0x000fca00010e060a */
[----:B------:R-:W-:Y:S01]  /*13170*/  @!PT LDS RZ, [RZ] ;  /* 0x00000000fffff984 */ /* 0x000fe20000000800 */
[----:B------:R-:W-:Y:S01]  /*13180*/  @!PT LDS RZ, [RZ] ;  /* 0x00000000fffff984 */ /* 0x000fe20000000800 */
[----:B------:R-:W-:Y:S01]  /*13190*/  @!PT LDS RZ, [RZ] ;  /* 0x00000000fffff984 */ /* 0x000fe20000000800 */
[----:B------:R0:W-:Y:S01]  /*131a0*/  @!P1 LDGSTS.E.BYPASS.LTC128B.128 [R26+0xbc00], desc[UR48][R2.64], !P0 ;  /* 0x0bc00000021a9fae */ /* 0x0001e2000c101d70 */
[----:B------:R-:W-:Y:S01]  /*131b0*/  IMAD.MOV.U32 R13, RZ, RZ, R4 ;  /* 0x000000ffff0d7224 */ /* 0x000fe200078e0004 */
[----:B------:R-:W-:Y:S01]  /*131c0*/  ISETP.GE.AND P1, PT, R0, R7, PT ;  /* 0x000000070000720c */ /* 0x000fe20003f26270 */
[----:B------:R-:W-:Y:S02]  /*131d0*/  VIADD R0, R6, 0x90 ;  /* 0x0000009006007836 */ /* 0x000fe40000000000 */
[----:B------:R-:W-:-:S10]  /*131e0*/  IMAD.MOV.U32 R9, RZ, RZ, R14 ;  /* 0x000000ffff097224 */ /* 0x000fd400078e000e */
[----:B0-----:R-:W-:Y:S05]  /*131f0*/  WARPSYNC.COLLECTIVE R15, `(.L_x_989) ;  /* 0x000000000f087348 */ /* 0x001fea0003c00000 */
[----:B------:R1:W2:Y:S02]  /*13200*/  SHFL.IDX P6, R14, R13, R12, R11 ;  /* 0x0000000c0d0e7389 */ /* 0x0002a400000c000b */
[----:B012---:R-:W-:Y:S01]  /*13210*/  ENDCOLLECTIVE ;  /* 0x000000000000791b */ /* 0x007fe20003800000 */
.L_x_989:
[----:B------:R-:W-:Y:S02]  /*13220*/  IMAD.MOV.U32 R13, RZ, RZ, R8 ;  /* 0x000000ffff0d7224 */ /* 0x000fe400078e0008 */
[----:B------:R-:W-:Y:S01]  /*13230*/  IMAD.MOV.U32 R12, RZ, RZ, 0x1 ;  /* 0x00000001ff0c7424 */ /* 0x000fe200078e00ff */
[----:B------:R-:W-:-:S13]  /*13240*/  @!P1 LEA R2, P2, R21, R14, 0x1 ;  /* 0x0000000e15029211 */ /* 0x000fda00078408ff */
[----:B------:R-:W-:Y:S05]  /*13250*/  WARPSYNC.COLLECTIVE R15, `(.L_x_990) ;  /* 0x000000000f087348 */ /* 0x000fea0003c00000 */
[----:B------:R0:W1:Y:S02]  /*13260*/  SHFL.IDX P6, R14, R13, R12, R11 ;  /* 0x0000000c0d0e7389 */ /* 0x00006400000c000b */
[----:B01----:R-:W-:Y:S01]  /*13270*/  ENDCOLLECTIVE ;  /* 0x000000000000791b */ /* 0x003fe20003800000 */
.L_x_990:
[----:B------:R-:W-:-:S05]  /*13280*/  @!P1 IMAD.X R3, RZ, RZ, R9, P2 ;  /* 0x000000ffff039224 */ /* 0x000fca00010e0609 */
[----:B------:R-:W-:Y:S01]  /*13290*/  @!PT LDS RZ, [RZ] ;  /* 0x00000000fffff984 */ /* 0x000fe20000000800 */
[----:B------:R-:W-:Y:S01]  /*132a0*/  @!PT LDS RZ, [RZ] ;  /* 0x00000000fffff984 */ /* 0x000fe20000000800 */
[----:B------:R-:W-:Y:S01]  /*132b0*/  @!PT LDS RZ, [RZ] ;  /* 0x00000000fffff984 */ /* 0x000fe20000000800 */
[----:B------:R0:W-:Y:S01]  /*132c0*/  @!P1 LDGSTS.E.BYPASS.LTC128B.128 [R26+0xc400], desc[UR48][R2.64], !P0 ;  /* 0x0c400000021a9fae */ /* 0x0001e2000c101d70 */
[----:B------:R-:W-:Y:S01]  /*132d0*/  ISETP.GE.AND P1, PT, R0, R7, PT ;  /* 0x000000070000720c */ /* 0x000fe20003f26270 */
[----:B------:R-:W-:Y:S02]  /*132e0*/  IMAD.MOV.U32 R13, RZ, RZ, R4 ;  /* 0x000000ffff0d7224 */ /* 0x000fe400078e0004 */
[----:B------:R-:W-:-:S10]  /*132f0*/  IMAD.MOV.U32 R5, RZ, RZ, R14 ;  /* 0x000000ffff057224 */ /* 0x000fd400078e000e */
[----:B0-----:R-:W-:Y:S05]  /*13300*/  WARPSYNC.COLLECTIVE R15, `(.L_x_991) ;  /* 0x000000000f087348 */ /* 0x001fea0003c00000 */
[----:B------:R1:W2:Y:S02]  /*13310*/  SHFL.IDX P6, R14, R13, R12, R11 ;  /* 0x0000000c0d0e7389 */ /* 0x0002a400000c000b */
[----:B012---:R-:W-:Y:S01]  /*13320*/  ENDCOLLECTIVE ;  /* 0x000000000000791b */ /* 0x007fe20003800000 */
.L_x_991:
[----:B------:R-:W-:Y:S02]  /*13330*/  IMAD.MOV.U32 R13, RZ, RZ, R8 ;  /* 0x000000ffff0d7224 */ /* 0x000fe400078e0008 */
[----:B------:R-:W-:Y:S02]  /*13340*/  IMAD.MOV.U32 R12, RZ, RZ, 0x2 ;  /* 0x00000002ff0c7424 */ /* 0x000fe400078e00ff */
[----:B------:R-:W-:-:S07]  /*13350*/  IMAD.MOV.U32 R9, RZ, RZ, R14 ;  /* 0x000000ffff097224 */ /* 0x000fce00078e000e */
[----:B------:R-:W-:Y:S05]  /*13360*/  WARPSYNC.COLLECTIVE R15, `(.L_x_992) ;  /* 0x000000000f087348 */ /* 0x000fea0003c00000 */
[----:B------:R0:W1:Y:S02]  /*13370*/  SHFL.IDX P6, R14, R13, R12, R11 ;  /* 0x0000000c0d0e7389 */ /* 0x00006400000c000b */
[----:B01----:R-:W-:Y:S01]  /*13380*/  ENDCOLLECTIVE ;  /* 0x000000000000791b */ /* 0x003fe20003800000 */
.L_x_992:
        /* <DEDUP_REMOVED lines=11> */
.L_x_993:
[----:B------:R-:W-:-:S05]  /*13440*/  VIADD R2, R6, 0xa0 ;  /* 0x000000a006027836 */ /* 0x000fca0000000000 */
[----:B------:R-:W-:Y:S01]  /*13450*/  ISETP.GE.AND P1, PT, R2, R7, PT ;  /* 0x000000070200720c */ /* 0x000fe20003f26270 */
[----:B------:R-:W-:Y:S02]  /*13460*/  IMAD.MOV.U32 R13, RZ, RZ, R8 ;  /* 0x000000ffff0d7224 */ /* 0x000fe400078e0008 */
[----:B------:R-:W-:-:S10]  /*13470*/  IMAD.MOV.U32 R12, RZ, RZ, 0x3 ;  /* 0x00000003ff0c7424 */ /* 0x000fd400078e00ff */
[----:B------:R-:W-:-:S13]  /*13480*/  @!P1 LEA R2, P2, R21, R14, 0x1 ;  /* 0x0000000e15029211 */ /* 0x000fda00078408ff */
[----:B------:R-:W-:Y:S05]  /*13490*/  WARPSYNC.COLLECTIVE R15, `(.L_x_994) ;  /* 0x000000000f087348 */ /* 0x000fea0003c00000 */
[----:B------:R0:W1:Y:S02]  /*134a0*/  SHFL.IDX P6, R14, R13, R12, R11 ;  /* 0x0000000c0d0e7389 */ /* 0x00006400000c000b */
[----:B01----:R-:W-:Y:S01]  /*134b0*/  ENDCOLLECTIVE ;  /* 0x000000000000791b */ /* 0x003fe20003800000 */
.L_x_994:
        /* <DEDUP_REMOVED lines=10> */
.L_x_995:
[----:B------:R-:W-:Y:S05]  /*13560*/  BRA `(.L_x_996) ;  /* 0xffffffcc002c7947 */ /* 0x000fea000383ffff */
.L_x_896:
[----:B0-----:R0:W1:Y:S02]  /*13570*/  SYNCS.PHASECHK.TRANS64.TRYWAIT P0, [R17+URZ+0x16820], R2 ;  /* 0x01682002110075a7 */ /* 0x001064000800017f */
[----:B-1----:R-:W-:Y:S05]  /*13580*/  @!P0 NANOSLEEP.SYNCS 0x989680 ;  /* 0x009896800000895d */ /* 0x002fea0003900000 */
[----:B------:R-:W1:Y:S02]  /*13590*/  @!P0 SYNCS.PHASECHK.TRANS64 P0, [R17+URZ+0x16820], R2 ;  /* 0x01682002110085a7 */ /* 0x000e64000800007f */
[----:B-1----:R-:W-:Y:S05]  /*135a0*/  @!P0 BRA `(.L_x_896) ;  /* 0xfffffffc00f08947 */ /* 0x002fea000383ffff */
[----:B------:R-:W-:Y:S05]  /*135b0*/  BRA `(.L_x_997) ;  /* 0xffffffcc00847947 */ /* 0x000fea000383ffff */
.L_x_903:
[----:B0-----:R0:W1:Y:S02]  /*135c0*/  SYNCS.PHASECHK.TRANS64.TRYWAIT P0, [R3+URZ+0x16840], R2 ;  /* 0x01684002030075a7 */ /* 0x001064000800017f */
[----:B-1----:R-:W-:Y:S05]  /*135d0*/  @!P0 NANOSLEEP.SYNCS 0x989680 ;  /* 0x009896800000895d */ /* 0x002fea0003900000 */
[----:B------:R-:W1:Y:S02]  /*135e0*/  @!P0 SYNCS.PHASECHK.TRANS64 P0, [R3+URZ+0x16840], R2 ;  /* 0x01684002030085a7 */ /* 0x000e64000800007f */
[----:B-1----:R-:W-:Y:S05]  /*135f0*/  @!P0 BRA `(.L_x_903) ;  /* 0xfffffffc00f08947 */ /* 0x002fea000383ffff */
[----:B------:R-:W-:Y:S05]  /*13600*/  BRA `(.L_x_998) ;  /* 0xffffffd000387947 */ /* 0x000fea000383ffff */
.L_x_908:
[----:B0-----:R0:W1:Y:S02]  /*13610*/  SYNCS.PHASECHK.TRANS64.TRYWAIT P0, [R2+URZ+0x60], R3 ;  /* 0x00006003020075a7 */ /* 0x001064000800017f */
[----:B-1----:R-:W-:Y:S05]  /*13620*/  @!P0 NANOSLEEP.SYNCS 0x989680 ;  /* 0x009896800000895d */ /* 0x002fea0003900000 */
[----:B------:R-:W1:Y:S02]  /*13630*/  @!P0 SYNCS.PHASECHK.TRANS64 P0, [R2+URZ+0x60], R3 ;  /* 0x00006003020085a7 */ /* 0x000e64000800007f */
[----:B-1----:R-:W-:Y:S05]  /*13640*/  @!P0 BRA `(.L_x_908) ;  /* 0xfffffffc00f08947 */ /* 0x002fea000383ffff */
[----:B------:R-:W-:Y:S05]  /*13650*/  BRA `(.L_x_999) ;  /* 0xffffffd000b07947 */ /* 0x000fea000383ffff */
.L_x_917:
[----:B0-----:R0:W1:Y:S02]  /*13660*/  SYNCS.PHASECHK.TRANS64.TRYWAIT P0, [R3+URZ+0x16840], R2 ;  /* 0x01684002030075a7 */ /* 0x001064000800017f */
[----:B-1----:R-:W-:Y:S05]  /*13670*/  @!P0 NANOSLEEP.SYNCS 0x989680 ;  /* 0x009896800000895d */ /* 0x002fea0003900000 */
[----:B------:R-:W1:Y:S02]  /*13680*/  @!P0 SYNCS.PHASECHK.TRANS64 P0, [R3+URZ+0x16840], R2 ;  /* 0x01684002030085a7 */ /* 0x000e64000800007f */
[----:B-1----:R-:W-:Y:S05]  /*13690*/  @!P0 BRA `(.L_x_917) ;  /* 0xfffffffc00f08947 */ /* 0x002fea000383ffff */
[----:B------:R-:W-:Y:S05]  /*136a0*/  BRA `(.L_x_1000) ;  /* 0xffffffd400f07947 */ /* 0x000fea000383ffff */
.L_x_922:
[----:B0-----:R0:W1:Y:S02]  /*136b0*/  SYNCS.PHASECHK.TRANS64.TRYWAIT P0, [R5+URZ+0x60], R24 ;  /* 0x00006018050075a7 */ /* 0x001064000800017f */
[----:B-1----:R-:W-:Y:S05]  /*136c0*/  @!P0 NANOSLEEP.SYNCS 0x989680 ;  /* 0x009896800000895d */ /* 0x002fea0003900000 */
[----:B------:R-:W1:Y:S02]  /*136d0*/  @!P0 SYNCS.PHASECHK.TRANS64 P0, [R5+URZ+0x60], R24 ;  /* 0x00006018050085a7 */ /* 0x000e64000800007f */
[----:B-1----:R-:W-:Y:S05]  /*136e0*/  @!P0 BRA `(.L_x_922) ;  /* 0xfffffffc00f08947 */ /* 0x002fea000383ffff */
[----:B------:R-:W-:Y:S05]  /*136f0*/  BRA `(.L_x_1001) ;  /* 0xffffffd800687947 */ /* 0x000fea000383ffff */
.L_x_930:
[----:B0-----:R0:W1:Y:S02]  /*13700*/  SYNCS.PHASECHK.TRANS64.TRYWAIT P0, [R2+URZ+0x16840], R3 ;  /* 0x01684003020075a7 */ /* 0x001064000800017f */
[----:B-1----:R-:W-:Y:S05]  /*13710*/  @!P0 NANOSLEEP.SYNCS 0x989680 ;  /* 0x009896800000895d */ /* 0x002fea0003900000 */
[----:B------:R-:W1:Y:S02]  /*13720*/  @!P0 SYNCS.PHASECHK.TRANS64 P0, [R2+URZ+0x16840], R3 ;  /* 0x01684003020085a7 */ /* 0x000e64000800007f */
[----:B-1----:R-:W-:Y:S05]  /*13730*/  @!P0 BRA `(.L_x_930) ;  /* 0xfffffffc00f08947 */ /* 0x002fea000383ffff */
[----:B------:R-:W-:Y:S05]  /*13740*/  BRA `(.L_x_1002) ;  /* 0xffffffdc00747947 */ /* 0x000fea000383ffff */
.L_x_935:
[----:B0-----:R0:W1:Y:S02]  /*13750*/  SYNCS.PHASECHK.TRANS64.TRYWAIT P0, [R5+URZ+0x60], R8 ;  /* 0x00006008050075a7 */ /* 0x001064000800017f */
[----:B-1----:R-:W-:Y:S05]  /*13760*/  @!P0 NANOSLEEP.SYNCS 0x989680 ;  /* 0x009896800000895d */ /* 0x002fea0003900000 */
[----:B------:R-:W1:Y:S02]  /*13770*/  @!P0 SYNCS.PHASECHK.TRANS64 P0, [R5+URZ+0x60], R8 ;  /* 0x00006008050085a7 */ /* 0x000e64000800007f */
[----:B-1----:R-:W-:Y:S05]  /*13780*/  @!P0 BRA `(.L_x_935) ;  /* 0xfffffffc00f08947 */ /* 0x002fea000383ffff */
[----:B------:R-:W-:Y:S05]  /*13790*/  BRA `(.L_x_1003) ;  /* 0xffffffdc00f07947 */ /* 0x000fea000383ffff */
.L_x_945:
[----:B-1----:R1:W2:Y:S02]  /*137a0*/  SYNCS.PHASECHK.TRANS64.TRYWAIT P0, [R3+URZ+0x16860], R0 ;  /* 0x01686000030075a7 */ /* 0x0022a4000800017f */
[----:B--2---:R-:W-:Y:S05]  /*137b0*/  @!P0 NANOSLEEP.SYNCS 0x989680 ;  /* 0x009896800000895d */ /* 0x004fea0003900000 */
[----:B------:R-:W2:Y:S02]  /*137c0*/  @!P0 SYNCS.PHASECHK.TRANS64 P0, [R3+URZ+0x16860], R0 ;  /* 0x01686000030085a7 */ /* 0x000ea4000800007f */
[----:B--2---:R-:W-:Y:S05]  /*137d0*/  @!P0 BRA `(.L_x_945) ;  /* 0xfffffffc00f08947 */ /* 0x004fea000383ffff */
[----:B------:R-:W-:Y:S05]  /*137e0*/  BRA `(.L_x_1004) ;  /* 0xffffffe000e07947 */ /* 0x000fea000383ffff */
.L_x_951:
[----:B------:R-:W-:Y:S01]  /*137f0*/  BSSY B0, `(.L_x_1005) ;  /* 0x0000008000007945 */ /* 0x000fe20003800000 */
[----:B------:R-:W-:Y:S02]  /*13800*/  IMAD.MOV.U32 R13, RZ, RZ, R27 ;  /* 0x000000ffff0d7224 */ /* 0x000fe400078e001b */
[----:B------:R-:W-:Y:S02]  /*13810*/  IMAD.MOV.U32 R12, RZ, RZ, RZ ;  /* 0x000000ffff0c7224 */ /* 0x000fe400078e00ff */
[----:B------:R-:W-:Y:S02]  /*13820*/  IMAD.MOV.U32 R11, RZ, RZ, 0x1f ;  /* 0x0000001fff0b7424 */ /* 0x000fe400078e00ff */
[----:B------:R-:W-:-:S07]  /*13830*/  IMAD.MOV.U32 R15, RZ, RZ, -0x1 ;  /* 0xffffffffff0f7424 */ /* 0x000fce00078e00ff */
[----:B0-----:R-:W-:Y:S05]  /*13840*/  WARPSYNC.COLLECTIVE R15, `(.L_x_1006) ;  /* 0x000000000f087348 */ /* 0x001fea0003c00000 */
[----:B------:R1:W2:Y:S02]  /*13850*/  SHFL.IDX P6, R14, R13, R12, R11 ;  /* 0x0000000c0d0e7389 */ /* 0x0002a400000c000b */
[----:B012---:R-:W-:Y:S01]  /*13860*/  ENDCOLLECTIVE ;  /* 0x000000000000791b */ /* 0x007fe20003800000 */
.L_x_1006:
[----:B------:R-:W-:Y:S05]  /*13870*/  BSYNC B0 ;  /* 0x0000000000007941 */ /* 0x000fea0003800000 */
.L_x_1005:
[----:B------:R-:W-:Y:S05]  /*13880*/  BRA `(.L_x_1007) ;  /* 0xffffffe400807947 */ /* 0x000fea000383ffff */
.L_x_954:
[----:B-1----:R1:W2:Y:S02]  /*13890*/  SYNCS.PHASECHK.TRANS64.TRYWAIT P0, [R9+URZ+0x16820], R0 ;  /* 0x01682000090075a7 */ /* 0x0022a4000800017f */
[----:B--2---:R-:W-:Y:S05]  /*138a0*/  @!P0 NANOSLEEP.SYNCS 0x989680 ;  /* 0x009896800000895d */ /* 0x004fea0003900000 */
[----:B------:R-:W2:Y:S02]  /*138b0*/  @!P0 SYNCS.PHASECHK.TRANS64 P0, [R9+URZ+0x16820], R0 ;  /* 0x01682000090085a7 */ /* 0x000ea4000800007f */
[----:B--2---:R-:W-:Y:S05]  /*138c0*/  @!P0 BRA `(.L_x_954) ;  /* 0xfffffffc00f08947 */ /* 0x004fea000383ffff */
[----:B------:R-:W-:Y:S05]  /*138d0*/  BRA `(.L_x_1008) ;  /* 0xffffffe400c47947 */ /* 0x000fea000383ffff */
.L_x_955:
        /* <DEDUP_REMOVED lines=11> */
.L_x_1010:
[----:B------:R-:W-:Y:S05]  /*13990*/  BSYNC B0 ;  /* 0x0000000000007941 */ /* 0x000fea0003800000 */
.L_x_1009:
[----:B------:R-:W-:Y:S05]  /*139a0*/  BRA `(.L_x_1011) ;  /* 0xffffffe400ac7947 */ /* 0x000fea000383ffff */
.L_x_958:
[----:B------:R-:W-:Y:S01]  /*139b0*/  BSSY B1, `(.L_x_1012) ;  /* 0x0000006000017945 */ /* 0x000fe20003800000 */
[----:B------:R-:W-:-:S07]  /*139c0*/  IMAD.MOV.U32 R15, RZ, RZ, -0x1 ;  /* 0xffffffffff0f7424 */ /* 0x000fce00078e00ff */
[----:B01----:R-:W-:Y:S05]  /*139d0*/  WARPSYNC.COLLECTIVE R15, `(.L_x_1013) ;  /* 0x000000000f0c7348 */ /* 0x003fea0003c00000 */
[----:B------:R-:W-:Y:S02]  /*139e0*/  ELECT P6, UR62, PT ;  /* 0x00000000003e782f */ /* 0x000fe400038c0000 */
[----:B------:R-:W-:Y:S01]  /*139f0*/  MOV R14, UR62 ;  /* 0x0000003e000e7c02 */ /* 0x000fe20008000f00 */
[----:B01----:R-:W-:Y:S10]  /*13a00*/  ENDCOLLECTIVE ;  /* 0x000000000000791b */ /* 0x003ff40003800000 */
.L_x_1013:
[----:B------:R-:W-:Y:S05]  /*13a10*/  BSYNC B1 ;  /* 0x0000000000017941 */ /* 0x000fea0003800000 */
.L_x_1012:
[----:B------:R-:W-:Y:S05]  /*13a20*/  BRA `(.L_x_1014) ;  /* 0xffffffe400a47947 */ /* 0x000fea000383ffff */
.L_x_960:
[----:B-1----:R1:W2:Y:S02]  /*13a30*/  SYNCS.PHASECHK.TRANS64.TRYWAIT P0, [R7+URZ], R2 ;  /* 0x00000002070075a7 */ /* 0x0022a4000800017f */
[----:B--2---:R-:W-:Y:S05]  /*13a40*/  @!P0 NANOSLEEP.SYNCS 0x989680 ;  /* 0x009896800000895d */ /* 0x004fea0003900000 */
[----:B------:R-:W2:Y:S02]  /*13a50*/  @!P0 SYNCS.PHASECHK.TRANS64 P0, [R7+URZ], R2 ;  /* 0x00000002070085a7 */ /* 0x000ea4000800007f */
[----:B--2---:R-:W-:Y:S05]  /*13a60*/  @!P0 BRA `(.L_x_960) ;  /* 0xfffffffc00f08947 */ /* 0x004fea000383ffff */
[----:B------:R-:W-:Y:S05]  /*13a70*/  BRA `(.L_x_1015) ;  /* 0xffffffe400d87947 */ /* 0x000fea000383ffff */
.L_x_961:
[----:B--2---:R2:W3:Y:S02]  /*13a80*/  SYNCS.PHASECHK.TRANS64.TRYWAIT P0, [R3+URZ], R0 ;  /* 0x00000000030075a7 */ /* 0x0044e4000800017f */
[----:B---3--:R-:W-:Y:S05]  /*13a90*/  @!P0 NANOSLEEP.SYNCS 0x989680 ;  /* 0x009896800000895d */ /* 0x008fea0003900000 */
[----:B------:R-:W3:Y:S02]  /*13aa0*/  @!P0 SYNCS.PHASECHK.TRANS64 P0, [R3+URZ], R0 ;  /* 0x00000000030085a7 */ /* 0x000ee4000800007f */
[----:B---3--:R-:W-:Y:S05]  /*13ab0*/  @!P0 BRA `(.L_x_961) ;  /* 0xfffffffc00f08947 */ /* 0x008fea000383ffff */
[----:B------:R-:W-:Y:S05]  /*13ac0*/  BRA `(.L_x_1016) ;  /* 0xffffffe400cc7947 */ /* 0x000fea000383ffff */
.L_x_963:
[----:B--2---:R2:W3:Y:S02]  /*13ad0*/  SYNCS.PHASECHK.TRANS64.TRYWAIT P0, [R5+URZ], R2 ;  /* 0x00000002050075a7 */ /* 0x0044e4000800017f */
[----:B---3--:R-:W-:Y:S05]  /*13ae0*/  @!P0 NANOSLEEP.SYNCS 0x989680 ;  /* 0x009896800000895d */ /* 0x008fea0003900000 */
[----:B------:R-:W3:Y:S02]  /*13af0*/  @!P0 SYNCS.PHASECHK.TRANS64 P0, [R5+URZ], R2 ;  /* 0x00000002050085a7 */ /* 0x000ee4000800007f */
[----:B---3--:R-:W-:Y:S05]  /*13b00*/  @!P0 BRA `(.L_x_963) ;  /* 0xfffffffc00f08947 */ /* 0x008fea000383ffff */
[----:B------:R-:W-:Y:S05]  /*13b10*/  BRA `(.L_x_1017) ;  /* 0xffffffe400d07947 */ /* 0x000fea000383ffff */
.L_x_1018:
        /* <DEDUP_REMOVED lines=14> */
.L_x_2644:


//--------------------- .text._ZN7cutlass13device_kernelIN5flash11enable_sm90INS1_16FlashAttnFwdSm90INS1_25CollectiveMainloopFwdSm90ILi2EN4cute5tupleIJNS5_1CILi1EEES8_S8_EEENS6_IJNS7_ILi192EEENS7_ILi128EEENS7_ILi64EEEEEELi64ENS_6half_tEfNS_4arch4Sm90ELb0ELb1ELb0ELb1ELb0ELb0ELb0ELb1ELb1ELb1ELb0ELb0EEENS1_21CollectiveEpilogueFwdINS6_IJSA_SC_SB_EEES9_SE_SG_Li384ELb1ELb1ELb0ELb0EEENS1_36VarlenDynamicPersistentTileSchedulerILi192ELi128ELi384ELi128ELb0ELb1ELb1ELb1ELb0ELb1EEEEEEEEEvNT_6ParamsE --------------------------
	.section	.text._ZN7cutlass13device_kernelIN5flash11enable_sm90INS1_16FlashAttnFwdSm90INS1_25CollectiveMainloopFwdSm90ILi2EN4cute5tupleIJNS5_1CILi1EEES8_S8_EEENS6_IJNS7_ILi192EEENS7_ILi128EEENS7_ILi64EEEEEELi64ENS_6half_tEfNS_4arch4Sm90ELb0ELb1ELb0ELb1ELb0ELb0ELb0ELb1ELb1ELb1ELb0ELb0EEENS1_21CollectiveEpilogueFwdINS6_IJSA_SC_SB_EEES9_SE_SG_Li384ELb1ELb1ELb0ELb0EEENS1_36VarlenDynamicPersistentTileSchedulerILi192ELi128ELi384ELi128ELb0ELb1ELb1ELb1ELb0ELb1EEEEEEEEEvNT_6ParamsE,"ax",@progbits
	.align	128
.text._ZN7cutlass13device_kernelIN5flash11enable_sm90INS1_16FlashAttnFwdSm90INS1_25CollectiveMainloopFwdSm90ILi2EN4cute5tupleIJNS5_1CILi1EEES8_S8_EEENS6_IJNS7_ILi192EEENS7_ILi128EEENS7_ILi64EEEEEELi64ENS_6half_tEfNS_4arch4Sm90ELb0ELb1ELb0ELb1ELb0ELb0ELb0ELb1ELb1ELb1ELb0ELb0EEENS1_21CollectiveEpilogueFwdINS6_IJSA_SC_SB_EEES9_SE_SG_Li384ELb1ELb1ELb0ELb0EEENS1_36VarlenDynamicPersistentTileSchedulerILi192ELi128ELi384ELi128ELb0ELb1ELb1ELb1ELb0ELb1EEEEEEEEEvNT_6ParamsE:
        .type           _ZN7cutlass13device_kernelIN5flash11enable_sm90INS1_16FlashAttnFwdSm90INS1_25CollectiveMainloopFwdSm90ILi2EN4cute5tupleIJNS5_1CILi1EEES8_S8_EEENS6_IJNS7_ILi192EEENS7_ILi128EEENS7_ILi64EEEEEELi64ENS_6half_tEfNS_4arch4Sm90ELb0ELb1ELb0ELb1ELb0ELb0ELb0ELb1ELb1ELb1ELb0ELb0EEENS1_21CollectiveEpilogueFwdINS6_IJSA_SC_SB_EEES9_SE_SG_Li384ELb1ELb1ELb0ELb0EEENS1_36VarlenDynamicPersistentTileSchedulerILi192ELi128ELi384ELi128ELb0ELb1ELb1ELb1ELb0ELb1EEEEEEEEEvNT_6ParamsE,@function
        .size           _ZN7cutlass13device_kernelIN5flash11enable_sm90INS1_16FlashAttnFwdSm90INS1_25CollectiveMainloopFwdSm90ILi2EN4cute5tupleIJNS5_1CILi1EEES8_S8_EEENS6_IJNS7_ILi192EEENS7_ILi128EEENS7_ILi64EEEEEELi64ENS_6half_tEfNS_4arch4Sm90ELb0ELb1ELb0ELb1ELb0ELb0ELb0ELb1ELb1ELb1ELb0ELb0EEENS1_21CollectiveEpilogueFwdINS6_IJSA_SC_SB_EEES9_SE_SG_Li384ELb1ELb1ELb0ELb0EEENS1_36VarlenDynamicPersistentTileSchedulerILi192ELi128ELi384ELi128ELb0ELb1ELb1ELb1ELb0ELb1EEEEEEEEEvNT_6ParamsE,(.L_x_2645 - _ZN7cutlass13device_kernelIN5flash11enable_sm90INS1_16FlashAttnFwdSm90INS1_25CollectiveMainloopFwdSm90ILi2EN4cute5tupleIJNS5_1CILi1EEES8_S8_EEENS6_IJNS7_ILi192EEENS7_ILi128EEENS7_ILi64EEEEEELi64ENS_6half_tEfNS_4arch4Sm90ELb0ELb1ELb0ELb1ELb0ELb0ELb0ELb1ELb1ELb1ELb0ELb0EEENS1_21CollectiveEpilogueFwdINS6_IJSA_SC_SB_EEES9_SE_SG_Li384ELb1ELb1ELb0ELb0EEENS1_36VarlenDynamicPersistentTileSchedulerILi192ELi128ELi384ELi128ELb0ELb1ELb1ELb1ELb0ELb1EEEEEEEEEvNT_6ParamsE)
        .other          _ZN7cutlass13device_kernelIN5flash11enable_sm90INS1_16FlashAttnFwdSm90INS1_25CollectiveMainloopFwdSm90ILi2EN4cute5tupleIJNS5_1CILi1EEES8_S8_EEENS6_IJNS7_ILi192EEENS7_ILi128EEENS7_ILi64EEEEEELi64ENS_6half_tEfNS_4arch4Sm90ELb0ELb1ELb0ELb1ELb0ELb0ELb0ELb1ELb1ELb1ELb0ELb0EEENS1_21CollectiveEpilogueFwdINS6_IJSA_SC_SB_EEES9_SE_SG_Li384ELb1ELb1ELb0ELb0EEENS1_36VarlenDynamicPersistentTileSchedulerILi192ELi128ELi384ELi128ELb0ELb1ELb1ELb1ELb0ELb1EEEEEEEEEvNT_6ParamsE,@"STO_CUDA_ENTRY STV_DEFAULT"
_ZN7cutlass13device_kernelIN5flash11enable_sm90INS1_16FlashAttnFwdSm90INS1_25CollectiveMainloopFwdSm90ILi2EN4cute5tupleIJNS5_1CILi1EEES8_S8_EEENS6_IJNS7_ILi192EEENS7_ILi128EEENS7_ILi64EEEEEELi64ENS_6half_tEfNS_4arch4Sm90ELb0ELb1ELb0ELb1ELb0ELb0ELb0ELb1ELb1ELb1ELb0ELb0EEENS1_21CollectiveEpilogueFwdINS6_IJSA_SC_SB_EEES9_SE_SG_Li384ELb1ELb1ELb0ELb0EEENS1_36VarlenDynamicPersistentTileSchedulerILi192ELi128ELi384ELi128ELb0ELb1ELb1ELb1ELb0ELb1EEEEEEEEEvNT_6ParamsE:
        /* <DEDUP_REMOVED lines=18> */
.L_x_1020:
[----:B------:R-:W-:Y:S05]  /*0120*/  BSYNC B0 ;  /* 0x0000000000007941 */ /* 0x000fea0003800000 */
.L_x_1019:
        /* <DEDUP_REMOVED lines=41> */
.L_x_1021:
        /* <DEDUP_REMOVED lines=22> */
.L_x_1022:
        /* <DEDUP_REMOVED lines=18> */
.L_x_1023:
        /* <DEDUP_REMOVED lines=22> */
.L_x_1024:
        /* <DEDUP_REMOVED lines=22> */
.L_x_1025:
[----:B------:R-:W-:Y:S01]  /*0900*/  PLOP3.LUT P0, PT, PT, PT, UP0, 0x80, 0x0 ;  /* 0x000000000000781c */ /* 0x000fe20003f0f008 */
[----:B------:R-:W-:Y:S01]  /*0910*/  UMOV UR36, 0x1 ;  /* 0x0000000100247882 */ /* 0x000fe20000000000 */
[----:B------:R-:W-:Y:S01]  /*0920*/  NOP ;  /* 0x0000000000007918 */ /* 0x000fe20000000000 */
[----:B------:R-:W-:Y:S01]  /*0930*/  USEL UR36, UR36, 0x2, !UP0 ;  /* 0x0000000224247887 */ /* 0x000fe2000c000000 */
[----:B------:R-:W-:Y:S01]  /*0940*/  ULDC.64 UR50, c[0x0][0x208] ;  /* 0x0000820000327ab9 */ /* 0x000fe20000000a00 */
[----:B012-4-:R-:W-:Y:S08]  /*0950*/  BAR.SYNC.DEFER_BLOCKING 0x0 ;  /* 0x0000000000007b1d */ /* 0x017ff00000010000 */
[----:B------:R-:W-:Y:S05]  /*0960*/  @!P0 BRA `(.L_x_1026) ;  /* 0x000000dc00988947 */ /* 0x000fea0003800000 */
.L_x_1027:
        /* <DEDUP_REMOVED lines=8> */
[----:B-1----:R-:W-:Y:S01]  /*09f0*/  ULEA UR4, UR5, UR4, 0x18 ;  /* 0x0000000405047291 */ /* 0x002fe2000f8ec03f */
[----:B0-----:R-:W-:-:S04]  /*0a00*/  LOP3.LUT R0, R2, 0xffffff80, RZ, 0xc0, !PT ;  /* 0xffffff8002007812 */ /* 0x001fc800078ec0ff */
[----:B------:R-:W-:-:S13]  /*0a10*/  ISETP.NE.AND P0, PT, R0, 0x80, PT ;  /* 0x000000800000780c */ /* 0x000fda0003f05270 */
[----:B------:R-:W-:Y:S08]  /*0a20*/  @!P0 BAR.ARV 0x9, 0x100 ;  /* 0x0244000000008b1d */ /* 0x000ff00000002000 */
[----:B------:R-:W-:Y:S06]  /*0a30*/  BAR.SYNC.DEFER_BLOCKING 0x5, 0x200 ;  /* 0x0148000000007b1d */ /* 0x000fec0000010000 */
[----:B------:R-:W0:Y:S01]  /*0a40*/  LDS.128 R4, [UR4+0x168d0] ;  /* 0x0168d004ff047984 */ /* 0x000e220008000c00 */
[----:B------:R-:W-:Y:S01]  /*0a50*/  ULDC UR4, c[0x0][0xc3c] ;  /* 0x00030f0000047ab9 */ /* 0x000fe20000000800 */
[----:B------:R-:W-:Y:S06]  /*0a60*/  BAR.ARV 0x4, 0x200 ;  /* 0x0108000000007b1d */ /* 0x000fec0000002000 */
[----:B0-----:R-:W-:-:S13]  /*0a70*/  ISETP.GE.AND P0, PT, R7, UR4, PT ;  /* 0x0000000407007c0c */ /* 0x001fda000bf06270 */
[----:B------:R-:W-:Y:S05]  /*0a80*/  @P0 EXIT ;  /* 0x000000000000094d */ /* 0x000fea0003800000 */
[----:B------:R-:W-:Y:S01]  /*0a90*/  VIADD R157, R2, 0xffffff80 ;  /* 0xffffff80029d7836 */ /* 0x000fe20000000000 */
[----:B------:R-:W-:Y:S01]  /*0aa0*/  R2UR UR6, R7 ;  /* 0x00000000070672ca */ /* 0x000fe200000e0000 */
[----:B------:R-:W-:Y:S01]  /*0ab0*/  ULOP3.LUT UR48, UR36, 0x1, URZ, 0xfc, !UPT ;  /* 0x0000000124307892 */ /* 0x000fe2000f8efc3f */
[----:B------:R-:W-:Y:S01]  /*0ac0*/  R2UR UR7, R6 ;  /* 0x00000000060772ca */ /* 0x000fe200000e0000 */
[----:B------:R-:W-:Y:S01]  /*0ad0*/  UMOV UR47, URZ ;  /* 0x0000003f002f7c82 */ /* 0x000fe20008000000 */
[----:B------:R-:W-:Y:S01]  /*0ae0*/  SHF.R.S32.HI R0, RZ, 0x1f, R157 ;  /* 0x0000001fff007819 */ /* 0x000fe2000001149d */
[----:B------:R-:W-:Y:S01]  /*0af0*/  UMOV UR46, URZ ;  /* 0x0000003f002e7c82 */ /* 0x000fe20008000000 */
[----:B------:R-:W-:Y:S01]  /*0b00*/  R2UR UR5, R5 ;  /* 0x00000000050572ca */ /* 0x000fe200000e0000 */
[----:B------:R-:W-:Y:S01]  /*0b10*/  UMOV UR37, URZ ;  /* 0x0000003f00257c82 */ /* 0x000fe20008000000 */
[CC--:B------:R-:W-:Y:S02]  /*0b20*/  LEA.HI R153, R0.reuse, R157.reuse, RZ, 0x7 ;  /* 0x0000009d00997211 */ /* 0x0c0fe400078f38ff */
[----:B------:R-:W-:-:S02]  /*0b30*/  LEA.HI R3, R0, R157, RZ, 0x5 ;  /* 0x0000009d00037211 */ /* 0x000fc400078f28ff */
[----:B------:R-:W-:Y:S02]  /*0b40*/  LOP3.LUT R152, R153, 0xffffff80, RZ, 0xc0, !PT ;  /* 0xffffff8099987812 */ /* 0x000fe400078ec0ff */
[CC--:B------:R-:W-:Y:S01]  /*0b50*/  LEA.HI R2, R0.reuse, R157.reuse, RZ, 0x4 ;  /* 0x0000009d00027211 */ /* 0x0c0fe200078f20ff */
[----:B------:R-:W-:Y:S01]  /*0b60*/  IMAD.SHL.U32 R3, R3, 0x20, RZ ;  /* 0x0000002003037824 */ /* 0x000fe200078e00ff */
[----:B------:R-:W-:Y:S01]  /*0b70*/  LEA.HI R10, R0, R157, RZ, 0x2 ;  /* 0x0000009d000a7211 */ /* 0x000fe200078f10ff */
[C---:B------:R-:W-:Y:S01]  /*0b80*/  IMAD.IADD R152, R157.reuse, 0x1, -R152 ;  /* 0x000000019d987824 */ /* 0x040fe200078e0a98 */
[----:B------:R-:W-:Y:S02]  /*0b90*/  LOP3.LUT R4, R2, 0x3fffff0, RZ, 0xc0, !PT ;  /* 0x03fffff002047812 */ /* 0x000fe400078ec0ff */
[----:B------:R-:W-:Y:S02]  /*0ba0*/  SHF.R.S32.HI R5, RZ, 0x4, R2 ;  /* 0x00000004ff057819 */ /* 0x000fe40000011402 */
[----:B------:R-:W-:Y:S01]  /*0bb0*/  SHF.R.S32.HI R7, RZ, 0x1f, R152 ;  /* 0x0000001fff077819 */ /* 0x000fe20000011498 */
[----:B------:R-:W-:Y:S01]  /*0bc0*/  IMAD.IADD R4, R157, 0x1, -R4 ;  /* 0x000000019d047824 */ /* 0x000fe200078e0a04 */
[----:B------:R-:W-:-:S02]  /*0bd0*/  LOP3.LUT R3, R3, 0xfffffc00, RZ, 0xc0, !PT ;  /* 0xfffffc0003037812 */ /* 0x000fc400078ec0ff */
[----:B------:R-:W-:Y:S02]  /*0be0*/  LEA.HI R6, R7, R152, RZ, 0x2 ;  /* 0x0000009807067211 */ /* 0x000fe400078f10ff */
[----:B------:R-:W-:Y:S01]  /*0bf0*/  LEA.HI R2, R2, R5, RZ, 0x1 ;  /* 0x0000000502027211 */ /* 0x000fe200078f08ff */
[----:B------:R-:W-:Y:S01]  /*0c00*/  IMAD R3, R4, 0x40, R3 ;  /* 0x0000004004037824 */ /* 0x000fe200078e0203 */
[--C-:B------:R-:W-:Y:S02]  /*0c10*/  SHF.R.S32.HI R8, RZ, 0x2, R6.reuse ;  /* 0x00000002ff087819 */ /* 0x100fe40000011406 */
[----:B------:R-:W-:Y:S02]  /*0c20*/  SHF.R.S32.HI R9, RZ, 0x1f, R6 ;  /* 0x0000001fff097819 */ /* 0x000fe40000011406 */
[----:B------:R-:W-:Y:S02]  /*0c30*/  SHF.R.S32.HI R153, RZ, 0x7, R153 ;  /* 0x00000007ff997819 */ /* 0x000fe40000011499 */
[----:B------:R-:W-:-:S02]  /*0c40*/  LOP3.LUT R10, R10, 0xfffffffc, RZ, 0xc0, !PT ;  /* 0xfffffffc0a0a7812 */ /* 0x000fc400078ec0ff */
[----:B------:R-:W-:Y:S01]  /*0c50*/  LEA.HI R9, R9, R8, RZ, 0x3 ;  /* 0x0000000809097211 */ /* 0x000fe200078f18ff */
[----:B------:R-:W-:Y:S01]  /*0c60*/  IMAD.HI R4, R153, 0x55555556, RZ ;  /* 0x5555555699047827 */ /* 0x000fe200078e02ff */
[----:B------:R-:W-:Y:S02]  /*0c70*/  LOP3.LUT R2, R2, 0x1ffffffe, RZ, 0xc0, !PT ;  /* 0x1ffffffe02027812 */ /* 0x000fe400078ec0ff */
[----:B------:R-:W-:Y:S01]  /*0c80*/  LEA.HI R0, R0, R157, RZ, 0x3 ;  /* 0x0000009d00007211 */ /* 0x000fe200078f18ff */
[----:B------:R-:W-:Y:S01]  /*0c90*/  IMAD.IADD R10, R157, 0x1, -R10 ;  /* 0x000000019d0a7824 */ /* 0x000fe200078e0a0a */
[----:B------:R-:W-:Y:S01]  /*0ca0*/  LOP3.LUT R9, R9, 0xfffffff8, RZ, 0xc0, !PT ;  /* 0xfffffff809097812 */ /* 0x000fe200078ec0ff */
[----:B------:R-:W-:Y:S01]  /*0cb0*/  IMAD.IADD R2, R5, 0x1, -R2 ;  /* 0x0000000105027824 */ /* 0x000fe200078e0a02 */
[----:B------:R-:W-:Y:S02]  /*0cc0*/  LEA.HI R7, R7, R152, RZ, 0x5 ;  /* 0x0000009807077211 */ /* 0x000fe400078f28ff */
[----:B------:R-:W-:Y:S01]  /*0cd0*/  LOP3.LUT R18, R0, 0xfffffff8, RZ, 0xc0, !PT ;  /* 0xfffffff800127812 */ /* 0x000fe200078ec0ff */
[----:B------:R-:W-:Y:S01]  /*0ce0*/  IMAD.IADD R8, R8, 0x1, -R9 ;  /* 0x0000000108087824 */ /* 0x000fe200078e0a09 */
[----:B------:R-:W-:Y:S01]  /*0cf0*/  LEA.HI R4, R4, R4, RZ, 0x1 ;  /* 0x0000000404047211 */ /* 0x000fe200078f08ff */
[----:B------:R-:W-:Y:S01]  /*0d00*/  IMAD R155, R2, 0x8, R3 ;  /* 0x00000008029b7824 */ /* 0x000fe200078e0203 */
[----:B------:R-:W-:Y:S01]  /*0d10*/  LEA.HI R5, R10, R10, RZ, 0x1 ;  /* 0x0000000a0a057211 */ /* 0x000fe200078f08ff */
[----:B------:R-:W-:Y:S01]  /*0d20*/  IMAD.IADD R18, R157, 0x1, -R18 ;  /* 0x000000019d127824 */ /* 0x000fe200078e0a12 */
[----:B------:R-:W-:Y:S01]  /*0d30*/  SHF.R.S32.HI R7, RZ, 0x5, R7 ;  /* 0x00000005ff077819 */ /* 0x000fe20000011407 */
[----:B------:R-:W-:Y:S01]  /*0d40*/  IMAD R4, R4, -0x3, R153 ;  /* 0xfffffffd04047824 */ /* 0x000fe200078e0299 */
[----:B------:R-:W-:Y:S01]  /*0d50*/  LOP3.LUT R5, R5, 0x1ffffffe, RZ, 0xc0, !PT ;  /* 0x1ffffffe05057812 */ /* 0x000fe200078ec0ff */
[----:B------:R-:W-:Y:S01]  /*0d60*/  IMAD.SHL.U32 R19, R18, 0x8, RZ ;  /* 0x0000000812137824 */ /* 0x000fe200078e00ff */
[----:B------:R-:W-:Y:S01]  /*0d70*/  LOP3.LUT R3, R6, 0x7ffffffc, RZ, 0xc0, !PT ;  /* 0x7ffffffc06037812 */ /* 0x000fe200078ec0ff */
[----:B------:R-:W-:Y:S01]  /*0d80*/  IMAD R7, R7, 0x10, R8 ;  /* 0x0000001007077824 */ /* 0x000fe200078e0208 */
[----:B------:R-:W-:Y:S01]  /*0d90*/  SHF.R.S32.HI R23, RZ, 0x3, R0 ;  /* 0x00000003ff177819 */ /* 0x000fe20000011400 */
[----:B------:R-:W-:Y:S01]  /*0da0*/  IMAD.IADD R5, R10, 0x1, -R5 ;  /* 0x000000010a057824 */ /* 0x000fe200078e0a05 */
[----:B------:R-:W-:Y:S01]  /*0db0*/  SHF.R.S32.HI R156, RZ, 0x1f, R19 ;  /* 0x0000001fff9c7819 */ /* 0x000fe20000011413 */
[----:B------:R-:W-:-:S02]  /*0dc0*/  IMAD R154, R4, 0x40, R7 ;  /* 0x00000040049a7824 */ /* 0x000fc400078e0207 */
[----:B------:R-:W-:Y:S02]  /*0dd0*/  IMAD.IADD R16, R152, 0x1, -R3 ;  /* 0x0000000198107824 */ /* 0x000fe400078e0a03 */
[----:B------:R-:W-:-:S07]  /*0de0*/  IMAD R17, R5, 0x8, R154 ;  /* 0x0000000805117824 */ /* 0x000fce00078e029a */
.L_x_1115:
[----:B------:R-:W-:Y:S01]  /*0df0*/  ULDC.64 UR8, c[0x0][0xa28] ;  /* 0x00028a0000087ab9 */ /* 0x000fe20000000a00 */
[----:B------:R-:W-:Y:S01]  /*0e00*/  ULDC UR4, c[0x0][0x424] ;  /* 0x0001090000047ab9 */ /* 0x000fe20000000800 */
[----:B------:R-:W-:-:S04]  /*0e10*/  UISETP.NE.U32.AND UP0, UPT, UR8, URZ, UPT ;  /* 0x0000003f0800728c */ /* 0x000fc8000bf05070 */
[----:B------:R-:W-:-:S03]  /*0e20*/  UISETP.NE.AND.EX UP0, UPT, UR9, URZ, UPT, UP0 ;  /* 0x0000003f0900728c */ /* 0x000fc6000bf05300 */
[----:B------:R-:W-:Y:S02]  /*0e30*/  ULDC.64 UR8, c[0x0][0xa18] ;  /* 0x0002860000087ab9 */ /* 0x000fe40000000a00 */
[----:B------:R-:W-:Y:S01]  /*0e40*/  UISETP.NE.U32.AND UP1, UPT, UR8, URZ, UPT ;  /* 0x0000003f0800728c */ /* 0x000fe2000bf25070 */
[----:B------:R-:W-:-:S03]  /*0e50*/  PLOP3.LUT P0, PT, PT, PT, UP0, 0x80, 0x0 ;  /* 0x000000000000781c */ /* 0x000fc60003f0f008 */
[----:B------:R-:W-:-:S03]  /*0e60*/  UISETP.NE.AND.EX UP1, UPT, UR9, URZ, UPT, UP1 ;  /* 0x0000003f0900728c */ /* 0x000fc6000bf25310 */
[----:B------:R-:W-:Y:S02]  /*0e70*/  @UP0 ULDC.64 UR8, c[0x0][0xa28] ;  /* 0x00028a0000080ab9 */ /* 0x000fe40000000a00 */
[----:B------:R-:W-:Y:S01]  /*0e80*/  @UP0 UIMAD.WIDE UR8, UR6, 0x4, UR8 ;  /* 0x00000004060808a5 */ /* 0x000fe2000f8e0208 */
[----:B------:R-:W-:-:S05]  /*0e90*/  PLOP3.LUT P2, PT, PT, PT, UP1, 0x80, 0x0 ;  /* 0x000000000000781c */ /* 0x000fca0003f4f018 */
[----:B------:R-:W-:Y:S01]  /*0ea0*/  @UP1 ULDC.64 UR10, c[0x0][0xa18] ;  /* 0x00028600000a1ab9 */ /* 0x000fe20000000a00 */
[----:B012---:R-:W-:Y:S02]  /*0eb0*/  IMAD.U32 R2, RZ, RZ, UR8 ;  /* 0x00000008ff027e24 */ /* 0x007fe4000f8e00ff */
[----:B------:R-:W-:Y:S01]  /*0ec0*/  IMAD.U32 R3, RZ, RZ, UR9 ;  /* 0x00000009ff037e24 */ /* 0x000fe2000f8e00ff */
[----:B------:R-:W-:-:S04]  /*0ed0*/  @UP1 UIMAD.WIDE UR8, UR6, 0x4, UR10 ;  /* 0x00000004060818a5 */ /* 0x000fc8000f8e020a */
[----:B------:R-:W2:Y:S02]  /*0ee0*/  @P0 LDG.E R2, desc[UR50][R2.64] ;  /* 0x0000003202020981 */ /* 0x000ea4000c1e1900 */
[----:B------:R-:W-:Y:S02]  /*0ef0*/  IMAD.U32 R4, RZ, RZ, UR8 ;  /* 0x00000008ff047e24 */ /* 0x000fe4000f8e00ff */
[----:B------:R-:W-:Y:S01]  /*0f00*/  IMAD.U32 R5, RZ, RZ, UR9 ;  /* 0x00000009ff057e24 */ /* 0x000fe2000f8e00ff */
[----:B------:R-:W-:-:S04]  /*0f10*/  ULDC.64 UR8, c[0x0][0x418] ;  /* 0x0001060000087ab9 */ /* 0x000fc80000000a00 */
[----:B------:R-:W3:Y:S01]  /*0f20*/  @P2 LDG.E R4, desc[UR50][R4.64] ;  /* 0x0000003204042981 */ /* 0x000ee2000c1e1900 */
[----:B------:R-:W-:Y:S01]  /*0f30*/  UISETP.NE.U32.AND UP0, UPT, UR8, URZ, UPT ;  /* 0x0000003f0800728c */ /* 0x000fe2000bf05070 */
[----:B------:R-:W-:Y:S01]  /*0f40*/  UMOV UR42, URZ ;  /* 0x0000003f002a7c82 */ /* 0x000fe20008000000 */
[----:B------:R-:W-:Y:S02]  /*0f50*/  ULDC UR38, c[0x0][0x288] ;  /* 0x0000a20000267ab9 */ /* 0x000fe40000000800 */
[----:B------:R-:W-:Y:S01]  /*0f60*/  UISETP.NE.AND.EX UP0, UPT, UR9, URZ, UPT, UP0 ;  /* 0x0000003f0900728c */ /* 0x000fe2000bf05300 */
[----:B------:R-:W-:Y:S02]  /*0f70*/  UMOV UR39, UR7 ;  /* 0x0000000700277c82 */ /* 0x000fe40008000000 */
[----:B------:R-:W-:Y:S01]  /*0f80*/  ULDC.64 UR8, c[0x0][0xa20] ;  /* 0x0002880000087ab9 */ /* 0x000fe20000000a00 */
[----:B------:R-:W-:Y:S01]  /*0f90*/  USEL UR4, UR4, 0x1, UP0 ;  /* 0x0000000104047887 */ /* 0x000fe20008000000 */
[----:B------:R-:W-:Y:S01]  /*0fa0*/  ISETP.NE.U32.AND P1, PT, RZ, UR8, PT ;  /* 0x00000008ff007c0c */ /* 0x000fe2000bf25070 */
[----:B------:R-:W-:-:S02]  /*0fb0*/  ULDC UR8, c[0x0][0x2f0] ;  /* 0x0000bc0000087ab9 */ /* 0x000fc40000000800 */
[----:B------:R-:W-:Y:S01]  /*0fc0*/  UIMAD UR4, UR4, UR8, URZ ;  /* 0x00000008040472a4 */ /* 0x000fe2000f8e023f */
[----:B------:R-:W-:Y:S02]  /*0fd0*/  ISETP.NE.AND.EX P1, PT, RZ, UR9, PT, P1 ;  /* 0x00000009ff007c0c */ /* 0x000fe4000bf25310 */
[----:B--2---:R-:W-:Y:S02]  /*0fe0*/  @P0 R2UR UR42, R2 ;  /* 0x00000000022a02ca */ /* 0x004fe400000e0000 */
[----:B---3--:R-:W-:Y:S01]  /*0ff0*/  @P2 R2UR UR38, R4 ;  /* 0x00000000042622ca */ /* 0x008fe200000e0000 */
[----:B-----5:R-:W-:-:S14]  /*1000*/  @P2 BRA `(.L_x_1028) ;  /* 0x0000000000342947 */ /* 0x020fdc0003800000 */
        /* <DEDUP_REMOVED lines=13> */
.L_x_1028:
[----:B------:R-:W-:Y:S01]  /*10e0*/  UMOV UR40, UR6 ;  /* 0x0000000600287c82 */ /* 0x000fe20008000000 */
[----:B------:R-:W-:Y:S05]  /*10f0*/  @!P1 BRA `(.L_x_1029) ;  /* 0x00000000001c9947 */ /* 0x000fea0003800000 */
[----:B------:R-:W-:Y:S02]  /*1100*/  ULDC.64 UR8, c[0x0][0xa20] ;  /* 0x0002880000087ab9 */ /* 0x000fe40000000a00 */
[----:B------:R-:W-:-:S06]  /*1110*/  UIMAD.WIDE UR6, UR6, 0x4, UR8 ;  /* 0x00000004060678a5 */ /* 0x000fcc000f8e0208 */
[----:B------:R-:W-:Y:S02]  /*1120*/  IMAD.U32 R2, RZ, RZ, UR6 ;  /* 0x00000006ff027e24 */ /* 0x000fe4000f8e00ff */
[----:B------:R-:W-:-:S05]  /*1130*/  IMAD.U32 R3, RZ, RZ, UR7 ;  /* 0x00000007ff037e24 */ /* 0x000fca000f8e00ff */
[----:B------:R-:W2:Y:S02]  /*1140*/  LDG.E R2, desc[UR50][R2.64] ;  /* 0x0000003202027981 */ /* 0x000ea4000c1e1900 */
[----:B--2---:R-:W-:Y:S01]  /*1150*/  R2UR UR4, R2 ;  /* 0x00000000020472ca */ /* 0x004fe200000e0000 */
[----:B------:R-:W-:-:S14]  /*1160*/  BRA `(.L_x_1030) ;  /* 0x0000000000347947 */ /* 0x000fdc0003800000 */
.L_x_1029:
        /* <DEDUP_REMOVED lines=13> */
.L_x_1030:
[----:B------:R-:W-:Y:S01]  /*1240*/  ULDC UR6, c[0x0][0x448] ;  /* 0x0001120000067ab9 */ /* 0x000fe20000000800 */
[----:B------:R-:W-:Y:S02]  /*1250*/  UIMAD UR41, UR5, 0xc0, URZ ;  /* 0x000000c0052978a4 */ /* 0x000fe4000f8e023f */
[----:B------:R-:W-:Y:S02]  /*1260*/  UISETP.NE.AND UP0, UPT, UR6, 0x1, UPT ;  /* 0x000000010600788c */ /* 0x000fe4000bf05270 */
[----:B------:R-:W-:Y:S02]  /*1270*/  UIADD3 UR8, UR41, 0xbf, URZ ;  /* 0x000000bf29087890 */ /* 0x000fe4000fffe03f */
[----:B------:R-:W-:-:S03]  /*1280*/  UIADD3 UR42, -UR42, UR4, URZ ;  /* 0x000000042a2a7290 */ /* 0x000fc6000fffe13f */
[----:B------:R-:W-:Y:S01]  /*1290*/  ULDC.64 UR4, c[0x0][0x9e0] ;  /* 0x0002780000047ab9 */ /* 0x000fe20000000a00 */
[----:B------:R-:W-:Y:S02]  /*12a0*/  UIADD3 UR9, UR42, 0x1, -UR38 ;  /* 0x000000012a097890 */ /* 0x000fe4000fffe826 */
[----:B------:R-:W-:Y:S01]  /*12b0*/  UISETP.GE.AND UP1, UPT, UR5, 0x1, UPT ;  /* 0x000000010500788c */ /* 0x000fe2000bf26270 */
[----:B------:R-:W-:Y:S01]  /*12c0*/  @UP0 ULDC UR6, c[0x0][0x44c] ;  /* 0x0001130000060ab9 */ /* 0x000fe20000000800 */
[----:B------:R-:W-:Y:S01]  /*12d0*/  @UP0 ULDC UR10, c[0x0][0x450] ;  /* 0x00011400000a0ab9 */ /* 0x000fe20000000800 */
[----:B------:R-:W-:-:S03]  /*12e0*/  UIMAD.WIDE.U32 UR6, UR8, UR6, URZ ;  /* 0x00000006080672a5 */ /* 0x000fc6000f8e003f */
[----:B------:R-:W-:Y:S01]  /*12f0*/  PLOP3.LUT P1, PT, PT, PT, UP1, 0x80, 0x0 ;  /* 0x000000000000781c */ /* 0x000fe20003f2f018 */
[----:B------:R-:W-:-:S04]  /*1300*/  @UP0 USHF.R.U32.HI UR8, URZ, UR10, UR7 ;  /* 0x0000000a3f080299 */ /* 0x000fc80008011607 */
[----:B------:R-:W-:-:S04]  /*1310*/  UIADD3 UR8, UR9, UR8, URZ ;  /* 0x0000000809087290 */ /* 0x000fc8000fffe03f */
[----:B------:R-:W-:-:S06]  /*1320*/  UIADD3 UR4, UR8, UR4, URZ ;  /* 0x0000000408047290 */ /* 0x000fcc000fffe03f */
[----:B------:R-:W-:Y:S01]  /*1330*/  IMAD.U32 R0, RZ, RZ, UR4 ;  /* 0x00000004ff007e24 */ /* 0x000fe2000f8e00ff */
[----:B------:R-:W-:Y:S06]  /*1340*/  @!P1 BRA `(.L_x_1031) ;  /* 0x0000000000409947 */ /* 0x000fec0003800000 */
        /* <DEDUP_REMOVED lines=10> */
.L_x_1032:
[----:B------:R-:W-:-:S11]  /*13f0*/  UISETP.NE.AND UP1, UPT, UR5, 0x1, UPT ;  /* 0x000000010500788c */ /* 0x000fd6000bf25270 */
[----:B------:R-:W-:Y:S02]  /*1400*/  @UP1 ULDC.64 UR8, c[0x0][0x9e8] ;  /* 0x00027a0000081ab9 */ /* 0x000fe40000000a00 */
[----:B------:R-:W-:-:S04]  /*1410*/  UIMAD.WIDE.U32 UR6, UR4, UR8, URZ ;  /* 0x00000008040672a5 */ /* 0x000fc8000f8e003f */
[----:B------:R-:W-:-:S12]  /*1420*/  @UP1 USHF.R.U32.HI UR4, URZ, UR9, UR7 ;  /* 0x000000093f041299 */ /* 0x000fd80008011607 */
.L_x_1033:
[----:B------:R-:W-:-:S06]  /*1430*/  UIMAD UR4, UR4, UR5, UR5 ;  /* 0x00000005040472a4 */ /* 0x000fcc000f8e0205 */
[----:B------:R-:W-:-:S07]  /*1440*/  VIMNMX R0, R0, UR4, PT ;  /* 0x0000000400007c48 */ /* 0x000fce000bfe0100 */
.L_x_1031:
[----:B------:R-:W-:Y:S01]  /*1450*/  UIADD3 UR4, UR42, 0x7f, URZ ;  /* 0x0000007f2a047890 */ /* 0x000fe2000fffe03f */
        /* <DEDUP_REMOVED lines=10> */
[----:B------:R-:W-:-:S02]  /*1500*/  UIADD3 UR49, UR42, -UR38, URZ ;  /* 0x800000262a317290 */ /* 0x000fc4000fffe03f */
        /* <DEDUP_REMOVED lines=17> */
.L_x_1035:
[----:B------:R-:W-:-:S11]  /*1620*/  UISETP.NE.AND UP0, UPT, UR5, 0x1, UPT ;  /* 0x000000010500788c */ /* 0x000fd6000bf05270 */
[----:B------:R-:W-:Y:S02]  /*1630*/  @UP0 ULDC.64 UR10, c[0x0][0x9e8] ;  /* 0x00027a00000a0ab9 */ /* 0x000fe40000000a00 */
[----:B------:R-:W-:-:S04]  /*1640*/  UIMAD.WIDE.U32 UR6, UR4, UR10, URZ ;  /* 0x0000000a040672a5 */ /* 0x000fc8000f8e003f */
[----:B------:R-:W-:-:S12]  /*1650*/  @UP0 USHF.R.U32.HI UR4, URZ, UR11, UR7 ;  /* 0x0000000b3f040299 */ /* 0x000fd80008011607 */
.L_x_1036:
[----:B------:R-:W-:-:S04]  /*1660*/  UIMAD UR4, UR4, UR5, URZ ;  /* 0x00000005040472a4 */ /* 0x000fc8000f8e023f */
[----:B------:R-:W-:-:S04]  /*1670*/  UISETP.LT.AND UP0, UPT, UR9, UR4, UPT ;  /* 0x000000040900728c */ /* 0x000fc8000bf01270 */
[----:B------:R-:W-:-:S12]  /*1680*/  USEL UR9, UR9, UR4, !UP0 ;  /* 0x0000000409097287 */ /* 0x000fd8000c000000 */
.L_x_1034:
[----:B------:R-:W-:Y:S01]  /*1690*/  USHF.R.S32.HI UR4, URZ, 0x1f, UR9 ;  /* 0x0000001f3f047899 */ /* 0x000fe20008011409 */
[----:B------:R-:W-:Y:S02]  /*16a0*/  PLOP3.LUT P0, PT, PT, PT, PT, 0x80, 0x0 ;  /* 0x000000000000781c */ /* 0x000fe40003f0f070 */
[----:B------:R-:W-:Y:S02]  /*16b0*/  CS2R R20, SRZ ;  /* 0x0000000000147805 */ /* 0x000fe4000001ff00 */
[----:B------:R-:W-:Y:S01]  /*16c0*/  CS2R R118, SRZ ;  /* 0x0000000000767805 */ /* 0x000fe2000001ff00 */
[----:B------:R-:W-:Y:S01]  /*16d0*/  ULEA.HI UR4, UR4, UR9, URZ, 0x7 ;  /* 0x0000000904047291 */ /* 0x000fe2000f8f383f */
[----:B------:R-:W-:Y:S02]  /*16e0*/  CS2R R116, SRZ ;  /* 0x0000000000747805 */ /* 0x000fe4000001ff00 */
[----:B------:R-:W-:Y:S02]  /*16f0*/  CS2R R114, SRZ ;  /* 0x0000000000727805 */ /* 0x000fe4000001ff00 */
[----:B------:R-:W-:Y:S01]  /*1700*/  CS2R R112, SRZ ;  /* 0x0000000000707805 */ /* 0x000fe2000001ff00 */
[----:B------:R-:W-:Y:S01]  /*1710*/  USHF.R.S32.HI UR4, URZ, 0x7, UR4 ;  /* 0x000000073f047899 */ /* 0x000fe20008011404 */
[----:B------:R-:W-:Y:S01]  /*1720*/  CS2R R14, SRZ ;  /* 0x00000000000e7805 */ /* 0x000fe2000001ff00 */
[----:B------:R-:W-:Y:S01]  /*1730*/  IMAD.MOV.U32 R110, RZ, RZ, RZ ;  /* 0x000000ffff6e7224 */ /* 0x000fe200078e00ff */
[----:B------:R-:W-:Y:S01]  /*1740*/  CS2R R24, SRZ ;  /* 0x0000000000187805 */ /* 0x000fe2000001ff00 */
[----:B------:R-:W-:Y:S01]  /*1750*/  UISETP.LT.AND UP0, UPT, URZ, UR4, UPT ;  /* 0x000000043f00728c */ /* 0x000fe2000bf01270 */
[----:B------:R-:W-:Y:S01]  /*1760*/  CS2R R12, SRZ ;  /* 0x00000000000c7805 */ /* 0x000fe2000001ff00 */
[----:B------:R-:W-:Y:S01]  /*1770*/  IMAD.MOV.U32 R106, RZ, RZ, RZ ;  /* 0x000000ffff6a7224 */ /* 0x000fe200078e00ff */
[----:B------:R-:W-:Y:S01]  /*1780*/  CS2R R102, SRZ ;  /* 0x0000000000667805 */ /* 0x000fe2000001ff00 */
[----:B------:R-:W-:Y:S01]  /*1790*/  USEL UR43, URZ, UR4, !UP0 ;  /* 0x000000043f2b7287 */ /* 0x000fe2000c000000 */
[----:B------:R-:W-:Y:S01]  /*17a0*/  IMAD.MOV.U32 R27, RZ, RZ, RZ ;  /* 0x000000ffff1b7224 */ /* 0x000fe200078e00ff */
[----:B------:R-:W-:-:S02]  /*17b0*/  CS2R R100, SRZ ;  /* 0x0000000000647805 */ /* 0x000fc4000001ff00 */
[----:B------:R-:W-:Y:S02]  /*17c0*/  CS2R R98, SRZ ;  /* 0x0000000000627805 */ /* 0x000fe4000001ff00 */
[----:B------:R-:W-:Y:S02]  /*17d0*/  CS2R R96, SRZ ;  /* 0x0000000000607805 */ /* 0x000fe4000001ff00 */
[----:B------:R-:W-:Y:S02]  /*17e0*/  CS2R R94, SRZ ;  /* 0x00000000005e7805 */ /* 0x000fe4000001ff00 */
[----:B------:R-:W-:Y:S02]  /*17f0*/  ISETP.GT.AND P1, PT, R88, UR43, PT ;  /* 0x0000002b58007c0c */ /* 0x000fe4000bf24270 */
[----:B------:R-:W-:Y:S02]  /*1800*/  CS2R R92, SRZ ;  /* 0x00000000005c7805 */ /* 0x000fe4000001ff00 */
[----:B------:R-:W-:Y:S01]  /*1810*/  CS2R R90, SRZ ;  /* 0x00000000005a7805 */ /* 0x000fe2000001ff00 */
[----:B------:R-:W-:-:S08]  /*1820*/  IMAD.MOV.U32 R89, RZ, RZ, RZ ;  /* 0x000000ffff597224 */ /* 0x000fd000078e00ff */
        /* <DEDUP_REMOVED lines=32> */
.L_x_1038:
        /* <DEDUP_REMOVED lines=9> */
.L_x_1236:
[----:B------:R-:W-:Y:S05]  /*1ac0*/  @!P0 BRA `(.L_x_1040) ;  /* 0x0000000000048947 */ /* 0x000fea0003800000 */
[----:B------:R-:W-:Y:S01]  /*1ad0*/  BPT.TRAP 0x1 ;  /* 0x000000040000795c */ /* 0x000fe20000300000 */
.L_x_1040:
[----:B------:R-:W-:Y:S02]  /*1ae0*/  IMAD.U32 R5, RZ, RZ, UR37 ;  /* 0x00000025ff057e24 */ /* 0x000fe4000f8e00ff */
[----:B0-----:R-:W-:-:S03]  /*1af0*/  IMAD.U32 R0, RZ, RZ, UR46 ;  /* 0x0000002eff007e24 */ /* 0x001fc6000f8e00ff */
[----:B------:R-:W-:Y:S02]  /*1b00*/  LEA R5, R5, UR45, 0x3 ;  /* 0x0000002d05057c11 */ /* 0x000fe4000f8e18ff */
[----:B------:R-:W-:-:S04]  /*1b10*/  SHF.L.U32 R0, R0, 0x1f, RZ ;  /* 0x0000001f00007819 */ /* 0x000fc800000006ff */
[----:B------:R0:W1:Y:S01]  /*1b20*/  SYNCS.PHASECHK.TRANS64.TRYWAIT P2, [R5+URZ+0x16830], R0 ;  /* 0x01683000050075a7 */ /* 0x000062000804017f */
[----:B------:R-:W-:Y:S05]  /*1b30*/  @!P0 BRA `(.L_x_1041) ;  /* 0x0000000000048947 */ /* 0x000fea0003800000 */
[----:B------:R-:W-:Y:S01]  /*1b40*/  BPT.TRAP 0x1 ;  /* 0x000000040000795c */ /* 0x000fe20000300000 */
.L_x_1041:
[----:B------:R-:W2:Y:S02]  /*1b50*/  S2R R2, SR_TID.X ;  /* 0x0000000000027919 */ /* 0x000ea40000002100 */
[----:B--2---:R-:W-:Y:S01]  /*1b60*/  LOP3.LUT P1, RZ, R2, 0x7f, RZ, 0xc0, !PT ;  /* 0x0000007f02ff7812 */ /* 0x004fe2000782c0ff */
[----:B-1----:R-:W-:-:S12]  /*1b70*/  @P2 BRA `(.L_x_1042) ;  /* 0x0000000000082947 */ /* 0x002fd80003800000 */
[----:B------:R-:W1:Y:S02]  /*1b80*/  SYNCS.PHASECHK.TRANS64.TRYWAIT P2, [R5+URZ+0x16830], R0 ;  /* 0x01683000050075a7 */ /* 0x000e64000804017f */
[----:B-1----:R-:W-:Y:S05]  /*1b90*/  @!P2 BRA `(.L_x_1043) ;  /* 0x0000012400a0a947 */ /* 0x002fea0003800000 */
.L_x_1042:
[----:B------:R-:W-:Y:S05]  /*1ba0*/  WARPSYNC.ALL ;  /* 0x0000000000007948 */ /* 0x000fea0003800000 */
[----:B------:R-:W-:Y:S01]  /*1bb0*/  UIADD3 UR4, UR45, 0xe400, URZ ;  /* 0x0000e4002d047890 */ /* 0x000fe2000fffe03f */
[----:B------:R-:W-:Y:S01]  /*1bc0*/  WARPGROUP.ARRIVE ;  /* 0x00000000000079c5 */ /* 0x000fe20000000000 */
[----:B------:R-:W-:Y:S01]  /*1bd0*/  ULOP3.LUT UR16, UR52, 0x10000, URZ, 0xfc, !UPT ;  /* 0x0001000034107892 */ /* 0x000fe2000f8efc3f */
[----:B01----:R-:W-:Y:S01]  /*1be0*/  VIADD R0, R17, UR41 ;  /* 0x0000002911007c36 */ /* 0x003fe20008000000 */
[----:B------:R-:W-:Y:S01]  /*1bf0*/  USHF.R.U32.HI UR4, URZ, 0x4, UR4 ;  /* 0x000000043f047899 */ /* 0x000fe20008011604 */
[----:B------:R-:W-:Y:S01]  /*1c00*/  IMAD.MOV.U32 R3, RZ, RZ, -0x80 ;  /* 0xffffff80ff037424 */ /* 0x000fe200078e00ff */
[----:B------:R-:W-:Y:S01]  /*1c10*/  UMOV UR17, 0x40000040 ;  /* 0x4000004000117882 */ /* 0x000fe20000000000 */
[----:B------:R-:W-:Y:S01]  /*1c20*/  UMOV UR19, 0x40000040 ;  /* 0x4000004000137882 */ /* 0x000fe20000000000 */
[----:B------:R-:W-:Y:S01]  /*1c30*/  ULOP3.LUT UR4, UR4, 0x3fff, URZ, 0xc0, !UPT ;  /* 0x00003fff04047892 */ /* 0x000fe2000f8ec03f */
[----:B------:R-:W-:Y:S01]  /*1c40*/  IMAD.MOV.U32 R6, RZ, RZ, R0 ;  /* 0x000000ffff067224 */ /* 0x000fe200078e0000 */
[----:B------:R-:W-:Y:S01]  /*1c50*/  UMOV UR5, 0x40000040 ;  /* 0x4000004000057882 */ /* 0x000fe20000000000 */
[----:B------:R-:W-:Y:S01]  /*1c60*/  UMOV UR7, 0x40000040 ;  /* 0x4000004000077882 */ /* 0x000fe20000000000 */
[----:B------:R-:W-:Y:S01]  /*1c70*/  ULOP3.LUT UR20, UR4, 0x10000, URZ, 0xfc, !UPT ;  /* 0x0001000004147892 */ /* 0x000fe2000f8efc3f */
[----:B------:R-:W-:Y:S01]  /*1c80*/  IMAD R4, R88, R3, 0x80 ;  /* 0x0000008058047424 */ /* 0x000fe200078e0203 */
[----:B------:R-:W-:Y:S01]  /*1c90*/  UIADD3 UR4, UR16, 0x2, URZ ;  /* 0x0000000210047890 */ /* 0x000fe2000fffe03f */
[----:B------:R-:W-:Y:S01]  /*1ca0*/  IMAD.U32 R7, RZ, RZ, UR38 ;  /* 0x00000026ff077e24 */ /* 0x000fe2000f8e00ff */
[----:B------:R-:W-:Y:S01]  /*1cb0*/  ULEA UR18, UR37, UR20, 0xa ;  /* 0x0000001425127291 */ /* 0x000fe2000f8e503f */
[----:B------:R-:W-:Y:S01]  /*1cc0*/  VIADD R3, R4, 0x1 ;  /* 0x0000000104037836 */ /* 0x000fe20000000000 */
[----:B------:R-:W-:Y:S01]  /*1cd0*/  UIADD3 UR8, UR16, 0x4, URZ ;  /* 0x0000000410087890 */ /* 0x000fe2000fffe03f */
[----:B------:R-:W-:Y:S01]  /*1ce0*/  LEA R8, R88, 0xffffff80, 0x7 ;  /* 0xffffff8058087811 */ /* 0x000fe200078e38ff */
[----:B------:R-:W-:-:S02]  /*1cf0*/  UIADD3 UR6, UR18, 0x2, URZ ;  /* 0x0000000212067890 */ /* 0x000fc4000fffe03f */
[----:B------:R-:W-:Y:S01]  /*1d00*/  UIADD3 UR10, UR18, 0x4, URZ ;  /* 0x00000004120a7890 */ /* 0x000fe2000fffe03f */
[----:B------:R-:W-:Y:S02]  /*1d10*/  UMOV UR9, 0x40000040 ;  /* 0x4000004000097882 */ /* 0x000fe40000000000 */
[----:B------:R-:W-:Y:S01]  /*1d20*/  HGMMA.64x128x16.F32 R24, gdesc[UR16], RZ, !UPT, gsb0 ;  /* 0x01e00000101879f0 */ /* 0x000fe2000c0008ff */
[----:B------:R-:W-:Y:S01]  /*1d30*/  UMOV UR11, 0x40000040 ;  /* 0x40000040000b7882 */ /* 0x000fe20000000000 */
[----:B------:R-:W-:Y:S02]  /*1d40*/  UIADD3 UR12, UR16, 0x6, URZ ;  /* 0x00000006100c7890 */ /* 0x000fe4000fffe03f */
        /* <DEDUP_REMOVED lines=16> */
[----:B------:R-:W-:Y:S02]  /*1e50*/  ULDC.64 UR6, c[0x0][0x9e0] ;  /* 0x0002780000067ab9 */ /* 0x000fe40000000a00 */
[----:B------:R-:W-:Y:S01]  /*1e60*/  UISETP.GE.AND UP1, UPT, UR7, 0x1, UPT ;  /* 0x000000010700788c */ /* 0x000fe2000bf26270 */
[----:B------:R-:W-:Y:S01]  /*1e70*/  @!P1 PRMT R0, RZ, 0x654, R0 ;  /* 0x00000654ff009816 */ /* 0x000fe20000000000 */
[----:B------:R-:W0:Y:S04]  /*1e80*/  SHFL.IDX PT, R5, R6, RZ, 0x1c1f ;  /* 0x001c1fff06057589 */ /* 0x000e2800000e0000 */
        /* <DEDUP_REMOVED lines=10> */
[----:B-1----:R-:W-:Y:S02]  /*1f30*/  IMAD R0, R16, -0x2, R3 ;  /* 0xfffffffe10007824 */ /* 0x002fe400078e0203 */
[----:B------:R-:W-:-:S03]  /*1f40*/  VIADD R3, R4, UR42 ;  /* 0x0000002a04037c36 */ /* 0x000fc60008000000 */
[----:B------:R-:W-:Y:S01]  /*1f50*/  IADD3 R0, -R7, UR42, R0 ;  /* 0x0000002a07007c10 */ /* 0x000fe2000fffe100 */
[----:B------:R-:W-:-:S04]  /*1f60*/  IMAD R10, R16, -0x2, R3 ;  /* 0xfffffffe100a7824 */ /* 0x000fc800078e0203 */
[C---:B------:R-:W-:Y:S02]  /*1f70*/  VIADD R91, R0.reuse, UR6 ;  /* 0x00000006005b7c36 */ /* 0x040fe40008000000 */
[----:B------:R-:W-:-:S03]  /*1f80*/  VIADD R12, R0, UR10 ;  /* 0x0000000a000c7c36 */ /* 0x000fc60008000000 */
[----:B0-----:R-:W-:Y:S01]  /*1f90*/  VIADDMNMX R0, R5, R91, R10, PT ;  /* 0x0000005b05007246 */ /* 0x001fe2000380010a */
[----:B------:R-:W-:Y:S01]  /*1fa0*/  IMAD.IADD R2, R12, 0x1, R5 ;  /* 0x000000010c027824 */ /* 0x000fe200078e0205 */
[----:B------:R-:W-:Y:S06]  /*1fb0*/  @P2 BRA `(.L_x_1044) ;  /* 0x00000000005c2947 */ /* 0x000fec0003800000 */
[----:B------:R-:W-:Y:S01]  /*1fc0*/  IMAD.U32 R14, RZ, RZ, UR38 ;  /* 0x00000026ff0e7e24 */ /* 0x000fe2000f8e00ff */
[----:B------:R-:W-:Y:S04]  /*1fd0*/  BSSY B0, `(.L_x_1045) ;  /* 0x0000011000007945 */ /* 0x000fe80003800000 */
[----:B------:R-:W-:-:S04]  /*1fe0*/  IADD3 R3, -R14, UR42, R5 ;  /* 0x0000002a0e037c10 */ /* 0x000fc8000fffe105 */
        /* <DEDUP_REMOVED lines=10> */
.L_x_1046:
[----:B------:R-:W-:-:S06]  /*2090*/  UISETP.NE.AND UP2, UPT, UR7, 0x1, UPT ;  /* 0x000000010700788c */ /* 0x000fcc000bf45270 */
[----:B------:R-:W-:-:S05]  /*20a0*/  PLOP3.LUT P2, PT, PT, PT, UP2, 0x80, 0x0 ;  /* 0x000000000000781c */ /* 0x000fca0003f4f028 */
[----:B------:R-:W-:-:S08]  /*20b0*/  @UP2 ULDC.64 UR10, c[0x0][0x9e8] ;  /* 0x00027a00000a2ab9 */ /* 0x000fd00000000a00 */
[----:B------:R-:W-:-:S05]  /*20c0*/  @P2 IMAD.HI.U32 R5, R3, UR10, RZ ;  /* 0x0000000a03052c27 */ /* 0x000fca000f8e00ff */
[----:B------:R-:W-:-:S07]  /*20d0*/  @P2 SHF.R.U32.HI R3, RZ, UR11, R5 ;  /* 0x0000000bff032c19 */ /* 0x000fce0008011605 */
.L_x_1047:
[----:B------:R-:W-:Y:S05]  /*20e0*/  BSYNC B0 ;  /* 0x0000000000007941 */ /* 0x000fea0003800000 */
.L_x_1045:
[----:B------:R-:W-:-:S04]  /*20f0*/  IMAD R3, R3, UR7, -R8 ;  /* 0x0000000703037c24 */ /* 0x000fc8000f8e0a08 */
[----:B------:R-:W-:-:S05]  /*2100*/  IMAD R3, R16, -0x2, R3 ;  /* 0xfffffffe10037824 */ /* 0x000fca00078e0203 */
[----:B------:R-:W-:Y:S02]  /*2110*/  VIMNMX R2, R2, R3, !PT ;  /* 0x0000000302027248 */ /* 0x000fe40007fe0100 */
[----:B------:R-:W-:-:S07]  /*2120*/  VIADDMNMX R0, R3, UR7, R0, PT ;  /* 0x0000000703007c46 */ /* 0x000fce000b800100 */
.L_x_1044:
[----:B------:R-:W2:Y:S01]  /*2130*/  LDL.LU R14, [R1] ;  /* 0x00000000010e7983 */ /* 0x000ea20000300800 */
[C---:B------:R-:W-:Y:S02]  /*2140*/  ISETP.GE.AND P4, PT, R4.reuse, 0x9, PT ;  /* 0x000000090400780c */ /* 0x040fe40003f86270 */
[C---:B------:R-:W-:Y:S01]  /*2150*/  ISETP.GE.AND P2, PT, R4.reuse, 0x2, PT ;  /* 0x000000020400780c */ /* 0x040fe20003f46270 */
[----:B------:R-:W0:Y:S01]  /*2160*/  SHFL.IDX PT, R3, R6, 0x1, 0x1c1f ;  /* 0x003c1f0006037f89 */ /* 0x000e2200000e0000 */
[----:B------:R-:W-:Y:S02]  /*2170*/  ISETP.GE.AND P5, PT, R4, 0xa, PT ;  /* 0x0000000a0400780c */ /* 0x000fe40003fa6270 */
[----:B------:R-:W-:-:S04]  /*2180*/  ISETP.GT.AND P3, PT, R2, 0x1, !P2 ;  /* 0x000000010200780c */ /* 0x000fc80005764270 */
[----:B------:R-:W-:-:S04]  /*2190*/  ISETP.LT.OR P3, PT, R0, 0x2, P3 ;  /* 0x000000020000780c */ /* 0x000fc80001f61670 */
[----:B------:R-:W-:Y:S02]  /*21a0*/  FSEL R129, R25, -INF , !P3 ;  /* 0xff80000019817808 */ /* 0x000fe40005800000 */
[----:B------:R-:W-:-:S04]  /*21b0*/  ISETP.GT.AND P3, PT, R2, 0x9, !P5 ;  /* 0x000000090200780c */ /* 0x000fc80006f64270 */
[----:B------:R-:W-:-:S04]  /*21c0*/  ISETP.LT.OR P3, PT, R0, 0xa, P3 ;  /* 0x0000000a0000780c */ /* 0x000fc80001f61670 */
[----:B------:R-:W-:Y:S02]  /*21d0*/  FSEL R125, R29, -INF , !P3 ;  /* 0xff8000001d7d7808 */ /* 0x000fe40005800000 */
[----:B--2---:R-:W-:-:S04]  /*21e0*/  LOP3.LUT R14, R14, 0xfffffffd, RZ, 0xc0, !PT ;  /* 0xfffffffd0e0e7812 */ /* 0x004fc800078ec0ff */
[----:B------:R-:W-:Y:S02]  /*21f0*/  @P4 LOP3.LUT R14, R14, 0x2, RZ, 0xfc, !PT ;  /* 0x000000020e0e4812 */ /* 0x000fe400078efcff */
[----:B------:R-:W-:Y:S02]  /*2200*/  ISETP.GT.AND P4, PT, R2, 0x8, !P4 ;  /* 0x000000080200780c */ /* 0x000fe40006784270 */
[----:B------:R-:W-:Y:S02]  /*2210*/  LOP3.LUT R14, R14, 0xfffffffb, RZ, 0xc0, !PT ;  /* 0xfffffffb0e0e7812 */ /* 0x000fe400078ec0ff */
[----:B------:R-:W-:Y:S02]  /*2220*/  ISETP.LT.OR P4, PT, R0, 0x9, P4 ;  /* 0x000000090000780c */ /* 0x000fe40002781670 */
[----:B------:R-:W-:Y:S02]  /*2230*/  @P5 LOP3.LUT R14, R14, 0x4, RZ, 0xfc, !PT ;  /* 0x000000040e0e5812 */ /* 0x000fe400078efcff */
[----:B------:R-:W-:-:S02]  /*2240*/  ISETP.GE.AND P5, PT, R4, 0x11, PT ;  /* 0x000000110400780c */ /* 0x000fc40003fa6270 */
[----:B------:R-:W-:Y:S02]  /*2250*/  FSEL R127, R28, -INF , !P4 ;  /* 0xff8000001c7f7808 */ /* 0x000fe40006000000 */
        /* <DEDUP_REMOVED lines=9> */
[----:B------:R-:W-:Y:S02]  /*22f0*/  ISETP.GE.AND P4, PT, R4, 0x19, PT ;  /* 0x000000190400780c */ /* 0x000fe40003f86270 */
[----:B------:R-:W-:Y:S02]  /*2300*/  ISETP.LT.OR P3, PT, R0, 0x12, P3 ;  /* 0x000000120000780c */ /* 0x000fe40001f61670 */
[----:B------:R-:W-:Y:S02]  /*2310*/  LOP3.LUT R14, R14, 0xfeffffff, RZ, 0xc0, !PT ;  /* 0xfeffffff0e0e7812 */ /* 0x000fe400078ec0ff */
        /* <DEDUP_REMOVED lines=150> */
[----:B------:R-:W-:Y:S01]  /*2c80*/  ISETP.GE.AND P6, PT, R4, 0x7a, PT ;  /* 0x0000007a0400780c */ /* 0x000fe20003fc6270 */
[----:B0-----:R-:W-:-:S12]  /*2c90*/  IMAD.IADD R4, R12, 0x1, R3 ;  /* 0x000000010c047824 */ /* 0x001fd800078e0203 */
[----:B------:R-:W-:Y:S02]  /*2ca0*/  @P6 LOP3.LUT R14, R14, 0x8000000, RZ, 0xfc, !PT ;  /* 0x080000000e0e6812 */ /* 0x000fe400078efcff */
[----:B------:R-:W-:Y:S02]  /*2cb0*/  ISETP.GT.AND P6, PT, R2, 0x79, !P6 ;  /* 0x000000790200780c */ /* 0x000fe400077c4270 */
[----:B------:R-:W-:Y:S01]  /*2cc0*/  VIADDMNMX R2, R3, R91, R10, PT ;  /* 0x0000005b03027246 */ /* 0x000fe2000380010a */
[----:B------:R0:W-:Y:S01]  /*2cd0*/  STL [R1], R14 ;  /* 0x0000000e01007387 */ /* 0x0001e20000100800 */
[----:B------:R-:W-:-:S04]  /*2ce0*/  ISETP.LT.OR P6, PT, R0, 0x7a, P6 ;  /* 0x0000007a0000780c */ /* 0x000fc800037c1670 */
[----:B------:R-:W-:Y:S02]  /*2cf0*/  FSEL R85, R85, -INF , !P6 ;  /* 0xff80000055557808 */ /* 0x000fe40007000000 */
[----:B------:R-:W-:-:S13]  /*2d00*/  PLOP3.LUT P6, PT, PT, PT, UP1, 0x40, 0x0 ;  /* 0x000000000000781c */ /* 0x000fda0003fce818 */
[----:B0-----:R-:W-:Y:S05]  /*2d10*/  @P6 BRA `(.L_x_1048) ;  /* 0x0000000000646947 */ /* 0x001fea0003800000 */
        /* <DEDUP_REMOVED lines=14> */
.L_x_1050:
[----:B------:R-:W-:-:S06]  /*2e00*/  UISETP.NE.AND UP2, UPT, UR7, 0x1, UPT ;  /* 0x000000010700788c */ /* 0x000fcc000bf45270 */
[----:B------:R-:W-:-:S05]  /*2e10*/  PLOP3.LUT P6, PT, PT, PT, UP2, 0x80, 0x0 ;  /* 0x000000000000781c */ /* 0x000fca0003fcf028 */
[----:B------:R-:W-:-:S08]  /*2e20*/  @UP2 ULDC.64 UR10, c[0x0][0x9e8] ;  /* 0x00027a00000a2ab9 */ /* 0x000fd00000000a00 */
[----:B------:R-:W-:Y:S01]  /*2e30*/  @P6 IMAD.HI.U32 R3, R0, UR10, RZ ;  /* 0x0000000a00036c27 */ /* 0x000fe2000f8e00ff */
[----:B------:R-:W-:-:S13]  /*2e40*/  PLOP3.LUT P6, PT, PT, PT, UP2, 0x80, 0x0 ;  /* 0x000000000000781c */ /* 0x000fda0003fcf028 */
[----:B------:R-:W-:-:S07]  /*2e50*/  @P6 SHF.R.U32.HI R0, RZ, UR11, R3 ;  /* 0x0000000bff006c19 */ /* 0x000fce0008011603 */
.L_x_1051:
[----:B------:R-:W-:Y:S05]  /*2e60*/  BSYNC B0 ;  /* 0x0000000000007941 */ /* 0x000fea0003800000 */
.L_x_1049:
[----:B------:R-:W-:-:S04]  /*2e70*/  IMAD R3, R0, UR7, -R8 ;  /* 0x0000000700037c24 */ /* 0x000fc8000f8e0a08 */
[----:B------:R-:W-:-:S05]  /*2e80*/  IMAD R3, R16, -0x2, R3 ;  /* 0xfffffffe10037824 */ /* 0x000fca00078e0203 */
[----:B------:R-:W-:Y:S02]  /*2e90*/  VIMNMX R4, R4, R3, !PT ;  /* 0x0000000304047248 */ /* 0x000fe40007fe0100 */
[----:B------:R-:W-:-:S07]  /*2ea0*/  VIADDMNMX R2, R3, UR7, R2, PT ;  /* 0x0000000703027c46 */ /* 0x000fce000b800102 */
.L_x_1048:
[----:B------:R-:W-:Y:S01]  /*2eb0*/  ISETP.GT.AND P2, PT, R4, 0x1, !P2 ;  /* 0x000000010400780c */ /* 0x000fe20005744270 */
[----:B------:R-:W-:Y:S01]  /*2ec0*/  ULDC UR10, c[0x0][0x988] ;  /* 0x00026200000a7ab9 */ /* 0x000fe20000000800 */
[----:B------:R-:W-:Y:S01]  /*2ed0*/  LOP3.LUT P6, RZ, R14, 0x8, RZ, 0xc0, !PT ;  /* 0x000000080eff7812 */ /* 0x000fe200078cc0ff */
[----:B------:R-:W-:Y:S01]  /*2ee0*/  @UP0 ULDC UR15, c[0x0][0x450] ;  /* 0x00011400000f0ab9 */ /* 0x000fe20000000800 */
[----:B------:R-:W-:Y:S01]  /*2ef0*/  ISETP.LT.OR P2, PT, R2, 0x2, P2 ;  /* 0x000000020200780c */ /* 0x000fe20001741670 */
[----:B------:R-:W-:Y:S01]  /*2f00*/  UMOV UR14, UR41 ;  /* 0x00000029000e7c82 */ /* 0x000fe20008000000 */
        /* <DEDUP_REMOVED lines=16> */
[----:B------:R-:W-:Y:S02]  /*3010*/  ISETP.GT.AND P2, PT, R4, 0x10, !P6 ;  /* 0x000000100400780c */ /* 0x000fe40007744270 */
[----:B------:R-:W-:Y:S02]  /*3020*/  FMNMX.FTZ R0, R109, R0, !PT ;  /* 0x000000006d007209 */ /* 0x000fe40007810000 */
[----:B------:R-:W-:Y:S02]  /*3030*/  ISETP.LT.OR P2, PT, R2, 0x11, P2 ;  /* 0x000000110200780c */ /* 0x000fe40001741670 */
[----:B------:R-:W-:Y:S02]  /*3040*/  LOP3.LUT P6, RZ, R14, 0x8000, RZ, 0xc0, !PT ;  /* 0x000080000eff7812 */ /* 0x000fe400078cc0ff */
        /* <DEDUP_REMOVED lines=53> */
[----:B------:R-:W-:Y:S01]  /*33a0*/  FMNMX.FTZ R8, R85, R0, !PT ;  /* 0x0000000055087209 */ /* 0x000fe20007810000 */
[----:B------:R-:W-:Y:S01]  /*33b0*/  IMAD.U32 R0, RZ, RZ, UR10 ;  /* 0x0000000aff007e24 */ /* 0x000fe2000f8e00ff */
[----:B------:R-:W-:Y:S01]  /*33c0*/  ISETP.LT.OR P2, PT, R2, 0x31, P2 ;  /* 0x000000310200780c */ /* 0x000fe20001741670 */
[----:B------:R-:W-:Y:S01]  /*33d0*/  @UP0 ULDC UR10, c[0x0][0x44c] ;  /* 0x00011300000a0ab9 */ /* 0x000fe20000000800 */
[----:B------:R-:W-:Y:S01]  /*33e0*/  ISETP.GT.AND P3, PT, R4, 0x70, !P3 ;  /* 0x000000700400780c */ /* 0x000fe20005f64270 */
[----:B------:R-:W0:Y:S01]  /*33f0*/  SHFL.BFLY PT, R3, R8, 0x2, 0x1f ;  /* 0x0c401f0008037f89 */ /* 0x000e2200000e0000 */
[----:B------:R-:W-:Y:S01]  /*3400*/  FSEL R39, R50, -INF , !P2 ;  /* 0xff80000032277808 */ /* 0x000fe20005000000 */
[----:B------:R-:W-:Y:S01]  /*3410*/  UIMAD.WIDE.U32 UR10, UR41, UR10, URZ ;  /* 0x0000000a290a72a5 */ /* 0x000fe2000f8e003f */
[----:B------:R-:W-:-:S02]  /*3420*/  LOP3.LUT P2, RZ, R14, 0x20000, RZ, 0xc0, !PT ;  /* 0x000200000eff7812 */ /* 0x000fc4000784c0ff */
[C---:B------:R-:W-:Y:S01]  /*3430*/  ISETP.GT.AND P4, PT, R4.reuse, 0x71, !P4 ;  /* 0x000000710400780c */ /* 0x040fe20006784270 */
[----:B------:R-:W-:Y:S01]  /*3440*/  @UP0 USHF.R.U32.HI UR14, URZ, UR15, UR11 ;  /* 0x0000000f3f0e0299 */ /* 0x000fe2000801160b */
[----:B------:R-:W-:Y:S02]  /*3450*/  ISETP.GT.AND P2, PT, R4, 0x31, !P2 ;  /* 0x000000310400780c */ /* 0x000fe40005744270 */
[C---:B------:R-:W-:Y:S01]  /*3460*/  ISETP.LT.OR P3, PT, R2.reuse, 0x71, P3 ;  /* 0x000000710200780c */ /* 0x040fe20001f61670 */
[----:B------:R-:W-:Y:S01]  /*3470*/  UIADD3 UR49, UR49, UR14, URZ ;  /* 0x0000000e31317290 */ /* 0x000fe2000fffe03f */
[----:B------:R-:W-:Y:S02]  /*3480*/  ISETP.LT.OR P2, PT, R2, 0x32, P2 ;  /* 0x000000320200780c */ /* 0x000fe40001741670 */
[----:B------:R-:W-:Y:S01]  /*3490*/  ISETP.GT.AND P5, PT, R4, 0x78, !P5 ;  /* 0x000000780400780c */ /* 0x000fe20006fa4270 */
[----:B------:R-:W-:Y:S01]  /*34a0*/  UIADD3 UR6, UR49, UR6, URZ ;  /* 0x0000000631067290 */ /* 0x000fe2000fffe03f */
[----:B------:R-:W-:-:S02]  /*34b0*/  FSEL R51, R51, -INF , !P2 ;  /* 0xff80000033337808 */ /* 0x000fc40005000000 */
[----:B------:R-:W-:Y:S02]  /*34c0*/  LOP3.LUT P2, RZ, R14, 0x10000, RZ, 0xc0, !PT ;  /* 0x000100000eff7812 */ /* 0x000fe4000784c0ff */
[----:B------:R-:W-:Y:S02]  /*34d0*/  ISETP.LT.OR P4, PT, R2, 0x72, P4 ;  /* 0x000000720200780c */ /* 0x000fe40002781670 */
[----:B------:R-:W-:Y:S02]  /*34e0*/  ISETP.GT.AND P2, PT, R4, 0x38, !P2 ;  /* 0x000000380400780c */ /* 0x000fe40005744270 */
[C---:B------:R-:W-:Y:S02]  /*34f0*/  ISETP.LT.OR P5, PT, R2.reuse, 0x79, P5 ;  /* 0x000000790200780c */ /* 0x040fe40002fa1670 */
[----:B------:R-:W-:Y:S02]  /*3500*/  ISETP.LT.OR P2, PT, R2, 0x39, P2 ;  /* 0x000000390200780c */ /* 0x000fe40001741670 */
[----:B0-----:R-:W-:-:S02]  /*3510*/  FMNMX.FTZ R10, R8, R3, !PT ;  /* 0x00000003080a7209 */ /* 0x001fc40007810000 */
[----:B------:R-:W-:Y:S02]  /*3520*/  FSEL R47, R54, -INF , !P2 ;  /* 0xff800000362f7808 */ /* 0x000fe40005000000 */
[----:B------:R-:W-:Y:S01]  /*3530*/  ISETP.GT.AND P2, PT, R4, 0x39, !P6 ;  /* 0x000000390400780c */ /* 0x000fe20007744270 */
[----:B------:R-:W0:Y:S01]  /*3540*/  SHFL.BFLY PT, R3, R10, 0x1, 0x1f ;  /* 0x0c201f000a037f89 */ /* 0x000e2200000e0000 */
[----:B------:R-:W-:Y:S02]  /*3550*/  LOP3.LUT P6, RZ, R14, 0x10, RZ, 0xc0, !PT ;  /* 0x000000100eff7812 */ /* 0x000fe400078cc0ff */
[----:B------:R-:W-:Y:S02]  /*3560*/  ISETP.LT.OR P2, PT, R2, 0x3a, P2 ;  /* 0x0000003a0200780c */ /* 0x000fe40001741670 */
[----:B------:R-:W-:Y:S02]  /*3570*/  FSEL R83, R83, -INF , !P4 ;  /* 0xff80000053537808 */ /* 0x000fe40006000000 */
[----:B------:R-:W-:-:S02]  /*3580*/  FSEL R55, R55, -INF , !P2 ;  /* 0xff80000037377808 */ /* 0x000fc40005000000 */
[----:B------:R-:W-:-:S04]  /*3590*/  LOP3.LUT P2, RZ, R14, 0x4000, RZ, 0xc0, !PT ;  /* 0x000040000eff7812 */ /* 0x000fc8000784c0ff */
[----:B------:R-:W-:-:S04]  /*35a0*/  ISETP.GT.AND P2, PT, R4, 0x40, !P2 ;  /* 0x000000400400780c */ /* 0x000fc80005744270 */
[----:B------:R-:W-:-:S04]  /*35b0*/  ISETP.LT.OR P2, PT, R2, 0x41, P2 ;  /* 0x000000410200780c */ /* 0x000fc80001741670 */
[----:B------:R-:W-:Y:S02]  /*35c0*/  FSEL R43, R58, -INF , !P2 ;  /* 0xff8000003a2b7808 */ /* 0x000fe40005000000 */
[----:B------:R-:W-:Y:S02]  /*35d0*/  LOP3.LUT P2, RZ, R14, 0x2000, RZ, 0xc0, !PT ;  /* 0x000020000eff7812 */ /* 0x000fe4000784c0ff */
[----:B0-----:R-:W-:Y:S02]  /*35e0*/  FMNMX.FTZ R3, R10, R3, !PT ;  /* 0x000000030a037209 */ /* 0x001fe40007810000 */
[----:B------:R-:W-:-:S03]  /*35f0*/  ISETP.GT.AND P2, PT, R4, 0x41, !P2 ;  /* 0x000000410400780c */ /* 0x000fc60005744270 */
[----:B------:R-:W-:Y:S01]  /*3600*/  FMUL.FTZ R6, R3, R0 ;  /* 0x0000000003067220 */ /* 0x000fe20000410000 */
        /* <DEDUP_REMOVED lines=42> */
[-CC-:B------:R-:W-:Y:S01]  /*38b0*/  FFMA.FTZ R136, R105, R0.reuse, -R6.reuse ;  /* 0x0000000069887223 */ /* 0x180fe20000010806 */
[----:B------:R-:W-:Y:S01]  /*38c0*/  ISETP.LT.OR P2, PT, R2, 0x1, P2 ;  /* 0x000000010200780c */ /* 0x000fe20001741670 */
[-CC-:B------:R-:W-:Y:S01]  /*38d0*/  FFMA.FTZ R132, R25, R0.reuse, -R6.reuse ;  /* 0x0000000019847223 */ /* 0x180fe20000010806 */
[----:B------:R-:W-:Y:S01]  /*38e0*/  FSEL R105, R82, -INF , !P3 ;  /* 0xff80000052697808 */ /* 0x000fe20005800000 */
[-CC-:B------:R-:W-:Y:S01]  /*38f0*/  FFMA.FTZ R25, R57, R0.reuse, -R6.reuse ;  /* 0x0000000039197223 */ /* 0x180fe20000010806 */
[----:B------:R-:W-:Y:S01]  /*3900*/  FSEL R26, R26, -INF , !P2 ;  /* 0xff8000001a1a7808 */ /* 0x000fe20005000000 */
[-CC-:B------:R-:W-:Y:S01]  /*3910*/  FFMA.FTZ R134, R21, R0.reuse, -R6.reuse ;  /* 0x0000000015867223 */ /* 0x180fe20000010806 */
[----:B------:R-:W-:Y:S01]  /*3920*/  LOP3.LUT P2, RZ, R14, 0x4000000, RZ, 0xc0, !PT ;  /* 0x040000000eff7812 */ /* 0x000fe2000784c0ff */
[-CC-:B------:R-:W-:Y:S01]  /*3930*/  FFMA.FTZ R21, R61, R0.reuse, -R6.reuse ;  /* 0x000000003d157223 */ /* 0x180fe20000010806 */
[----:B------:R-:W-:Y:S01]  /*3940*/  FMNMX.FTZ R8, R26, R101, !PT ;  /* 0x000000651a087209 */ /* 0x000fe20007810000 */
[-CC-:B------:R-:W-:Y:S01]  /*3950*/  FFMA.FTZ R148, R131, R0.reuse, -R6.reuse ;  /* 0x0000000083947223 */ /* 0x180fe20000010806 */
[----:B------:R-:W-:Y:S01]  /*3960*/  ISETP.GT.AND P2, PT, R4, 0x69, !P2 ;  /* 0x000000690400780c */ /* 0x000fe20005744270 */
[--C-:B------:R-:W-:Y:S01]  /*3970*/  FFMA.FTZ R129, R129, R0, -R6.reuse ;  /* 0x0000000081817223 */ /* 0x100fe20000010806 */
[----:B------:R-:W-:Y:S01]  /*3980*/  FMNMX.FTZ R8, R53, R8, !PT ;  /* 0x0000000835087209 */ /* 0x000fe20007810000 */
[--C-:B------:R-:W-:Y:S01]  /*3990*/  FFMA.FTZ R150, R127, R0, -R6.reuse ;  /* 0x000000007f967223 */ /* 0x100fe20000010806 */
[----:B------:R-:W-:Y:S01]  /*39a0*/  ISETP.LT.OR P2, PT, R2, 0x6a, P2 ;  /* 0x0000006a0200780c */ /* 0x000fe20001741670 */
[----:B------:R-:W-:Y:S01]  /*39b0*/  MUFU.EX2 R148, R148 ;  /* 0x0000009400947308 */ /* 0x000fe20000000800 */
[----:B------:R-:W-:Y:S01]  /*39c0*/  FMNMX.FTZ R8, R99, R8, !PT ;  /* 0x0000000863087209 */ /* 0x000fe20007810000 */
[-CC-:B------:R-:W-:Y:S01]  /*39d0*/  FFMA.FTZ R125, R125, R0.reuse, -R6.reuse ;  /* 0x000000007d7d7223 */ /* 0x180fe20000010806 */
[----:B------:R-:W-:Y:S01]  /*39e0*/  FSEL R79, R79, -INF , !P2 ;  /* 0xff8000004f4f7808 */ /* 0x000fe20005000000 */
[--C-:B------:R-:W-:Y:S01]  /*39f0*/  FFMA.FTZ R144, R123, R0, -R6.reuse ;  /* 0x000000007b907223 */ /* 0x100fe20000010806 */
[----:B------:R-:W-:Y:S01]  /*3a00*/  FMNMX.FTZ R8, R31, R8, !PT ;  /* 0x000000081f087209 */ /* 0x000fe20007810000 */
[--C-:B------:R-:W-:Y:S01]  /*3a10*/  FFMA.FTZ R138, R103, R0, -R6.reuse ;  /* 0x00000000678a7223 */ /* 0x100fe20000010806 */
[----:B------:R-:W-:Y:S01]  /*3a20*/  ISETP.GT.AND P6, PT, R4, 0x79, !P6 ;  /* 0x000000790400780c */ /* 0x000fe200077c4270 */
[----:B------:R-:W0:Y:S01]  /*3a30*/  MUFU.EX2 R129, R129 ;  /* 0x0000008100817308 */ /* 0x000e220000000800 */
[----:B------:R-:W-:Y:S01]  /*3a40*/  FMNMX.FTZ R8, R97, R8, !PT ;  /* 0x0000000861087209 */ /* 0x000fe20007810000 */
[-CC-:B------:R-:W-:Y:S01]  /*3a50*/  FFMA.FTZ R128, R11, R0.reuse, -R6.reuse ;  /* 0x000000000b807223 */ /* 0x180fe20000010806 */
[----:B------:R-:W-:Y:S01]  /*3a60*/  ISETP.LT.OR P6, PT, R2, 0x7a, P6 ;  /* 0x0000007a0200780c */ /* 0x000fe200037c1670 */
[--C-:B------:R-:W-:Y:S01]  /*3a70*/  FFMA.FTZ R130, R13, R0, -R6.reuse ;  /* 0x000000000d827223 */ /* 0x100fe20000010806 */
[----:B------:R-:W-:Y:S01]  /*3a80*/  FMNMX.FTZ R8, R41, R8, !PT ;  /* 0x0000000829087209 */ /* 0x000fe20007810000 */
[--C-:B------:R-:W-:Y:S01]  /*3a90*/  FFMA.FTZ R124, R7, R0, -R6.reuse ;  /* 0x00000000077c7223 */ /* 0x100fe20000010806 */
[----:B------:R-:W-:Y:S01]  /*3aa0*/  FSEL R57, R86, -INF , !P5 ;  /* 0xff80000056397808 */ /* 0x000fe20006800000 */
[----:B------:R-:W1:Y:S01]  /*3ab0*/  MUFU.EX2 R150, R150 ;  /* 0x0000009600967308 */ /* 0x000e620000000800 */
[----:B------:R-:W-:Y:S01]  /*3ac0*/  FMNMX.FTZ R8, R95, R8, !PT ;  /* 0x000000085f087209 */ /* 0x000fe20007810000 */
[-CC-:B------:R-:W-:Y:S01]  /*3ad0*/  FFMA.FTZ R126, R9, R0.reuse, -R6.reuse ;  /* 0x00000000097e7223 */ /* 0x180fe20000010806 */
[----:B------:R-:W-:Y:S01]  /*3ae0*/  FSEL R87, R87, -INF , !P6 ;  /* 0xff80000057577808 */ /* 0x000fe20007000000 */
[--C-:B------:R-:W-:Y:S01]  /*3af0*/  FFMA.FTZ R120, R15, R0, -R6.reuse ;  /* 0x000000000f787223 */ /* 0x100fe20000010806 */
[----:B------:R-:W-:Y:S01]  /*3b00*/  FMNMX.FTZ R8, R33, R8, !PT ;  /* 0x0000000821087209 */ /* 0x000fe20007810000 */
[-CC-:B------:R-:W-:Y:S01]  /*3b10*/  FFMA.FTZ R122, R5, R0.reuse, -R6.reuse ;  /* 0x00000000057a7223 */ /* 0x180fe20000010806 */
[--C-:B------:R-:W-:Y:S01]  /*3b20*/  FFMA.FTZ R115, R115, R0, -R6.reuse ;  /* 0x0000000073737223 */ /* 0x100fe20000010806 */
[----:B------:R-:W2:Y:S01]  /*3b30*/  MUFU.EX2 R125, R125 ;  /* 0x0000007d007d7308 */ /* 0x000ea20000000800 */
        /* <DEDUP_REMOVED lines=18> */
[----:B------:R-:W-:Y:S01]  /*3c60*/  FFMA.FTZ R5, R85, R0, -R6 ;  /* 0x0000000055057223 */ /* 0x000fe20000010806 */
[----:B------:R-:W3:Y:S01]  /*3c70*/  MUFU.EX2 R144, R144 ;  /* 0x0000009000907308 */ /* 0x000ee20000000800 */
[----:B------:R-:W-:-:S04]  /*3c80*/  FMNMX.FTZ R8, R47, R8, !PT ;  /* 0x000000082f087209 */ /* 0x000fc80007810000 */
[----:B------:R-:W-:-:S03]  /*3c90*/  FMNMX.FTZ R8, R55, R8, !PT ;  /* 0x0000000837087209 */ /* 0x000fc60007810000 */
[----:B------:R-:W4:Y:S01]  /*3ca0*/  MUFU.EX2 R115, R115 ;  /* 0x0000007300737308 */ /* 0x000f220000000800 */
[----:B------:R-:W-:-:S04]  /*3cb0*/  FMNMX.FTZ R8, R43, R8, !PT ;  /* 0x000000082b087209 */ /* 0x000fc80007810000 */
[----:B------:R-:W-:-:S03]  /*3cc0*/  FMNMX.FTZ R8, R59, R8, !PT ;  /* 0x000000083b087209 */ /* 0x000fc60007810000 */
[----:B------:R-:W5:Y:S01]  /*3cd0*/  MUFU.EX2 R146, R146 ;  /* 0x0000009200927308 */ /* 0x000f620000000800 */
        /* <DEDUP_REMOVED lines=11> */
[----:B------:R-:W-:Y:S01]  /*3d90*/  MUFU.EX2 R142, R142 ;  /* 0x0000008e008e7308 */ /* 0x000fe20000000800 */
        /* <DEDUP_REMOVED lines=8> */
[----:B------:R-:W-:Y:S02]  /*3e20*/  MUFU.EX2 R49, R49 ;  /* 0x0000003100317308 */ /* 0x000fe40000000800 */
[----:B------:R-:W0:Y:S06]  /*3e30*/  SHFL.BFLY PT, R61, R8, 0x2, 0x1f ;  /* 0x0c401f00083d7f89 */ /* 0x000e2c00000e0000 */
[----:B------:R-:W-:Y:S08]  /*3e40*/  MUFU.EX2 R138, R138 ;  /* 0x0000008a008a7308 */ /* 0x000ff00000000800 */
[----:B------:R-:W-:Y:S08]  /*3e50*/  MUFU.EX2 R103, R103 ;  /* 0x0000006700677308 */ /* 0x000ff00000000800 */
[----:B------:R-:W-:Y:S01]  /*3e60*/  MUFU.EX2 R132, R132 ;  /* 0x0000008400847308 */ /* 0x000fe20000000800 */
[----:B0-----:R-:W-:-:S05]  /*3e70*/  FMNMX.FTZ R61, R8, R61, !PT ;  /* 0x0000003d083d7209 */ /* 0x001fca0007810000 */
[----:B------:R-:W0:Y:S02]  /*3e80*/  SHFL.BFLY PT, R2, R61, 0x1, 0x1f ;  /* 0x0c201f003d027f89 */ /* 0x000e2400000e0000 */
[----:B------:R-:W-:Y:S08]  /*3e90*/  MUFU.EX2 R25, R25 ;  /* 0x0000001900197308 */ /* 0x000ff00000000800 */
[----:B------:R-:W-:Y:S08]  /*3ea0*/  MUFU.EX2 R134, R134 ;  /* 0x0000008600867308 */ /* 0x000ff00000000800 */
[----:B------:R-:W-:Y:S01]  /*3eb0*/  MUFU.EX2 R21, R21 ;  /* 0x0000001500157308 */ /* 0x000fe20000000800 */
[----:B0-----:R-:W-:-:S07]  /*3ec0*/  FMNMX.FTZ R2, R61, R2, !PT ;  /* 0x000000023d027209 */ /* 0x001fce0007810000 */
[----:B------:R-:W-:Y:S01]  /*3ed0*/  MUFU.EX2 R128, R128 ;  /* 0x0000008000807308 */ /* 0x000fe20000000800 */
[C---:B------:R-:W-:Y:S01]  /*3ee0*/  FSETP.NEU.FTZ.AND P2, PT, R2.reuse, -INF , PT ;  /* 0xff8000000200780b */ /* 0x040fe20003f5d000 */
[----:B------:R-:W-:-:S06]  /*3ef0*/  FMUL.FTZ R4, R2, R0 ;  /* 0x0000000002047220 */ /* 0x000fcc0000410000 */
[----:B------:R-:W-:Y:S01]  /*3f00*/  MUFU.EX2 R11, R11 ;  /* 0x0000000b000b7308 */ /* 0x000fe20000000800 */
[----:B------:R-:W-:Y:S02]  /*3f10*/  FSEL R6, R4, RZ, P2 ;  /* 0x000000ff04067208 */ /* 0x000fe40001000000 */
[----:B------:R-:W-:-:S03]  /*3f20*/  PLOP3.LUT P2, PT, PT, PT, UP1, 0x40, 0x0 ;  /* 0x000000000000781c */ /* 0x000fc60003f4e818 */
[-CC-:B------:R-:W-:Y:S01]  /*3f30*/  FFMA.FTZ R145, R31, R0.reuse, -R6.reuse ;  /* 0x000000001f917223 */ /* 0x180fe20000010806 */
[----:B------:R-:W-:Y:S01]  /*3f40*/  FADD.FTZ R31, R148, R129 ;  /* 0x00000081941f7221 */ /* 0x000fe20000010000 */
[-CC-:B------:R-:W-:Y:S01]  /*3f50*/  FFMA.FTZ R149, R26, R0.reuse, -R6.reuse ;  /* 0x000000001a957223 */ /* 0x180fe20000010806 */
[-CC-:B------:R-:W-:Y:S01]  /*3f60*/  FFMA.FTZ R4, R101, R0.reuse, -R6.reuse ;  /* 0x0000000065047223 */ /* 0x180fe20000010806 */
[-CC-:B------:R-:W-:Y:S01]  /*3f70*/  FFMA.FTZ R151, R53, R0.reuse, -R6.reuse ;  /* 0x0000000035977223 */ /* 0x180fe20000010806 */
[----:B-1----:R-:W-:Y:S01]  /*3f80*/  FADD.FTZ R26, R150, R31 ;  /* 0x0000001f961a7221 */ /* 0x002fe20000010000 */
[-CC-:B------:R-:W-:Y:S01]  /*3f90*/  FFMA.FTZ R8, R99, R0.reuse, -R6.reuse ;  /* 0x0000000063087223 */ /* 0x180fe20000010806 */
[-C--:B------:R-:W-:Y:S01]  /*3fa0*/  FFMA.FTZ R10, R97, R0.reuse, -R6 ;  /* 0x00000000610a7223 */ /* 0x080fe20000010806 */
[----:B------:R-:W-:Y:S01]  /*3fb0*/  MUFU.EX2 R149, R149 ;  /* 0x0000009500957308 */ /* 0x000fe20000000800 */
[----:B--2---:R-:W-:Y:S01]  /*3fc0*/  FADD.FTZ R31, R125, R26 ;  /* 0x0000001a7d1f7221 */ /* 0x004fe20000010000 */
[-CC-:B------:R-:W-:Y:S01]  /*3fd0*/  FFMA.FTZ R147, R41, R0.reuse, -R6.reuse ;  /* 0x0000000029937223 */ /* 0x180fe20000010806 */
[-CC-:B------:R-:W-:Y:S01]  /*3fe0*/  FFMA.FTZ R12, R95, R0.reuse, -R6.reuse ;  /* 0x000000005f0c7223 */ /* 0x180fe20000010806 */
[-CC-:B------:R-:W-:Y:S01]  /*3ff0*/  FFMA.FTZ R135, R29, R0.reuse, -R6.reuse ;  /* 0x000000001d877223 */ /* 0x180fe20000010806 */
[----:B---3--:R-:W-:Y:S01]  /*4000*/  FADD.FTZ R28, R144, R31 ;  /* 0x0000001f901c7221 */ /* 0x008fe20000010000 */
[-CC-:B------:R-:W-:Y:S01]  /*4010*/  FFMA.FTZ R141, R33, R0.reuse, -R6.reuse ;  /* 0x00000000218d7223 */ /* 0x180fe20000010806 */
[-C--:B------:R-:W-:Y:S01]  /*4020*/  FFMA.FTZ R14, R93, R0.reuse, -R6 ;  /* 0x000000005d0e7223 */ /* 0x080fe20000010806 */
[----:B------:R-:W0:Y:S01]  /*4030*/  MUFU.EX2 R4, R4 ;  /* 0x0000000400047308 */ /* 0x000e220000000800 */
[----:B----4-:R-:W-:Y:S01]  /*4040*/  FADD.FTZ R31, R115, R28 ;  /* 0x0000001c731f7221 */ /* 0x010fe20000010000 */
[-CC-:B------:R-:W-:Y:S01]  /*4050*/  FFMA.FTZ R143, R35, R0.reuse, -R6.reuse ;  /* 0x00000000238f7223 */ /* 0x180fe20000010806 */
[-CC-:B------:R-:W-:Y:S01]  /*4060*/  FFMA.FTZ R20, R91, R0.reuse, -R6.reuse ;  /* 0x000000005b147223 */ /* 0x180fe20000010806 */
[-CC-:B------:R-:W-:Y:S01]  /*4070*/  FFMA.FTZ R137, R39, R0.reuse, -R6.reuse ;  /* 0x0000000027897223 */ /* 0x180fe20000010806 */
[----:B-----5:R-:W-:Y:S01]  /*4080*/  FADD.FTZ R28, R146, R31 ;  /* 0x0000001f921c7221 */ /* 0x020fe20000010000 */
[-CC-:B------:R-:W-:Y:S01]  /*4090*/  FFMA.FTZ R24, R51, R0.reuse, -R6.reuse ;  /* 0x0000000033187223 */ /* 0x180fe20000010806 */
[-C--:B------:R-:W-:Y:S01]  /*40a0*/  FFMA.FTZ R139, R47, R0.reuse, -R6 ;  /* 0x000000002f8b7223 */ /* 0x080fe20000010806 */
[----:B------:R-:W1:Y:S01]  /*40b0*/  MUFU.EX2 R151, R151 ;  /* 0x0000009700977308 */ /* 0x000e620000000800 */
[----:B------:R-:W-:Y:S01]  /*40c0*/  FADD.FTZ R31, R37, R28 ;  /* 0x0000001c251f7221 */ /* 0x000fe20000010000 */
[-CC-:B------:R-:W-:Y:S01]  /*40d0*/  FFMA.FTZ R26, R55, R0.reuse, -R6.reuse ;  /* 0x00000000371a7223 */ /* 0x180fe20000010806 */
[-CC-:B------:R-:W-:Y:S01]  /*40e0*/  FFMA.FTZ R133, R43, R0.reuse, -R6.reuse ;  /* 0x000000002b857223 */ /* 0x180fe20000010806 */
[-CC-:B------:R-:W-:Y:S01]  /*40f0*/  FFMA.FTZ R28, R59, R0.reuse, -R6.reuse ;  /* 0x000000003b1c7223 */ /* 0x180fe20000010806 */
[----:B------:R-:W-:Y:S01]  /*4100*/  FADD.FTZ R30, R140, R31 ;  /* 0x0000001f8c1e7221 */ /* 0x000fe20000010000 */
[-CC-:B------:R-:W-:Y:S01]  /*4110*/  FFMA.FTZ R27, R27, R0.reuse, -R6.reuse ;  /* 0x000000001b1b7223 */ /* 0x180fe20000010806 */
[-C--:B------:R-:W-:Y:S01]  /*4120*/  FFMA.FTZ R131, R67, R0.reuse, -R6 ;  /* 0x0000000043837223 */ /* 0x080fe20000010806 */
[----:B------:R-:W2:Y:S01]  /*4130*/  MUFU.EX2 R8, R8 ;  /* 0x0000000800087308 */ /* 0x000ea20000000800 */
[----:B------:R-:W-:Y:S01]  /*4140*/  FADD.FTZ R31, R89, R30 ;  /* 0x0000001e591f7221 */ /* 0x000fe20000010000 */
[----:B0-----:R-:W-:Y:S01]  /*4150*/  FADD.FTZ R32, R149, R4 ;  /* 0x0000000495207221 */ /* 0x001fe20000010000 */
[-CC-:B------:R-:W-:Y:S01]  /*4160*/  FFMA.FTZ R71, R71, R0.reuse, -R6.reuse ;  /* 0x0000000047477223 */ /* 0x180fe20000010806 */
[-CC-:B------:R-:W-:Y:S01]  /*4170*/  FFMA.FTZ R119, R119, R0.reuse, -R6.reuse ;  /* 0x0000000077777223 */ /* 0x180fe20000010806 */
[----:B------:R-:W-:Y:S01]  /*4180*/  FADD.FTZ R30, R142, R31 ;  /* 0x0000001f8e1e7221 */ /* 0x000fe20000010000 */
[-CC-:B------:R-:W-:Y:S01]  /*4190*/  FFMA.FTZ R75, R75, R0.reuse, -R6.reuse ;  /* 0x000000004b4b7223 */ /* 0x180fe20000010806 */
[-C--:B------:R-:W-:Y:S01]  /*41a0*/  FFMA.FTZ R121, R121, R0.reuse, -R6 ;  /* 0x0000000079797223 */ /* 0x080fe20000010806 */
[----:B------:R-:W0:Y:S01]  /*41b0*/  MUFU.EX2 R145, R145 ;  /* 0x0000009100917308 */ /* 0x000e220000000800 */
[----:B------:R-:W-:Y:S01]  /*41c0*/  FADD.FTZ R31, R45, R30 ;  /* 0x0000001e2d1f7221 */ /* 0x000fe20000010000 */
[----:B-1----:R-:W-:Y:S01]  /*41d0*/  FADD.FTZ R29, R151, R32 ;  /* 0x00000020971d7221 */ /* 0x002fe20000010000 */
[-CC-:B------:R-:W-:Y:S01]  /*41e0*/  FFMA.FTZ R30, R63, R0.reuse, -R6.reuse ;  /* 0x000000003f1e7223 */ /* 0x180fe20000010806 */
[-CC-:B------:R-:W-:Y:S01]  /*41f0*/  FFMA.FTZ R79, R79, R0.reuse, -R6.reuse ;  /* 0x000000004f4f7223 */ /* 0x180fe20000010806 */
[----:B------:R-:W-:Y:S01]  /*4200*/  FADD.FTZ R34, R136, R31 ;  /* 0x0000001f88227221 */ /* 0x000fe20000010000 */
[-CC-:B------:R-:W-:Y:S01]  /*4210*/  FFMA.FTZ R105, R105, R0.reuse, -R6.reuse ;  /* 0x0000000069697223 */ /* 0x180fe20000010806 */
[-C--:B------:R-:W-:Y:S01]  /*4220*/  FFMA.FTZ R83, R83, R0.reuse, -R6 ;  /* 0x0000000053537223 */ /* 0x080fe20000010806 */
[----:B------:R-:W1:Y:S01]  /*4230*/  MUFU.EX2 R10, R10 ;  /* 0x0000000a000a7308 */ /* 0x000e620000000800 */
[C---:B--2---:R-:W-:Y:S01]  /*4240*/  FADD.FTZ R32, R8.reuse, R29 ;  /* 0x0000001d08207221 */ /* 0x044fe20000010000 */
[----:B------:R-:W-:Y:S01]  /*4250*/  FADD.FTZ R31, R49, R34 ;  /* 0x00000022311f7221 */ /* 0x000fe20000010000 */
[-CC-:B------:R-:W-:Y:S01]  /*4260*/  FFMA.FTZ R57, R57, R0.reuse, -R6.reuse ;  /* 0x0000000039397223 */ /* 0x180fe20000010806 */
[-C--:B------:R-:W-:Y:S01]  /*4270*/  FFMA.FTZ R87, R87, R0.reuse, -R6 ;  /* 0x0000000057577223 */ /* 0x080fe20000010806 */
[----:B------:R-:W-:Y:S01]  /*4280*/  F2FP.F16.F32.PACK_AB R151, R8, R151 ;  /* 0x000000970897723e */ /* 0x000fe200000000ff */
[----:B------:R-:W-:Y:S01]  /*4290*/  FADD.FTZ R36, R138, R31 ;  /* 0x0000001f8a247221 */ /* 0x000fe20000010000 */
[----:B------:R-:W-:Y:S01]  /*42a0*/  F2FP.F16.F32.PACK_AB R149, R4, R149 ;  /* 0x000000950495723e */ /* 0x000fe200000000ff */
[----:B------:R-:W2:Y:S01]  /*42b0*/  MUFU.EX2 R147, R147 ;  /* 0x0000009300937308 */ /* 0x000ea20000000800 */
[----:B0-----:R-:W-:Y:S01]  /*42c0*/  FADD.FTZ R29, R145, R32 ;  /* 0x00000020911d7221 */ /* 0x001fe20000010000 */
[----:B------:R-:W-:Y:S01]  /*42d0*/  FADD.FTZ R31, R103, R36 ;  /* 0x00000024671f7221 */ /* 0x000fe20000010000 */
[----:B------:R-:W-:Y:S01]  /*42e0*/  FFMA.FTZ R32, R117, R0, -R6 ;  /* 0x0000000075207223 */ /* 0x000fe20000010806 */
[----:B------:R-:W-:-:S02]  /*42f0*/  F2FP.F16.F32.PACK_AB R148, R129, R148 ;  /* 0x000000948194723e */ /* 0x000fc400000000ff */
[----:B------:R-:W-:Y:S01]  /*4300*/  FADD.FTZ R36, R132, R31 ;  /* 0x0000001f84247221 */ /* 0x000fe20000010000 */
[C---:B------:R-:W-:Y:S01]  /*4310*/  F2FP.F16.F32.PACK_AB R132, R25.reuse, R132 ;  /* 0x000000841984723e */ /* 0x040fe200000000ff */
[----:B------:R-:W0:Y:S01]  /*4320*/  MUFU.EX2 R12, R12 ;  /* 0x0000000c000c7308 */ /* 0x000e220000000800 */
[C---:B-1----:R-:W-:Y:S01]  /*4330*/  FADD.FTZ R34, R10.reuse, R29 ;  /* 0x0000001d0a227221 */ /* 0x042fe20000010000 */
[----:B------:R-:W-:Y:S01]  /*4340*/  FADD.FTZ R31, R25, R36 ;  /* 0x00000024191f7221 */ /* 0x000fe20000010000 */
[----:B------:R-:W-:Y:S02]  /*4350*/  F2FP.F16.F32.PACK_AB R145, R10, R145 ;  /* 0x000000910a91723e */ /* 0x000fe400000000ff */
[----:B------:R-:W-:Y:S01]  /*4360*/  F2FP.F16.F32.PACK_AB R150, R125, R150 ;  /* 0x000000967d96723e */ /* 0x000fe200000000ff */
[----:B------:R-:W-:Y:S01]  /*4370*/  FADD.FTZ R36, R134, R31 ;  /* 0x0000001f86247221 */ /* 0x000fe20000010000 */
[----:B------:R-:W-:Y:S01]  /*4380*/  F2FP.F16.F32.PACK_AB R134, R21, R134 ;  /* 0x000000861586723e */ /* 0x000fe200000000ff */
[----:B------:R-:W1:Y:S01]  /*4390*/  MUFU.EX2 R141, R141 ;  /* 0x0000008d008d7308 */ /* 0x000e620000000800 */
[----:B--2---:R-:W-:Y:S01]  /*43a0*/  FADD.FTZ R29, R147, R34 ;  /* 0x00000022931d7221 */ /* 0x004fe20000010000 */
[----:B------:R-:W-:Y:S01]  /*43b0*/  FADD.FTZ R31, R21, R36 ;  /* 0x00000024151f7221 */ /* 0x000fe20000010000 */
[----:B------:R-:W-:-:S02]  /*43c0*/  F2FP.F16.F32.PACK_AB R144, R115, R144 ;  /* 0x000000907390723e */ /* 0x000fc400000000ff */
[----:B------:R-:W-:Y:S01]  /*43d0*/  F2FP.F16.F32.PACK_AB R146, R37, R146 ;  /* 0x000000922592723e */ /* 0x000fe200000000ff */
[----:B------:R-:W-:Y:S01]  /*43e0*/  FADD.FTZ R38, R128, R31 ;  /* 0x0000001f80267221 */ /* 0x000fe20000010000 */
[C---:B------:R-:W-:Y:S01]  /*43f0*/  F2FP.F16.F32.PACK_AB R128, R11.reuse, R128 ;  /* 0x000000800b80723e */ /* 0x040fe200000000ff */
[----:B------:R-:W2:Y:S01]  /*4400*/  MUFU.EX2 R14, R14 ;  /* 0x0000000e000e7308 */ /* 0x000ea20000000800 */
[----:B0-----:R-:W-:Y:S01]  /*4410*/  FADD.FTZ R34, R12, R29 ;  /* 0x0000001d0c227221 */ /* 0x001fe20000010000 */
[----:B------:R-:W-:Y:S01]  /*4420*/  FADD.FTZ R31, R11, R38 ;  /* 0x000000260b1f7221 */ /* 0x000fe20000010000 */
[----:B------:R-:W-:Y:S02]  /*4430*/  F2FP.F16.F32.PACK_AB R140, R89, R140 ;  /* 0x0000008c598c723e */ /* 0x000fe400000000ff */
[----:B------:R-:W-:Y:S02]  /*4440*/  F2FP.F16.F32.PACK_AB R142, R45, R142 ;  /* 0x0000008e2d8e723e */ /* 0x000fe400000000ff */
[----:B------:R-:W-:Y:S01]  /*4450*/  F2FP.F16.F32.PACK_AB R136, R49, R136 ;  /* 0x000000883188723e */ /* 0x000fe200000000ff */
[----:B------:R-:W0:Y:S01]  /*4460*/  MUFU.EX2 R143, R143 ;  /* 0x0000008f008f7308 */ /* 0x000e220000000800 */
[----:B-1----:R-:W-:Y:S01]  /*4470*/  FADD.FTZ R29, R141, R34 ;  /* 0x000000228d1d7221 */ /* 0x002fe20000010000 */
[----:B------:R-:W-:-:S02]  /*4480*/  F2FP.F16.F32.PACK_AB R138, R103, R138 ;  /* 0x0000008a678a723e */ /* 0x000fc400000000ff */
[----:B------:R-:W-:-:S04]  /*4490*/  F2FP.F16.F32.PACK_AB R147, R12, R147 ;  /* 0x000000930c93723e */ /* 0x000fc800000000ff */
        /* <DEDUP_REMOVED lines=77> */
[----:B------:R-:W-:Y:S01]  /*4970*/  F2FP.F16.F32.PACK_AB R121, R4, R105 ;  /* 0x000000690479723e */ /* 0x000fe200000000ff */
[----:B------:R-:W-:Y:S02]  /*4980*/  VIADD R4, R88, 0xfffffffe ;  /* 0xfffffffe58047836 */ /* 0x000fe40000000000 */
[----:B0-----:R-:W-:-:S04]  /*4990*/  FADD.FTZ R5, R57, R10 ;  /* 0x0000000a39057221 */ /* 0x001fc80000010000 */
[C---:B-1----:R-:W-:Y:S01]  /*49a0*/  FADD.FTZ R5, R8.reuse, R5 ;  /* 0x0000000508057221 */ /* 0x042fe20000010000 */
        /* <DEDUP_REMOVED lines=12> */
.L_x_1053:
[----:B------:R-:W-:-:S11]  /*4a70*/  UISETP.NE.AND UP2, UPT, UR7, 0x1, UPT ;  /* 0x000000010700788c */ /* 0x000fd6000bf45270 */
[----:B------:R-:W-:Y:S02]  /*4a80*/  @UP2 ULDC.64 UR18, c[0x0][0x9e8] ;  /* 0x00027a0000122ab9 */ /* 0x000fe40000000a00 */
[----:B------:R-:W-:-:S04]  /*4a90*/  UIMAD.WIDE.U32 UR10, UR14, UR18, URZ ;  /* 0x000000120e0a72a5 */ /* 0x000fc8000f8e003f */
[----:B------:R-:W-:-:S12]  /*4aa0*/  @UP2 USHF.R.U32.HI UR14, URZ, UR19, UR11 ;  /* 0x000000133f0e2299 */ /* 0x000fd8000801160b */
.L_x_1054:
[----:B------:R-:W-:-:S04]  /*4ab0*/  UIMAD UR7, UR14, UR7, UR7 ;  /* 0x000000070e0772a4 */ /* 0x000fc8000f8e0207 */
[----:B------:R-:W-:-:S04]  /*4ac0*/  UISETP.LT.AND UP2, UPT, UR6, UR7, UPT ;  /* 0x000000070600728c */ /* 0x000fc8000bf41270 */
[----:B------:R-:W-:-:S12]  /*4ad0*/  USEL UR6, UR6, UR7, UP2 ;  /* 0x0000000706067287 */ /* 0x000fd80009000000 */
.L_x_1052:
        /* <DEDUP_REMOVED lines=26> */
[----:B------:R-:W-:-:S05]  /*4c80*/  ULDC UR23, c[0x0][0x9e0] ;  /* 0x0002780000177ab9 */ /* 0x000fca0000000800 */
.L_x_1072:
        /* <DEDUP_REMOVED lines=9> */
.L_x_1057:
[----:B------:R-:W-:Y:S01]  /*4d20*/  ULEA UR6, UR25, UR45, 0x3 ;  /* 0x0000002d19067291 */ /* 0x000fe2000f8e183f */
[----:B------:R-:W-:-:S05]  /*4d30*/  IMAD.U32 R0, RZ, RZ, UR24 ;  /* 0x00000018ff007e24 */ /* 0x000fca000f8e00ff */
[----:B------:R-:W-:-:S04]  /*4d40*/  SHF.L.U32 R0, R0, 0x1f, RZ ;  /* 0x0000001f00007819 */ /* 0x000fc800000006ff */
[----:B------:R0:W1:Y:S01]  /*4d50*/  SYNCS.PHASECHK.TRANS64.TRYWAIT P2, [UR6+0x16830], R0 ;  /* 0x01683000ff0075a7 */ /* 0x0000620008040146 */
[----:B------:R-:W-:Y:S05]  /*4d60*/  @!P0 BRA `(.L_x_1058) ;  /* 0x0000000000048947 */ /* 0x000fea0003800000 */
[----:B------:R-:W-:Y:S01]  /*4d70*/  BPT.TRAP 0x1 ;  /* 0x000000040000795c */ /* 0x000fe20000300000 */
.L_x_1058:
[----:B-1----:R-:W-:Y:S05]  /*4d80*/  @P2 BRA `(.L_x_1056) ;  /* 0x0000000000082947 */ /* 0x002fea0003800000 */
[----:B------:R-:W1:Y:S02]  /*4d90*/  SYNCS.PHASECHK.TRANS64.TRYWAIT P2, [UR6+0x16830], R0 ;  /* 0x01683000ff0075a7 */ /* 0x000e640008040146 */
[----:B-1----:R-:W-:Y:S05]  /*4da0*/  @!P2 BRA `(.L_x_1059) ;  /* 0x000000f40030a947 */ /* 0x002fea0003800000 */
.L_x_1056:
        /* <DEDUP_REMOVED lines=25> */
.L_x_1061:
[----:B------:R-:W-:Y:S01]  /*4f40*/  ULEA UR6, UR37, UR45, 0x3 ;  /* 0x0000002d25067291 */ /* 0x000fe2000f8e183f */
[----:B------:R-:W-:-:S05]  /*4f50*/  IMAD.U32 R0, RZ, RZ, UR46 ;  /* 0x0000002eff007e24 */ /* 0x000fca000f8e00ff */
[----:B------:R-:W-:-:S04]  /*4f60*/  SHF.L.U32 R0, R0, 0x1f, RZ ;  /* 0x0000001f00007819 */ /* 0x000fc800000006ff */
[----:B------:R0:W1:Y:S01]  /*4f70*/  SYNCS.PHASECHK.TRANS64.TRYWAIT P2, [UR6+0x16850], R0 ;  /* 0x01685000ff0075a7 */ /* 0x0000620008040146 */
[----:B------:R-:W-:Y:S05]  /*4f80*/  @!P0 BRA `(.L_x_1062) ;  /* 0x0000000000048947 */ /* 0x000fea0003800000 */
[----:B------:R-:W-:Y:S01]  /*4f90*/  BPT.TRAP 0x1 ;  /* 0x000000040000795c */ /* 0x000fe20000300000 */
.L_x_1062:
[----:B-1----:R-:W-:Y:S05]  /*4fa0*/  @P2 BRA `(.L_x_1060) ;  /* 0x0000000000082947 */ /* 0x002fea0003800000 */
[----:B------:R-:W1:Y:S02]  /*4fb0*/  SYNCS.PHASECHK.TRANS64.TRYWAIT P2, [UR6+0x16850], R0 ;  /* 0x01685000ff0075a7 */ /* 0x000e640008040146 */
[----:B-1----:R-:W-:Y:S05]  /*4fc0*/  @!P2 BRA `(.L_x_1063) ;  /* 0x000000f000c0a947 */ /* 0x002fea0003800000 */
.L_x_1060:
[----:B------:R-:W-:Y:S01]  /*4fd0*/  UIADD3 UR6, UR45, 0x400, URZ ;  /* 0x000004002d067890 */ /* 0x000fe2000fffe03f */
[----:B------:R-:W-:Y:S01]  /*4fe0*/  WARPGROUP.ARRIVE ;  /* 0x00000000000079c5 */ /* 0x000fe20000000000 */
[----:B------:R-:W-:-:S05]  /*4ff0*/  UMOV UR7, 0x40000040 ;  /* 0x4000004000077882 */ /* 0x000fca0000000000 */
[----:B-1----:R-:W1:Y:S01]  /*5000*/  S2R R7, SR_TID.X ;  /* 0x0000000000077919 */ /* 0x002e620000002100 */
[----:B------:R-:W-:Y:S01]  /*5010*/  USHF.R.U32.HI UR6, URZ, 0x4, UR6 ;  /* 0x000000043f067899 */ /* 0x000fe20008011606 */
[----:B------:R-:W-:Y:S01]  /*5020*/  PLOP3.LUT P2, PT, PT, PT, UP0, 0x80, 0x0 ;  /* 0x000000000000781c */ /* 0x000fe20003f4f008 */
[----:B------:R-:W-:Y:S01]  /*5030*/  VIADD R11, R17, UR41 ;  /* 0x00000029110b7c36 */ /* 0x000fe20008000000 */
[----:B------:R-:W-:Y:S01]  /*5040*/  PLOP3.LUT P3, PT, PT, PT, UP0, 0x80, 0x0 ;  /* 0x000000000000781c */ /* 0x000fe20003f6f008 */
[----:B------:R-:W-:Y:S01]  /*5050*/  ULOP3.LUT UR6, UR6, 0x3fff, URZ, 0xc0, !UPT ;  /* 0x00003fff06067892 */ /* 0x000fe2000f8ec03f */
[----:B------:R-:W-:-:S03]  /*5060*/  IMAD.U32 R8, RZ, RZ, UR25 ;  /* 0x00000019ff087e24 */ /* 0x000fc6000f8e00ff */
[----:B------:R-:W-:Y:S02]  /*5070*/  ULEA UR10, UR37, UR6, 0xa ;  /* 0x00000006250a7291 */ /* 0x000fe4000f8e503f */
[----:B------:R-:W-:-:S05]  /*5080*/  @!P1 LEA R8, R8, UR45, 0x3 ;  /* 0x0000002d08089c11 */ /* 0x000fca000f8e18ff */
[----:B------:R-:W-:Y:S01]  /*5090*/  UMOV UR6, UR10 ;  /* 0x0000000a00067c82 */ /* 0x000fe20008000000 */
[----:B------:R-:W-:Y:S01]  /*50a0*/  @!P1 VIADD R8, R8, 0x16840 ;  /* 0x0001684008089836 */ /* 0x000fe20000000000 */
[----:B------:R-:W-:Y:S01]  /*50b0*/  HGMMA.64x64x16.F32 R88, R148, gdesc[UR4].tnspB, R88, gsb0 ;  /* 0x40e0000494587df0 */ /* 0x000fe20008000858 */
[----:B------:R-:W-:Y:S01]  /*50c0*/  UIADD3 UR6, UR10, 0x80, URZ ;  /* 0x000000800a067890 */ /* 0x000fe2000fffe03f */
[----:B------:R-:W-:Y:S02]  /*50d0*/  UMOV UR7, 0x40000040 ;  /* 0x4000004000077882 */ /* 0x000fe40000000000 */
        /* <DEDUP_REMOVED lines=34> */
[----:B------:R-:W-:Y:S02]  /*5300*/  @UP0 ULDC UR6, c[0x0][0x44c] ;  /* 0x0001130000060ab9 */ /* 0x000fe40000000800 */
[----:B0-----:R-:W-:Y:S01]  /*5310*/  @P2 IMAD.HI.U32 R0, R11, UR6, RZ ;  /* 0x000000060b002c27 */ /* 0x001fe2000f8e00ff */
[----:B------:R-:W-:Y:S01]  /*5320*/  @UP0 ULDC UR6, c[0x0][0x450] ;  /* 0x0001140000060ab9 */ /* 0x000fe20000000800 */
[----:B-1----:R-:W-:Y:S02]  /*5330*/  ISETP.GE.U32.AND P2, PT, R7, 0x180, PT ;  /* 0x000001800700780c */ /* 0x002fe40003f46070 */
[----:B------:R-:W-:Y:S01]  /*5340*/  VIADD R7, R22, 0x9 ;  /* 0x0000000916077836 */ /* 0x000fe20000000000 */
[----:B------:R-:W-:Y:S01]  /*5350*/  @P3 SHF.R.U32.HI R11, RZ, UR6, R0 ;  /* 0x00000006ff0b3c19 */ /* 0x000fe20008011600 */
[----:B------:R-:W-:Y:S01]  /*5360*/  IMAD.SHL.U32 R0, R4, 0x80, RZ ;  /* 0x0000008004007824 */ /* 0x000fe200078e00ff */
[----:B------:R-:W-:-:S02]  /*5370*/  ULOP3.LUT UR6, URZ, UR21, URZ, 0x33, !UPT ;  /* 0x000000153f067292 */ /* 0x000fc4000f8e333f */
[----:B------:R-:W-:Y:S01]  /*5380*/  SEL R7, R7, 0x9, !P2 ;  /* 0x0000000907077807 */ /* 0x000fe20005000000 */
[----:B------:R-:W0:Y:S01]  /*5390*/  SHFL.IDX PT, R13, R11, RZ, 0x1c1f ;  /* 0x001c1fff0b0d7589 */ /* 0x000e2200000e0000 */
[----:B------:R-:W-:Y:S02]  /*53a0*/  IADD3 R9, -R0, 0x1, RZ ;  /* 0x0000000100097810 */ /* 0x000fe40007ffe1ff */
[----:B------:R-:W-:-:S03]  /*53b0*/  PLOP3.LUT P2, PT, PT, PT, UP1, 0x40, 0x0 ;  /* 0x000000000000781c */ /* 0x000fc60003f4e818 */
[----:B------:R-:W-:Y:S01]  /*53c0*/  IMAD R9, R16, -0x2, R9 ;  /* 0xfffffffe10097824 */ /* 0x000fe200078e0209 */
[----:B------:R-:W-:Y:S02]  /*53d0*/  WARPGROUP.DEPBAR.LE gsb0, 0x0 ;  /* 0x00008000000079c5 */ /* 0x000fe40000010000 */
[----:B------:R1:W-:Y:S06]  /*53e0*/  BAR.ARV R7, 0x100 ;  /* 0x000400070000751d */ /* 0x0003ec0000002000 */
[----:B------:R2:W-:Y:S02]  /*53f0*/  @!P1 SYNCS.ARRIVE.TRANS64.RED.A1T0 RZ, [R8+URZ], RZ ;  /* 0x000000ff08ff99a7 */ /* 0x0005e4000810043f */
[----:B--2---:R-:W-:-:S05]  /*5400*/  IMAD.U32 R8, RZ, RZ, UR38 ;  /* 0x00000026ff087e24 */ /* 0x004fca000f8e00ff */
[----:B------:R-:W-:-:S05]  /*5410*/  IADD3 R9, -R8, UR42, R9 ;  /* 0x0000002a08097c10 */ /* 0x000fca000fffe109 */
[C---:B------:R-:W-:Y:S02]  /*5420*/  VIADD R10, R9.reuse, UR23 ;  /* 0x00000017090a7c36 */ /* 0x040fe40008000000 */
[----:B------:R-:W-:Y:S02]  /*5430*/  VIADD R12, R9, UR6 ;  /* 0x00000006090c7c36 */ /* 0x000fe40008000000 */
[--C-:B0-----:R-:W-:Y:S02]  /*5440*/  IMAD.IADD R9, R10, 0x1, R13.reuse ;  /* 0x000000010a097824 */ /* 0x101fe400078e020d */
[----:B------:R-:W-:Y:S01]  /*5450*/  IMAD.IADD R8, R12, 0x1, R13 ;  /* 0x000000010c087824 */ /* 0x000fe200078e020d */
[----:B-1----:R-:W-:Y:S06]  /*5460*/  @P2 BRA `(.L_x_1064) ;  /* 0x00000000005c2947 */ /* 0x002fec0003800000 */
[----:B------:R-:W-:Y:S01]  /*5470*/  IMAD.U32 R14, RZ, RZ, UR38 ;  /* 0x00000026ff0e7e24 */ /* 0x000fe2000f8e00ff */
[----:B------:R-:W-:Y:S04]  /*5480*/  BSSY B0, `(.L_x_1065) ;  /* 0x0000011000007945 */ /* 0x000fe80003800000 */
[----:B------:R-:W-:-:S04]  /*5490*/  IADD3 R7, -R14, UR42, R13 ;  /* 0x0000002a0e077c10 */ /* 0x000fc8000fffe10d */
        /* <DEDUP_REMOVED lines=10> */
.L_x_1066:
[----:B------:R-:W-:-:S05]  /*5540*/  IMAD.U32 R20, RZ, RZ, UR22 ;  /* 0x00000016ff147e24 */ /* 0x000fca000f8e00ff */
[----:B------:R-:W-:-:S13]  /*5550*/  ISETP.NE.AND P2, PT, R20, 0x1, PT ;  /* 0x000000011400780c */ /* 0x000fda0003f45270 */
[----:B------:R-:W0:Y:S02]  /*5560*/  @P2 LDC.64 R14, c[0x0][0x9e8] ;  /* 0x00027a00ff0e2b82 */ /* 0x000e240000000a00 */
[----:B0-----:R-:W-:-:S05]  /*5570*/  @P2 IMAD.HI.U32 R14, R7, R14, RZ ;  /* 0x0000000e070e2227 */ /* 0x001fca00078e00ff */
[----:B------:R-:W-:-:S07]  /*5580*/  @P2 SHF.R.U32.HI R7, RZ, R15, R14 ;  /* 0x0000000fff072219 */ /* 0x000fce000001160e */
.L_x_1067:
[----:B------:R-:W-:Y:S05]  /*5590*/  BSYNC B0 ;  /* 0x0000000000007941 */ /* 0x000fea0003800000 */
.L_x_1065:
[----:B------:R-:W-:-:S04]  /*55a0*/  IMAD R7, R7, R20, -R0 ;  /* 0x0000001407077224 */ /* 0x000fc800078e0a00 */
[----:B------:R-:W-:-:S05]  /*55b0*/  IMAD R7, R16, -0x2, R7 ;  /* 0xfffffffe10077824 */ /* 0x000fca00078e0207 */
[----:B------:R-:W-:Y:S02]  /*55c0*/  VIADDMNMX R9, R7, R20, R9, PT ;  /* 0x0000001407097246 */ /* 0x000fe40003800109 */
[----:B------:R-:W-:-:S07]  /*55d0*/  VIMNMX R8, R8, R7, !PT ;  /* 0x0000000708087248 */ /* 0x000fce0007fe0100 */
.L_x_1064:
[----:B------:R-:W-:Y:S01]  /*55e0*/  ISETP.GT.AND P2, PT, R4, -0x1, PT ;  /* 0xffffffff0400780c */ /* 0x000fe20003f44270 */
[----:B------:R0:W1:Y:S03]  /*55f0*/  SHFL.IDX PT, R141, R11, 0x1, 0x1c1f ;  /* 0x003c1f000b8d7f89 */ /* 0x00006600000e0000 */
        /* <DEDUP_REMOVED lines=9> */
[----:B0-----:R-:W-:-:S02]  /*5690*/  FSEL R11, R32, -INF , !P5 ;  /* 0xff800000200b7808 */ /* 0x001fc40006800000 */
[----:B------:R-:W-:Y:S01]  /*56a0*/  ISETP.GT.AND P5, PT, R8, 0x20, P2 ;  /* 0x000000200800780c */ /* 0x000fe200017a4270 */
[--C-:B-1----:R-:W-:Y:S01]  /*56b0*/  IMAD.IADD R10, R10, 0x1, R141.reuse ;  /* 0x000000010a0a7824 */ /* 0x102fe200078e028d */
[C---:B------:R-:W-:Y:S01]  /*56c0*/  ISETP.LT.OR P6, PT, R9.reuse, 0x9, P6 ;  /* 0x000000090900780c */ /* 0x040fe200037c1670 */
        /* <DEDUP_REMOVED lines=100> */
.L_x_1070:
[----:B------:R-:W-:-:S05]  /*5d10*/  IMAD.U32 R14, RZ, RZ, UR22 ;  /* 0x00000016ff0e7e24 */ /* 0x000fca000f8e00ff */
[----:B------:R-:W-:-:S13]  /*5d20*/  ISETP.NE.AND P3, PT, R14, 0x1, PT ;  /* 0x000000010e00780c */ /* 0x000fda0003f65270 */
[----:B------:R-:W0:Y:S02]  /*5d30*/  @P3 LDC.64 R8, c[0x0][0x9e8] ;  /* 0x00027a00ff083b82 */ /* 0x000e240000000a00 */
[----:B0-----:R-:W-:-:S05]  /*5d40*/  @P3 IMAD.HI.U32 R8, R141, R8, RZ ;  /* 0x000000088d083227 */ /* 0x001fca00078e00ff */
[----:B------:R-:W-:-:S07]  /*5d50*/  @P3 SHF.R.U32.HI R141, RZ, R9, R8 ;  /* 0x00000009ff8d3219 */ /* 0x000fce0000011608 */
.L_x_1071:
[----:B------:R-:W-:Y:S05]  /*5d60*/  BSYNC B0 ;  /* 0x0000000000007941 */ /* 0x000fea0003800000 */
.L_x_1069:
[----:B------:R-:W-:-:S04]  /*5d70*/  IMAD R141, R141, R14, -R0 ;  /* 0x0000000e8d8d7224 */ /* 0x000fc800078e0a00 */
[----:B------:R-:W-:-:S05]  /*5d80*/  IMAD R141, R16, -0x2, R141 ;  /* 0xfffffffe108d7824 */ /* 0x000fca00078e028d */
[----:B------:R-:W-:Y:S02]  /*5d90*/  VIADDMNMX R10, R141, R14, R10, PT ;  /* 0x0000000e8d0a7246 */ /* 0x000fe4000380010a */
[----:B------:R-:W-:-:S07]  /*5da0*/  VIMNMX R12, R12, R141, !PT ;  /* 0x0000008d0c0c7248 */ /* 0x000fce0007fe0100 */
.L_x_1068:
[----:B------:R-:W-:Y:S01]  /*5db0*/  FMNMX.FTZ R0, R24, R3, !PT ;  /* 0x0000000318007209 */ /* 0x000fe20007810000 */
[----:B------:R-:W-:Y:S01]  /*5dc0*/  UMOV UR46, UR24 ;  /* 0x00000018002e7c82 */ /* 0x000fe20008000000 */
[----:B------:R-:W-:Y:S02]  /*5dd0*/  ISETP.GT.AND P4, PT, R12, 0x1, P2 ;  /* 0x000000010c00780c */ /* 0x000fe40001784270 */
[----:B------:R-:W-:Y:S02]  /*5de0*/  FMNMX.FTZ R0, R25, R0, !PT ;  /* 0x0000000019007209 */ /* 0x000fe40007810000 */
[----:B------:R-:W-:Y:S02]  /*5df0*/  ISETP.LT.OR P4, PT, R10, 0x2, P4 ;  /* 0x000000020a00780c */ /* 0x000fe40002781670 */
        /* <DEDUP_REMOVED lines=13> */
[----:B------:R-:W-:-:S02]  /*5ed0*/  FSEL R35, R35, -INF , !P4 ;  /* 0xff80000023237808 */ /* 0x000fc40006000000 */
[----:B------:R-:W-:Y:S02]  /*5ee0*/  FMNMX.FTZ R0, R41, R0, !PT ;  /* 0x0000000029007209 */ /* 0x000fe40007810000 */
[----:B------:R-:W-:Y:S02]  /*5ef0*/  ISETP.GT.AND P4, PT, R12, 0x20, P2 ;  /* 0x000000200c00780c */ /* 0x000fe40001784270 */
[----:B------:R-:W-:Y:S02]  /*5f00*/  FMNMX.FTZ R0, R21, R0, !PT ;  /* 0x0000000015007209 */ /* 0x000fe40007810000 */
[----:B------:R-:W-:Y:S02]  /*5f10*/  ISETP.LT.OR P4, PT, R10, 0x21, P4 ;  /* 0x000000210a00780c */ /* 0x000fe40002781670 */
[----:B------:R-:W-:Y:S02]  /*5f20*/  FMNMX.FTZ R0, R45, R0, !PT ;  /* 0x000000002d007209 */ /* 0x000fe40007810000 */
[----:B------:R-:W-:-:S02]  /*5f30*/  ISETP.GT.AND P3, PT, R12, 0x9, P2 ;  /* 0x000000090c00780c */ /* 0x000fc40001764270 */
[----:B------:R-:W-:Y:S02]  /*5f40*/  FMNMX.FTZ R0, R121, R0, !PT ;  /* 0x0000000079007209 */ /* 0x000fe40007810000 */
[----:B------:R-:W-:Y:S02]  /*5f50*/  ISETP.GT.AND P5, PT, R12, 0x10, P2 ;  /* 0x000000100c00780c */ /* 0x000fe400017a4270 */
[----:B------:R-:W-:Y:S02]  /*5f60*/  FMNMX.FTZ R0, R49, R0, !PT ;  /* 0x0000000031007209 */ /* 0x000fe40007810000 */
[C---:B------:R-:W-:Y:S02]  /*5f70*/  ISETP.LT.OR P3, PT, R10.reuse, 0xa, P3 ;  /* 0x0000000a0a00780c */ /* 0x040fe40001f61670 */
[----:B------:R-:W-:Y:S02]  /*5f80*/  FMNMX.FTZ R0, R123, R0, !PT ;  /* 0x000000007b007209 */ /* 0x000fe40007810000 */
[----:B------:R-:W-:-:S02]  /*5f90*/  ISETP.LT.OR P5, PT, R10, 0x11, P5 ;  /* 0x000000110a00780c */ /* 0x000fc40002fa1670 */
[----:B------:R-:W-:Y:S02]  /*5fa0*/  FMNMX.FTZ R0, R53, R0, !PT ;  /* 0x0000000035007209 */ /* 0x000fe40007810000 */
[----:B------:R-:W-:Y:S02]  /*5fb0*/  FSEL R31, R31, -INF , !P3 ;  /* 0xff8000001f1f7808 */ /* 0x000fe40005800000 */
[----:B------:R-:W-:Y:S02]  /*5fc0*/  FMNMX.FTZ R0, R125, R0, !PT ;  /* 0x000000007d007209 */ /* 0x000fe40007810000 */
[----:B------:R-:W-:Y:S02]  /*5fd0*/  ISETP.GT.AND P3, PT, R12, 0x18, P2 ;  /* 0x000000180c00780c */ /* 0x000fe40001764270 */
[----:B------:R-:W-:Y:S02]  /*5fe0*/  FMNMX.FTZ R0, R57, R0, !PT ;  /* 0x0000000039007209 */ /* 0x000fe40007810000 */
[----:B------:R-:W-:-:S02]  /*5ff0*/  FSEL R143, R34, -INF , !P5 ;  /* 0xff800000228f7808 */ /* 0x000fc40006800000 */
        /* <DEDUP_REMOVED lines=22> */
[----:B------:R-:W-:-:S04]  /*6160*/  FMNMX.FTZ R0, R81, R0, !PT ;  /* 0x0000000051007209 */ /* 0x000fc80007810000 */
[----:B------:R-:W-:-:S04]  /*6170*/  FMNMX.FTZ R0, R139, R0, !PT ;  /* 0x000000008b007209 */ /* 0x000fc80007810000 */
[----:B------:R-:W-:Y:S02]  /*6180*/  FMNMX.FTZ R8, R85, R0, !PT ;  /* 0x0000000055087209 */ /* 0x000fe40007810000 */
[----:B------:R-:W0:Y:S03]  /*6190*/  LDC R0, c[0x0][0x988] ;  /* 0x00026200ff007b82 */ /* 0x000e260000000800 */
[----:B------:R-:W1:Y:S02]  /*61a0*/  SHFL.BFLY PT, R9, R8, 0x2, 0x1f ;  /* 0x0c401f0008097f89 */ /* 0x000e6400000e0000 */
[----:B-1----:R-:W-:-:S05]  /*61b0*/  FMNMX.FTZ R14, R8, R9, !PT ;  /* 0x00000009080e7209 */ /* 0x002fca0007810000 */
[----:B------:R-:W1:Y:S02]  /*61c0*/  SHFL.BFLY PT, R9, R14, 0x1, 0x1f ;  /* 0x0c201f000e097f89 */ /* 0x000e6400000e0000 */
[----:B-1----:R-:W-:-:S04]  /*61d0*/  FMNMX.FTZ R9, R14, R9, !PT ;  /* 0x000000090e097209 */ /* 0x002fc80007810000 */
[C---:B------:R-:W-:Y:S01]  /*61e0*/  FSETP.NEU.FTZ.AND P6, PT, R9.reuse, -INF , PT ;  /* 0xff8000000900780b */ /* 0x040fe20003fdd000 */
[----:B0-----:R-:W-:-:S05]  /*61f0*/  FMUL.FTZ R8, R9, R0 ;  /* 0x0000000009087220 */ /* 0x001fca0000410000 */
[----:B------:R-:W-:-:S05]  /*6200*/  FSEL R8, R8, RZ, P6 ;  /* 0x000000ff08087208 */ /* 0x000fca0003000000 */
[-CC-:B------:R-:W-:Y:S01]  /*6210*/  FFMA.FTZ R148, R25, R0.reuse, -R8.reuse ;  /* 0x0000000019947223 */ /* 0x180fe20000010808 */
[----:B------:R-:W-:Y:S01]  /*6220*/  FSEL R25, R42, -INF , !P4 ;  /* 0xff8000002a197808 */ /* 0x000fe20006000000 */
[-CC-:B------:R-:W-:Y:S01]  /*6230*/  FFMA.FTZ R150, R7, R0.reuse, -R8.reuse ;  /* 0x0000000007967223 */ /* 0x180fe20000010808 */
[----:B------:R-:W-:Y:S01]  /*6240*/  ISETP.GT.AND P4, PT, R12, RZ, P2 ;  /* 0x000000ff0c00720c */ /* 0x000fe20001784270 */
[-CC-:B------:R-:W-:Y:S01]  /*6250*/  FFMA.FTZ R144, R11, R0.reuse, -R8.reuse ;  /* 0x000000000b907223 */ /* 0x180fe20000010808 */
[----:B------:R-:W-:Y:S01]  /*6260*/  FSEL R7, R46, -INF , !P5 ;  /* 0xff8000002e077808 */ /* 0x000fe20006800000 */
[-CC-:B------:R-:W-:Y:S01]  /*6270*/  FFMA.FTZ R11, R33, R0.reuse, -R8.reuse ;  /* 0x00000000210b7223 */ /* 0x180fe20000010808 */
[----:B------:R-:W-:Y:S01]  /*6280*/  ISETP.LT.OR P4, PT, R10, 0x1, P4 ;  /* 0x000000010a00780c */ /* 0x000fe20002781670 */
[-CC-:B------:R-:W-:Y:S01]  /*6290*/  FFMA.FTZ R146, R13, R0.reuse, -R8.reuse ;  /* 0x000000000d927223 */ /* 0x180fe20000010808 */
[----:B------:R-:W-:Y:S01]  /*62a0*/  ISETP.GT.AND P5, PT, R12, 0x30, P2 ;  /* 0x000000300c00780c */ /* 0x000fe200017a4270 */
[-CC-:B------:R-:W-:Y:S01]  /*62b0*/  FFMA.FTZ R13, R37, R0.reuse, -R8.reuse ;  /* 0x00000000250d7223 */ /* 0x180fe20000010808 */
[----:B------:R-:W-:Y:S01]  /*62c0*/  FSEL R149, R26, -INF , !P4 ;  /* 0xff8000001a957808 */ /* 0x000fe20006000000 */
[-CC-:B------:R-:W-:Y:S01]  /*62d0*/  FFMA.FTZ R140, R15, R0.reuse, -R8.reuse ;  /* 0x000000000f8c7223 */ /* 0x180fe20000010808 */
[----:B------:R-:W-:Y:S01]  /*62e0*/  ISETP.LT.OR P4, PT, R10, 0x2a, P3 ;  /* 0x0000002a0a00780c */ /* 0x000fe20001f81670 */
[--C-:B------:R-:W-:Y:S01]  /*62f0*/  FFMA.FTZ R15, R41, R0, -R8.reuse ;  /* 0x00000000290f7223 */ /* 0x100fe20000010808 */
[----:B------:R-:W-:Y:S01]  /*6300*/  FMNMX.FTZ R14, R149, R2, !PT ;  /* 0x00000002950e7209 */ /* 0x000fe20007810000 */
[-CC-:B------:R-:W-:Y:S01]  /*6310*/  FFMA.FTZ R142, R21, R0.reuse, -R8.reuse ;  /* 0x00000000158e7223 */ /* 0x180fe20000010808 */
[----:B------:R-:W-:Y:S01]  /*6320*/  ISETP.GT.AND P3, PT, R12, 0x31, P2 ;  /* 0x000000310c00780c */ /* 0x000fe20001764270 */
[--C-:B------:R-:W-:Y:S01]  /*6330*/  FFMA.FTZ R21, R45, R0, -R8.reuse ;  /* 0x000000002d157223 */ /* 0x100fe20000010808 */
[----:B------:R-:W-:Y:S01]  /*6340*/  FMNMX.FTZ R14, R27, R14, !PT ;  /* 0x0000000e1b0e7209 */ /* 0x000fe20007810000 */
[-CC-:B------:R-:W-:Y:S01]  /*6350*/  FFMA.FTZ R45, R49, R0.reuse, -R8.reuse ;  /* 0x00000000312d7223 */ /* 0x180fe20000010808 */
[----:B------:R-:W-:Y:S01]  /*6360*/  FSEL R47, R47, -INF , !P4 ;  /* 0xff8000002f2f7808 */ /* 0x000fe20006000000 */
[--C-:B------:R-:W-:Y:S01]  /*6370*/  FFMA.FTZ R136, R121, R0, -R8.reuse ;  /* 0x0000000079887223 */ /* 0x100fe20000010808 */
[----:B------:R-:W-:Y:S01]  /*6380*/  FMNMX.FTZ R14, R141, R14, !PT ;  /* 0x0000000e8d0e7209 */ /* 0x000fe20007810000 */
        /* <DEDUP_REMOVED lines=9> */
[----:B------:R-:W-:Y:S01]  /*6420*/  ISETP.LT.OR P3, PT, R10, 0x32, P3 ;  /* 0x000000320a00780c */ /* 0x000fe20001f61670 */
[--C-:B------:R-:W-:Y:S01]  /*6430*/  FFMA.FTZ R53, R53, R0, -R8.reuse ;  /* 0x0000000035357223 */ /* 0x100fe20000010808 */
[----:B------:R-:W-:Y:S01]  /*6440*/  FMNMX.FTZ R14, R35, R14, !PT ;  /* 0x0000000e230e7209 */ /* 0x000fe20007810000 */
[-CC-:B------:R-:W-:Y:S01]  /*6450*/  FFMA.FTZ R57, R57, R0.reuse, -R8.reuse ;  /* 0x0000000039397223 */ /* 0x180fe20000010808 */
[----:B------:R-:W-:Y:S01]  /*6460*/  FSEL R151, R50, -INF , !P5 ;  /* 0xff80000032977808 */ /* 0x000fe20006800000 */
        /* <DEDUP_REMOVED lines=22> */
[----:B------:R-:W-:Y:S01]  /*65d0*/  FFMA.FTZ R122, R139, R0, -R8 ;  /* 0x000000008b7a7223 */ /* 0x000fe20000010808 */
[----:B------:R-:W-:Y:S01]  /*65e0*/  FSEL R33, R54, -INF , !P4 ;  /* 0xff80000036217808 */ /* 0x000fe20006000000 */
[----:B------:R-:W-:Y:S01]  /*65f0*/  MUFU.EX2 R145, R145 ;  /* 0x0000009100917308 */ /* 0x000fe20000000800 */
[----:B------:R-:W-:-:S02]  /*6600*/  FMNMX.FTZ R14, R151, R14, !PT ;  /* 0x0000000e970e7209 */ /* 0x000fc40007810000 */
[----:B------:R-:W-:Y:S02]  /*6610*/  ISETP.GT.AND P4, PT, R12, 0x41, P2 ;  /* 0x000000410c00780c */ /* 0x000fe40001784270 */
[----:B------:R-:W-:Y:S02]  /*6620*/  FMNMX.FTZ R14, R51, R14, !PT ;  /* 0x0000000e330e7209 */ /* 0x000fe40007810000 */
[----:B------:R-:W-:Y:S01]  /*6630*/  FSEL R55, R55, -INF , !P5 ;  /* 0xff80000037377808 */ /* 0x000fe20006800000 */
[----:B------:R-:W-:Y:S01]  /*6640*/  MUFU.EX2 R148, R148 ;  /* 0x0000009400947308 */ /* 0x000fe20000000800 */
[----:B------:R-:W-:Y:S02]  /*6650*/  ISETP.LT.OR P3, PT, R10, 0x41, P3 ;  /* 0x000000410a00780c */ /* 0x000fe40001f61670 */
[----:B------:R-:W-:Y:S02]  /*6660*/  FMNMX.FTZ R14, R33, R14, !PT ;  /* 0x0000000e210e7209 */ /* 0x000fe40007810000 */
[----:B------:R-:W-:-:S02]  /*6670*/  ISETP.GT.AND P5, PT, R12, 0x48, P2 ;  /* 0x000000480c00780c */ /* 0x000fc400017a4270 */
        /* <DEDUP_REMOVED lines=8> */
[----:B------:R-:W-:Y:S02]  /*6700*/  FMNMX.FTZ R14, R37, R14, !PT ;  /* 0x0000000e250e7209 */ /* 0x000fe40007810000 */
[----:B------:R-:W-:Y:S02]  /*6710*/  ISETP.GT.AND P4, PT, R12, 0x50, P2 ;  /* 0x000000500c00780c */ /* 0x000fe40001784270 */
[----:B------:R-:W-:Y:S01]  /*6720*/  ISETP.LT.OR P3, PT, R10, 0x4a, P3 ;  /* 0x0000004a0a00780c */ /* 0x000fe20001f61670 */
[----:B------:R-:W-:Y:S01]  /*6730*/  MUFU.EX2 R144, R144 ;  /* 0x0000009000907308 */ /* 0x000fe20000000800 */
[----:B------:R-:W-:Y:S02]  /*6740*/  FSEL R41, R62, -INF , !P5 ;  /* 0xff8000003e297808 */ /* 0x000fe40006800000 */
[----:B------:R-:W-:Y:S02]  /*6750*/  FMNMX.FTZ R14, R59, R14, !PT ;  /* 0x0000000e3b0e7209 */ /* 0x000fe40007810000 */
[----:B------:R-:W-:-:S02]  /*6760*/  ISETP.GT.AND P5, PT, R12, 0x51, P2 ;  /* 0x000000510c00780c */ /* 0x000fc400017a4270 */
[----:B------:R-:W-:Y:S01]  /*6770*/  FSEL R63, R63, -INF , !P3 ;  /* 0xff8000003f3f7808 */ /* 0x000fe20005800000 */
[----:B------:R-:W-:Y:S01]  /*6780*/  MUFU.EX2 R11, R11 ;  /* 0x0000000b000b7308 */ /* 0x000fe20000000800 */
[----:B------:R-:W-:Y:S02]  /*6790*/  ISETP.LT.OR P4, PT, R10, 0x51, P4 ;  /* 0x000000510a00780c */ /* 0x000fe40002781670 */
[----:B------:R-:W-:Y:S02]  /*67a0*/  FMNMX.FTZ R14, R41, R14, !PT ;  /* 0x0000000e290e7209 */ /* 0x000fe40007810000 */
[----:B------:R-:W-:Y:S02]  /*67b0*/  ISETP.GT.AND P3, PT, R12, 0x58, P2 ;  /* 0x000000580c00780c */ /* 0x000fe40001764270 */
[----:B------:R-:W-:Y:S01]  /*67c0*/  ISETP.LT.OR P5, PT, R10, 0x52, P5 ;  /* 0x000000520a00780c */ /* 0x000fe20002fa1670 */
[----:B------:R-:W-:Y:S01]  /*67d0*/  MUFU.EX2 R146, R146 ;  /* 0x0000009200927308 */ /* 0x000fe20000000800 */
[----:B------:R-:W-:-:S02]  /*67e0*/  FSEL R66, R66, -INF , !P4 ;  /* 0xff80000042427808 */ /* 0x000fc40006000000 */
[----:B------:R-:W-:Y:S02]  /*67f0*/  FMNMX.FTZ R49, R63, R14, !PT ;  /* 0x0000000e3f317209 */ /* 0x000fe40007810000 */
[----:B------:R-:W-:Y:S02]  /*6800*/  ISETP.GT.AND P4, PT, R12, 0x59, P2 ;  /* 0x000000590c00780c */ /* 0x000fe40001784270 */
        /* <DEDUP_REMOVED lines=40> */
[----:B------:R-:W-:Y:S01]  /*6a90*/  ISETP.LT.OR P5, PT, R10, 0x79, P5 ;  /* 0x000000790a00780c */ /* 0x000fe20002fa1670 */
[----:B------:R-:W-:Y:S01]  /*6aa0*/  MUFU.EX2 R53, R53 ;  /* 0x0000003500357308 */ /* 0x000fe20000000800 */
[----:B------:R-:W-:-:S02]  /*6ab0*/  FSEL R83, R83, -INF , !P4 ;  /* 0xff80000053537808 */ /* 0x000fc40006000000 */
[----:B------:R-:W-:Y:S02]  /*6ac0*/  FMNMX.FTZ R14, R125, R14, !PT ;  /* 0x0000000e7d0e7209 */ /* 0x000fe40007810000 */
[----:B------:R-:W-:Y:S02]  /*6ad0*/  ISETP.LT.OR P2, PT, R10, 0x7a, P2 ;  /* 0x0000007a0a00780c */ /* 0x000fe40001741670 */
[----:B------:R-:W-:Y:S01]  /*6ae0*/  FSEL R86, R86, -INF , !P5 ;  /* 0xff80000056567808 */ /* 0x000fe20006800000 */
[----:B------:R-:W-:Y:S01]  /*6af0*/  MUFU.EX2 R132, R132 ;  /* 0x0000008400847308 */ /* 0x000fe20000000800 */
[----:B------:R-:W-:Y:S02]  /*6b00*/  FMNMX.FTZ R49, R83, R14, !PT ;  /* 0x0000000e53317209 */ /* 0x000fe40007810000 */
[----:B------:R-:W-:Y:S02]  /*6b10*/  FSEL R87, R87, -INF , !P2 ;  /* 0xff80000057577808 */ /* 0x000fe40005000000 */
[----:B------:R-:W-:-:S02]  /*6b20*/  FMNMX.FTZ R10, R86, R49, !PT ;  /* 0x00000031560a7209 */ /* 0x000fc40007810000 */
[----:B------:R-:W-:Y:S01]  /*6b30*/  FSEL R12, R9, RZ, P6 ;  /* 0x000000ff090c7208 */ /* 0x000fe20003000000 */
[----:B------:R-:W-:Y:S01]  /*6b40*/  MUFU.EX2 R57, R57 ;  /* 0x0000003900397308 */ /* 0x000fe20000000800 */
[----:B------:R-:W-:-:S03]  /*6b50*/  FMNMX.FTZ R10, R87, R10, !PT ;  /* 0x0000000a570a7209 */ /* 0x000fc60007810000 */
[----:B------:R-:W-:Y:S01]  /*6b60*/  FADD.FTZ R127, -R12, R3 ;  /* 0x000000030c7f7221 */ /* 0x000fe20000010100 */
[-C--:B------:R-:W-:Y:S01]  /*6b70*/  FFMA.FTZ R3, R85, R0.reuse, -R8 ;  /* 0x0000000055037223 */ /* 0x080fe20000010808 */
[----:B------:R-:W0:Y:S02]  /*6b80*/  SHFL.BFLY PT, R49, R10, 0x2, 0x1f ;  /* 0x0c401f000a317f89 */ /* 0x000e2400000e0000 */
[----:B------:R-:W-:Y:S01]  /*6b90*/  FMUL.FTZ R8, R127, R0 ;  /* 0x000000007f087220 */ /* 0x000fe20000410000 */
[----:B------:R-:W-:Y:S08]  /*6ba0*/  MUFU.EX2 R134, R134 ;  /* 0x0000008600867308 */ /* 0x000ff00000000800 */
[----:B------:R-:W1:Y:S08]  /*6bb0*/  MUFU.EX2 R8, R8 ;  /* 0x0000000800087308 */ /* 0x000e700000000800 */
[----:B------:R-:W-:Y:S01]  /*6bc0*/  MUFU.EX2 R61, R61 ;  /* 0x0000003d003d7308 */ /* 0x000fe20000000800 */
[----:B0-----:R-:W-:-:S07]  /*6bd0*/  FMNMX.FTZ R49, R10, R49, !PT ;  /* 0x000000310a317209 */ /* 0x001fce0007810000 */
[----:B------:R-:W-:Y:S01]  /*6be0*/  MUFU.EX2 R128, R128 ;  /* 0x0000008000807308 */ /* 0x000fe20000000800 */
[-C--:B-1----:R-:W-:Y:S01]  /*6bf0*/  FMUL.FTZ R88, R88, R8.reuse ;  /* 0x0000000858587220 */ /* 0x082fe20000410000 */
[----:B------:R-:W0:Y:S01]  /*6c00*/  SHFL.BFLY PT, R10, R49, 0x1, 0x1f ;  /* 0x0c201f00310a7f89 */ /* 0x000e2200000e0000 */
[-C--:B------:R-:W-:Y:S01]  /*6c10*/  FMUL.FTZ R89, R89, R8.reuse ;  /* 0x0000000859597220 */ /* 0x080fe20000410000 */
[-C--:B------:R-:W-:Y:S01]  /*6c20*/  FMUL.FTZ R92, R92, R8.reuse ;  /* 0x000000085c5c7220 */ /* 0x080fe20000410000 */
[-C--:B------:R-:W-:Y:S01]  /*6c30*/  FMUL.FTZ R93, R93, R8.reuse ;  /* 0x000000085d5d7220 */ /* 0x080fe20000410000 */
[-C--:B------:R-:W-:Y:S01]  /*6c40*/  FMUL.FTZ R96, R96, R8.reuse ;  /* 0x0000000860607220 */ /* 0x080fe20000410000 */
[-C--:B------:R-:W-:Y:S01]  /*6c50*/  FMUL.FTZ R97, R97, R8.reuse ;  /* 0x0000000861617220 */ /* 0x080fe20000410000 */
[----:B------:R-:W-:Y:S01]  /*6c60*/  MUFU.EX2 R65, R65 ;  /* 0x0000004100417308 */ /* 0x000fe20000000800 */
[-C--:B------:R-:W-:Y:S01]  /*6c70*/  FMUL.FTZ R100, R100, R8.reuse ;  /* 0x0000000864647220 */ /* 0x080fe20000410000 */
[-C--:B------:R-:W-:Y:S01]  /*6c80*/  FMUL.FTZ R101, R101, R8.reuse ;  /* 0x0000000865657220 */ /* 0x080fe20000410000 */
        /* <DEDUP_REMOVED lines=8> */
[----:B------:R-:W-:-:S05]  /*6d10*/  FMUL.FTZ R117, R117, R8 ;  /* 0x0000000875757220 */ /* 0x000fca0000410000 */
[----:B------:R-:W-:Y:S01]  /*6d20*/  MUFU.EX2 R69, R69 ;  /* 0x0000004500457308 */ /* 0x000fe20000000800 */
[----:B0-----:R-:W-:-:S04]  /*6d30*/  FMNMX.FTZ R49, R49, R10, !PT ;  /* 0x0000000a31317209 */ /* 0x001fc80007810000 */
[C---:B------:R-:W-:Y:S01]  /*6d40*/  FSETP.NEU.FTZ.AND P2, PT, R49.reuse, -INF , PT ;  /* 0xff8000003100780b */ /* 0x040fe20003f5d000 */
[----:B------:R-:W-:Y:S02]  /*6d50*/  FMUL.FTZ R32, R49, R0 ;  /* 0x0000000031207220 */ /* 0x000fe40000410000 */
[----:B------:R-:W-:Y:S03]  /*6d60*/  MUFU.EX2 R124, R124 ;  /* 0x0000007c007c7308 */ /* 0x000fe60000000800 */
[----:B------:R-:W-:-:S05]  /*6d70*/  FSEL R32, R32, RZ, P2 ;  /* 0x000000ff20207208 */ /* 0x000fca0001000000 */
[----:B------:R-:W-:Y:S01]  /*6d80*/  MUFU.EX2 R73, R73 ;  /* 0x0000004900497308 */ /* 0x000fe20000000800 */
[-CC-:B------:R-:W-:Y:S01]  /*6d90*/  FFMA.FTZ R14, R143, R0.reuse, -R32.reuse ;  /* 0x000000008f0e7223 */ /* 0x180fe20000010820 */
[--C-:B------:R-:W-:Y:S01]  /*6da0*/  FFMA.FTZ R143, R7, R0, -R32.reuse ;  /* 0x00000000078f7223 */ /* 0x100fe20000010820 */
[----:B------:R-:W-:Y:S01]  /*6db0*/  FFMA.FTZ R7, R8, R6, R145 ;  /* 0x0000000608077223 */ /* 0x000fe20000010091 */
[-CC-:B------:R-:W-:Y:S01]  /*6dc0*/  FFMA.FTZ R12, R141, R0.reuse, -R32.reuse ;  /* 0x000000008d0c7223 */ /* 0x180fe20000010820 */
[-CC-:B------:R-:W-:Y:S01]  /*6dd0*/  FFMA.FTZ R141, R25, R0.reuse, -R32.reuse ;  /* 0x00000000198d7223 */ /* 0x180fe20000010820 */
[-CC-:B------:R-:W-:Y:S01]  /*6de0*/  FFMA.FTZ R149, R149, R0.reuse, -R32.reuse ;  /* 0x0000000095957223 */ /* 0x180fe20000010820 */
[----:B------:R-:W-:Y:S01]  /*6df0*/  FADD.FTZ R7, R148, R7 ;  /* 0x0000000794077221 */ /* 0x000fe20000010000 */
[-CC-:B------:R-:W-:Y:S01]  /*6e00*/  FFMA.FTZ R10, R27, R0.reuse, -R32.reuse ;  /* 0x000000001b0a7223 */ /* 0x180fe20000010820 */
[-CC-:B------:R-:W-:Y:S01]  /*6e10*/  FFMA.FTZ R27, R31, R0.reuse, -R32.reuse ;  /* 0x000000001f1b7223 */ /* 0x180fe20000010820 */
[----:B------:R-:W-:Y:S01]  /*6e20*/  MUFU.EX2 R12, R12 ;  /* 0x0000000c000c7308 */ /* 0x000fe20000000800 */
[----:B------:R-:W-:Y:S01]  /*6e30*/  FADD.FTZ R6, R150, R7 ;  /* 0x0000000796067221 */ /* 0x000fe20000010000 */
[----:B------:R-:W-:Y:S01]  /*6e40*/  FSEL R7, R49, RZ, P2 ;  /* 0x000000ff31077208 */ /* 0x000fe20001000000 */
[-CC-:B------:R-:W-:Y:S01]  /*6e50*/  FFMA.FTZ R31, R35, R0.reuse, -R32.reuse ;  /* 0x00000000231f7223 */ /* 0x180fe20000010820 */
[-C--:B------:R-:W-:Y:S01]  /*6e60*/  FFMA.FTZ R147, R147, R0.reuse, -R32 ;  /* 0x0000000093937223 */ /* 0x080fe20000010820 */
[----:B------:R-:W-:Y:S01]  /*6e70*/  FADD.FTZ R25, R29, R6 ;  /* 0x000000061d197221 */ /* 0x000fe20000010000 */
[-C--:B------:R-:W-:Y:S01]  /*6e80*/  FFMA.FTZ R20, R39, R0.reuse, -R32 ;  /* 0x0000000027147223 */ /* 0x080fe20000010820 */
[----:B------:R-:W-:Y:S01]  /*6e90*/  FADD.FTZ R7, -R7, R2 ;  /* 0x0000000207077221 */ /* 0x000fe20000010100 */
[----:B------:R-:W-:Y:S01]  /*6ea0*/  MUFU.EX2 R149, R149 ;  /* 0x0000009500957308 */ /* 0x000fe20000000800 */
[----:B------:R-:W-:Y:S01]  /*6eb0*/  FADD.FTZ R6, R144, R25 ;  /* 0x0000001990067221 */ /* 0x000fe20000010000 */
[-CC-:B------:R-:W-:Y:S01]  /*6ec0*/  FFMA.FTZ R24, R43, R0.reuse, -R32.reuse ;  /* 0x000000002b187223 */ /* 0x180fe20000010820 */
[-C--:B------:R-:W-:Y:S01]  /*6ed0*/  FMUL.FTZ R2, R7, R0.reuse ;  /* 0x0000000007027220 */ /* 0x080fe20000410000 */
[-C--:B------:R-:W-:Y:S01]  /*6ee0*/  FFMA.FTZ R26, R47, R0.reuse, -R32 ;  /* 0x000000002f1a7223 */ /* 0x080fe20000010820 */
[----:B------:R-:W-:Y:S01]  /*6ef0*/  FADD.FTZ R25, R11, R6 ;  /* 0x000000060b197221 */ /* 0x000fe20000010000 */
[-CC-:B------:R-:W-:Y:S01]  /*6f00*/  FFMA.FTZ R137, R151, R0.reuse, -R32.reuse ;  /* 0x0000000097897223 */ /* 0x180fe20000010820 */
[----:B------:R-:W-:Y:S01]  /*6f10*/  FFMA.FTZ R28, R51, R0, -R32 ;  /* 0x00000000331c7223 */ /* 0x000fe20000010820 */
[----:B------:R-:W-:Y:S01]  /*6f20*/  MUFU.EX2 R10, R10 ;  /* 0x0000000a000a7308 */ /* 0x000fe20000000800 */
[----:B------:R-:W-:Y:S01]  /*6f30*/  FADD.FTZ R6, R146, R25 ;  /* 0x0000001992067221 */ /* 0x000fe20000010000 */
[----:B------:R-:W-:-:S02]  /*6f40*/  IMAD.U32 R25, RZ, RZ, UR37 ;  /* 0x00000025ff197e24 */ /* 0x000fc4000f8e00ff */
[-CC-:B------:R-:W-:Y:S01]  /*6f50*/  FFMA.FTZ R139, R33, R0.reuse, -R32.reuse ;  /* 0x00000000218b7223 */ /* 0x180fe20000010820 */
[-C--:B------:R-:W-:Y:S01]  /*6f60*/  FFMA.FTZ R30, R55, R0.reuse, -R32 ;  /* 0x00000000371e7223 */ /* 0x080fe20000010820 */
[----:B------:R-:W-:Y:S01]  /*6f70*/  FADD.FTZ R7, R13, R6 ;  /* 0x000000060d077221 */ /* 0x000fe20000010000 */
[-CC-:B------:R-:W-:Y:S01]  /*6f80*/  FFMA.FTZ R133, R37, R0.reuse, -R32.reuse ;  /* 0x0000000025857223 */ /* 0x180fe20000010820 */
[----:B------:R-:W-:Y:S01]  /*6f90*/  @!P1 LEA R25, R25, UR45, 0x3 ;  /* 0x0000002d19199c11 */ /* 0x000fe2000f8e18ff */
[----:B------:R-:W0:Y:S01]  /*6fa0*/  MUFU.EX2 R2, R2 ;  /* 0x0000000200027308 */ /* 0x000e220000000800 */
[----:B------:R-:W-:Y:S01]  /*6fb0*/  FADD.FTZ R6, R140, R7 ;  /* 0x000000078c067221 */ /* 0x000fe20000010000 */
[----:B------:R-:W-:Y:S01]  /*6fc0*/  FFMA.FTZ R34, R59, R0, -R32 ;  /* 0x000000003b227223 */ /* 0x000fe20000010820 */
[----:B------:R-:W-:Y:S01]  /*6fd0*/  F2FP.F16.F32.PACK_AB R144, R11, R144 ;  /* 0x000000900b90723e */ /* 0x000fe200000000ff */
[----:B------:R-:W-:Y:S02]  /*6fe0*/  @!P1 VIADD R25, R25, 0x16860 ;  /* 0x0001686019199836 */ /* 0x000fe40000000000 */
[----:B------:R-:W-:Y:S01]  /*6ff0*/  FADD.FTZ R7, R15, R6 ;  /* 0x000000060f077221 */ /* 0x000fe20000010000 */
[-CC-:B------:R-:W-:Y:S01]  /*7000*/  FFMA.FTZ R135, R41, R0.reuse, -R32.reuse ;  /* 0x0000000029877223 */ /* 0x180fe20000010820 */
[-CC-:B------:R-:W-:Y:S01]  /*7010*/  FFMA.FTZ R36, R63, R0.reuse, -R32.reuse ;  /* 0x000000003f247223 */ /* 0x180fe20000010820 */
[----:B------:R-:W1:Y:S01]  /*7020*/  MUFU.EX2 R27, R27 ;  /* 0x0000001b001b7308 */ /* 0x000e620000000800 */
[----:B------:R-:W-:Y:S01]  /*7030*/  FADD.FTZ R6, R142, R7 ;  /* 0x000000078e067221 */ /* 0x000fe20000010000 */
[----:B------:R-:W-:Y:S01]  /*7040*/  @!P1 PRMT R25, RZ, 0x654, R25 ;  /* 0x00000654ff199816 */ /* 0x000fe20000000019 */
[-CC-:B------:R-:W-:Y:S01]  /*7050*/  FFMA.FTZ R129, R66, R0.reuse, -R32.reuse ;  /* 0x0000000042817223 */ /* 0x180fe20000010820 */
[-C--:B------:R-:W-:Y:S01]  /*7060*/  FFMA.FTZ R38, R67, R0.reuse, -R32 ;  /* 0x0000000043267223 */ /* 0x080fe20000010820 */
[----:B------:R-:W-:Y:S01]  /*7070*/  FADD.FTZ R7, R21, R6 ;  /* 0x0000000615077221 */ /* 0x000fe20000010000 */
[----:B------:R2:W-:Y:S01]  /*7080*/  @!P1 SYNCS.ARRIVE.TRANS64.RED.A1T0 RZ, [R25+URZ], RZ ;  /* 0x000000ff19ff99a7 */ /* 0x0005e2000810043f */
[-CC-:B------:R-:W-:Y:S01]  /*7090*/  FFMA.FTZ R131, R121, R0.reuse, -R32.reuse ;  /* 0x0000000079837223 */ /* 0x180fe20000010820 */
[----:B------:R-:W3:Y:S01]  /*70a0*/  MUFU.EX2 R14, R14 ;  /* 0x0000000e000e7308 */ /* 0x000ee20000000800 */
[----:B0-----:R-:W-:Y:S01]  /*70b0*/  FFMA.FTZ R5, R2, R5, R149 ;  /* 0x0000000502057223 */ /* 0x001fe20000010095 */
[----:B------:R-:W-:Y:S01]  /*70c0*/  FADD.FTZ R6, R136, R7 ;  /* 0x0000000788067221 */ /* 0x000fe20000010000 */
[-CC-:B------:R-:W-:Y:S01]  /*70d0*/  FFMA.FTZ R75, R75, R0.reuse, -R32.reuse ;  /* 0x000000004b4b7223 */ /* 0x180fe20000010820 */
[-C--:B------:R-:W-:Y:S01]  /*70e0*/  FFMA.FTZ R123, R123, R0.reuse, -R32 ;  /* 0x000000007b7b7223 */ /* 0x080fe20000010820 */
[----:B------:R-:W-:Y:S01]  /*70f0*/  FADD.FTZ R5, R10, R5 ;  /* 0x000000050a057221 */ /* 0x000fe20000010000 */
[----:B------:R-:W-:Y:S01]  /*7100*/  FADD.FTZ R7, R45, R6 ;  /* 0x000000062d077221 */ /* 0x000fe20000010000 */
[-CC-:B------:R-:W-:Y:S01]  /*7110*/  FFMA.FTZ R79, R79, R0.reuse, -R32.reuse ;  /* 0x000000004f4f7223 */ /* 0x180fe20000010820 */
[----:B------:R-:W0:Y:S01]  /*7120*/  MUFU.EX2 R31, R31 ;  /* 0x0000001f001f7308 */ /* 0x000e220000000800 */
[----:B------:R-:W-:Y:S01]  /*7130*/  FADD.FTZ R6, R12, R5 ;  /* 0x000000050c067221 */ /* 0x000fe20000010000 */
[----:B------:R-:W-:Y:S01]  /*7140*/  FADD.FTZ R40, R138, R7 ;  /* 0x000000078a287221 */ /* 0x000fe20000010000 */
[-CC-:B------:R-:W-:Y:S01]  /*7150*/  FFMA.FTZ R5, R74, R0.reuse, -R32.reuse ;  /* 0x000000004a057223 */ /* 0x180fe20000010820 */
[-C--:B------:R-:W-:Y:S01]  /*7160*/  FFMA.FTZ R125, R125, R0.reuse, -R32 ;  /* 0x000000007d7d7223 */ /* 0x080fe20000010820 */
[----:B-1----:R-:W-:Y:S01]  /*7170*/  FADD.FTZ R7, R27, R6 ;  /* 0x000000061b077221 */ /* 0x002fe20000010000 */
[----:B--2---:R-:W-:Y:S01]  /*7180*/  FADD.FTZ R25, R53, R40 ;  /* 0x0000002835197221 */ /* 0x004fe20000010000 */
[-CC-:B------:R-:W-:Y:S01]  /*7190*/  FFMA.FTZ R40, R71, R0.reuse, -R32.reuse ;  /* 0x0000000047287223 */ /* 0x180fe20000010820 */
[----:B------:R-:W1:Y:S01]  /*71a0*/  MUFU.EX2 R147, R147 ;  /* 0x0000009300937308 */ /* 0x000e620000000800 */
[----:B---3--:R-:W-:Y:S01]  /*71b0*/  FADD.FTZ R6, R14, R7 ;  /* 0x000000070e067221 */ /* 0x008fe20000010000 */
[----:B------:R-:W-:Y:S01]  /*71c0*/  FADD.FTZ R42, R132, R25 ;  /* 0x00000019842a7221 */ /* 0x000fe20000010000 */
[-CC-:B------:R-:W-:Y:S01]  /*71d0*/  FFMA.FTZ R83, R83, R0.reuse, -R32.reuse ;  /* 0x0000000053537223 */ /* 0x180fe20000010820 */
[-CC-:B------:R-:W-:Y:S01]  /*71e0*/  FFMA.FTZ R86, R86, R0.reuse, -R32.reuse ;  /* 0x0000000056567223 */ /* 0x180fe20000010820 */
[----:B------:R-:W-:Y:S01]  /*71f0*/  FFMA.FTZ R32, R87, R0, -R32 ;  /* 0x0000000057207223 */ /* 0x000fe20000010820 */
[----:B------:R-:W-:Y:S01]  /*7200*/  FADD.FTZ R25, R57, R42 ;  /* 0x0000002a39197221 */ /* 0x000fe20000010000 */
[----:B------:R-:W-:Y:S01]  /*7210*/  ISETP.GT.AND P2, PT, R4, UR26, PT ;  /* 0x0000001a04007c0c */ /* 0x000fe2000bf44270 */
[----:B------:R-:W2:Y:S01]  /*7220*/  MUFU.EX2 R20, R20 ;  /* 0x0000001400147308 */ /* 0x000ea20000000800 */
[----:B0-----:R-:W-:Y:S01]  /*7230*/  FADD.FTZ R6, R31, R6 ;  /* 0x000000061f067221 */ /* 0x001fe20000010000 */
[----:B------:R-:W-:Y:S01]  /*7240*/  FADD.FTZ R42, R134, R25 ;  /* 0x00000019862a7221 */ /* 0x000fe20000010000 */
[----:B------:R-:W-:Y:S01]  /*7250*/  UMOV UR37, UR25 ;  /* 0x0000001900257c82 */ /* 0x000fe20008000000 */
[----:B------:R-:W-:Y:S01]  /*7260*/  F2FP.F16.F32.PACK_AB R148, R148, R145 ;  /* 0x000000919494723e */ /* 0x000fe200000000ff */
[-C--:B------:R-:W-:Y:S01]  /*7270*/  FMUL.FTZ R90, R90, R2.reuse ;  /* 0x000000025a5a7220 */ /* 0x080fe20000410000 */
[----:B------:R-:W-:Y:S01]  /*7280*/  FADD.FTZ R25, R61, R42 ;  /* 0x0000002a3d197221 */ /* 0x000fe20000010000 */
[-C--:B------:R-:W-:Y:S01]  /*7290*/  FMUL.FTZ R91, R91, R2.reuse ;  /* 0x000000025b5b7220 */ /* 0x080fe20000410000 */
[----:B------:R-:W0:Y:S01]  /*72a0*/  MUFU.EX2 R141, R141 ;  /* 0x0000008d008d7308 */ /* 0x000e220000000800 */
[----:B-1----:R-:W-:Y:S01]  /*72b0*/  FADD.FTZ R7, R147, R6 ;  /* 0x0000000693077221 */ /* 0x002fe20000010000 */
[----:B------:R-:W-:Y:S01]  /*72c0*/  FADD.FTZ R42, R128, R25 ;  /* 0x00000019802a7221 */ /* 0x000fe20000010000 */
[-C--:B------:R-:W-:Y:S01]  /*72d0*/  FMUL.FTZ R94, R94, R2.reuse ;  /* 0x000000025e5e7220 */ /* 0x080fe20000410000 */
[-C--:B------:R-:W-:Y:S01]  /*72e0*/  FMUL.FTZ R95, R95, R2.reuse ;  /* 0x000000025f5f7220 */ /* 0x080fe20000410000 */
[-C--:B------:R-:W-:Y:S01]  /*72f0*/  FMUL.FTZ R98, R98, R2.reuse ;  /* 0x0000000262627220 */ /* 0x080fe20000410000 */
[----:B------:R-:W-:Y:S01]  /*7300*/  FADD.FTZ R25, R65, R42 ;  /* 0x0000002a41197221 */ /* 0x000fe20000010000 */
[-C--:B------:R-:W-:Y:S01]  /*7310*/  FMUL.FTZ R99, R99, R2.reuse ;  /* 0x0000000263637220 */ /* 0x080fe20000410000 */
[----:B------:R-:W1:Y:S01]  /*7320*/  MUFU.EX2 R24, R24 ;  /* 0x0000001800187308 */ /* 0x000e620000000800 */
[----:B--2---:R-:W-:Y:S01]  /*7330*/  FADD.FTZ R6, R20, R7 ;  /* 0x0000000714067221 */ /* 0x004fe20000010000 */
[----:B------:R-:W-:Y:S01]  /*7340*/  FADD.FTZ R42, R130, R25 ;  /* 0x00000019822a7221 */ /* 0x000fe20000010000 */
[-C--:B------:R-:W-:Y:S01]  /*7350*/  FMUL.FTZ R102, R102, R2.reuse ;  /* 0x0000000266667220 */ /* 0x080fe20000410000 */
[-C--:B------:R-:W-:Y:S01]  /*7360*/  FMUL.FTZ R103, R103, R2.reuse ;  /* 0x0000000267677220 */ /* 0x080fe20000410000 */
[-C--:B------:R-:W-:Y:S01]  /*7370*/  FMUL.FTZ R106, R106, R2.reuse ;  /* 0x000000026a6a7220 */ /* 0x080fe20000410000 */
[----:B------:R-:W-:Y:S01]  /*7380*/  FADD.FTZ R11, R69, R42 ;  /* 0x0000002a450b7221 */ /* 0x000fe20000010000 */
[-C--:B------:R-:W-:Y:S01]  /*7390*/  FMUL.FTZ R107, R107, R2.reuse ;  /* 0x000000026b6b7220 */ /* 0x080fe20000410000 */
[----:B------:R-:W2:Y:S01]  /*73a0*/  MUFU.EX2 R143, R143 ;  /* 0x0000008f008f7308 */ /* 0x000ea20000000800 */
[----:B0-----:R-:W-:Y:S01]  /*73b0*/  FADD.FTZ R7, R141, R6 ;  /* 0x000000068d077221 */ /* 0x001fe20000010000 */
[----:B------:R-:W-:Y:S01]  /*73c0*/  FADD.FTZ R42, R124, R11 ;  /* 0x0000000b7c2a7221 */ /* 0x000fe20000010000 */
[-C--:B------:R-:W-:Y:S01]  /*73d0*/  FMUL.FTZ R110, R110, R2.reuse ;  /* 0x000000026e6e7220 */ /* 0x080fe20000410000 */
[-C--:B------:R-:W-:Y:S01]  /*73e0*/  FMUL.FTZ R111, R111, R2.reuse ;  /* 0x000000026f6f7220 */ /* 0x080fe20000410000 */
[-C--:B------:R-:W-:Y:S01]  /*73f0*/  FMUL.FTZ R114, R114, R2.reuse ;  /* 0x0000000272727220 */ /* 0x080fe20000410000 */
[----:B------:R-:W-:Y:S01]  /*7400*/  FADD.FTZ R11, R73, R42 ;  /* 0x0000002a490b7221 */ /* 0x000fe20000010000 */
[-C--:B------:R-:W-:Y:S01]  /*7410*/  FMUL.FTZ R115, R115, R2.reuse ;  /* 0x0000000273737220 */ /* 0x080fe20000410000 */
[----:B------:R-:W0:Y:S01]  /*7420*/  MUFU.EX2 R26, R26 ;  /* 0x0000001a001a7308 */ /* 0x000e220000000800 */
[----:B-1----:R-:W-:Y:S01]  /*7430*/  FADD.FTZ R6, R24, R7 ;  /* 0x0000000718067221 */ /* 0x002fe20000010000 */
[-C--:B------:R-:W-:Y:S01]  /*7440*/  FMUL.FTZ R118, R118, R2.reuse ;  /* 0x0000000276767220 */ /* 0x080fe20000410000 */
[----:B------:R-:W-:Y:S01]  /*7450*/  FMUL.FTZ R119, R119, R2 ;  /* 0x0000000277777220 */ /* 0x000fe20000410000 */
[----:B------:R-:W-:Y:S01]  /*7460*/  F2FP.F16.F32.PACK_AB R150, R29, R150 ;  /* 0x000000961d96723e */ /* 0x000fe200000000ff */
[----:B------:R-:W-:Y:S01]  /*7470*/  VIADD R4, R4, 0xffffffff ;  /* 0xffffffff04047836 */ /* 0x000fe20000000000 */
[----:B------:R-:W-:Y:S01]  /*7480*/  F2FP.F16.F32.PACK_AB R146, R13, R146 ;  /* 0x000000920d92723e */ /* 0x000fe200000000ff */
[----:B------:R-:W-:Y:S01]  /*7490*/  IMAD.MOV.U32 R2, RZ, RZ, R49 ;  /* 0x000000ffff027224 */ /* 0x000fe200078e0031 */
[----:B------:R-:W1:Y:S01]  /*74a0*/  MUFU.EX2 R137, R137 ;  /* 0x0000008900897308 */ /* 0x000e620000000800 */
[----:B--2---:R-:W-:Y:S01]  /*74b0*/  FADD.FTZ R7, R143, R6 ;  /* 0x000000068f077221 */ /* 0x004fe20000010000 */
[----:B------:R-:W-:-:S02]  /*74c0*/  F2FP.F16.F32.PACK_AB R140, R15, R140 ;  /* 0x0000008c0f8c723e */ /* 0x000fc400000000ff */
[----:B------:R-:W-:Y:S02]  /*74d0*/  F2FP.F16.F32.PACK_AB R142, R21, R142 ;  /* 0x0000008e158e723e */ /* 0x000fe400000000ff */
[----:B------:R-:W-:Y:S02]  /*74e0*/  F2FP.F16.F32.PACK_AB R136, R45, R136 ;  /* 0x000000882d88723e */ /* 0x000fe400000000ff */
[----:B------:R-:W2:Y:S01]  /*74f0*/  MUFU.EX2 R28, R28 ;  /* 0x0000001c001c7308 */ /* 0x000ea20000000800 */
[----:B0-----:R-:W-:Y:S01]  /*7500*/  FADD.FTZ R6, R26, R7 ;  /* 0x000000071a067221 */ /* 0x001fe20000010000 */
[----:B------:R-:W-:Y:S02]  /*7510*/  F2FP.F16.F32.PACK_AB R138, R53, R138 ;  /* 0x0000008a358a723e */ /* 0x000fe400000000ff */
[----:B------:R-:W-:Y:S02]  /*7520*/  F2FP.F16.F32.PACK_AB R132, R57, R132 ;  /* 0x000000843984723e */ /* 0x000fe400000000ff */
[----:B------:R-:W-:-:S02]  /*7530*/  F2FP.F16.F32.PACK_AB R134, R61, R134 ;  /* 0x000000863d86723e */ /* 0x000fc400000000ff */
[----:B------:R-:W0:Y:S01]  /*7540*/  MUFU.EX2 R139, R139 ;  /* 0x0000008b008b7308 */ /* 0x000e220000000800 */
[----:B-1----:R-:W-:Y:S01]  /*7550*/  FADD.FTZ R7, R137, R6 ;  /* 0x0000000689077221 */ /* 0x002fe20000010000 */
[----:B------:R-:W-:Y:S02]  /*7560*/  F2FP.F16.F32.PACK_AB R128, R65, R128 ;  /* 0x000000804180723e */ /* 0x000fe400000000ff */
[----:B------:R-:W-:Y:S02]  /*7570*/  F2FP.F16.F32.PACK_AB R130, R69, R130 ;  /* 0x000000824582723e */ /* 0x000fe400000000ff */
[----:B------:R-:W-:Y:S02]  /*7580*/  F2FP.F16.F32.PACK_AB R124, R73, R124 ;  /* 0x0000007c497c723e */ /* 0x000fe400000000ff */
        /* <DEDUP_REMOVED lines=12> */
[----:B------:R-:W-:-:S06]  /*7650*/  F2FP.F16.F32.PACK_AB R137, R28, R137 ;  /* 0x000000891c89723e */ /* 0x000fcc00000000ff */
        /* <DEDUP_REMOVED lines=40> */
[----:B------:R2:W3:Y:S01]  /*78e0*/  MUFU.EX2 R121, R125 ;  /* 0x0000007d00797308 */ /* 0x0004e20000000800 */
[----:B0-----:R-:W-:-:S07]  /*78f0*/  FADD.FTZ R42, R123, R42 ;  /* 0x0000002a7b2a7221 */ /* 0x001fce0000010000 */
[----:B------:R-:W0:Y:S01]  /*7900*/  MUFU.EX2 R83, R83 ;  /* 0x0000005300537308 */ /* 0x000e220000000800 */
[C---:B-1----:R-:W-:Y:S01]  /*7910*/  FADD.FTZ R42, R79.reuse, R42 ;  /* 0x0000002a4f2a7221 */ /* 0x042fe20000010000 */
[----:B------:R-:W-:Y:S02]  /*7920*/  F2FP.F16.F32.PACK_AB R127, R79, R123 ;  /* 0x0000007b4f7f723e */ /* 0x000fe400000000ff */
[----:B--2---:R-:W-:-:S04]  /*7930*/  F2FP.F16.F32.PACK_AB R125, R75, R5 ;  /* 0x000000054b7d723e */ /* 0x004fc800000000ff */
[----:B------:R-:W1:Y:S01]  /*7940*/  MUFU.EX2 R3, R86 ;  /* 0x0000005600037308 */ /* 0x000e620000000800 */
[----:B---3--:R-:W-:-:S07]  /*7950*/  FADD.FTZ R42, R121, R42 ;  /* 0x0000002a792a7221 */ /* 0x008fce0000010000 */
[----:B------:R-:W2:Y:S01]  /*7960*/  MUFU.EX2 R32, R32 ;  /* 0x0000002000207308 */ /* 0x000ea20000000800 */
[C---:B0-----:R-:W-:Y:S01]  /*7970*/  FADD.FTZ R42, R83.reuse, R42 ;  /* 0x0000002a532a7221 */ /* 0x041fe20000010000 */
[----:B------:R-:W-:-:S03]  /*7980*/  F2FP.F16.F32.PACK_AB R121, R83, R121 ;  /* 0x000000795379723e */ /* 0x000fc600000000ff */
[----:B-1----:R-:W-:Y:S01]  /*7990*/  FADD.FTZ R42, R3, R42 ;  /* 0x0000002a032a7221 */ /* 0x002fe20000010000 */
[----:B--2---:R-:W-:-:S03]  /*79a0*/  F2FP.F16.F32.PACK_AB R123, R32, R3 ;  /* 0x00000003207b723e */ /* 0x004fc600000000ff */
[----:B------:R-:W-:Y:S01]  /*79b0*/  FADD.FTZ R5, R32, R42 ;  /* 0x0000002a20057221 */ /* 0x000fe20000010000 */
[----:B------:R-:W-:Y:S01]  /*79c0*/  IMAD.MOV.U32 R3, RZ, RZ, R9 ;  /* 0x000000ffff037224 */ /* 0x000fe200078e0009 */
[----:B------:R-:W-:Y:S06]  /*79d0*/  @P2 BRA `(.L_x_1072) ;  /* 0xffffffd000ac2947 */ /* 0x000fec000383ffff */
[----:B------:R-:W-:Y:S01]  /*79e0*/  IMAD.MOV.U32 R2, RZ, RZ, R49 ;  /* 0x000000ffff027224 */ /* 0x000fe200078e0031 */
[----:B------:R-:W-:Y:S01]  /*79f0*/  UMOV UR37, UR25 ;  /* 0x0000001900257c82 */ /* 0x000fe20008000000 */
[----:B------:R-:W-:Y:S01]  /*7a00*/  IMAD.MOV.U32 R3, RZ, RZ, R9 ;  /* 0x000000ffff037224 */ /* 0x000fe200078e0009 */
[----:B------:R-:W-:-:S06]  /*7a10*/  UMOV UR46, UR24 ;  /* 0x00000018002e7c82 */ /* 0x000fcc0008000000 */
.L_x_1055:
[----:B------:R-:W-:Y:S01]  /*7a20*/  ULDC UR6, c[0x0][0x448] ;  /* 0x0001120000067ab9 */ /* 0x000fe20000000800 */
[----:B------:R-:W-:Y:S01]  /*7a30*/  ULDC UR14, c[0x0][0x9e4] ;  /* 0x00027900000e7ab9 */ /* 0x000fe20000000800 */
[----:B------:R-:W-:Y:S02]  /*7a40*/  UISETP.NE.AND UP0, UPT, UR6, 0x1, UPT ;  /* 0x000000010600788c */ /* 0x000fe4000bf05270 */
[----:B------:R-:W-:Y:S02]  /*7a50*/  UISETP.GE.AND UP1, UPT, UR14, 0x1, UPT ;  /* 0x000000010e00788c */ /* 0x000fe4000bf26270 */
[----:B------:R-:W-:Y:S02]  /*7a60*/  UIADD3 UR10, UR41, 0xbf, URZ ;  /* 0x000000bf290a7890 */ /* 0x000fe4000fffe03f */
[----:B------:R-:W-:Y:S02]  /*7a70*/  UIADD3 UR11, UR42, 0x1, -UR38 ;  /* 0x000000012a0b7890 */ /* 0x000fe4000fffe826 */
[----:B------:R-:W-:-:S03]  /*7a80*/  PLOP3.LUT P6, PT, PT, PT, UP1, 0x80, 0x0 ;  /* 0x000000000000781c */ /* 0x000fc60003fcf018 */
[----:B------:R-:W-:Y:S01]  /*7a90*/  @UP0 ULDC UR6, c[0x0][0x44c] ;  /* 0x0001130000060ab9 */ /* 0x000fe20000000800 */
[----:B------:R-:W-:Y:S01]  /*7aa0*/  @UP0 ULDC UR15, c[0x0][0x450] ;  /* 0x00011400000f0ab9 */ /* 0x000fe20000000800 */
[----:B------:R-:W-:-:S04]  /*7ab0*/  UIMAD.WIDE.U32 UR6, UR10, UR6, URZ ;  /* 0x000000060a0672a5 */ /* 0x000fc8000f8e003f */
[----:B------:R-:W-:-:S04]  /*7ac0*/  @UP0 USHF.R.U32.HI UR10, URZ, UR15, UR7 ;  /* 0x0000000f3f0a0299 */ /* 0x000fc80008011607 */
[----:B------:R-:W-:-:S04]  /*7ad0*/  UIADD3 UR10, UR11, UR10, URZ ;  /* 0x0000000a0b0a7290 */ /* 0x000fc8000fffe03f */
        /* <DEDUP_REMOVED lines=12> */
.L_x_1074:
[----:B------:R-:W-:-:S11]  /*7ba0*/  UISETP.NE.AND UP1, UPT, UR14, 0x1, UPT ;  /* 0x000000010e00788c */ /* 0x000fd6000bf25270 */
[----:B------:R-:W-:Y:S02]  /*7bb0*/  @UP1 ULDC.64 UR18, c[0x0][0x9e8] ;  /* 0x00027a0000121ab9 */ /* 0x000fe40000000a00 */
[----:B------:R-:W-:-:S04]  /*7bc0*/  UIMAD.WIDE.U32 UR6, UR10, UR18, URZ ;  /* 0x000000120a0672a5 */ /* 0x000fc8000f8e003f */
[----:B------:R-:W-:-:S12]  /*7bd0*/  @UP1 USHF.R.U32.HI UR10, URZ, UR19, UR7 ;  /* 0x000000133f0a1299 */ /* 0x000fd80008011607 */
.L_x_1075:
[----:B------:R-:W-:-:S04]  /*7be0*/  UIMAD UR10, UR10, UR14, URZ ;  /* 0x0000000e0a0a72a4 */ /* 0x000fc8000f8e023f */
[----:B------:R-:W-:-:S04]  /*7bf0*/  UISETP.LT.AND UP1, UPT, UR21, UR10, UPT ;  /* 0x0000000a1500728c */ /* 0x000fc8000bf21270 */
[----:B------:R-:W-:-:S12]  /*7c00*/  USEL UR21, UR21, UR10, !UP1 ;  /* 0x0000000a15157287 */ /* 0x000fd8000c800000 */
.L_x_1073:
[----:B------:R-:W-:-:S04]  /*7c10*/  UIADD3 UR21, UR21, 0x7f, URZ ;  /* 0x0000007f15157890 */ /* 0x000fc8000fffe03f */
[----:B------:R-:W-:-:S04]  /*7c20*/  USHF.R.S32.HI UR6, URZ, 0x1f, UR21 ;  /* 0x0000001f3f067899 */ /* 0x000fc80008011415 */
[----:B------:R-:W-:-:S04]  /*7c30*/  ULEA.HI UR6, UR6, UR21, URZ, 0x7 ;  /* 0x0000001506067291 */ /* 0x000fc8000f8f383f */
[----:B------:R-:W-:-:S04]  /*7c40*/  USHF.R.S32.HI UR6, URZ, 0x7, UR6 ;  /* 0x000000073f067899 */ /* 0x000fc80008011406 */
[----:B------:R-:W-:-:S04]  /*7c50*/  UISETP.LT.AND UP1, UPT, UR43, UR6, UPT ;  /* 0x000000062b00728c */ /* 0x000fc8000bf21270 */
[----:B------:R-:W-:-:S06]  /*7c60*/  USEL UR21, UR43, UR6, !UP1 ;  /* 0x000000062b157287 */ /* 0x000fcc000c800000 */
[----:B------:R-:W-:-:S13]  /*7c70*/  ISETP.GE.AND P2, PT, R4, UR21, PT ;  /* 0x0000001504007c0c */ /* 0x000fda000bf46270 */
[----:B------:R-:W-:Y:S05]  /*7c80*/  @!P2 BRA `(.L_x_1076) ;  /* 0x0000001c002ca947 */ /* 0x000fea0003800000 */
[----:B------:R-:W-:Y:S01]  /*7c90*/  IMAD.MOV.U32 R7, RZ, RZ, R2 ;  /* 0x000000ffff077224 */ /* 0x000fe200078e0002 */
[----:B------:R-:W-:Y:S01]  /*7ca0*/  UMOV UR23, UR46 ;  /* 0x0000002e00177c82 */ /* 0x000fe20008000000 */
[----:B------:R-:W-:Y:S01]  /*7cb0*/  IMAD.MOV.U32 R8, RZ, RZ, R3 ;  /* 0x000000ffff087224 */ /* 0x000fe200078e0003 */
[----:B------:R-:W-:-:S06]  /*7cc0*/  UMOV UR22, UR37 ;  /* 0x0000002500167c82 */ /* 0x000fcc0008000000 */
.L_x_1085:
        /* <DEDUP_REMOVED lines=9> */
.L_x_1078:
[----:B------:R-:W-:Y:S01]  /*7d60*/  ULEA UR6, UR37, UR45, 0x3 ;  /* 0x0000002d25067291 */ /* 0x000fe2000f8e183f */
[----:B------:R-:W-:-:S05]  /*7d70*/  IMAD.U32 R0, RZ, RZ, UR46 ;  /* 0x0000002eff007e24 */ /* 0x000fca000f8e00ff */
[----:B------:R-:W-:-:S04]  /*7d80*/  SHF.L.U32 R0, R0, 0x1f, RZ ;  /* 0x0000001f00007819 */ /* 0x000fc800000006ff */
[----:B------:R0:W1:Y:S01]  /*7d90*/  SYNCS.PHASECHK.TRANS64.TRYWAIT P2, [UR6+0x16830], R0 ;  /* 0x01683000ff0075a7 */ /* 0x0000620008040146 */
[----:B------:R-:W-:Y:S05]  /*7da0*/  @!P0 BRA `(.L_x_1079) ;  /* 0x0000000000048947 */ /* 0x000fea0003800000 */
[----:B------:R-:W-:Y:S01]  /*7db0*/  BPT.TRAP 0x1 ;  /* 0x000000040000795c */ /* 0x000fe20000300000 */
.L_x_1079:
[----:B-1----:R-:W-:Y:S05]  /*7dc0*/  @P2 BRA `(.L_x_1077) ;  /* 0x0000000000082947 */ /* 0x002fea0003800000 */
[----:B------:R-:W1:Y:S02]  /*7dd0*/  SYNCS.PHASECHK.TRANS64.TRYWAIT P2, [UR6+0x16830], R0 ;  /* 0x01683000ff0075a7 */ /* 0x000e640008040146 */
[----:B-1----:R-:W-:Y:S05]  /*7de0*/  @!P2 BRA `(.L_x_1080) ;  /* 0x000000c40050a947 */ /* 0x002fea0003800000 */
.L_x_1077:
        /* <DEDUP_REMOVED lines=25> */
.L_x_1082:
[----:B------:R-:W-:Y:S01]  /*7f80*/  ULEA UR6, UR22, UR45, 0x3 ;  /* 0x0000002d16067291 */ /* 0x000fe2000f8e183f */
[----:B------:R-:W-:-:S05]  /*7f90*/  IMAD.U32 R0, RZ, RZ, UR23 ;  /* 0x00000017ff007e24 */ /* 0x000fca000f8e00ff */
[----:B------:R-:W-:-:S04]  /*7fa0*/  SHF.L.U32 R0, R0, 0x1f, RZ ;  /* 0x0000001f00007819 */ /* 0x000fc800000006ff */
[----:B------:R0:W1:Y:S01]  /*7fb0*/  SYNCS.PHASECHK.TRANS64.TRYWAIT P2, [UR6+0x16850], R0 ;  /* 0x01685000ff0075a7 */ /* 0x0000620008040146 */
[----:B------:R-:W-:Y:S05]  /*7fc0*/  @!P0 BRA `(.L_x_1083) ;  /* 0x0000000000048947 */ /* 0x000fea0003800000 */
[----:B------:R-:W-:Y:S01]  /*7fd0*/  BPT.TRAP 0x1 ;  /* 0x000000040000795c */ /* 0x000fe20000300000 */
.L_x_1083:
[----:B-1----:R-:W-:Y:S05]  /*7fe0*/  @P2 BRA `(.L_x_1081) ;  /* 0x0000000000082947 */ /* 0x002fea0003800000 */
[----:B------:R-:W1:Y:S02]  /*7ff0*/  SYNCS.PHASECHK.TRANS64.TRYWAIT P2, [UR6+0x16850], R0 ;  /* 0x01685000ff0075a7 */ /* 0x000e640008040146 */
[----:B-1----:R-:W-:Y:S05]  /*8000*/  @!P2 BRA `(.L_x_1084) ;  /* 0x000000c000e0a947 */ /* 0x002fea0003800000 */
.L_x_1081:
[----:B------:R-:W-:Y:S01]  /*8010*/  UIADD3 UR6, UR45, 0x400, URZ ;  /* 0x000004002d067890 */ /* 0x000fe2000fffe03f */
[----:B------:R-:W-:Y:S01]  /*8020*/  WARPGROUP.ARRIVE ;  /* 0x00000000000079c5 */ /* 0x000fe20000000000 */
[----:B------:R-:W-:Y:S01]  /*8030*/  UMOV UR7, 0x40000040 ;  /* 0x4000004000077882 */ /* 0x000fe20000000000 */
[----:B01----:R-:W-:Y:S01]  /*8040*/  FMNMX.FTZ R0, R24, R8, !PT ;  /* 0x0000000818007209 */ /* 0x003fe20007810000 */
[----:B------:R-:W-:Y:S01]  /*8050*/  USHF.R.U32.HI UR6, URZ, 0x4, UR6 ;  /* 0x000000043f067899 */ /* 0x000fe20008011606 */
[----:B------:R-:W-:Y:S02]  /*8060*/  UMOV UR23, UR46 ;  /* 0x0000002e00177c82 */ /* 0x000fe40008000000 */
[----:B------:R-:W-:Y:S01]  /*8070*/  FMNMX.FTZ R3, R25, R0, !PT ;  /* 0x0000000019037209 */ /* 0x000fe20007810000 */
[----:B------:R-:W-:-:S03]  /*8080*/  ULOP3.LUT UR6, UR6, 0x3fff, URZ, 0xc0, !UPT ;  /* 0x00003fff06067892 */ /* 0x000fc6000f8ec03f */
        /* <DEDUP_REMOVED lines=39> */
[----:B------:R-:W-:Y:S02]  /*8300*/  FMNMX.FTZ R2, R85, R0, !PT ;  /* 0x0000000055027209 */ /* 0x000fe40007810000 */
[----:B------:R-:W0:Y:S03]  /*8310*/  LDC R0, c[0x0][0x988] ;  /* 0x00026200ff007b82 */ /* 0x000e260000000800 */
[----:B------:R-:W1:Y:S02]  /*8320*/  SHFL.BFLY PT, R3, R2, 0x2, 0x1f ;  /* 0x0c401f0002037f89 */ /* 0x000e6400000e0000 */
[----:B-1----:R-:W-:Y:S02]  /*8330*/  FMNMX.FTZ R10, R2, R3, !PT ;  /* 0x00000003020a7209 */ /* 0x002fe40007810000 */
[----:B------:R-:W-:-:S03]  /*8340*/  FMNMX.FTZ R2, R26, R7, !PT ;  /* 0x000000071a027209 */ /* 0x000fc60007810000 */
[----:B------:R-:W1:Y:S01]  /*8350*/  SHFL.BFLY PT, R3, R10, 0x1, 0x1f ;  /* 0x0c201f000a037f89 */ /* 0x000e6200000e0000 */
[----:B------:R-:W-:-:S04]  /*8360*/  FMNMX.FTZ R21, R27, R2, !PT ;  /* 0x000000021b157209 */ /* 0x000fc80007810000 */
[----:B------:R-:W-:Y:S01]  /*8370*/  FMNMX.FTZ R2, R30, R21, !PT ;  /* 0x000000151e027209 */ /* 0x000fe20007810000 */
[----:B------:R-:W-:Y:S02]  /*8380*/  WARPGROUP.DEPBAR.LE gsb0, 0x0 ;  /* 0x00008000000079c5 */ /* 0x000fe40000010000 */
[----:B------:R-:W-:Y:S01]  /*8390*/  WARPGROUP.ARRIVE ;  /* 0x00000000000079c5 */ /* 0x000fe20000000000 */
[----:B-1----:R-:W-:-:S05]  /*83a0*/  FMNMX.FTZ R3, R10, R3, !PT ;  /* 0x000000030a037209 */ /* 0x002fca0007810000 */
[----:B------:R-:W-:Y:S01]  /*83b0*/  HGMMA.64x64x16.F32 R88, R140, gdesc[UR4].tnspB, R88, gsb0 ;  /* 0x40e000048c587df0 */ /* 0x000fe20008000858 */
[----:B------:R-:W-:Y:S01]  /*83c0*/  UIADD3 UR6, UR10, 0x180, URZ ;  /* 0x000001800a067890 */ /* 0x000fe2000fffe03f */
[CC--:B0-----:R-:W-:Y:S01]  /*83d0*/  FMUL.FTZ R11, R3.reuse, R0.reuse ;  /* 0x00000000030b7220 */ /* 0x0c1fe20000410000 */
[----:B------:R-:W-:Y:S01]  /*83e0*/  UMOV UR7, 0x40000040 ;  /* 0x4000004000077882 */ /* 0x000fe20000000000 */
[----:B------:R-:W-:Y:S02]  /*83f0*/  FADD.FTZ R9, -R3, R8 ;  /* 0x0000000803097221 */ /* 0x000fe40000010100 */
[--C-:B------:R-:W-:Y:S01]  /*8400*/  FFMA.FTZ R13, R25, R0, -R11.reuse ;  /* 0x00000000190d7223 */ /* 0x100fe2000001080b */
[----:B------:R-:W-:Y:S01]  /*8410*/  FMNMX.FTZ R25, R31, R2, !PT ;  /* 0x000000021f197209 */ /* 0x000fe20007810000 */
[-CC-:B------:R-:W-:Y:S01]  /*8420*/  FFMA.FTZ R15, R29, R0.reuse, -R11.reuse ;  /* 0x000000001d0f7223 */ /* 0x180fe2000001080b */
[-CC-:B------:R-:W-:Y:S01]  /*8430*/  FFMA.FTZ R29, R37, R0.reuse, -R11.reuse ;  /* 0x00000000251d7223 */ /* 0x180fe2000001080b */
[-CC-:B------:R-:W-:Y:S01]  /*8440*/  FFMA.FTZ R33, R33, R0.reuse, -R11.reuse ;  /* 0x0000000021217223 */ /* 0x180fe2000001080b */
[----:B------:R-:W-:Y:S01]  /*8450*/  FMNMX.FTZ R2, R34, R25, !PT ;  /* 0x0000001922027209 */ /* 0x000fe20007810000 */
[-CC-:B------:R-:W-:Y:S01]  /*8460*/  FFMA.FTZ R49, R49, R0.reuse, -R11.reuse ;  /* 0x0000000031317223 */ /* 0x180fe2000001080b */
[--C-:B------:R-:W-:Y:S01]  /*8470*/  FFMA.FTZ R12, R61, R0, -R11.reuse ;  /* 0x000000003d0c7223 */ /* 0x100fe2000001080b */
[----:B------:R0:W-:Y:S01]  /*8480*/  MUFU.EX2 R21, R33 ;  /* 0x0000002100157308 */ /* 0x0001e20000000800 */
        /* <DEDUP_REMOVED lines=9> */
[-CC-:B0-----:R-:W-:Y:S01]  /*8520*/  FFMA.FTZ R33, R41, R0.reuse, -R11.reuse ;  /* 0x0000000029217223 */ /* 0x181fe2000001080b */
[-CC-:B------:R-:W-:Y:S01]  /*8530*/  FFMA.FTZ R8, R64, R0.reuse, -R11.reuse ;  /* 0x0000000040087223 */ /* 0x180fe2000001080b */
[-CC-:B------:R-:W-:Y:S01]  /*8540*/  FFMA.FTZ R10, R68, R0.reuse, -R11.reuse ;  /* 0x00000000440a7223 */ /* 0x180fe2000001080b */
[----:B------:R-:W-:Y:S01]  /*8550*/  FMNMX.FTZ R2, R42, R25, !PT ;  /* 0x000000192a027209 */ /* 0x000fe20007810000 */
[-CC-:B------:R-:W-:Y:S01]  /*8560*/  FFMA.FTZ R14, R76, R0.reuse, -R11.reuse ;  /* 0x000000004c0e7223 */ /* 0x180fe2000001080b */
[-CC-:B------:R-:W-:Y:S01]  /*8570*/  FFMA.FTZ R20, R80, R0.reuse, -R11.reuse ;  /* 0x0000000050147223 */ /* 0x180fe2000001080b */
[--C-:B------:R-:W-:Y:S01]  /*8580*/  FFMA.FTZ R84, R84, R0, -R11.reuse ;  /* 0x0000000054547223 */ /* 0x100fe2000001080b */
[----:B------:R-:W-:Y:S01]  /*8590*/  FMNMX.FTZ R25, R43, R2, !PT ;  /* 0x000000022b197209 */ /* 0x000fe20007810000 */
[-C--:B------:R-:W-:Y:S01]  /*85a0*/  FFMA.FTZ R85, R85, R0.reuse, -R11 ;  /* 0x0000000055557223 */ /* 0x080fe2000001080b */
[----:B------:R-:W-:Y:S01]  /*85b0*/  FMUL.FTZ R9, R9, R0 ;  /* 0x0000000009097220 */ /* 0x000fe20000410000 */
[----:B------:R-:W-:Y:S01]  /*85c0*/  MUFU.EX2 R148, R148 ;  /* 0x0000009400947308 */ /* 0x000fe20000000800 */
[----:B------:R-:W-:-:S04]  /*85d0*/  FMNMX.FTZ R2, R46, R25, !PT ;  /* 0x000000192e027209 */ /* 0x000fc80007810000 */
[----:B------:R-:W-:-:S03]  /*85e0*/  FMNMX.FTZ R25, R47, R2, !PT ;  /* 0x000000022f197209 */ /* 0x000fc60007810000 */
[----:B------:R-:W0:Y:S01]  /*85f0*/  MUFU.EX2 R9, R9 ;  /* 0x0000000900097308 */ /* 0x000e220000000800 */
[----:B------:R-:W-:-:S04]  /*8600*/  FMNMX.FTZ R2, R50, R25, !PT ;  /* 0x0000001932027209 */ /* 0x000fc80007810000 */
[----:B------:R-:W-:-:S03]  /*8610*/  FMNMX.FTZ R25, R51, R2, !PT ;  /* 0x0000000233197209 */ /* 0x000fc60007810000 */
[----:B------:R-:W1:Y:S01]  /*8620*/  MUFU.EX2 R13, R13 ;  /* 0x0000000d000d7308 */ /* 0x000e620000000800 */
[----:B------:R-:W-:-:S04]  /*8630*/  FMNMX.FTZ R2, R54, R25, !PT ;  /* 0x0000001936027209 */ /* 0x000fc80007810000 */
[----:B------:R-:W-:-:S03]  /*8640*/  FMNMX.FTZ R37, R55, R2, !PT ;  /* 0x0000000237257209 */ /* 0x000fc60007810000 */
[----:B------:R2:W-:Y:S01]  /*8650*/  MUFU.EX2 R25, R45 ;  /* 0x0000002d00197308 */ /* 0x0005e20000000800 */
[----:B------:R-:W-:Y:S01]  /*8660*/  FMNMX.FTZ R2, R58, R37, !PT ;  /* 0x000000253a027209 */ /* 0x000fe20007810000 */
[----:B0-----:R-:W-:-:S03]  /*8670*/  FFMA.FTZ R6, R9, R6, R148 ;  /* 0x0000000609067223 */ /* 0x001fc60000010094 */
[----:B------:R-:W-:-:S03]  /*8680*/  FMNMX.FTZ R37, R59, R2, !PT ;  /* 0x000000023b257209 */ /* 0x000fc60007810000 */
[----:B------:R-:W-:Y:S01]  /*8690*/  MUFU.EX2 R150, R150 ;  /* 0x0000009600967308 */ /* 0x000fe20000000800 */
[----:B------:R-:W-:Y:S01]  /*86a0*/  FMNMX.FTZ R2, R62, R37, !PT ;  /* 0x000000253e027209 */ /* 0x000fe20007810000 */
[-CC-:B--2---:R-:W-:Y:S01]  /*86b0*/  FFMA.FTZ R45, R53, R0.reuse, -R11.reuse ;  /* 0x00000000352d7223 */ /* 0x184fe2000001080b */
[-CC-:B------:R-:W-:Y:S01]  /*86c0*/  FFMA.FTZ R53, R65, R0.reuse, -R11.reuse ;  /* 0x0000000041357223 */ /* 0x180fe2000001080b */
[----:B------:R-:W-:Y:S01]  /*86d0*/  FFMA.FTZ R65, R77, R0, -R11 ;  /* 0x000000004d417223 */ /* 0x000fe2000001080b */
[----:B------:R-:W-:Y:S02]  /*86e0*/  FMNMX.FTZ R41, R63, R2, !PT ;  /* 0x000000023f297209 */ /* 0x000fe40007810000 */
[----:B-1----:R-:W-:Y:S01]  /*86f0*/  F2FP.F16.F32.PACK_AB R148, R13, R148 ;  /* 0x000000940d94723e */ /* 0x002fe200000000ff */
[----:B------:R0:W-:Y:S01]  /*8700*/  MUFU.EX2 R37, R49 ;  /* 0x0000003100257308 */ /* 0x0001e20000000800 */
[----:B------:R-:W-:Y:S01]  /*8710*/  FMNMX.FTZ R2, R66, R41, !PT ;  /* 0x0000002942027209 */ /* 0x000fe20007810000 */
[----:B------:R-:W-:-:S02]  /*8720*/  WARPGROUP.DEPBAR.LE gsb0, 0x0 ;  /* 0x00008000000079c5 */ /* 0x000fc40000010000 */
[----:B------:R-:W-:Y:S01]  /*8730*/  WARPGROUP.ARRIVE ;  /* 0x00000000000079c5 */ /* 0x000fe20000000000 */
[----:B------:R-:W-:Y:S01]  /*8740*/  FMNMX.FTZ R41, R67, R2, !PT ;  /* 0x0000000243297209 */ /* 0x000fe20007810000 */
[-CC-:B------:R-:W-:Y:S01]  /*8750*/  FFMA.FTZ R142, R44, R0.reuse, -R11.reuse ;  /* 0x000000002c8e7223 */ /* 0x180fe2000001080b */
[----:B------:R-:W-:-:S03]  /*8760*/  FFMA.FTZ R140, R40, R0, -R11 ;  /* 0x00000000288c7223 */ /* 0x000fc6000001080b */
[----:B------:R-:W1:Y:S01]  /*8770*/  S2R R44, SR_TID.X ;  /* 0x00000000002c7919 */ /* 0x000e620000002100 */
[----:B------:R-:W-:Y:S01]  /*8780*/  FMNMX.FTZ R2, R70, R41, !PT ;  /* 0x0000002946027209 */ /* 0x000fe20007810000 */
[----:B------:R-:W-:Y:S01]  /*8790*/  HGMMA.64x64x16.F32 R88, R136, gdesc[UR4].tnspB, R88, gsb0 ;  /* 0x40e0000488587df0 */ /* 0x000fe20008000858 */
[----:B------:R-:W-:Y:S01]  /*87a0*/  UIADD3 UR6, UR10, 0x200, URZ ;  /* 0x000002000a067890 */ /* 0x000fe2000fffe03f */
[----:B------:R-:W-:Y:S01]  /*87b0*/  MUFU.EX2 R15, R15 ;  /* 0x0000000f000f7308 */ /* 0x000fe20000000800 */
[----:B------:R-:W-:Y:S01]  /*87c0*/  UMOV UR7, 0x40000040 ;  /* 0x4000004000077882 */ /* 0x000fe20000000000 */
[----:B------:R-:W-:-:S04]  /*87d0*/  FMNMX.FTZ R41, R71, R2, !PT ;  /* 0x0000000247297209 */ /* 0x000fc80007810000 */
[----:B------:R-:W-:Y:S02]  /*87e0*/  FMNMX.FTZ R2, R74, R41, !PT ;  /* 0x000000294a027209 */ /* 0x000fe40007810000 */
[----:B------:R-:W-:Y:S02]  /*87f0*/  MUFU.EX2 R144, R144 ;  /* 0x0000009000907308 */ /* 0x000fe40000000800 */
[----:B------:R-:W-:-:S04]  /*8800*/  FMNMX.FTZ R41, R75, R2, !PT ;  /* 0x000000024b297209 */ /* 0x000fc80007810000 */
[----:B------:R-:W-:Y:S02]  /*8810*/  FMNMX.FTZ R2, R78, R41, !PT ;  /* 0x000000294e027209 */ /* 0x000fe40007810000 */
[----:B------:R2:W-:Y:S02]  /*8820*/  MUFU.EX2 R41, R57 ;  /* 0x0000003900297308 */ /* 0x0005e40000000800 */
[----:B0-----:R-:W-:-:S04]  /*8830*/  FMNMX.FTZ R49, R79, R2, !PT ;  /* 0x000000024f317209 */ /* 0x001fc80007810000 */
[----:B------:R-:W-:Y:S02]  /*8840*/  FMNMX.FTZ R2, R82, R49, !PT ;  /* 0x0000003152027209 */ /* 0x000fe40007810000 */
[----:B------:R-:W-:Y:S01]  /*8850*/  MUFU.EX2 R146, R146 ;  /* 0x0000009200927308 */ /* 0x000fe20000000800 */
[--C-:B--2---:R-:W-:Y:S01]  /*8860*/  FFMA.FTZ R57, R69, R0, -R11.reuse ;  /* 0x0000000045397223 */ /* 0x104fe2000001080b */
[----:B------:R-:W-:Y:S01]  /*8870*/  FMNMX.FTZ R49, R83, R2, !PT ;  /* 0x0000000253317209 */ /* 0x000fe20007810000 */
[----:B------:R-:W-:Y:S01]  /*8880*/  FFMA.FTZ R69, R81, R0, -R11 ;  /* 0x0000000051457223 */ /* 0x000fe2000001080b */
[----:B-1----:R-:W-:Y:S02]  /*8890*/  ISETP.GE.U32.AND P2, PT, R44, 0x180, PT ;  /* 0x000001802c00780c */ /* 0x002fe40003f46070 */
[----:B------:R-:W-:Y:S02]  /*88a0*/  FMNMX.FTZ R2, R86, R49, !PT ;  /* 0x0000003156027209 */ /* 0x000fe40007810000 */
[----:B------:R0:W-:Y:S02]  /*88b0*/  MUFU.EX2 R49, R12 ;  /* 0x0000000c00317308 */ /* 0x0001e40000000800 */
[----:B------:R-:W-:-:S05]  /*88c0*/  FMNMX.FTZ R2, R87, R2, !PT ;  /* 0x0000000257027209 */ /* 0x000fca0007810000 */
[----:B------:R-:W1:Y:S01]  /*88d0*/  SHFL.BFLY PT, R61, R2, 0x2, 0x1f ;  /* 0x0c401f00023d7f89 */ /* 0x000e6200000e0000 */
[----:B------:R-:W-:Y:S01]  /*88e0*/  MUFU.EX2 R29, R29 ;  /* 0x0000001d001d7308 */ /* 0x000fe20000000800 */
[----:B0-----:R-:W-:-:S07]  /*88f0*/  FFMA.FTZ R12, R72, R0, -R11 ;  /* 0x00000000480c7223 */ /* 0x001fce000001080b */
[----:B------:R-:W-:Y:S08]  /*8900*/  MUFU.EX2 R140, R140 ;  /* 0x0000008c008c7308 */ /* 0x000ff00000000800 */
[----:B------:R-:W-:Y:S01]  /*8910*/  MUFU.EX2 R33, R33 ;  /* 0x0000002100217308 */ /* 0x000fe20000000800 */
[----:B-1----:R-:W-:Y:S01]  /*8920*/  FMNMX.FTZ R24, R2, R61, !PT ;  /* 0x0000003d02187209 */ /* 0x002fe20007810000 */
[----:B------:R-:W-:-:S06]  /*8930*/  FFMA.FTZ R61, R73, R0, -R11 ;  /* 0x00000000493d7223 */ /* 0x000fcc000001080b */
[----:B------:R-:W-:Y:S01]  /*8940*/  MUFU.EX2 R142, R142 ;  /* 0x0000008e008e7308 */ /* 0x000fe20000000800 */
[----:B------:R-:W0:Y:S07]  /*8950*/  SHFL.BFLY PT, R73, R24, 0x1, 0x1f ;  /* 0x0c201f0018497f89 */ /* 0x000e2e00000e0000 */
[----:B------:R-:W-:Y:S01]  /*8960*/  MUFU.EX2 R45, R45 ;  /* 0x0000002d002d7308 */ /* 0x000fe20000000800 */
[----:B------:R-:W-:Y:S02]  /*8970*/  WARPGROUP.DEPBAR.LE gsb0, 0x0 ;  /* 0x00008000000079c5 */ /* 0x000fe40000010000 */
[----:B------:R-:W-:Y:S01]  /*8980*/  WARPGROUP.ARRIVE ;  /* 0x00000000000079c5 */ /* 0x000fe20000000000 */
[-CC-:B------:R-:W-:Y:S01]  /*8990*/  FFMA.FTZ R136, R48, R0.reuse, -R11.reuse ;  /* 0x0000000030887223 */ /* 0x180fe2000001080b */
[----:B------:R-:W-:-:S03]  /*89a0*/  FFMA.FTZ R138, R52, R0, -R11 ;  /* 0x00000000348a7223 */ /* 0x000fc6000001080b */
[----:B------:R-:W-:Y:S01]  /*89b0*/  MUFU.EX2 R8, R8 ;  /* 0x0000000800087308 */ /* 0x000fe20000000800 */
[----:B------:R-:W-:Y:S01]  /*89c0*/  HGMMA.64x64x16.F32 R88, R132, gdesc[UR4].tnspB, R88, gsb0 ;  /* 0x40e0000484587df0 */ /* 0x000fe20008000858 */
[----:B------:R-:W-:Y:S01]  /*89d0*/  UIADD3 UR6, UR10, 0x280, URZ ;  /* 0x000002800a067890 */ /* 0x000fe2000fffe03f */
[----:B------:R-:W-:-:S05]  /*89e0*/  UMOV UR7, 0x40000040 ;  /* 0x4000004000077882 */ /* 0x000fca0000000000 */
[----:B------:R-:W-:Y:S01]  /*89f0*/  MUFU.EX2 R136, R136 ;  /* 0x0000008800887308 */ /* 0x000fe20000000800 */
[----:B0-----:R-:W-:-:S07]  /*8a00*/  FMNMX.FTZ R2, R24, R73, !PT ;  /* 0x0000004918027209 */ /* 0x001fce0007810000 */
        /* <DEDUP_REMOVED lines=9> */
[----:B------:R-:W-:-:S02]  /*8aa0*/  WARPGROUP.DEPBAR.LE gsb0, 0x0 ;  /* 0x00008000000079c5 */ /* 0x000fc40000010000 */
[----:B------:R-:W-:Y:S01]  /*8ab0*/  WARPGROUP.ARRIVE ;  /* 0x00000000000079c5 */ /* 0x000fe20000000000 */
[-CC-:B------:R-:W-:Y:S01]  /*8ac0*/  FFMA.FTZ R132, R56, R0.reuse, -R11.reuse ;  /* 0x0000000038847223 */ /* 0x180fe2000001080b */
[-C--:B------:R-:W-:Y:S01]  /*8ad0*/  FFMA.FTZ R134, R60, R0.reuse, -R11 ;  /* 0x000000003c867223 */ /* 0x080fe2000001080b */
[C---:B------:R-:W-:Y:S02]  /*8ae0*/  FADD.FTZ R11, -R2.reuse, R7 ;  /* 0x00000007020b7221 */ /* 0x040fe40000010100 */
[----:B------:R-:W-:Y:S01]  /*8af0*/  MUFU.EX2 R69, R69 ;  /* 0x0000004500457308 */ /* 0x000fe20000000800 */
[----:B------:R-:W-:Y:S01]  /*8b00*/  HGMMA.64x64x16.F32 R88, R128, gdesc[UR4].tnspB, R88, gsb0 ;  /* 0x40e0000480587df0 */ /* 0x000fe20008000858 */
[----:B------:R-:W-:Y:S01]  /*8b10*/  UIADD3 UR6, UR10, 0x300, URZ ;  /* 0x000003000a067890 */ /* 0x000fe2000fffe03f */
[-C--:B------:R-:W-:Y:S01]  /*8b20*/  FMUL.FTZ R28, R11, R0.reuse ;  /* 0x000000000b1c7220 */ /* 0x080fe20000410000 */
[----:B------:R-:W-:Y:S01]  /*8b30*/  UMOV UR7, 0x40000040 ;  /* 0x4000004000077882 */ /* 0x000fe20000000000 */
[----:B------:R-:W-:-:S03]  /*8b40*/  FMUL.FTZ R11, R2, R0 ;  /* 0x00000000020b7220 */ /* 0x000fc60000410000 */
[----:B------:R-:W-:Y:S01]  /*8b50*/  MUFU.EX2 R132, R132 ;  /* 0x0000008400847308 */ /* 0x000fe20000000800 */
[-CC-:B------:R-:W-:Y:S01]  /*8b60*/  FFMA.FTZ R149, R26, R0.reuse, -R11.reuse ;  /* 0x000000001a957223 */ /* 0x180fe2000001080b */
[-CC-:B------:R-:W-:Y:S01]  /*8b70*/  FFMA.FTZ R26, R27, R0.reuse, -R11.reuse ;  /* 0x000000001b1a7223 */ /* 0x180fe2000001080b */
[----:B------:R-:W-:Y:S02]  /*8b80*/  IMAD.U32 R27, RZ, RZ, UR37 ;  /* 0x00000025ff1b7e24 */ /* 0x000fe4000f8e00ff */
[-CC-:B------:R-:W-:Y:S01]  /*8b90*/  FFMA.FTZ R151, R30, R0.reuse, -R11.reuse ;  /* 0x000000001e977223 */ /* 0x180fe2000001080b */
[-CC-:B------:R-:W-:Y:S01]  /*8ba0*/  FFMA.FTZ R30, R31, R0.reuse, -R11.reuse ;  /* 0x000000001f1e7223 */ /* 0x180fe2000001080b */
[----:B------:R-:W-:Y:S02]  /*8bb0*/  VIADD R31, R22, 0x9 ;  /* 0x00000009161f7836 */ /* 0x000fe40000000000 */
[-CC-:B------:R-:W-:Y:S01]  /*8bc0*/  FFMA.FTZ R145, R34, R0.reuse, -R11.reuse ;  /* 0x0000000022917223 */ /* 0x180fe2000001080b */
[----:B------:R-:W-:Y:S01]  /*8bd0*/  MUFU.EX2 R28, R28 ;  /* 0x0000001c001c7308 */ /* 0x000fe20000000800 */
[----:B------:R-:W-:Y:S01]  /*8be0*/  @!P1 LEA R27, R27, UR45, 0x3 ;  /* 0x0000002d1b1b9c11 */ /* 0x000fe2000f8e18ff */
[-CC-:B------:R-:W-:Y:S01]  /*8bf0*/  FFMA.FTZ R32, R35, R0.reuse, -R11.reuse ;  /* 0x0000000023207223 */ /* 0x180fe2000001080b */
[----:B------:R-:W-:Y:S01]  /*8c00*/  SEL R31, R31, 0x9, !P2 ;  /* 0x000000091f1f7807 */ /* 0x000fe20005000000 */
[-CC-:B------:R-:W-:Y:S01]  /*8c10*/  FFMA.FTZ R147, R38, R0.reuse, -R11.reuse ;  /* 0x0000000026937223 */ /* 0x180fe2000001080b */
[----:B------:R-:W-:Y:S01]  /*8c20*/  FFMA.FTZ R143, R46, R0, -R11 ;  /* 0x000000002e8f7223 */ /* 0x000fe2000001080b */
[----:B------:R-:W-:-:S02]  /*8c30*/  @!P1 VIADD R27, R27, 0x16840 ;  /* 0x000168401b1b9836 */ /* 0x000fc40000000000 */
[-CC-:B------:R-:W-:Y:S01]  /*8c40*/  FFMA.FTZ R34, R39, R0.reuse, -R11.reuse ;  /* 0x0000000027227223 */ /* 0x180fe2000001080b */
[----:B------:R-:W0:Y:S01]  /*8c50*/  MUFU.EX2 R149, R149 ;  /* 0x0000009500957308 */ /* 0x000e220000000800 */
[-CC-:B------:R-:W-:Y:S01]  /*8c60*/  FFMA.FTZ R141, R42, R0.reuse, -R11.reuse ;  /* 0x000000002a8d7223 */ /* 0x180fe2000001080b */
[-C--:B------:R-:W-:Y:S01]  /*8c70*/  FFMA.FTZ R36, R43, R0.reuse, -R11 ;  /* 0x000000002b247223 */ /* 0x080fe2000001080b */
[----:B------:R-:W-:Y:S01]  /*8c80*/  @!P1 PRMT R27, RZ, 0x654, R27 ;  /* 0x00000654ff1b9816 */ /* 0x000fe2000000001b */
        /* <DEDUP_REMOVED lines=9> */
[-CC-:B------:R-:W-:Y:S01]  /*8d20*/  FFMA.FTZ R75, R75, R0.reuse, -R11.reuse ;  /* 0x000000004b4b7223 */ /* 0x180fe2000001080b */
[-CC-:B------:R-:W-:Y:S01]  /*8d30*/  FFMA.FTZ R79, R79, R0.reuse, -R11.reuse ;  /* 0x000000004f4f7223 */ /* 0x180fe2000001080b */
[-C--:B------:R-:W-:Y:S01]  /*8d40*/  FFMA.FTZ R82, R82, R0.reuse, -R11 ;  /* 0x0000000052527223 */ /* 0x080fe2000001080b */
[----:B------:R-:W2:Y:S01]  /*8d50*/  MUFU.EX2 R151, R151 ;  /* 0x0000009700977308 */ /* 0x000ea20000000800 */
[----:B0-----:R-:W-:Y:S01]  /*8d60*/  FFMA.FTZ R5, R28, R5, R149 ;  /* 0x000000051c057223 */ /* 0x001fe20000010095 */
[-CC-:B------:R-:W-:Y:S01]  /*8d70*/  FFMA.FTZ R83, R83, R0.reuse, -R11.reuse ;  /* 0x0000000053537223 */ /* 0x180fe2000001080b */
[----:B------:R-:W-:Y:S01]  /*8d80*/  FFMA.FTZ R86, R86, R0, -R11 ;  /* 0x0000000056567223 */ /* 0x000fe2000001080b */
[----:B------:R-:W-:Y:S01]  /*8d90*/  IMAD.U32 R35, RZ, RZ, UR22 ;  /* 0x00000016ff237e24 */ /* 0x000fe2000f8e00ff */
[C---:B------:R-:W-:Y:S01]  /*8da0*/  ISETP.GT.AND P2, PT, R4.reuse, UR21, PT ;  /* 0x0000001504007c0c */ /* 0x040fe2000bf44270 */
[----:B------:R-:W-:Y:S01]  /*8db0*/  UMOV UR22, UR37 ;  /* 0x0000002500167c82 */ /* 0x000fe20008000000 */
[----:B------:R-:W-:Y:S01]  /*8dc0*/  VIADD R4, R4, 0xffffffff ;  /* 0xffffffff04047836 */ /* 0x000fe20000000000 */
[----:B------:R-:W0:Y:S01]  /*8dd0*/  MUFU.EX2 R30, R30 ;  /* 0x0000001e001e7308 */ /* 0x000e220000000800 */
[C---:B-1----:R-:W-:Y:S01]  /*8de0*/  FADD.FTZ R46, R26.reuse, R5 ;  /* 0x000000051a2e7221 */ /* 0x042fe20000010000 */
[----:B------:R-:W-:-:S02]  /*8df0*/  F2FP.F16.F32.PACK_AB R149, R26, R149 ;  /* 0x000000951a95723e */ /* 0x000fc400000000ff */
[----:B------:R-:W-:-:S04]  /*8e00*/  @!P1 LEA R35, R35, UR45, 0x3 ;  /* 0x0000002d23239c11 */ /* 0x000fc8000f8e18ff */
[----:B------:R-:W1:Y:S01]  /*8e10*/  MUFU.EX2 R145, R145 ;  /* 0x0000009100917308 */ /* 0x000e620000000800 */
[----:B--2---:R-:W-:-:S07]  /*8e20*/  FADD.FTZ R5, R151, R46 ;  /* 0x0000002e97057221 */ /* 0x004fce0000010000 */
[----:B------:R-:W2:Y:S01]  /*8e30*/  MUFU.EX2 R32, R32 ;  /* 0x0000002000207308 */ /* 0x000ea20000000800 */
[C---:B0-----:R-:W-:Y:S01]  /*8e40*/  FADD.FTZ R46, R30.reuse, R5 ;  /* 0x000000051e2e7221 */ /* 0x041fe20000010000 */
[----:B------:R-:W-:-:S06]  /*8e50*/  F2FP.F16.F32.PACK_AB R151, R30, R151 ;  /* 0x000000971e97723e */ /* 0x000fcc00000000ff */
[----:B------:R-:W0:Y:S01]  /*8e60*/  MUFU.EX2 R147, R147 ;  /* 0x0000009300937308 */ /* 0x000e220000000800 */
[----:B-1----:R-:W-:Y:S01]  /*8e70*/  FADD.FTZ R5, R145, R46 ;  /* 0x0000002e91057221 */ /* 0x002fe20000010000 */
[----:B------:R-:W-:Y:S01]  /*8e80*/  FFMA.FTZ R46, R67, R0, -R11 ;  /* 0x00000000432e7223 */ /* 0x000fe2000001080b */
[----:B------:R-:W-:Y:S02]  /*8e90*/  WARPGROUP.DEPBAR.LE gsb0, 0x0 ;  /* 0x00008000000079c5 */ /* 0x000fe40000010000 */
[----:B------:R-:W-:-:S03]  /*8ea0*/  WARPGROUP.ARRIVE ;  /* 0x00000000000079c5 */ /* 0x000fc60000000000 */
[----:B------:R-:W1:Y:S01]  /*8eb0*/  MUFU.EX2 R34, R34 ;  /* 0x0000002200227308 */ /* 0x000e620000000800 */
[----:B--2---:R-:W-:Y:S01]  /*8ec0*/  FADD.FTZ R50, R32, R5 ;  /* 0x0000000520327221 */ /* 0x004fe20000010000 */
[-CC-:B------:R-:W-:Y:S01]  /*8ed0*/  FFMA.FTZ R129, R66, R0.reuse, -R11.reuse ;  /* 0x0000000042817223 */ /* 0x180fe2000001080b */
[----:B------:R-:W-:Y:S01]  /*8ee0*/  F2FP.F16.F32.PACK_AB R145, R32, R145 ;  /* 0x000000912091723e */ /* 0x000fe200000000ff */
[----:B------:R-:W-:Y:S01]  /*8ef0*/  FFMA.FTZ R131, R70, R0, -R11 ;  /* 0x0000000046837223 */ /* 0x000fe2000001080b */
[----:B------:R-:W-:Y:S01]  /*8f00*/  HGMMA.64x64x16.F32 R88, R124, gdesc[UR4].tnspB, R88, gsb0 ;  /* 0x40e000047c587df0 */ /* 0x000fe20008000858 */
[----:B------:R-:W-:Y:S01]  /*8f10*/  UIADD3 UR6, UR10, 0x380, URZ ;  /* 0x000003800a067890 */ /* 0x000fe2000fffe03f */
[----:B0-----:R-:W-:Y:S01]  /*8f20*/  FADD.FTZ R5, R147, R50 ;  /* 0x0000003293057221 */ /* 0x001fe20000010000 */
[----:B------:R-:W-:Y:S01]  /*8f30*/  UMOV UR7, 0x40000040 ;  /* 0x4000004000077882 */ /* 0x000fe20000000000 */
[----:B------:R-:W0:Y:S01]  /*8f40*/  MUFU.EX2 R141, R141 ;  /* 0x0000008d008d7308 */ /* 0x000e220000000800 */
[----:B------:R-:W-:-:S02]  /*8f50*/  F2FP.F16.F32.PACK_AB R128, R53, R8 ;  /* 0x000000083580723e */ /* 0x000fc400000000ff */
[----:B------:R-:W-:-:S05]  /*8f60*/  F2FP.F16.F32.PACK_AB R130, R57, R10 ;  /* 0x0000000a3982723e */ /* 0x000fca00000000ff */
[----:B------:R-:W2:Y:S01]  /*8f70*/  MUFU.EX2 R36, R36 ;  /* 0x0000002400247308 */ /* 0x000ea20000000800 */
[C---:B-1----:R-:W-:Y:S01]  /*8f80*/  FADD.FTZ R50, R34.reuse, R5 ;  /* 0x0000000522327221 */ /* 0x042fe20000010000 */
[----:B------:R-:W-:-:S06]  /*8f90*/  F2FP.F16.F32.PACK_AB R147, R34, R147 ;  /* 0x000000932293723e */ /* 0x000fcc00000000ff */
[----:B------:R-:W1:Y:S01]  /*8fa0*/  MUFU.EX2 R143, R143 ;  /* 0x0000008f008f7308 */ /* 0x000e620000000800 */
[----:B0-----:R-:W-:-:S07]  /*8fb0*/  FADD.FTZ R5, R141, R50 ;  /* 0x000000328d057221 */ /* 0x001fce0000010000 */
[----:B------:R-:W0:Y:S01]  /*8fc0*/  MUFU.EX2 R38, R38 ;  /* 0x0000002600267308 */ /* 0x000e220000000800 */
[C---:B--2---:R-:W-:Y:S01]  /*8fd0*/  FADD.FTZ R50, R36.reuse, R5 ;  /* 0x0000000524327221 */ /* 0x044fe20000010000 */
[----:B------:R-:W-:-:S06]  /*8fe0*/  F2FP.F16.F32.PACK_AB R141, R36, R141 ;  /* 0x0000008d248d723e */ /* 0x000fcc00000000ff */
[----:B------:R-:W2:Y:S01]  /*8ff0*/  MUFU.EX2 R137, R137 ;  /* 0x0000008900897308 */ /* 0x000ea20000000800 */
[----:B-1----:R-:W-:-:S07]  /*9000*/  FADD.FTZ R5, R143, R50 ;  /* 0x000000328f057221 */ /* 0x002fce0000010000 */
[----:B------:R-:W1:Y:S01]  /*9010*/  MUFU.EX2 R40, R40 ;  /* 0x0000002800287308 */ /* 0x000e620000000800 */
[C---:B0-----:R-:W-:Y:S01]  /*9020*/  FADD.FTZ R50, R38.reuse, R5 ;  /* 0x0000000526327221 */ /* 0x041fe20000010000 */
[----:B------:R-:W-:-:S06]  /*9030*/  F2FP.F16.F32.PACK_AB R143, R38, R143 ;  /* 0x0000008f268f723e */ /* 0x000fcc00000000ff */
[----:B------:R-:W0:Y:S01]  /*9040*/  MUFU.EX2 R139, R139 ;  /* 0x0000008b008b7308 */ /* 0x000e220000000800 */
[----:B--2---:R-:W-:-:S07]  /*9050*/  FADD.FTZ R5, R137, R50 ;  /* 0x0000003289057221 */ /* 0x004fce0000010000 */
[----:B------:R-:W2:Y:S01]  /*9060*/  MUFU.EX2 R42, R42 ;  /* 0x0000002a002a7308 */ /* 0x000ea20000000800 */
[C---:B-1----:R-:W-:Y:S01]  /*9070*/  FADD.FTZ R50, R40.reuse, R5 ;  /* 0x0000000528327221 */ /* 0x042fe20000010000 */
[----:B------:R-:W-:-:S06]  /*9080*/  F2FP.F16.F32.PACK_AB R137, R40, R137 ;  /* 0x000000892889723e */ /* 0x000fcc00000000ff */
[----:B------:R-:W1:Y:S01]  /*9090*/  MUFU.EX2 R133, R133 ;  /* 0x0000008500857308 */ /* 0x000e620000000800 */
[----:B0-----:R-:W-:-:S07]  /*90a0*/  FADD.FTZ R5, R139, R50 ;  /* 0x000000328b057221 */ /* 0x001fce0000010000 */
[----:B------:R-:W0:Y:S01]  /*90b0*/  MUFU.EX2 R44, R44 ;  /* 0x0000002c002c7308 */ /* 0x000e220000000800 */
[----:B--2---:R-:W-:Y:S01]  /*90c0*/  FADD.FTZ R30, R42, R5 ;  /* 0x000000052a1e7221 */ /* 0x004fe20000010000 */
[----:B------:R-:W-:Y:S02]  /*90d0*/  WARPGROUP.DEPBAR.LE gsb0, 0x0 ;  /* 0x00008000000079c5 */ /* 0x000fe40000010000 */
[----:B------:R-:W-:Y:S01]  /*90e0*/  WARPGROUP.ARRIVE ;  /* 0x00000000000079c5 */ /* 0x000fe20000000000 */
[-CC-:B------:R-:W-:Y:S01]  /*90f0*/  FFMA.FTZ R125, R74, R0.reuse, -R11.reuse ;  /* 0x000000004a7d7223 */ /* 0x180fe2000001080b */
[----:B------:R-:W-:Y:S01]  /*9100*/  FFMA.FTZ R127, R78, R0, -R11 ;  /* 0x000000004e7f7223 */ /* 0x000fe2000001080b */
[----:B------:R-:W-:Y:S01]  /*9110*/  F2FP.F16.F32.PACK_AB R139, R42, R139 ;  /* 0x0000008b2a8b723e */ /* 0x000fe200000000ff */
[----:B------:R-:W-:Y:S01]  /*9120*/  MUFU.EX2 R134, R134 ;  /* 0x0000008600867308 */ /* 0x000fe20000000800 */
[----:B-1----:R-:W-:Y:S01]  /*9130*/  FADD.FTZ R5, R133, R30 ;  /* 0x0000001e85057221 */ /* 0x002fe20000010000 */
[----:B------:R-:W-:Y:S01]  /*9140*/  HGMMA.64x64x16.F32 R88, R120, gdesc[UR4].tnspB, R88, gsb0 ;  /* 0x40e0000478587df0 */ /* 0x000fe20008000858 */
[----:B------:R-:W-:-:S02]  /*9150*/  F2FP.F16.F32.PACK_AB R124, R61, R12 ;  /* 0x0000000c3d7c723e */ /* 0x000fc400000000ff */
[----:B------:R-:W-:-:S03]  /*9160*/  F2FP.F16.F32.PACK_AB R126, R65, R14 ;  /* 0x0000000e417e723e */ /* 0x000fc600000000ff */
[----:B------:R-:W1:Y:S01]  /*9170*/  MUFU.EX2 R135, R135 ;  /* 0x0000008700877308 */ /* 0x000e620000000800 */
[C---:B0-----:R-:W-:Y:S01]  /*9180*/  FADD.FTZ R30, R44.reuse, R5 ;  /* 0x000000052c1e7221 */ /* 0x041fe20000010000 */
[----:B------:R-:W-:-:S06]  /*9190*/  F2FP.F16.F32.PACK_AB R133, R44, R133 ;  /* 0x000000852c85723e */ /* 0x000fcc00000000ff */
[----:B------:R-:W-:Y:S08]  /*91a0*/  MUFU.EX2 R129, R129 ;  /* 0x0000008100817308 */ /* 0x000ff00000000800 */
[----:B------:R-:W-:Y:S01]  /*91b0*/  MUFU.EX2 R46, R46 ;  /* 0x0000002e002e7308 */ /* 0x000fe20000000800 */
[----:B-1----:R-:W-:-:S07]  /*91c0*/  FADD.FTZ R5, R135, R30 ;  /* 0x0000001e87057221 */ /* 0x002fce0000010000 */
[----:B------:R-:W-:Y:S08]  /*91d0*/  MUFU.EX2 R131, R131 ;  /* 0x0000008300837308 */ /* 0x000ff00000000800 */
[----:B------:R-:W-:Y:S08]  /*91e0*/  MUFU.EX2 R125, R125 ;  /* 0x0000007d007d7308 */ /* 0x000ff00000000800 */
[----:B------:R-:W-:Y:S08]  /*91f0*/  MUFU.EX2 R26, R75 ;  /* 0x0000004b001a7308 */ /* 0x000ff00000000800 */
[----:B------:R-:W-:Y:S08]  /*9200*/  MUFU.EX2 R127, R127 ;  /* 0x0000007f007f7308 */ /* 0x000ff00000000800 */
[----:B------:R-:W-:Y:S08]  /*9210*/  MUFU.EX2 R79, R79 ;  /* 0x0000004f004f7308 */ /* 0x000ff00000000800 */
[----:B------:R-:W-:Y:S01]  /*9220*/  MUFU.EX2 R83, R83 ;  /* 0x0000005300537308 */ /* 0x000fe20000000800 */
[----:B------:R-:W-:-:S02]  /*9230*/  WARPGROUP.DEPBAR.LE gsb0, 0x0 ;  /* 0x00008000000079c5 */ /* 0x000fc40000010000 */
[----:B------:R0:W-:Y:S06]  /*9240*/  BAR.ARV R31, 0x100 ;  /* 0x0004001f0000751d */ /* 0x0001ec0000002000 */
[----:B------:R1:W-:Y:S01]  /*9250*/  @!P1 SYNCS.ARRIVE.TRANS64.RED.A1T0 RZ, [R27+URZ], RZ ;  /* 0x000000ff1bff99a7 */ /* 0x0003e2000810043f */
[----:B------:R-:W-:Y:S01]  /*9260*/  MUFU.EX2 R121, R82 ;  /* 0x0000005200797308 */ /* 0x000fe20000000800 */
[----:B0-----:R-:W-:Y:S01]  /*9270*/  @!P1 VIADD R31, R35, 0x16860 ;  /* 0x00016860231f9836 */ /* 0x001fe20000000000 */
[----:B------:R-:W-:Y:S01]  /*9280*/  F2FP.F16.F32.PACK_AB R120, R69, R20 ;  /* 0x000000144578723e */ /* 0x000fe200000000ff */
[-C--:B------:R-:W-:Y:S01]  /*9290*/  FMUL.FTZ R88, R88, R9.reuse ;  /* 0x0000000958587220 */ /* 0x080fe20000410000 */
[-C--:B------:R-:W-:Y:S01]  /*92a0*/  FMUL.FTZ R89, R89, R9.reuse ;  /* 0x0000000959597220 */ /* 0x080fe20000410000 */
[-C--:B------:R-:W-:Y:S01]  /*92b0*/  FMUL.FTZ R92, R92, R9.reuse ;  /* 0x000000095c5c7220 */ /* 0x080fe20000410000 */
[----:B------:R-:W-:Y:S01]  /*92c0*/  @!P1 PRMT R31, RZ, 0x654, R31 ;  /* 0x00000654ff1f9816 */ /* 0x000fe2000000001f */
[----:B-1----:R-:W-:Y:S01]  /*92d0*/  FADD.FTZ R27, R13, R6 ;  /* 0x000000060d1b7221 */ /* 0x002fe20000010000 */
[----:B------:R-:W-:Y:S01]  /*92e0*/  FFMA.FTZ R6, R63, R0, -R11 ;  /* 0x000000003f067223 */ /* 0x000fe2000001080b */
[----:B------:R-:W-:Y:S01]  /*92f0*/  MUFU.EX2 R24, R84 ;  /* 0x0000005400187308 */ /* 0x000fe20000000800 */
[----:B------:R0:W-:Y:S01]  /*9300*/  @!P1 SYNCS.ARRIVE.TRANS64.RED.A1T0 RZ, [R31+URZ], RZ ;  /* 0x000000ff1fff99a7 */ /* 0x0001e2000810043f */
[----:B------:R-:W-:Y:S01]  /*9310*/  FADD.FTZ R48, R150, R27 ;  /* 0x0000001b96307221 */ /* 0x000fe20000010000 */
[----:B------:R-:W-:Y:S01]  /*9320*/  F2FP.F16.F32.PACK_AB R150, R15, R150 ;  /* 0x000000960f96723e */ /* 0x000fe200000000ff */
[-C--:B------:R-:W-:Y:S01]  /*9330*/  FMUL.FTZ R93, R93, R9.reuse ;  /* 0x000000095d5d7220 */ /* 0x080fe20000410000 */
[-C--:B------:R-:W-:Y:S01]  /*9340*/  FMUL.FTZ R96, R96, R9.reuse ;  /* 0x0000000960607220 */ /* 0x080fe20000410000 */
[----:B------:R-:W-:Y:S01]  /*9350*/  FADD.FTZ R27, R15, R48 ;  /* 0x000000300f1b7221 */ /* 0x000fe20000010000 */
[-C--:B------:R-:W-:Y:S01]  /*9360*/  FMUL.FTZ R97, R97, R9.reuse ;  /* 0x0000000961617220 */ /* 0x080fe20000410000 */
[----:B------:R-:W1:Y:S01]  /*9370*/  MUFU.EX2 R6, R6 ;  /* 0x0000000600067308 */ /* 0x000e620000000800 */
[-C--:B------:R-:W-:Y:S01]  /*9380*/  FMUL.FTZ R100, R100, R9.reuse ;  /* 0x0000000964647220 */ /* 0x080fe20000410000 */
[----:B------:R-:W-:Y:S01]  /*9390*/  FADD.FTZ R48, R144, R27 ;  /* 0x0000001b90307221 */ /* 0x000fe20000010000 */
[----:B------:R-:W-:Y:S01]  /*93a0*/  F2FP.F16.F32.PACK_AB R144, R21, R144 ;  /* 0x000000901590723e */ /* 0x000fe200000000ff */
[-C--:B------:R-:W-:Y:S01]  /*93b0*/  FMUL.FTZ R101, R101, R9.reuse ;  /* 0x0000000965657220 */ /* 0x080fe20000410000 */
[-C--:B------:R-:W-:Y:S01]  /*93c0*/  FMUL.FTZ R104, R104, R9.reuse ;  /* 0x0000000968687220 */ /* 0x080fe20000410000 */
[----:B------:R-:W-:Y:S01]  /*93d0*/  FADD.FTZ R27, R21, R48 ;  /* 0x00000030151b7221 */ /* 0x000fe20000010000 */
[-CC-:B------:R-:W-:Y:S01]  /*93e0*/  FFMA.FTZ R48, R71, R0.reuse, -R11.reuse ;  /* 0x0000000047307223 */ /* 0x180fe2000001080b */
[----:B------:R-:W-:Y:S01]  /*93f0*/  FFMA.FTZ R11, R87, R0, -R11 ;  /* 0x00000000570b7223 */ /* 0x000fe2000001080b */
[----:B------:R-:W-:Y:S01]  /*9400*/  MUFU.EX2 R123, R86 ;  /* 0x00000056007b7308 */ /* 0x000fe20000000800 */
        /* <DEDUP_REMOVED lines=9> */
[C---:B-1----:R-:W-:Y:S01]  /*94a0*/  FADD.FTZ R30, R6.reuse, R5 ;  /* 0x00000005061e7221 */ /* 0x042fe20000010000 */
[----:B------:R-:W-:Y:S01]  /*94b0*/  F2FP.F16.F32.PACK_AB R135, R6, R135 ;  /* 0x000000870687723e */ /* 0x000fe200000000ff */
[-C--:B------:R-:W-:Y:S01]  /*94c0*/  FMUL.FTZ R113, R113, R9.reuse ;  /* 0x0000000971717220 */ /* 0x080fe20000410000 */
[----:B------:R-:W-:Y:S01]  /*94d0*/  FADD.FTZ R27, R33, R52 ;  /* 0x00000034211b7221 */ /* 0x000fe20000010000 */
[----:B------:R-:W-:Y:S01]  /*94e0*/  FADD.FTZ R5, R129, R30 ;  /* 0x0000001e81057221 */ /* 0x000fe20000010000 */
[----:B------:R-:W-:Y:S01]  /*94f0*/  F2FP.F16.F32.PACK_AB R140, R33, R140 ;  /* 0x0000008c218c723e */ /* 0x000fe200000000ff */
[----:B------:R-:W1:Y:S01]  /*9500*/  MUFU.EX2 R7, R85 ;  /* 0x0000005500077308 */ /* 0x000e620000000800 */
[----:B------:R-:W-:Y:S01]  /*9510*/  FADD.FTZ R52, R142, R27 ;  /* 0x0000001b8e347221 */ /* 0x000fe20000010000 */
[----:B------:R-:W-:Y:S01]  /*9520*/  FADD.FTZ R30, R46, R5 ;  /* 0x000000052e1e7221 */ /* 0x000fe20000010000 */
[C---:B------:R-:W-:Y:S01]  /*9530*/  F2FP.F16.F32.PACK_AB R142, R25.reuse, R142 ;  /* 0x0000008e198e723e */ /* 0x040fe200000000ff */
[----:B------:R-:W-:Y:S01]  /*9540*/  FMUL.FTZ R116, R116, R9 ;  /* 0x0000000974747220 */ /* 0x000fe20000410000 */
[----:B------:R-:W-:Y:S01]  /*9550*/  FADD.FTZ R27, R25, R52 ;  /* 0x00000034191b7221 */ /* 0x000fe20000010000 */
[----:B------:R-:W-:Y:S01]  /*9560*/  FADD.FTZ R5, R131, R30 ;  /* 0x0000001e83057221 */ /* 0x000fe20000010000 */
[----:B------:R-:W-:Y:S01]  /*9570*/  F2FP.F16.F32.PACK_AB R129, R46, R129 ;  /* 0x000000812e81723e */ /* 0x000fe200000000ff */
[----:B------:R-:W-:Y:S01]  /*9580*/  FMUL.FTZ R117, R117, R9 ;  /* 0x0000000975757220 */ /* 0x000fe20000410000 */
[----:B------:R-:W-:Y:S01]  /*9590*/  FADD.FTZ R52, R136, R27 ;  /* 0x0000001b88347221 */ /* 0x000fe20000010000 */
[----:B--2---:R-:W-:Y:S01]  /*95a0*/  FADD.FTZ R30, R48, R5 ;  /* 0x00000005301e7221 */ /* 0x004fe20000010000 */
[C---:B------:R-:W-:Y:S01]  /*95b0*/  F2FP.F16.F32.PACK_AB R136, R37.reuse, R136 ;  /* 0x000000882588723e */ /* 0x040fe200000000ff */
[-C--:B------:R-:W-:Y:S01]  /*95c0*/  FMUL.FTZ R90, R90, R28.reuse ;  /* 0x0000001c5a5a7220 */ /* 0x080fe20000410000 */
[----:B------:R-:W-:Y:S01]  /*95d0*/  FADD.FTZ R13, R37, R52 ;  /* 0x00000034250d7221 */ /* 0x000fe20000010000 */
[----:B------:R-:W-:Y:S01]  /*95e0*/  FADD.FTZ R5, R125, R30 ;  /* 0x0000001e7d057221 */ /* 0x000fe20000010000 */
[----:B------:R-:W-:Y:S01]  /*95f0*/  F2FP.F16.F32.PACK_AB R131, R48, R131 ;  /* 0x000000833083723e */ /* 0x000fe200000000ff */
[----:B------:R-:W-:Y:S01]  /*9600*/  FMUL.FTZ R91, R91, R28 ;  /* 0x0000001c5b5b7220 */ /* 0x000fe20000410000 */
[----:B------:R-:W-:Y:S01]  /*9610*/  FADD.FTZ R52, R138, R13 ;  /* 0x0000000d8a347221 */ /* 0x000fe20000010000 */
[----:B------:R-:W-:Y:S01]  /*9620*/  FADD.FTZ R6, R26, R5 ;  /* 0x000000051a067221 */ /* 0x000fe20000010000 */
[----:B-1----:R-:W-:Y:S01]  /*9630*/  F2FP.F16.F32.PACK_AB R122, R7, R24 ;  /* 0x00000018077a723e */ /* 0x002fe200000000ff */
[----:B------:R-:W-:Y:S01]  /*9640*/  FMUL.FTZ R94, R94, R28 ;  /* 0x0000001c5e5e7220 */ /* 0x000fe20000410000 */
[----:B------:R-:W-:Y:S01]  /*9650*/  FADD.FTZ R13, R45, R52 ;  /* 0x000000342d0d7221 */ /* 0x000fe20000010000 */
[----:B------:R-:W-:Y:S01]  /*9660*/  FADD.FTZ R6, R127, R6 ;  /* 0x000000067f067221 */ /* 0x000fe20000010000 */
[----:B------:R-:W-:Y:S01]  /*9670*/  F2FP.F16.F32.PACK_AB R138, R45, R138 ;  /* 0x0000008a2d8a723e */ /* 0x000fe200000000ff */
[----:B------:R-:W-:Y:S01]  /*9680*/  FMUL.FTZ R95, R95, R28 ;  /* 0x0000001c5f5f7220 */ /* 0x000fe20000410000 */
[----:B------:R-:W-:Y:S01]  /*9690*/  FADD.FTZ R32, R132, R13 ;  /* 0x0000000d84207221 */ /* 0x000fe20000010000 */
[----:B------:R-:W-:Y:S01]  /*96a0*/  FADD.FTZ R6, R79, R6 ;  /* 0x000000064f067221 */ /* 0x000fe20000010000 */
        /* <DEDUP_REMOVED lines=11> */
[----:B------:R-:W-:Y:S01]  /*9760*/  F2FP.F16.F32.PACK_AB R127, R79, R127 ;  /* 0x0000007f4f7f723e */ /* 0x000fe200000000ff */
[-C--:B------:R-:W-:Y:S01]  /*9770*/  FMUL.FTZ R103, R103, R28.reuse ;  /* 0x0000001c67677220 */ /* 0x080fe20000410000 */
[----:B------:R-:W-:Y:S01]  /*9780*/  F2FP.F16.F32.PACK_AB R121, R83, R121 ;  /* 0x000000795379723e */ /* 0x000fe200000000ff */
[----:B------:R-:W-:Y:S01]  /*9790*/  FADD.FTZ R32, R8, R13 ;  /* 0x0000000d08207221 */ /* 0x000fe20000010000 */
[-C--:B------:R-:W-:Y:S01]  /*97a0*/  FMUL.FTZ R106, R106, R28.reuse ;  /* 0x0000001c6a6a7220 */ /* 0x080fe20000410000 */
[-C--:B------:R-:W-:Y:S01]  /*97b0*/  FMUL.FTZ R107, R107, R28.reuse ;  /* 0x0000001c6b6b7220 */ /* 0x080fe20000410000 */
[-C--:B------:R-:W-:Y:S01]  /*97c0*/  FMUL.FTZ R110, R110, R28.reuse ;  /* 0x0000001c6e6e7220 */ /* 0x080fe20000410000 */
[----:B------:R-:W-:Y:S01]  /*97d0*/  FADD.FTZ R13, R53, R32 ;  /* 0x00000020350d7221 */ /* 0x000fe20000010000 */
[-C--:B------:R-:W-:Y:S01]  /*97e0*/  FMUL.FTZ R111, R111, R28.reuse ;  /* 0x0000001c6f6f7220 */ /* 0x080fe20000410000 */
[-C--:B------:R-:W-:Y:S01]  /*97f0*/  FMUL.FTZ R114, R114, R28.reuse ;  /* 0x0000001c72727220 */ /* 0x080fe20000410000 */
[-C--:B------:R-:W-:Y:S01]  /*9800*/  FMUL.FTZ R115, R115, R28.reuse ;  /* 0x0000001c73737220 */ /* 0x080fe20000410000 */
[----:B------:R-:W-:Y:S01]  /*9810*/  FADD.FTZ R32, R10, R13 ;  /* 0x0000000d0a207221 */ /* 0x000fe20000010000 */
[-C--:B------:R-:W-:Y:S01]  /*9820*/  FMUL.FTZ R118, R118, R28.reuse ;  /* 0x0000001c76767220 */ /* 0x080fe20000410000 */
[----:B------:R-:W1:Y:S01]  /*9830*/  MUFU.EX2 R10, R11 ;  /* 0x0000000b000a7308 */ /* 0x000e620000000800 */
[----:B------:R-:W-:Y:S01]  /*9840*/  FMUL.FTZ R119, R119, R28 ;  /* 0x0000001c77777220 */ /* 0x000fe20000410000 */
[----:B------:R-:W-:-:S04]  /*9850*/  FADD.FTZ R13, R57, R32 ;  /* 0x00000020390d7221 */ /* 0x000fc80000010000 */
[----:B------:R-:W-:-:S04]  /*9860*/  FADD.FTZ R32, R12, R13 ;  /* 0x0000000d0c207221 */ /* 0x000fc80000010000 */
[----:B------:R-:W-:-:S04]  /*9870*/  FADD.FTZ R13, R61, R32 ;  /* 0x000000203d0d7221 */ /* 0x000fc80000010000 */
[----:B------:R-:W-:-:S04]  /*9880*/  FADD.FTZ R8, R14, R13 ;  /* 0x0000000d0e087221 */ /* 0x000fc80000010000 */
[----:B------:R-:W-:-:S04]  /*9890*/  FADD.FTZ R5, R65, R8 ;  /* 0x0000000841057221 */ /* 0x000fc80000010000 */
[----:B------:R-:W-:-:S04]  /*98a0*/  FADD.FTZ R8, R20, R5 ;  /* 0x0000000514087221 */ /* 0x000fc80000010000 */
[----:B------:R-:W-:-:S04]  /*98b0*/  FADD.FTZ R5, R69, R8 ;  /* 0x0000000845057221 */ /* 0x000fc80000010000 */
[----:B------:R-:W-:Y:S01]  /*98c0*/  FADD.FTZ R8, R24, R5 ;  /* 0x0000000518087221 */ /* 0x000fe20000010000 */
[----:B------:R-:W-:Y:S01]  /*98d0*/  FADD.FTZ R5, R123, R6 ;  /* 0x000000067b057221 */ /* 0x000fe20000010000 */
[C---:B-1----:R-:W-:Y:S02]  /*98e0*/  F2FP.F16.F32.PACK_AB R123, R10.reuse, R123 ;  /* 0x0000007b0a7b723e */ /* 0x042fe400000000ff */
[----:B------:R-:W-:Y:S01]  /*98f0*/  FADD.FTZ R6, R7, R8 ;  /* 0x0000000807067221 */ /* 0x000fe20000010000 */
[----:B------:R-:W-:Y:S01]  /*9900*/  FADD.FTZ R5, R10, R5 ;  /* 0x000000050a057221 */ /* 0x000fe20000010000 */
[----:B------:R-:W-:Y:S02]  /*9910*/  IMAD.MOV.U32 R7, RZ, RZ, R2 ;  /* 0x000000ffff077224 */ /* 0x000fe400078e0002 */
[----:B------:R-:W-:Y:S01]  /*9920*/  IMAD.MOV.U32 R8, RZ, RZ, R3 ;  /* 0x000000ffff087224 */ /* 0x000fe200078e0003 */
[----:B0-----:R-:W-:Y:S06]  /*9930*/  @P2 BRA `(.L_x_1085) ;  /* 0xffffffe000e42947 */ /* 0x001fec000383ffff */
.L_x_1076:
        /* <DEDUP_REMOVED lines=8> */
[----:B------:R-:W-:-:S05]  /*99c0*/  ULDC UR22, c[0x0][0x9e0] ;  /* 0x0002780000167ab9 */ /* 0x000fca0000000800 */
.L_x_1103:
        /* <DEDUP_REMOVED lines=9> */
.L_x_1088:
[----:B------:R-:W-:Y:S01]  /*9a60*/  ULEA UR6, UR37, UR45, 0x3 ;  /* 0x0000002d25067291 */ /* 0x000fe2000f8e183f */
[----:B------:R-:W-:-:S05]  /*9a70*/  IMAD.U32 R0, RZ, RZ, UR46 ;  /* 0x0000002eff007e24 */ /* 0x000fca000f8e00ff */
[----:B------:R-:W-:-:S04]  /*9a80*/  SHF.L.U32 R0, R0, 0x1f, RZ ;  /* 0x0000001f00007819 */ /* 0x000fc800000006ff */
[----:B------:R0:W1:Y:S01]  /*9a90*/  SYNCS.PHASECHK.TRANS64.TRYWAIT P2, [UR6+0x16830], R0 ;  /* 0x01683000ff0075a7 */ /* 0x0000620008040146 */
[----:B------:R-:W-:Y:S05]  /*9aa0*/  @!P0 BRA `(.L_x_1089) ;  /* 0x0000000000048947 */ /* 0x000fea0003800000 */
[----:B------:R-:W-:Y:S01]  /*9ab0*/  BPT.TRAP 0x1 ;  /* 0x000000040000795c */ /* 0x000fe20000300000 */
.L_x_1089:
[----:B-1----:R-:W-:Y:S05]  /*9ac0*/  @P2 BRA `(.L_x_1087) ;  /* 0x0000000000082947 */ /* 0x002fea0003800000 */
[----:B------:R-:W1:Y:S02]  /*9ad0*/  SYNCS.PHASECHK.TRANS64.TRYWAIT P2, [UR6+0x16830], R0 ;  /* 0x01683000ff0075a7 */ /* 0x000e640008040146 */
[----:B-1----:R-:W-:Y:S05]  /*9ae0*/  @!P2 BRA `(.L_x_1090) ;  /* 0x000000a80040a947 */ /* 0x002fea0003800000 */
.L_x_1087:
        /* <DEDUP_REMOVED lines=25> */
.L_x_1092:
[----:B------:R-:W-:Y:S01]  /*9c80*/  ULEA UR6, UR24, UR45, 0x3 ;  /* 0x0000002d18067291 */ /* 0x000fe2000f8e183f */
[----:B------:R-:W-:-:S05]  /*9c90*/  IMAD.U32 R0, RZ, RZ, UR25 ;  /* 0x00000019ff007e24 */ /* 0x000fca000f8e00ff */
[----:B------:R-:W-:-:S04]  /*9ca0*/  SHF.L.U32 R0, R0, 0x1f, RZ ;  /* 0x0000001f00007819 */ /* 0x000fc800000006ff */
[----:B------:R0:W1:Y:S01]  /*9cb0*/  SYNCS.PHASECHK.TRANS64.TRYWAIT P2, [UR6+0x16850], R0 ;  /* 0x01685000ff0075a7 */ /* 0x0000620008040146 */
[----:B------:R-:W-:Y:S05]  /*9cc0*/  @!P0 BRA `(.L_x_1093) ;  /* 0x0000000000048947 */ /* 0x000fea0003800000 */
[----:B------:R-:W-:Y:S01]  /*9cd0*/  BPT.TRAP 0x1 ;  /* 0x000000040000795c */ /* 0x000fe20000300000 */
.L_x_1093:
[----:B-1----:R-:W-:Y:S05]  /*9ce0*/  @P2 BRA `(.L_x_1091) ;  /* 0x0000000000082947 */ /* 0x002fea0003800000 */
[----:B------:R-:W1:Y:S02]  /*9cf0*/  SYNCS.PHASECHK.TRANS64.TRYWAIT P2, [UR6+0x16850], R0 ;  /* 0x01685000ff0075a7 */ /* 0x000e640008040146 */
[----:B-1----:R-:W-:Y:S05]  /*9d00*/  @!P2 BRA `(.L_x_1094) ;  /* 0x000000a400d0a947 */ /* 0x002fea0003800000 */
.L_x_1091:
[----:B------:R-:W-:Y:S01]  /*9d10*/  UIADD3 UR6, UR45, 0x400, URZ ;  /* 0x000004002d067890 */ /* 0x000fe2000fffe03f */
[----:B------:R-:W-:Y:S01]  /*9d20*/  WARPGROUP.ARRIVE ;  /* 0x00000000000079c5 */ /* 0x000fe20000000000 */
[----:B------:R-:W-:-:S05]  /*9d30*/  UMOV UR7, 0x40000040 ;  /* 0x4000004000077882 */ /* 0x000fca0000000000 */
[----:B------:R-:W2:Y:S01]  /*9d40*/  S2R R2, SR_TID.X ;  /* 0x0000000000027919 */ /* 0x000ea20000002100 */
[----:B------:R-:W-:Y:S01]  /*9d50*/  USHF.R.U32.HI UR6, URZ, 0x4, UR6 ;  /* 0x000000043f067899 */ /* 0x000fe20008011606 */
[----:B------:R-:W-:Y:S01]  /*9d60*/  PLOP3.LUT P2, PT, PT, PT, UP0, 0x80, 0x0 ;  /* 0x000000000000781c */ /* 0x000fe20003f4f008 */
[----:B------:R-:W-:Y:S02]  /*9d70*/  VIADD R14, R17, UR41 ;  /* 0x00000029110e7c36 */ /* 0x000fe40008000000 */
[----:B------:R-:W-:Y:S01]  /*9d80*/  ULOP3.LUT UR6, UR6, 0x3fff, URZ, 0xc0, !UPT ;  /* 0x00003fff06067892 */ /* 0x000fe2000f8ec03f */
[----:B-1----:R-:W-:-:S03]  /*9d90*/  IMAD.U32 R3, RZ, RZ, UR37 ;  /* 0x00000025ff037e24 */ /* 0x002fc6000f8e00ff */
        /* <DEDUP_REMOVED lines=43> */
[----:B------:R-:W-:-:S04]  /*a050*/  @UP0 ULDC UR6, c[0x0][0x450] ;  /* 0x0001140000060ab9 */ /* 0x000fc80000000800 */
[----:B------:R-:W-:Y:S01]  /*a060*/  @P2 SHF.R.U32.HI R14, RZ, UR6, R0 ;  /* 0x00000006ff0e2c19 */ /* 0x000fe20008011600 */
[----:B------:R-:W-:Y:S01]  /*a070*/  IMAD.SHL.U32 R0, R4, 0x80, RZ ;  /* 0x0000008004007824 */ /* 0x000fe200078e00ff */
[----:B--2---:R-:W-:Y:S01]  /*a080*/  ISETP.GE.U32.AND P2, PT, R2, 0x180, PT ;  /* 0x000001800200780c */ /* 0x004fe20003f46070 */
[----:B------:R-:W-:Y:S01]  /*a090*/  VIADD R2, R22, 0x9 ;  /* 0x0000000916027836 */ /* 0x000fe20000000000 */
[----:B------:R-:W-:Y:S01]  /*a0a0*/  ULOP3.LUT UR6, URZ, UR23, URZ, 0x33, !UPT ;  /* 0x000000173f067292 */ /* 0x000fe2000f8e333f */
[----:B------:R-:W0:Y:S01]  /*a0b0*/  SHFL.IDX PT, R9, R14, RZ, 0x1c1f ;  /* 0x001c1fff0e097589 */ /* 0x000e2200000e0000 */
[----:B------:R-:W-:Y:S02]  /*a0c0*/  IADD3 R3, -R0, 0x1, RZ ;  /* 0x0000000100037810 */ /* 0x000fe40007ffe1ff */
[----:B------:R-:W-:Y:S01]  /*a0d0*/  SEL R11, R2, 0x9, !P2 ;  /* 0x00000009020b7807 */ /* 0x000fe20005000000 */
[----:B------:R-:W-:Y:S02]  /*a0e0*/  IMAD.U32 R2, RZ, RZ, UR38 ;  /* 0x00000026ff027e24 */ /* 0x000fe4000f8e00ff */
[----:B------:R-:W-:-:S05]  /*a0f0*/  IMAD R3, R16, -0x2, R3 ;  /* 0xfffffffe10037824 */ /* 0x000fca00078e0203 */
[----:B------:R-:W-:-:S05]  /*a100*/  IADD3 R3, -R2, UR42, R3 ;  /* 0x0000002a02037c10 */ /* 0x000fca000fffe103 */
[----:B------:R-:W-:-:S04]  /*a110*/  VIADD R12, R3, UR6 ;  /* 0x00000006030c7c36 */ /* 0x000fc80008000000 */
[----:B0-----:R-:W-:Y:S01]  /*a120*/  IMAD.IADD R2, R12, 0x1, R9 ;  /* 0x000000010c027824 */ /* 0x001fe200078e0209 */
[----:B------:R-:W-:Y:S02]  /*a130*/  WARPGROUP.DEPBAR.LE gsb0, 0x0 ;  /* 0x00008000000079c5 */ /* 0x000fe40000010000 */
[----:B------:R0:W-:Y:S06]  /*a140*/  BAR.ARV R11, 0x100 ;  /* 0x0004000b0000751d */ /* 0x0001ec0000002000 */
[----:B------:R1:W-:Y:S02]  /*a150*/  @!P1 SYNCS.ARRIVE.TRANS64.RED.A1T0 RZ, [R10+URZ], RZ ;  /* 0x000000ff0aff99a7 */ /* 0x0003e4000810043f */
[----:B-1----:R-:W-:-:S04]  /*a160*/  VIADD R10, R3, UR22 ;  /* 0x00000016030a7c36 */ /* 0x002fc80008000000 */
[----:B------:R-:W-:Y:S01]  /*a170*/  IMAD.IADD R3, R10, 0x1, R9 ;  /* 0x000000010a037824 */ /* 0x000fe200078e0209 */
[----:B0-----:R-:W-:Y:S06]  /*a180*/  @!P6 BRA `(.L_x_1095) ;  /* 0x00000000005ce947 */ /* 0x001fec0003800000 */
        /* <DEDUP_REMOVED lines=13> */
.L_x_1097:
[----:B------:R-:W-:-:S05]  /*a260*/  IMAD.U32 R120, RZ, RZ, UR21 ;  /* 0x00000015ff787e24 */ /* 0x000fca000f8e00ff */
[----:B------:R-:W-:-:S13]  /*a270*/  ISETP.NE.AND P2, PT, R120, 0x1, PT ;  /* 0x000000017800780c */ /* 0x000fda0003f45270 */
[----:B------:R-:W0:Y:S02]  /*a280*/  @P2 LDC.64 R20, c[0x0][0x9e8] ;  /* 0x00027a00ff142b82 */ /* 0x000e240000000a00 */
[----:B0-----:R-:W-:-:S05]  /*a290*/  @P2 IMAD.HI.U32 R20, R9, R20, RZ ;  /* 0x0000001409142227 */ /* 0x001fca00078e00ff */
[----:B------:R-:W-:-:S07]  /*a2a0*/  @P2 SHF.R.U32.HI R9, RZ, R21, R20 ;  /* 0x00000015ff092219 */ /* 0x000fce0000011614 */
.L_x_1098:
[----:B------:R-:W-:Y:S05]  /*a2b0*/  BSYNC B0 ;  /* 0x0000000000007941 */ /* 0x000fea0003800000 */
.L_x_1096:
[----:B------:R-:W-:-:S04]  /*a2c0*/  IMAD R9, R9, R120, -R0 ;  /* 0x0000007809097224 */ /* 0x000fc800078e0a00 */
[----:B------:R-:W-:-:S05]  /*a2d0*/  IMAD R9, R16, -0x2, R9 ;  /* 0xfffffffe10097824 */ /* 0x000fca00078e0209 */
[----:B------:R-:W-:Y:S02]  /*a2e0*/  VIADDMNMX R3, R9, R120, R3, PT ;  /* 0x0000007809037246 */ /* 0x000fe40003800103 */
[----:B------:R-:W-:-:S07]  /*a2f0*/  VIMNMX R2, R2, R9, !PT ;  /* 0x0000000902027248 */ /* 0x000fce0007fe0100 */
.L_x_1095:
        /* <DEDUP_REMOVED lines=9> */
[C---:B------:R-:W-:Y:S02]  /*a390*/  ISETP.GT.AND P4, PT, R2.reuse, 0x9, P2 ;  /* 0x000000090200780c */ /* 0x040fe40001784270 */
[----:B------:R-:W-:Y:S02]  /*a3a0*/  ISETP.GT.AND P5, PT, R2, 0x10, P2 ;  /* 0x000000100200780c */ /* 0x000fe400017a4270 */
[----:B------:R-:W-:-:S02]  /*a3b0*/  ISETP.LT.OR P3, PT, R3, 0x9, P3 ;  /* 0x000000090300780c */ /* 0x000fc40001f61670 */
[C---:B------:R-:W-:Y:S01]  /*a3c0*/  ISETP.LT.OR P4, PT, R3.reuse, 0xa, P4 ;  /* 0x0000000a0300780c */ /* 0x040fe20002781670 */
[--C-:B0-----:R-:W-:Y:S01]  /*a3d0*/  IMAD.IADD R10, R10, 0x1, R141.reuse ;  /* 0x000000010a0a7824 */ /* 0x101fe200078e028d */
[----:B------:R-:W-:Y:S01]  /*a3e0*/  ISETP.LT.OR P5, PT, R3, 0x11, P5 ;  /* 0x000000110300780c */ /* 0x000fe20002fa1670 */
[----:B------:R-:W-:Y:S01]  /*a3f0*/  IMAD.IADD R12, R12, 0x1, R141 ;  /* 0x000000010c0c7824 */ /* 0x000fe200078e028d */
[----:B------:R-:W-:Y:S02]  /*a400*/  FSEL R9, R28, -INF , !P3 ;  /* 0xff8000001c097808 */ /* 0x000fe40005800000 */
[----:B------:R-:W-:Y:S02]  /*a410*/  FSEL R29, R29, -INF , !P4 ;  /* 0xff8000001d1d7808 */ /* 0x000fe40006000000 */
[----:B------:R-:W-:Y:S02]  /*a420*/  FSEL R11, R32, -INF , !P5 ;  /* 0xff800000200b7808 */ /* 0x000fe40006800000 */
[----:B------:R-:W-:-:S02]  /*a430*/  ISETP.GT.AND P3, PT, R2, 0x11, P2 ;  /* 0x000000110200780c */ /* 0x000fc40001764270 */
[C---:B------:R-:W-:Y:S02]  /*a440*/  ISETP.GT.AND P4, PT, R2.reuse, 0x18, P2 ;  /* 0x000000180200780c */ /* 0x040fe40001784270 */
[----:B------:R-:W-:Y:S02]  /*a450*/  ISETP.GT.AND P5, PT, R2, 0x19, P2 ;  /* 0x000000190200780c */ /* 0x000fe400017a4270 */
[C---:B------:R-:W-:Y:S02]  /*a460*/  ISETP.LT.OR P3, PT, R3.reuse, 0x12, P3 ;  /* 0x000000120300780c */ /* 0x040fe40001f61670 */
[C---:B------:R-:W-:Y:S02]  /*a470*/  ISETP.LT.OR P4, PT, R3.reuse, 0x19, P4 ;  /* 0x000000190300780c */ /* 0x040fe40002781670 */
[----:B------:R-:W-:Y:S02]  /*a480*/  ISETP.LT.OR P5, PT, R3, 0x1a, P5 ;  /* 0x0000001a0300780c */ /* 0x000fe40002fa1670 */
[----:B------:R-:W-:-:S02]  /*a490*/  FSEL R33, R33, -INF , !P3 ;  /* 0xff80000021217808 */ /* 0x000fc40005800000 */
[----:B------:R-:W-:Y:S02]  /*a4a0*/  FSEL R13, R36, -INF , !P4 ;  /* 0xff800000240d7808 */ /* 0x000fe40006000000 */
[----:B------:R-:W-:Y:S02]  /*a4b0*/  FSEL R37, R37, -INF , !P5 ;  /* 0xff80000025257808 */ /* 0x000fe40006800000 */
[C---:B------:R-:W-:Y:S02]  /*a4c0*/  ISETP.GT.AND P3, PT, R2.reuse, 0x20, P2 ;  /* 0x000000200200780c */ /* 0x040fe40001764270 */
[C---:B------:R-:W-:Y:S02]  /*a4d0*/  ISETP.GT.AND P4, PT, R2.reuse, 0x21, P2 ;  /* 0x000000210200780c */ /* 0x040fe40001784270 */
[----:B------:R-:W-:Y:S02]  /*a4e0*/  ISETP.GT.AND P5, PT, R2, 0x28, P2 ;  /* 0x000000280200780c */ /* 0x000fe400017a4270 */
[----:B------:R-:W-:-:S02]  /*a4f0*/  ISETP.LT.OR P3, PT, R3, 0x21, P3 ;  /* 0x000000210300780c */ /* 0x000fc40001f61670 */
[C---:B------:R-:W-:Y:S02]  /*a500*/  ISETP.LT.OR P4, PT, R3.reuse, 0x22, P4 ;  /* 0x000000220300780c */ /* 0x040fe40002781670 */
[----:B------:R-:W-:Y:S02]  /*a510*/  ISETP.LT.OR P5, PT, R3, 0x29, P5 ;  /* 0x000000290300780c */ /* 0x000fe40002fa1670 */
        /* <DEDUP_REMOVED lines=65> */
[----:B------:R-:W-:Y:S01]  /*a930*/  FSEL R85, R85, -INF , !P5 ;  /* 0xff80000055557808 */ /* 0x000fe20006800000 */
[----:B------:R-:W-:Y:S06]  /*a940*/  @!P6 BRA `(.L_x_1099) ;  /* 0x00000000005ce947 */ /* 0x000fec0003800000 */
        /* <DEDUP_REMOVED lines=13> */
.L_x_1101:
[----:B------:R-:W-:-:S05]  /*aa20*/  IMAD.U32 R14, RZ, RZ, UR21 ;  /* 0x00000015ff0e7e24 */ /* 0x000fca000f8e00ff */
[----:B------:R-:W-:-:S13]  /*aa30*/  ISETP.NE.AND P3, PT, R14, 0x1, PT ;  /* 0x000000010e00780c */ /* 0x000fda0003f65270 */
[----:B------:R-:W0:Y:S02]  /*aa40*/  @P3 LDC.64 R2, c[0x0][0x9e8] ;  /* 0x00027a00ff023b82 */ /* 0x000e240000000a00 */
[----:B0-----:R-:W-:-:S05]  /*aa50*/  @P3 IMAD.HI.U32 R2, R141, R2, RZ ;  /* 0x000000028d023227 */ /* 0x001fca00078e00ff */
[----:B------:R-:W-:-:S07]  /*aa60*/  @P3 SHF.R.U32.HI R141, RZ, R3, R2 ;  /* 0x00000003ff8d3219 */ /* 0x000fce0000011602 */
.L_x_1102:
[----:B------:R-:W-:Y:S05]  /*aa70*/  BSYNC B0 ;  /* 0x0000000000007941 */ /* 0x000fea0003800000 */
.L_x_1100:
[----:B------:R-:W-:-:S04]  /*aa80*/  IMAD R141, R141, R14, -R0 ;  /* 0x0000000e8d8d7224 */ /* 0x000fc800078e0a00 */
[----:B------:R-:W-:-:S05]  /*aa90*/  IMAD R141, R16, -0x2, R141 ;  /* 0xfffffffe108d7824 */ /* 0x000fca00078e028d */
[----:B------:R-:W-:Y:S02]  /*aaa0*/  VIADDMNMX R10, R141, R14, R10, PT ;  /* 0x0000000e8d0a7246 */ /* 0x000fe4000380010a */
[----:B------:R-:W-:-:S07]  /*aab0*/  VIMNMX R12, R12, R141, !PT ;  /* 0x0000008d0c0c7248 */ /* 0x000fce0007fe0100 */
.L_x_1099:
[----:B------:R-:W-:Y:S01]  /*aac0*/  FMNMX.FTZ R0, R24, R7, !PT ;  /* 0x0000000718007209 */ /* 0x000fe20007810000 */
[----:B------:R-:W-:Y:S01]  /*aad0*/  UMOV UR25, UR46 ;  /* 0x0000002e00197c82 */ /* 0x000fe20008000000 */
        /* <DEDUP_REMOVED lines=24> */
[C---:B------:R-:W-:Y:S02]  /*ac60*/  ISETP.GT.AND P3, PT, R12.reuse, 0x9, P2 ;  /* 0x000000090c00780c */ /* 0x040fe40001764270 */
[----:B------:R-:W-:Y:S02]  /*ac70*/  FMNMX.FTZ R0, R49, R0, !PT ;  /* 0x0000000031007209 */ /* 0x000fe40007810000 */
[----:B------:R-:W-:Y:S02]  /*ac80*/  FSEL R43, R43, -INF , !P4 ;  /* 0xff8000002b2b7808 */ /* 0x000fe40006000000 */
[----:B------:R-:W-:Y:S02]  /*ac90*/  FMNMX.FTZ R0, R123, R0, !PT ;  /* 0x000000007b007209 */ /* 0x000fe40007810000 */
[----:B------:R-:W-:-:S02]  /*aca0*/  ISETP.GT.AND P4, PT, R12, RZ, P2 ;  /* 0x000000ff0c00720c */ /* 0x000fc40001784270 */
[----:B------:R-:W-:Y:S02]  /*acb0*/  FMNMX.FTZ R0, R53, R0, !PT ;  /* 0x0000000035007209 */ /* 0x000fe40007810000 */
[C---:B------:R-:W-:Y:S02]  /*acc0*/  ISETP.LT.OR P5, PT, R10.reuse, 0x2, P5 ;  /* 0x000000020a00780c */ /* 0x040fe40002fa1670 */
        /* <DEDUP_REMOVED lines=13> */
[----:B------:R-:W-:Y:S02]  /*ada0*/  FSEL R149, R26, -INF , !P4 ;  /* 0xff8000001a957808 */ /* 0x000fe40006000000 */
        /* <DEDUP_REMOVED lines=15> */
[----:B------:R-:W-:Y:S02]  /*aea0*/  ISETP.LT.OR P4, PT, R10, 0x31, P4 ;  /* 0x000000310a00780c */ /* 0x000fe40002781670 */
[----:B------:R-:W-:Y:S02]  /*aeb0*/  FMNMX.FTZ R2, R85, R0, !PT ;  /* 0x0000000055027209 */ /* 0x000fe40007810000 */
[----:B------:R-:W0:Y:S01]  /*aec0*/  LDC R0, c[0x0][0x988] ;  /* 0x00026200ff007b82 */ /* 0x000e220000000800 */
[----:B------:R-:W-:Y:S02]  /*aed0*/  FSEL R151, R50, -INF , !P4 ;  /* 0xff80000032977808 */ /* 0x000fe40006000000 */
[----:B------:R-:W1:Y:S01]  /*aee0*/  SHFL.BFLY PT, R3, R2, 0x2, 0x1f ;  /* 0x0c401f0002037f89 */ /* 0x000e6200000e0000 */
[----:B------:R-:W-:-:S04]  /*aef0*/  ISETP.GT.AND P4, PT, R12, 0x38, P2 ;  /* 0x000000380c00780c */ /* 0x000fc80001784270 */
[----:B------:R-:W-:Y:S02]  /*af00*/  ISETP.LT.OR P4, PT, R10, 0x39, P4 ;  /* 0x000000390a00780c */ /* 0x000fe40002781670 */
[----:B-1----:R-:W-:Y:S02]  /*af10*/  FMNMX.FTZ R14, R2, R3, !PT ;  /* 0x00000003020e7209 */ /* 0x002fe40007810000 */
[----:B------:R-:W-:-:S03]  /*af20*/  FMNMX.FTZ R2, R149, R8, !PT ;  /* 0x0000000895027209 */ /* 0x000fc60007810000 */
[----:B------:R-:W1:Y:S01]  /*af30*/  SHFL.BFLY PT, R3, R14, 0x1, 0x1f ;  /* 0x0c201f000e037f89 */ /* 0x000e6200000e0000 */
[----:B------:R-:W-:-:S04]  /*af40*/  FMNMX.FTZ R2, R27, R2, !PT ;  /* 0x000000021b027209 */ /* 0x000fc80007810000 */
[----:B------:R-:W-:-:S04]  /*af50*/  FMNMX.FTZ R2, R141, R2, !PT ;  /* 0x000000028d027209 */ /* 0x000fc80007810000 */
[----:B------:R-:W-:-:S04]  /*af60*/  FMNMX.FTZ R2, R31, R2, !PT ;  /* 0x000000021f027209 */ /* 0x000fc80007810000 */
[----:B------:R-:W-:-:S04]  /*af70*/  FMNMX.FTZ R2, R143, R2, !PT ;  /* 0x000000028f027209 */ /* 0x000fc80007810000 */
[----:B------:R-:W-:-:S04]  /*af80*/  FMNMX.FTZ R2, R35, R2, !PT ;  /* 0x0000000223027209 */ /* 0x000fc80007810000 */
[----:B------:R-:W-:Y:S02]  /*af90*/  FMNMX.FTZ R2, R145, R2, !PT ;  /* 0x0000000291027209 */ /* 0x000fe40007810000 */
[----:B-1----:R-:W-:Y:S02]  /*afa0*/  FMNMX.FTZ R3, R14, R3, !PT ;  /* 0x000000030e037209 */ /* 0x002fe40007810000 */
[----:B------:R-:W-:Y:S02]  /*afb0*/  FMNMX.FTZ R2, R39, R2, !PT ;  /* 0x0000000227027209 */ /* 0x000fe40007810000 */
[C---:B------:R-:W-:Y:S01]  /*afc0*/  FSETP.NEU.FTZ.AND P5, PT, R3.reuse, -INF , PT ;  /* 0xff8000000300780b */ /* 0x040fe20003fbd000 */
[----:B0-----:R-:W-:-:S05]  /*afd0*/  FMUL.FTZ R14, R3, R0 ;  /* 0x00000000030e7220 */ /* 0x001fca0000410000 */
[----:B------:R-:W-:-:S05]  /*afe0*/  FSEL R14, R14, RZ, P5 ;  /* 0x000000ff0e0e7208 */ /* 0x000fca0002800000 */
[-CC-:B------:R-:W-:Y:S01]  /*aff0*/  FFMA.FTZ R148, R25, R0.reuse, -R14.reuse ;  /* 0x0000000019947223 */ /* 0x180fe2000001080e */
[----:B------:R-:W-:Y:S01]  /*b000*/  FSEL R25, R42, -INF , !P3 ;  /* 0xff8000002a197808 */ /* 0x000fe20005800000 */
        /* <DEDUP_REMOVED lines=16> */
[-CC-:B------:R-:W-:Y:S01]  /*b110*/  FFMA.FTZ R15, R41, R0.reuse, -R14.reuse ;  /* 0x00000000290f7223 */ /* 0x180fe2000001080e */
[----:B------:R-:W-:Y:S01]  /*b120*/  FSEL R33, R54, -INF , !P4 ;  /* 0xff80000036217808 */ /* 0x000fe20006000000 */
        /* <DEDUP_REMOVED lines=9> */
[C---:B------:R-:W-:Y:S01]  /*b1c0*/  ISETP.GT.AND P4, PT, R12.reuse, 0x40, P2 ;  /* 0x000000400c00780c */ /* 0x040fe20001784270 */
[----:B------:R-:W-:Y:S01]  /*b1d0*/  MUFU.EX2 R148, R148 ;  /* 0x0000009400947308 */ /* 0x000fe20000000800 */
[----:B------:R-:W-:Y:S01]  /*b1e0*/  FSEL R51, R51, -INF , !P3 ;  /* 0xff80000033337808 */ /* 0x000fe20005800000 */
[-CC-:B------:R-:W-:Y:S01]  /*b1f0*/  FFMA.FTZ R29, R29, R0.reuse, -R14.reuse ;  /* 0x000000001d1d7223 */ /* 0x180fe2000001080e */
[----:B------:R-:W-:Y:S01]  /*b200*/  ISETP.GT.AND P3, PT, R12, 0x39, P2 ;  /* 0x000000390c00780c */ /* 0x000fe20001764270 */
[--C-:B------:R-:W-:Y:S01]  /*b210*/  FFMA.FTZ R128, R129, R0, -R14.reuse ;  /* 0x0000000081807223 */ /* 0x100fe2000001080e */
[----:B------:R-:W-:Y:S01]  /*b220*/  FMNMX.FTZ R2, R151, R2, !PT ;  /* 0x0000000297027209 */ /* 0x000fe20007810000 */
[-CC-:B------:R-:W-:Y:S01]  /*b230*/  FFMA.FTZ R130, R131, R0.reuse, -R14.reuse ;  /* 0x0000000083827223 */ /* 0x180fe2000001080e */
[C---:B------:R-:W-:Y:S01]  /*b240*/  ISETP.LT.OR P3, PT, R10.reuse, 0x3a, P3 ;  /* 0x0000003a0a00780c */ /* 0x040fe20001f61670 */
[----:B------:R-:W-:Y:S01]  /*b250*/  MUFU.EX2 R147, R147 ;  /* 0x0000009300937308 */ /* 0x000fe20000000800 */
[----:B------:R-:W-:Y:S01]  /*b260*/  ISETP.LT.OR P4, PT, R10, 0x41, P4 ;  /* 0x000000410a00780c */ /* 0x000fe20002781670 */
[-CC-:B------:R-:W-:Y:S01]  /*b270*/  FFMA.FTZ R124, R133, R0.reuse, -R14.reuse ;  /* 0x00000000857c7223 */ /* 0x180fe2000001080e */
[----:B------:R-:W-:Y:S01]  /*b280*/  FSEL R55, R55, -INF , !P3 ;  /* 0xff80000037377808 */ /* 0x000fe20005800000 */
[-CC-:B------:R-:W-:Y:S01]  /*b290*/  FFMA.FTZ R126, R135, R0.reuse, -R14.reuse ;  /* 0x00000000877e7223 */ /* 0x180fe2000001080e */
[----:B------:R-:W-:Y:S01]  /*b2a0*/  ISETP.GT.AND P3, PT, R12, 0x41, P2 ;  /* 0x000000410c00780c */ /* 0x000fe20001764270 */
[--C-:B------:R-:W-:Y:S01]  /*b2b0*/  FFMA.FTZ R120, R137, R0, -R14.reuse ;  /* 0x0000000089787223 */ /* 0x100fe2000001080e */
[----:B------:R-:W-:Y:S01]  /*b2c0*/  FMNMX.FTZ R2, R51, R2, !PT ;  /* 0x0000000233027209 */ /* 0x000fe20007810000 */
[----:B------:R-:W-:Y:S01]  /*b2d0*/  MUFU.EX2 R150, R150 ;  /* 0x0000009600967308 */ /* 0x000fe20000000800 */
[----:B------:R-:W-:Y:S01]  /*b2e0*/  FSEL R37, R58, -INF , !P4 ;  /* 0xff8000003a257808 */ /* 0x000fe20006000000 */
[----:B------:R-:W-:Y:S01]  /*b2f0*/  FFMA.FTZ R122, R139, R0, -R14 ;  /* 0x000000008b7a7223 */ /* 0x000fe2000001080e */
[----:B------:R-:W-:-:S02]  /*b300*/  ISETP.GT.AND P4, PT, R12, 0x48, P2 ;  /* 0x000000480c00780c */ /* 0x000fc40001784270 */
[C---:B------:R-:W-:Y:S02]  /*b310*/  ISETP.LT.OR P3, PT, R10.reuse, 0x42, P3 ;  /* 0x000000420a00780c */ /* 0x040fe40001f61670 */
[----:B------:R-:W-:Y:S01]  /*b320*/  FMNMX.FTZ R2, R33, R2, !PT ;  /* 0x0000000221027209 */ /* 0x000fe20007810000 */
[----:B------:R-:W-:Y:S01]  /*b330*/  MUFU.EX2 R29, R29 ;  /* 0x0000001d001d7308 */ /* 0x000fe20000000800 */
[----:B------:R-:W-:Y:S02]  /*b340*/  ISETP.LT.OR P4, PT, R10, 0x49, P4 ;  /* 0x000000490a00780c */ /* 0x000fe40002781670 */
[----:B------:R-:W-:Y:S02]  /*b350*/  FSEL R59, R59, -INF , !P3 ;  /* 0xff8000003b3b7808 */ /* 0x000fe40005800000 */
[----:B------:R-:W-:Y:S02]  /*b360*/  ISETP.GT.AND P3, PT, R12, 0x49, P2 ;  /* 0x000000490c00780c */ /* 0x000fe40001764270 */
[----:B------:R-:W-:Y:S01]  /*b370*/  FMNMX.FTZ R2, R55, R2, !PT ;  /* 0x0000000237027209 */ /* 0x000fe20007810000 */
[----:B------:R-:W-:Y:S01]  /*b380*/  MUFU.EX2 R144, R144 ;  /* 0x0000009000907308 */ /* 0x000fe20000000800 */
[----:B------:R-:W-:-:S02]  /*b390*/  FSEL R62, R62, -INF , !P4 ;  /* 0xff8000003e3e7808 */ /* 0x000fc40006000000 */
[----:B------:R-:W-:Y:S02]  /*b3a0*/  ISETP.GT.AND P4, PT, R12, 0x50, P2 ;  /* 0x000000500c00780c */ /* 0x000fe40001784270 */
[C---:B------:R-:W-:Y:S02]  /*b3b0*/  ISETP.LT.OR P3, PT, R10.reuse, 0x4a, P3 ;  /* 0x0000004a0a00780c */ /* 0x040fe40001f61670 */
[----:B------:R-:W-:Y:S01]  /*b3c0*/  FMNMX.FTZ R2, R37, R2, !PT ;  /* 0x0000000225027209 */ /* 0x000fe20007810000 */
[----:B------:R-:W-:Y:S01]  /*b3d0*/  MUFU.EX2 R11, R11 ;  /* 0x0000000b000b7308 */ /* 0x000fe20000000800 */
[----:B------:R-:W-:Y:S02]  /*b3e0*/  ISETP.LT.OR P4, PT, R10, 0x51, P4 ;  /* 0x000000510a00780c */ /* 0x000fe40002781670 */
[----:B------:R-:W-:Y:S02]  /*b3f0*/  FSEL R63, R63, -INF , !P3 ;  /* 0xff8000003f3f7808 */ /* 0x000fe40005800000 */
[----:B------:R-:W-:-:S02]  /*b400*/  ISETP.GT.AND P3, PT, R12, 0x51, P2 ;  /* 0x000000510c00780c */ /* 0x000fc40001764270 */
[----:B------:R-:W-:Y:S01]  /*b410*/  FMNMX.FTZ R45, R59, R2, !PT ;  /* 0x000000023b2d7209 */ /* 0x000fe20007810000 */
[----:B------:R-:W-:Y:S01]  /*b420*/  MUFU.EX2 R146, R146 ;  /* 0x0000009200927308 */ /* 0x000fe20000000800 */
[----:B------:R-:W-:Y:S02]  /*b430*/  FSEL R41, R66, -INF , !P4 ;  /* 0xff80000042297808 */ /* 0x000fe40006000000 */
[----:B------:R-:W-:Y:S02]  /*b440*/  ISETP.GT.AND P4, PT, R12, 0x58, P2 ;  /* 0x000000580c00780c */ /* 0x000fe40001784270 */
[----:B------:R-:W-:Y:S02]  /*b450*/  ISETP.LT.OR P3, PT, R10, 0x52, P3 ;  /* 0x000000520a00780c */ /* 0x000fe40001f61670 */
[----:B------:R-:W-:Y:S01]  /*b460*/  FMNMX.FTZ R2, R62, R45, !PT ;  /* 0x0000002d3e027209 */ /* 0x000fe20007810000 */
[----:B------:R-:W-:Y:S01]  /*b470*/  FFMA.FTZ R45, R49, R0, -R14 ;  /* 0x00000000312d7223 */ /* 0x000fe2000001080e */
[----:B------:R-:W-:Y:S01]  /*b480*/  ISETP.LT.OR P4, PT, R10, 0x59, P4 ;  /* 0x000000590a00780c */ /* 0x000fe20002781670 */
[----:B------:R-:W-:Y:S01]  /*b490*/  MUFU.EX2 R13, R13 ;  /* 0x0000000d000d7308 */ /* 0x000fe20000000800 */
[----:B------:R-:W-:-:S02]  /*b4a0*/  FSEL R67, R67, -INF , !P3 ;  /* 0xff80000043437808 */ /* 0x000fc40005800000 */
[----:B------:R-:W-:Y:S02]  /*b4b0*/  FMNMX.FTZ R2, R63, R2, !PT ;  /* 0x000000023f027209 */ /* 0x000fe40007810000 */
[----:B------:R-:W-:Y:S02]  /*b4c0*/  ISETP.GT.AND P3, PT, R12, 0x59, P2 ;  /* 0x000000590c00780c */ /* 0x000fe40001764270 */
[----:B------:R-:W-:Y:S01]  /*b4d0*/  FSEL R70, R70, -INF , !P4 ;  /* 0xff80000046467808 */ /* 0x000fe20006000000 */
[----:B------:R-:W-:Y:S01]  /*b4e0*/  MUFU.EX2 R140, R140 ;  /* 0x0000008c008c7308 */ /* 0x000fe20000000800 */
[----:B------:R-:W-:Y:S02]  /*b4f0*/  FMNMX.FTZ R2, R41, R2, !PT ;  /* 0x0000000229027209 */ /* 0x000fe40007810000 */
[----:B------:R-:W-:Y:S02]  /*b500*/  ISETP.GT.AND P4, PT, R12, 0x60, P2 ;  /* 0x000000600c00780c */ /* 0x000fe40001784270 */
[----:B------:R-:W-:-:S02]  /*b510*/  ISETP.LT.OR P3, PT, R10, 0x5a, P3 ;  /* 0x0000005a0a00780c */ /* 0x000fc40001f61670 */
[----:B------:R-:W-:Y:S01]  /*b520*/  FMNMX.FTZ R49, R67, R2, !PT ;  /* 0x0000000243317209 */ /* 0x000fe20007810000 */
[----:B------:R-:W-:Y:S01]  /*b530*/  MUFU.EX2 R15, R15 ;  /* 0x0000000f000f7308 */ /* 0x000fe20000000800 */
[----:B------:R-:W-:Y:S02]  /*b540*/  ISETP.LT.OR P4, PT, R10, 0x61, P4 ;  /* 0x000000610a00780c */ /* 0x000fe40002781670 */
[----:B------:R-:W-:Y:S02]  /*b550*/  FSEL R71, R71, -INF , !P3 ;  /* 0xff80000047477808 */ /* 0x000fe40005800000 */
[----:B------:R-:W-:Y:S02]  /*b560*/  ISETP.GT.AND P3, PT, R12, 0x61, P2 ;  /* 0x000000610c00780c */ /* 0x000fe40001764270 */
[----:B------:R-:W-:Y:S01]  /*b570*/  FMNMX.FTZ R2, R70, R49, !PT ;  /* 0x0000003146027209 */ /* 0x000fe20007810000 */
[-CC-:B------:R-:W-:Y:S01]  /*b580*/  FFMA.FTZ R49, R53, R0.reuse, -R14.reuse ;  /* 0x0000000035317223 */ /* 0x180fe2000001080e */
[----:B------:R-:W-:Y:S01]  /*b590*/  FSEL R121, R74, -INF , !P4 ;  /* 0xff8000004a797808 */ /* 0x000fe20006000000 */
[----:B------:R-:W-:Y:S01]  /*b5a0*/  FFMA.FTZ R53, R57, R0, -R14 ;  /* 0x0000000039357223 */ /* 0x000fe2000001080e */
[----:B------:R-:W-:Y:S01]  /*b5b0*/  ISETP.GT.AND P4, PT, R12, 0x68, P2 ;  /* 0x000000680c00780c */ /* 0x000fe20001784270 */
[----:B------:R-:W-:Y:S01]  /*b5c0*/  MUFU.EX2 R142, R142 ;  /* 0x0000008e008e7308 */ /* 0x000fe20000000800 */
[----:B------:R-:W-:-:S02]  /*b5d0*/  ISETP.LT.OR P3, PT, R10, 0x62, P3 ;  /* 0x000000620a00780c */ /* 0x000fc40001f61670 */
[----:B------:R-:W-:Y:S02]  /*b5e0*/  FMNMX.FTZ R2, R71, R2, !PT ;  /* 0x0000000247027209 */ /* 0x000fe40007810000 */
[----:B------:R-:W-:Y:S02]  /*b5f0*/  ISETP.LT.OR P4, PT, R10, 0x69, P4 ;  /* 0x000000690a00780c */ /* 0x000fe40002781670 */
[----:B------:R-:W-:Y:S01]  /*b600*/  FSEL R75, R75, -INF , !P3 ;  /* 0xff8000004b4b7808 */ /* 0x000fe20005800000 */
[----:B------:R-:W-:Y:S01]  /*b610*/  MUFU.EX2 R21, R21 ;  /* 0x0000001500157308 */ /* 0x000fe20000000800 */
[----:B------:R-:W-:Y:S02]  /*b620*/  ISETP.GT.AND P3, PT, R12, 0x69, P2 ;  /* 0x000000690c00780c */ /* 0x000fe40001764270 */
[----:B------:R-:W-:Y:S02]  /*b630*/  FMNMX.FTZ R2, R121, R2, !PT ;  /* 0x0000000279027209 */ /* 0x000fe40007810000 */
[----:B------:R-:W-:-:S02]  /*b640*/  FSEL R123, R78, -INF , !P4 ;  /* 0xff8000004e7b7808 */ /* 0x000fc40006000000 */
[----:B------:R-:W-:Y:S01]  /*b650*/  ISETP.GT.AND P4, PT, R12, 0x70, P2 ;  /* 0x000000700c00780c */ /* 0x000fe20001784270 */
[----:B------:R-:W-:Y:S01]  /*b660*/  MUFU.EX2 R136, R136 ;  /* 0x0000008800887308 */ /* 0x000fe20000000800 */
[C---:B------:R-:W-:Y:S02]  /*b670*/  ISETP.LT.OR P3, PT, R10.reuse, 0x6a, P3 ;  /* 0x0000006a0a00780c */ /* 0x040fe40001f61670 */
[----:B------:R-:W-:Y:S02]  /*b680*/  FMNMX.FTZ R2, R75, R2, !PT ;  /* 0x000000024b027209 */ /* 0x000fe40007810000 */
[----:B------:R-:W-:Y:S02]  /*b690*/  ISETP.LT.OR P4, PT, R10, 0x71, P4 ;  /* 0x000000710a00780c */ /* 0x000fe40002781670 */
[----:B------:R-:W-:Y:S01]  /*b6a0*/  FSEL R79, R79, -INF , !P3 ;  /* 0xff8000004f4f7808 */ /* 0x000fe20005800000 */
[----:B------:R-:W-:Y:S01]  /*b6b0*/  MUFU.EX2 R45, R45 ;  /* 0x0000002d002d7308 */ /* 0x000fe20000000800 */
[----:B------:R-:W-:-:S02]  /*b6c0*/  ISETP.GT.AND P3, PT, R12, 0x71, P2 ;  /* 0x000000710c00780c */ /* 0x000fc40001764270 */
[----:B------:R-:W-:Y:S02]  /*b6d0*/  FMNMX.FTZ R2, R123, R2, !PT ;  /* 0x000000027b027209 */ /* 0x000fe40007810000 */
[----:B------:R-:W-:Y:S02]  /*b6e0*/  FSEL R125, R82, -INF , !P4 ;  /* 0xff800000527d7808 */ /* 0x000fe40006000000 */
[----:B------:R-:W-:Y:S01]  /*b6f0*/  ISETP.GT.AND P4, PT, R12, 0x78, P2 ;  /* 0x000000780c00780c */ /* 0x000fe20001784270 */
[----:B------:R-:W-:Y:S01]  /*b700*/  MUFU.EX2 R138, R138 ;  /* 0x0000008a008a7308 */ /* 0x000fe20000000800 */
[----:B------:R-:W-:Y:S02]  /*b710*/  ISETP.LT.OR P3, PT, R10, 0x72, P3 ;  /* 0x000000720a00780c */ /* 0x000fe40001f61670 */
[----:B------:R-:W-:Y:S02]  /*b720*/  FMNMX.FTZ R2, R79, R2, !PT ;  /* 0x000000024f027209 */ /* 0x000fe40007810000 */
[----:B------:R-:W-:-:S02]  /*b730*/  ISETP.GT.AND P2, PT, R12, 0x79, P2 ;  /* 0x000000790c00780c */ /* 0x000fc40001744270 */
[C---:B------:R-:W-:Y:S01]  /*b740*/  ISETP.LT.OR P4, PT, R10.reuse, 0x79, P4 ;  /* 0x000000790a00780c */ /* 0x040fe20002781670 */
[----:B------:R-:W-:Y:S01]  /*b750*/  MUFU.EX2 R49, R49 ;  /* 0x0000003100317308 */ /* 0x000fe20000000800 */
[----:B------:R-:W-:Y:S02]  /*b760*/  FSEL R83, R83, -INF , !P3 ;  /* 0xff80000053537808 */ /* 0x000fe40005800000 */
[----:B------:R-:W-:Y:S02]  /*b770*/  FMNMX.FTZ R2, R125, R2, !PT ;  /* 0x000000027d027209 */ /* 0x000fe40007810000 */
[----:B------:R-:W-:Y:S02]  /*b780*/  ISETP.LT.OR P2, PT, R10, 0x7a, P2 ;  /* 0x0000007a0a00780c */ /* 0x000fe40001741670 */
[----:B------:R-:W-:Y:S01]  /*b790*/  FSEL R86, R86, -INF , !P4 ;  /* 0xff80000056567808 */ /* 0x000fe20006000000 */
[----:B------:R-:W-:Y:S01]  /*b7a0*/  MUFU.EX2 R132, R132 ;  /* 0x0000008400847308 */ /* 0x000fe20000000800 */
[----:B------:R-:W-:-:S02]  /*b7b0*/  FMNMX.FTZ R57, R83, R2, !PT ;  /* 0x0000000253397209 */ /* 0x000fc40007810000 */
[----:B------:R-:W-:Y:S02]  /*b7c0*/  FSEL R87, R87, -INF , !P2 ;  /* 0xff80000057577808 */ /* 0x000fe40005000000 */
[----:B------:R-:W-:Y:S01]  /*b7d0*/  FMNMX.FTZ R2, R86, R57, !PT ;  /* 0x0000003956027209 */ /* 0x000fe20007810000 */
[-CC-:B------:R-:W-:Y:S01]  /*b7e0*/  FFMA.FTZ R57, R61, R0.reuse, -R14.reuse ;  /* 0x000000003d397223 */ /* 0x180fe2000001080e */
[-CC-:B------:R-:W-:Y:S01]  /*b7f0*/  FFMA.FTZ R61, R65, R0.reuse, -R14.reuse ;  /* 0x00000000413d7223 */ /* 0x180fe2000001080e */
[----:B------:R-:W-:Y:S01]  /*b800*/  FSEL R10, R3, RZ, P5 ;  /* 0x000000ff030a7208 */ /* 0x000fe20002800000 */
[--C-:B------:R-:W-:Y:S01]  /*b810*/  FFMA.FTZ R65, R69, R0, -R14.reuse ;  /* 0x0000000045417223 */ /* 0x100fe2000001080e */
[----:B------:R-:W-:Y:S01]  /*b820*/  FMNMX.FTZ R2, R87, R2, !PT ;  /* 0x0000000257027209 */ /* 0x000fe20007810000 */
[-CC-:B------:R-:W-:Y:S01]  /*b830*/  FFMA.FTZ R69, R73, R0.reuse, -R14.reuse ;  /* 0x0000000049457223 */ /* 0x180fe2000001080e */
[-CC-:B------:R-:W-:Y:S01]  /*b840*/  FFMA.FTZ R73, R77, R0.reuse, -R14.reuse ;  /* 0x000000004d497223 */ /* 0x180fe2000001080e */
[-CC-:B------:R-:W-:Y:S01]  /*b850*/  FFMA.FTZ R77, R81, R0.reuse, -R14.reuse ;  /* 0x00000000514d7223 */ /* 0x180fe2000001080e */
[----:B------:R-:W-:Y:S01]  /*b860*/  FADD.FTZ R81, -R10, R7 ;  /* 0x000000070a517221 */ /* 0x000fe20000010100 */
[----:B------:R-:W0:Y:S01]  /*b870*/  SHFL.BFLY PT, R127, R2, 0x2, 0x1f ;  /* 0x0c401f00027f7f89 */ /* 0x000e2200000e0000 */
[-C--:B------:R-:W-:Y:S01]  /*b880*/  FFMA.FTZ R7, R85, R0.reuse, -R14 ;  /* 0x0000000055077223 */ /* 0x080fe2000001080e */
[----:B------:R-:W-:Y:S01]  /*b890*/  MUFU.EX2 R53, R53 ;  /* 0x0000003500357308 */ /* 0x000fe20000000800 */
[----:B------:R-:W-:-:S07]  /*b8a0*/  FMUL.FTZ R10, R81, R0 ;  /* 0x00000000510a7220 */ /* 0x000fce0000410000 */
[----:B------:R-:W1:Y:S08]  /*b8b0*/  MUFU.EX2 R10, R10 ;  /* 0x0000000a000a7308 */ /* 0x000e700000000800 */
[----:B------:R-:W-:Y:S01]  /*b8c0*/  MUFU.EX2 R134, R134 ;  /* 0x0000008600867308 */ /* 0x000fe20000000800 */
[----:B0-----:R-:W-:-:S07]  /*b8d0*/  FMNMX.FTZ R127, R2, R127, !PT ;  /* 0x0000007f027f7209 */ /* 0x001fce0007810000 */
[----:B------:R-:W-:Y:S01]  /*b8e0*/  MUFU.EX2 R57, R57 ;  /* 0x0000003900397308 */ /* 0x000fe20000000800 */
[-C--:B-1----:R-:W-:Y:S01]  /*b8f0*/  FMUL.FTZ R88, R88, R10.reuse ;  /* 0x0000000a58587220 */ /* 0x082fe20000410000 */
[-C--:B------:R-:W-:Y:S01]  /*b900*/  FMUL.FTZ R89, R89, R10.reuse ;  /* 0x0000000a59597220 */ /* 0x080fe20000410000 */
[----:B------:R-:W0:Y:S01]  /*b910*/  SHFL.BFLY PT, R2, R127, 0x1, 0x1f ;  /* 0x0c201f007f027f89 */ /* 0x000e2200000e0000 */
        /* <DEDUP_REMOVED lines=126> */
[-C--:B------:R-:W-:Y:S01]  /*c100*/  FMUL.FTZ R115, R115, R8.reuse ;  /* 0x0000000873737220 */ /* 0x080fe20000410000 */
[-C--:B------:R-:W-:Y:S01]  /*c110*/  FMUL.FTZ R118, R118, R8.reuse ;  /* 0x0000000876767220 */ /* 0x080fe20000410000 */
[----:B------:R-:W0:Y:S01]  /*c120*/  MUFU.EX2 R28, R28 ;  /* 0x0000001c001c7308 */ /* 0x000e220000000800 */
[----:B-1----:R-:W-:Y:S01]  /*c130*/  FADD.FTZ R6, R26, R9 ;  /* 0x000000091a067221 */ /* 0x002fe20000010000 */
[----:B------:R-:W-:Y:S01]  /*c140*/  FMUL.FTZ R119, R119, R8 ;  /* 0x0000000877777220 */ /* 0x000fe20000410000 */
[----:B------:R-:W-:Y:S01]  /*c150*/  F2FP.F16.F32.PACK_AB R150, R29, R150 ;  /* 0x000000961d96723e */ /* 0x000fe200000000ff */
[----:B------:R-:W-:Y:S01]  /*c160*/  VIADD R4, R4, 0xffffffff ;  /* 0xffffffff04047836 */ /* 0x000fe20000000000 */
[----:B------:R-:W-:Y:S01]  /*c170*/  F2FP.F16.F32.PACK_AB R146, R13, R146 ;  /* 0x000000920d92723e */ /* 0x000fe200000000ff */
[----:B------:R-:W-:Y:S01]  /*c180*/  IMAD.MOV.U32 R8, RZ, RZ, R2 ;  /* 0x000000ffff087224 */ /* 0x000fe200078e0002 */
[----:B------:R-:W-:Y:S01]  /*c190*/  F2FP.F16.F32.PACK_AB R140, R15, R140 ;  /* 0x0000008c0f8c723e */ /* 0x000fe200000000ff */
        /* <DEDUP_REMOVED lines=21> */
[C---:B0-----:R-:W-:Y:S01]  /*c2f0*/  FADD.FTZ R11, R69.reuse, R44 ;  /* 0x0000002c450b7221 */ /* 0x041fe20000010000 */
[----:B------:R-:W-:Y:S02]  /*c300*/  F2FP.F16.F32.PACK_AB R124, R69, R124 ;  /* 0x0000007c457c723e */ /* 0x000fe400000000ff */
[----:B------:R-:W-:Y:S02]  /*c310*/  F2FP.F16.F32.PACK_AB R143, R28, R143 ;  /* 0x0000008f1c8f723e */ /* 0x000fe400000000ff */
[----:B------:R-:W-:-:S02]  /*c320*/  F2FP.F16.F32.PACK_AB R137, R30, R137 ;  /* 0x000000891e89723e */ /* 0x000fc400000000ff */
        /* <DEDUP_REMOVED lines=44> */
[----:B------:R0:W3:Y:S01]  /*c5f0*/  MUFU.EX2 R121, R125 ;  /* 0x0000007d00797308 */ /* 0x0000e20000000800 */
[----:B-1----:R-:W-:-:S07]  /*c600*/  FADD.FTZ R44, R123, R44 ;  /* 0x0000002c7b2c7221 */ /* 0x002fce0000010000 */
[----:B------:R-:W1:Y:S01]  /*c610*/  MUFU.EX2 R83, R83 ;  /* 0x0000005300537308 */ /* 0x000e620000000800 */
[C---:B--2---:R-:W-:Y:S01]  /*c620*/  FADD.FTZ R44, R79.reuse, R44 ;  /* 0x0000002c4f2c7221 */ /* 0x044fe20000010000 */
[----:B------:R-:W-:Y:S02]  /*c630*/  F2FP.F16.F32.PACK_AB R127, R79, R123 ;  /* 0x0000007b4f7f723e */ /* 0x000fe400000000ff */
[----:B0-----:R-:W-:-:S04]  /*c640*/  F2FP.F16.F32.PACK_AB R125, R75, R5 ;  /* 0x000000054b7d723e */ /* 0x001fc800000000ff */
[----:B------:R-:W0:Y:S01]  /*c650*/  MUFU.EX2 R7, R86 ;  /* 0x0000005600077308 */ /* 0x000e220000000800 */
[----:B---3--:R-:W-:-:S07]  /*c660*/  FADD.FTZ R44, R121, R44 ;  /* 0x0000002c792c7221 */ /* 0x008fce0000010000 */
[----:B------:R-:W2:Y:S01]  /*c670*/  MUFU.EX2 R34, R34 ;  /* 0x0000002200227308 */ /* 0x000ea20000000800 */
[C---:B-1----:R-:W-:Y:S01]  /*c680*/  FADD.FTZ R44, R83.reuse, R44 ;  /* 0x0000002c532c7221 */ /* 0x042fe20000010000 */
[----:B------:R-:W-:-:S03]  /*c690*/  F2FP.F16.F32.PACK_AB R121, R83, R121 ;  /* 0x000000795379723e */ /* 0x000fc600000000ff */
[----:B0-----:R-:W-:Y:S01]  /*c6a0*/  FADD.FTZ R44, R7, R44 ;  /* 0x0000002c072c7221 */ /* 0x001fe20000010000 */
[----:B--2---:R-:W-:-:S03]  /*c6b0*/  F2FP.F16.F32.PACK_AB R123, R34, R7 ;  /* 0x00000007227b723e */ /* 0x004fc600000000ff */
[----:B------:R-:W-:Y:S01]  /*c6c0*/  FADD.FTZ R5, R34, R44 ;  /* 0x0000002c22057221 */ /* 0x000fe20000010000 */
[----:B------:R-:W-:Y:S01]  /*c6d0*/  IMAD.MOV.U32 R7, RZ, RZ, R3 ;  /* 0x000000ffff077224 */ /* 0x000fe200078e0003 */
[----:B------:R-:W-:Y:S06]  /*c6e0*/  @P2 BRA `(.L_x_1103) ;  /* 0xffffffd000b82947 */ /* 0x000fec000383ffff */
.L_x_1086:
[----:B------:R-:W-:Y:S06]  /*c6f0*/  BAR.ARV 0x8, 0x200 ;  /* 0x0208000000007b1d */ /* 0x000fec0000002000 */
[----:B------:R-:W-:Y:S05]  /*c700*/  @!P0 BRA `(.L_x_1104) ;  /* 0x0000000000048947 */ /* 0x000fea0003800000 */
[----:B------:R-:W-:Y:S01]  /*c710*/  BPT.TRAP 0x1 ;  /* 0x000000040000795c */ /* 0x000fe20000300000 */
.L_x_1104:
[----:B------:R-:W-:Y:S01]  /*c720*/  ULEA UR5, UR37, UR45, 0x3 ;  /* 0x0000002d25057291 */ /* 0x000fe2000f8e183f */
[----:B------:R-:W-:-:S05]  /*c730*/  IMAD.U32 R4, RZ, RZ, UR46 ;  /* 0x0000002eff047e24 */ /* 0x000fca000f8e00ff */
[----:B------:R-:W-:-:S04]  /*c740*/  SHF.L.U32 R4, R4, 0x1f, RZ ;  /* 0x0000001f04047819 */ /* 0x000fc800000006ff */
[----:B------:R0:W1:Y:S01]  /*c750*/  SYNCS.PHASECHK.TRANS64.TRYWAIT P2, [UR5+0x16850], R4 ;  /* 0x01685004ff0075a7 */ /* 0x0000620008040145 */
[----:B------:R-:W-:Y:S05]  /*c760*/  @!P0 BRA `(.L_x_1105) ;  /* 0x0000000000048947 */ /* 0x000fea0003800000 */
[----:B------:R-:W-:Y:S01]  /*c770*/  BPT.TRAP 0x1 ;  /* 0x000000040000795c */ /* 0x000fe20000300000 */
.L_x_1105:
[----:B-1----:R-:W-:Y:S05]  /*c780*/  @P2 BRA `(.L_x_1106) ;  /* 0x0000000000082947 */ /* 0x002fea0003800000 */
[----:B------:R-:W1:Y:S02]  /*c790*/  SYNCS.PHASECHK.TRANS64.TRYWAIT P0, [UR5+0x16850], R4 ;  /* 0x01685004ff0075a7 */ /* 0x000e640008000145 */
[----:B-1----:R-:W-:Y:S05]  /*c7a0*/  @!P0 BRA `(.L_x_1107) ;  /* 0x0000007c00408947 */ /* 0x002fea0003800000 */
.L_x_1106:
[----:B------:R-:W-:Y:S01]  /*c7b0*/  UIADD3 UR45, UR45, 0x400, URZ ;  /* 0x000004002d2d7890 */ /* 0x000fe2000fffe03f */
[----:B------:R-:W-:Y:S01]  /*c7c0*/  WARPGROUP.ARRIVE ;  /* 0x00000000000079c5 */ /* 0x000fe20000000000 */
[----:B------:R-:W-:Y:S01]  /*c7d0*/  UMOV UR7, 0x40000040 ;  /* 0x4000004000077882 */ /* 0x000fe20000000000 */
[----:B-1----:R-:W1:Y:S01]  /*c7e0*/  SHFL.BFLY PT, R7, R6, 0x2, 0x1f ;  /* 0x0c401f0006077f89 */ /* 0x002e6200000e0000 */
[----:B------:R-:W-:Y:S01]  /*c7f0*/  USHF.R.U32.HI UR45, URZ, 0x4, UR45 ;  /* 0x000000043f2d7899 */ /* 0x000fe2000801162d */
[----:B------:R-:W-:Y:S01]  /*c800*/  IMAD.U32 R12, RZ, RZ, UR5 ;  /* 0x00000005ff0c7e24 */ /* 0x000fe2000f8e00ff */
[----:B------:R-:W-:Y:S01]  /*c810*/  UIADD3 UR47, UR47, 0x1, URZ ;  /* 0x000000012f2f7890 */ /* 0x000fe2000fffe03f */
[----:B0-----:R-:W0:Y:S01]  /*c820*/  SHFL.BFLY PT, R4, R5, 0x2, 0x1f ;  /* 0x0c401f0005047f89 */ /* 0x001e2200000e0000 */
[----:B------:R-:W-:Y:S01]  /*c830*/  ULOP3.LUT UR4, UR45, 0x3fff, URZ, 0xc0, !UPT ;  /* 0x00003fff2d047892 */ /* 0x000fe2000f8ec03f */
[----:B------:R-:W-:Y:S02]  /*c840*/  IMAD.MOV.U32 R21, RZ, RZ, -0x800000 ;  /* 0xff800000ff157424 */ /* 0x000fe400078e00ff */
        /* <DEDUP_REMOVED lines=14> */
[----:B------:R-:W-:Y:S02]  /*c930*/  IMAD.MOV.U32 R4, RZ, RZ, RZ ;  /* 0x000000ffff047224 */ /* 0x000fe400078e00ff */
[----:B------:R-:W-:Y:S02]  /*c940*/  IMAD.MOV.U32 R7, RZ, RZ, RZ ;  /* 0x000000ffff077224 */ /* 0x000fe400078e00ff */
[----:B-1----:R-:W-:Y:S01]  /*c950*/  FADD.FTZ R11, R8, R9 ;  /* 0x00000009080b7221 */ /* 0x002fe20000010000 */
[----:B------:R-:W-:-:S04]  /*c960*/  FSETP.NE.FTZ.AND P0, PT, R10, RZ, PT ;  /* 0x000000ff0a00720b */ /* 0x000fc80003f15000 */
[----:B------:R-:W-:-:S09]  /*c970*/  FSETP.NE.FTZ.AND P2, PT, R11, RZ, PT ;  /* 0x000000ff0b00720b */ /* 0x000fd20003f55000 */
[C---:B------:R-:W-:Y:S01]  /*c980*/  @P0 FMUL.FTZ R6, R0.reuse, 0.69314718246459960938 ;  /* 0x3f31721800060820 */ /* 0x040fe20000410000 */
[----:B------:R-:W0:Y:S03]  /*c990*/  @P0 MUFU.LG2 R5, R10 ;  /* 0x0000000a00050308 */ /* 0x000e260000000c00 */
[----:B------:R-:W-:Y:S01]  /*c9a0*/  @P2 FMUL.FTZ R8, R0, 0.69314718246459960938 ;  /* 0x3f31721800082820 */ /* 0x000fe20000410000 */
[----:B------:R-:W-:-:S04]  /*c9b0*/  @!P1 VIADD R0, R12, 0x16860 ;  /* 0x000168600c009836 */ /* 0x000fc80000000000 */
[----:B------:R-:W1:Y:S01]  /*c9c0*/  @P2 MUFU.LG2 R9, R11 ;  /* 0x0000000b00092308 */ /* 0x000e620000000c00 */
[----:B------:R-:W-:-:S07]  /*c9d0*/  @!P1 PRMT R0, RZ, 0x654, R0 ;  /* 0x00000654ff009816 */ /* 0x000fce0000000000 */
[----:B------:R-:W2:Y:S01]  /*c9e0*/  @P0 MUFU.RCP R4, R10 ;  /* 0x0000000a00040308 */ /* 0x000ea20000001000 */
[----:B0-----:R-:W-:-:S04]  /*c9f0*/  @P0 FMUL.FTZ R5, R5, 0.69314718246459960938 ;  /* 0x3f31721805050820 */ /* 0x001fc80000410000 */
[----:B------:R-:W-:Y:S01]  /*ca00*/  @P0 FFMA.FTZ R21, R6, R3, R5 ;  /* 0x0000000306150223 */ /* 0x000fe20000010005 */
[----:B------:R-:W-:Y:S01]  /*ca10*/  PLOP3.LUT P0, PT, PT, PT, PT, 0x8, 0x0 ;  /* 0x000000000000781c */ /* 0x000fe20003f0e170 */
[----:B------:R-:W-:Y:S02]  /*ca20*/  WARPGROUP.DEPBAR.LE gsb0, 0x0 ;  /* 0x00008000000079c5 */ /* 0x000fe40000010000 */
[----:B------:R-:W-:Y:S01]  /*ca30*/  WARPGROUP.ARRIVE ;  /* 0x00000000000079c5 */ /* 0x000fe20000000000 */
[----:B------:R-:W0:Y:S01]  /*ca40*/  @P2 MUFU.RCP R7, R11 ;  /* 0x0000000b00072308 */ /* 0x000e220000001000 */
[----:B-1----:R-:W-:-:S04]  /*ca50*/  @P2 FMUL.FTZ R9, R9, 0.69314718246459960938 ;  /* 0x3f31721809092820 */ /* 0x002fc80000410000 */
[----:B------:R-:W-:Y:S01]  /*ca60*/  HGMMA.64x64x16.F32 R88, R144, gdesc[UR4].tnspB, R88, gsb0 ;  /* 0x40e0000490587df0 */ /* 0x000fe20008000858 */
[----:B------:R-:W-:Y:S01]  /*ca70*/  UIADD3 UR6, UR4, 0x100, URZ ;  /* 0x0000010004067890 */ /* 0x000fe2000fffe03f */
[----:B------:R-:W-:Y:S01]  /*ca80*/  @P2 FFMA.FTZ R20, R8, R2, R9 ;  /* 0x0000000208142223 */ /* 0x000fe20000010009 */
        /* <DEDUP_REMOVED lines=65> */
[----:B-1----:R-:W-:-:S07]  /*cea0*/  FMUL.FTZ R119, R119, R7 ;  /* 0x0000000777777220 */ /* 0x002fce0000410000 */
.L_x_1037:
[----:B------:R-:W0:Y:S01]  /*ceb0*/  S2R R3, SR_CgaCtaId ;  /* 0x0000000000037919 */ /* 0x000e220000008800 */
[----:B------:R-:W-:Y:S01]  /*cec0*/  MOV R0, 0x400 ;  /* 0x0000040000007802 */ /* 0x000fe20000000f00 */
[----:B------:R-:W-:Y:S01]  /*ced0*/  BSSY B0, `(.L_x_1108) ;  /* 0x000018a000007945 */ /* 0x000fe20003800000 */
[----:B------:R-:W-:Y:S02]  /*cee0*/  BAR.SYNC.DEFER_BLOCKING 0x5, 0x200 ;  /* 0x0148000000007b1d */ /* 0x000fe40000010000 */
[----:B0-----:R-:W-:-:S05]  /*cef0*/  LEA R0, R3, R0, 0x18 ;  /* 0x0000000003007211 */ /* 0x001fca00078ec0ff */
[----:B------:R-:W0:Y:S02]  /*cf00*/  LDS.128 R4, [R0+0x168d0] ;  /* 0x0168d00000047984 */ /* 0x000e240000000c00 */
[----:B0-----:R-:W-:Y:S02]  /*cf10*/  R2UR UR5, R5 ;  /* 0x00000000050572ca */ /* 0x001fe400000e0000 */
[----:B------:R-:W-:Y:S02]  /*cf20*/  R2UR UR7, R6 ;  /* 0x00000000060772ca */ /* 0x000fe400000e0000 */
[----:B------:R-:W-:Y:S01]  /*cf30*/  R2UR UR6, R7 ;  /* 0x00000000070672ca */ /* 0x000fe200000e0000 */
[----:B------:R-:W-:Y:S06]  /*cf40*/  BAR.ARV 0x4, 0x200 ;  /* 0x0108000000007b1d */ /* 0x000fec0000002000 */
[----:B------:R-:W-:Y:S08]  /*cf50*/  @P0 BRA `(.L_x_1109) ;  /* 0x0000000c00a40947 */ /* 0x000ff00003800000 */
[----:B------:R-:W0:Y:S01]  /*cf60*/  S2R R5, SR_SWINHI ;  /* 0x0000000000057919 */ /* 0x000e220000002f00 */
[----:B------:R-:W-:Y:S01]  /*cf70*/  F2FP.F16.F32.PACK_AB R112, R113, R112 ;  /* 0x000000707170723e */ /* 0x000fe200000000ff */
[----:B------:R-:W-:Y:S01]  /*cf80*/  ULDC.64 UR8, c[0x0][0xc00] ;  /* 0x0003000000087ab9 */ /* 0x000fe20000000a00 */
[----:B------:R-:W-:Y:S01]  /*cf90*/  F2FP.F16.F32.PACK_AB R12, R12, R27 ;  /* 0x0000001b0c0c723e */ /* 0x000fe200000000ff */
[----:B------:R-:W-:Y:S01]  /*cfa0*/  UISETP.NE.U32.AND UP0, UPT, UR8, URZ, UPT ;  /* 0x0000003f0800728c */ /* 0x000fe2000bf05070 */
[----:B------:R-:W-:Y:S01]  /*cfb0*/  F2FP.F16.F32.PACK_AB R13, R13, R106 ;  /* 0x0000006a0d0d723e */ /* 0x000fe200000000ff */
[----:B------:R-:W1:Y:S01]  /*cfc0*/  LDC R33, c[0x0][0xbe8] ;  /* 0x0002fa00ff217b82 */ /* 0x000e620000000800 */
[----:B------:R-:W-:Y:S01]  /*cfd0*/  F2FP.F16.F32.PACK_AB R14, R14, R25 ;  /* 0x000000190e0e723e */ /* 0x000fe200000000ff */
[----:B------:R-:W-:Y:S01]  /*cfe0*/  UISETP.NE.AND.EX UP0, UPT, UR9, URZ, UPT, UP0 ;  /* 0x0000003f0900728c */ /* 0x000fe2000bf05300 */
[----:B------:R-:W-:-:S05]  /*cff0*/  F2FP.F16.F32.PACK_AB R15, R15, R110 ;  /* 0x0000006e0f0f723e */ /* 0x000fca00000000ff */
[----:B------:R-:W-:Y:S01]  /*d000*/  BAR.SYNC.DEFER_BLOCKING 0x1, 0x180 ;  /* 0x0046000000007b1d */ /* 0x000fe20000010000 */
[----:B------:R-:W-:Y:S02]  /*d010*/  F2FP.F16.F32.PACK_AB R113, R115, R114 ;  /* 0x000000727371723e */ /* 0x000fe400000000ff */
[----:B------:R-:W-:Y:S02]  /*d020*/  F2FP.F16.F32.PACK_AB R114, R117, R116 ;  /* 0x000000747572723e */ /* 0x000fe400000000ff */
[----:B------:R-:W-:Y:S01]  /*d030*/  F2FP.F16.F32.PACK_AB R115, R119, R118 ;  /* 0x000000767773723e */ /* 0x000fe200000000ff */
[----:B------:R-:W-:Y:S01]  /*d040*/  ULDC.64 UR8, c[0x0][0xc00] ;  /* 0x0003000000087ab9 */ /* 0x000fe20000000a00 */
[----:B------:R-:W-:Y:S01]  /*d050*/  UMOV UR4, URZ ;  /* 0x0000003f00047c82 */ /* 0x000fe20008000000 */
[----:B------:R-:W-:Y:S02]  /*d060*/  UIMAD.WIDE UR8, UR40, 0x4, UR8 ;  /* 0x00000004280878a5 */ /* 0x000fe4000f8e0208 */
[----:B------:R-:W-:Y:S01]  /*d070*/  USHF.R.S32.HI UR18, URZ, 0x1f, UR39 ;  /* 0x0000001f3f127899 */ /* 0x000fe20008011427 */
[----:B------:R-:W-:Y:S01]  /*d080*/  ULDC.64 UR12, c[0x0][0xb90] ;  /* 0x0002e400000c7ab9 */ /* 0x000fe20000000a00 */
[----:B------:R-:W-:-:S02]  /*d090*/  USHF.R.S32.HI UR11, URZ, 0x1f, UR40 ;  /* 0x0000001f3f0b7899 */ /* 0x000fc40008011428 */
[----:B------:R-:W-:Y:S01]  /*d0a0*/  IMAD.U32 R25, RZ, RZ, UR9 ;  /* 0x00000009ff197e24 */ /* 0x000fe2000f8e00ff */
[----:B------:R-:W-:Y:S01]  /*d0b0*/  ULDC.64 UR16, c[0x0][0xb98] ;  /* 0x0002e60000107ab9 */ /* 0x000fe20000000a00 */
[----:B------:R-:W-:Y:S01]  /*d0c0*/  ULDC.64 UR20, c[0x0][0xc08] ;  /* 0x0003020000147ab9 */ /* 0x000fe20000000a00 */
[----:B------:R-:W-:Y:S02]  /*d0d0*/  MOV R2, R0 ;  /* 0x0000000000027202 */ /* 0x000fe40000000f00 */
[----:B0-----:R-:W-:-:S03]  /*d0e0*/  MOV R3, R5 ;  /* 0x0000000500037202 */ /* 0x001fc60000000f00 */
[----:B------:R-:W-:-:S03]  /*d0f0*/  IMAD.WIDE R4, R155, 0x2, R2 ;  /* 0x000000029b047825 */ /* 0x000fc600078e0202 */
        /* <DEDUP_REMOVED lines=22> */
[----:B------:R-:W-:Y:S01]  /*d260*/  F2FP.F16.F32.PACK_AB R8, R89, R24 ;  /* 0x000000185908723e */ /* 0x000fe200000000ff */
[----:B------:R-:W-:Y:S01]  /*d270*/  IMAD.U32 R24, RZ, RZ, UR8 ;  /* 0x00000008ff187e24 */ /* 0x000fe2000f8e00ff */
[----:B------:R-:W-:-:S02]  /*d280*/  F2FP.F16.F32.PACK_AB R9, R91, R90 ;  /* 0x0000005a5b09723e */ /* 0x000fc400000000ff */
[----:B------:R-:W-:Y:S02]  /*d290*/  F2FP.F16.F32.PACK_AB R10, R93, R92 ;  /* 0x0000005c5d0a723e */ /* 0x000fe400000000ff */
[----:B------:R-:W-:Y:S02]  /*d2a0*/  F2FP.F16.F32.PACK_AB R11, R95, R94 ;  /* 0x0000005e5f0b723e */ /* 0x000fe400000000ff */
[----:B------:R-:W-:Y:S02]  /*d2b0*/  F2FP.F16.F32.PACK_AB R4, R97, R96 ;  /* 0x000000606104723e */ /* 0x000fe400000000ff */
[----:B------:R-:W-:Y:S01]  /*d2c0*/  F2FP.F16.F32.PACK_AB R5, R99, R98 ;  /* 0x000000626305723e */ /* 0x000fe200000000ff */
[----:B------:R0:W-:Y:S01]  /*d2d0*/  STSM.16.M88.4 [R31], R8 ;  /* 0x000000081f007844 */ /* 0x0001e20000000200 */
[----:B------:R-:W-:Y:S02]  /*d2e0*/  F2FP.F16.F32.PACK_AB R6, R101, R100 ;  /* 0x000000646506723e */ /* 0x000fe400000000ff */
[----:B------:R-:W-:-:S02]  /*d2f0*/  F2FP.F16.F32.PACK_AB R7, R103, R102 ;  /* 0x000000666707723e */ /* 0x000fc400000000ff */
[----:B------:R-:W-:-:S03]  /*d300*/  PLOP3.LUT P2, PT, PT, PT, UP0, 0x80, 0x0 ;  /* 0x000000000000781c */ /* 0x000fc60003f4f008 */
[----:B------:R2:W-:Y:S04]  /*d310*/  STSM.16.M88.4 [R30], R4 ;  /* 0x000000041e007844 */ /* 0x0005e80000000200 */
[----:B------:R3:W-:Y:S04]  /*d320*/  STSM.16.M88.4 [R29], R12 ;  /* 0x0000000c1d007844 */ /* 0x0007e80000000200 */
[----:B------:R3:W-:Y:S01]  /*d330*/  STSM.16.M88.4 [R28], R112 ;  /* 0x000000701c007844 */ /* 0x0007e20000000200 */
[----:B------:R-:W-:Y:S06]  /*d340*/  BAR.SYNC.DEFER_BLOCKING 0x1, 0x180 ;  /* 0x0046000000007b1d */ /* 0x000fec0000010000 */
[----:B------:R-:W4:Y:S01]  /*d350*/  @P2 LDG.E R26, desc[UR50][R24.64] ;  /* 0x00000032181a2981 */ /* 0x000f22000c1e1900 */
[----:B-1----:R-:W-:Y:S01]  /*d360*/  ISETP.NE.AND P1, PT, R33, 0x1, PT ;  /* 0x000000012100780c */ /* 0x002fe20003f25270 */
[----:B0-----:R-:W-:Y:S01]  /*d370*/  VIADD R8, R17, UR41 ;  /* 0x0000002911087c36 */ /* 0x001fe20008000000 */
[----:B------:R-:W-:-:S02]  /*d380*/  UIMAD UR8, UR18, UR12, URZ ;  /* 0x0000000c120872a4 */ /* 0x000fc4000f8e023f */
[----:B------:R-:W-:Y:S01]  /*d390*/  USEL UR11, UR11, URZ, !UP0 ;  /* 0x0000003f0b0b7287 */ /* 0x000fe2000c000000 */
[----:B--2---:R-:W-:Y:S01]  /*d3a0*/  IMAD.MOV.U32 R4, RZ, RZ, R8 ;  /* 0x000000ffff047224 */ /* 0x004fe200078e0008 */
[----:B------:R-:W-:Y:S02]  /*d3b0*/  UIMAD UR14, UR39, UR13, UR8 ;  /* 0x0000000d270e72a4 */ /* 0x000fe4000f8e0208 */
[----:B------:R-:W-:Y:S02]  /*d3c0*/  USEL UR10, UR40, URZ, !UP0 ;  /* 0x0000003f280a7287 */ /* 0x000fe4000c000000 */
[----:B------:R-:W-:-:S03]  /*d3d0*/  UISETP.NE.U32.AND UP0, UPT, UR20, URZ, UPT ;  /* 0x0000003f1400728c */ /* 0x000fc6000bf05070 */
[----:B------:R-:W0:Y:S01]  /*d3e0*/  @P1 LDC R27, c[0x0][0xbec] ;  /* 0x0002fb00ff1b1b82 */ /* 0x000e220000000800 */
[----:B------:R-:W-:-:S06]  /*d3f0*/  UISETP.NE.AND.EX UP0, UPT, UR21, URZ, UPT, UP0 ;  /* 0x0000003f1500728c */ /* 0x000fcc000bf05300 */
[----:B------:R-:W-:Y:S01]  /*d400*/  PLOP3.LUT P3, PT, PT, PT, UP0, 0x80, 0x0 ;  /* 0x000000000000781c */ /* 0x000fe20003f6f008 */
[----:B------:R-:W1:Y:S01]  /*d410*/  @P1 LDC R32, c[0x0][0xbf0] ;  /* 0x0002fc00ff201b82 */ /* 0x000e620000000800 */
[----:B0-----:R-:W-:-:S05]  /*d420*/  @P1 IMAD.HI.U32 R5, R8, R27, RZ ;  /* 0x0000001b08051227 */ /* 0x001fca00078e00ff */
[----:B-1----:R-:W-:-:S05]  /*d430*/  @P1 SHF.R.U32.HI R4, RZ, R32, R5 ;  /* 0x00000020ff041219 */ /* 0x002fca0000011605 */
[----:B------:R-:W-:-:S04]  /*d440*/  IMAD.MOV R6, RZ, RZ, -R4 ;  /* 0x000000ffff067224 */ /* 0x000fc800078e0a04 */
[----:B------:R-:W-:Y:S01]  /*d450*/  IMAD R7, R33, R6, R8 ;  /* 0x0000000621077224 */ /* 0x000fe200078e0208 */
[----:B------:R-:W-:-:S04]  /*d460*/  SHF.R.S32.HI R6, RZ, 0x1f, R4 ;  /* 0x0000001fff067819 */ /* 0x000fc80000011404 */
[----:B------:R-:W-:Y:S02]  /*d470*/  SHF.R.S32.HI R5, RZ, 0x1f, R7 ;  /* 0x0000001fff057819 */ /* 0x000fe40000011407 */
[----:B----4-:R-:W-:-:S13]  /*d480*/  @P2 R2UR UR4, R26 ;  /* 0x000000001a0422ca */ /* 0x010fda00000e0000 */
[----:B------:R-:W-:Y:S02]  /*d490*/  USHF.R.S32.HI UR9, URZ, 0x1f, UR4 ;  /* 0x0000001f3f097899 */ /* 0x000fe40008011404 */
[----:B------:R-:W-:Y:S02]  /*d4a0*/  UMOV UR8, UR4 ;  /* 0x0000000400087c82 */ /* 0x000fe40008000000 */
[----:B------:R-:W-:-:S04]  /*d4b0*/  UIMAD.WIDE.U32 UR12, UR39, UR12, UR8 ;  /* 0x0000000c270c72a5 */ /* 0x000fc8000f8e0008 */
[----:B------:R-:W-:Y:S02]  /*d4c0*/  UIADD3 UR13, UR13, UR14, URZ ;  /* 0x0000000e0d0d7290 */ /* 0x000fe4000fffe03f */
[----:B------:R-:W-:Y:S02]  /*d4d0*/  UIMAD UR14, UR11, UR16, URZ ;  /* 0x000000100b0e72a4 */ /* 0x000fe4000f8e023f */
[----:B------:R-:W-:Y:S02]  /*d4e0*/  UIMAD.WIDE.U32 UR12, UR10, UR16, UR12 ;  /* 0x000000100a0c72a5 */ /* 0x000fe4000f8e000c */
[----:B------:R-:W-:Y:S01]  /*d4f0*/  UIMAD UR14, UR10, UR17, UR14 ;  /* 0x000000110a0e72a4 */ /* 0x000fe2000f8e020e */
[----:B------:R-:W-:-:S03]  /*d500*/  ULDC UR16, c[0x0][0xa88] ;  /* 0x0002a20000107ab9 */ /* 0x000fc60000000800 */
[----:B------:R-:W-:Y:S02]  /*d510*/  IADD3 R4, P0, R4, UR12, RZ ;  /* 0x0000000c04047c10 */ /* 0x000fe4000ff1e0ff */
[----:B------:R-:W-:Y:S01]  /*d520*/  IMAD.U32 R9, RZ, RZ, UR14 ;  /* 0x0000000eff097e24 */ /* 0x000fe2000f8e00ff */
[----:B------:R-:W-:Y:S02]  /*d530*/  ULDC.64 UR14, c[0x0][0xb88] ;  /* 0x0002e200000e7ab9 */ /* 0x000fe40000000a00 */
[----:B------:R-:W-:Y:S02]  /*d540*/  IMAD R8, R5, UR14, RZ ;  /* 0x0000000e05087c24 */ /* 0x000fe4000f8e02ff */
[----:B------:R-:W-:Y:S01]  /*d550*/  IADD3.X R5, R6, UR13, R9, P0, !PT ;  /* 0x0000000d06057c10 */ /* 0x000fe200087fe409 */
[----:B------:R-:W-:Y:S01]  /*d560*/  @UP0 ULDC.64 UR12, c[0x0][0xc08] ;  /* 0x00030200000c0ab9 */ /* 0x000fe20000000a00 */
[----:B------:R-:W-:Y:S01]  /*d570*/  IMAD R9, R7, UR15, R8 ;  /* 0x0000000f07097c24 */ /* 0x000fe2000f8e0208 */
[----:B------:R-:W-:Y:S01]  /*d580*/  @UP0 UIMAD.WIDE UR12, UR40, 0x4, UR12 ;  /* 0x00000004280c08a5 */ /* 0x000fe2000f8e020c */
[----:B------:R-:W-:-:S02]  /*d590*/  IMAD.U32 R6, RZ, RZ, UR16 ;  /* 0x00000010ff067e24 */ /* 0x000fc4000f8e00ff */
[----:B------:R-:W-:Y:S01]  /*d5a0*/  IMAD.WIDE.U32 R4, R7, UR14, R4 ;  /* 0x0000000e07047c25 */ /* 0x000fe2000f8e0004 */
[----:B------:R-:W-:-:S03]  /*d5b0*/  ULDC.64 UR14, c[0x0][0xb50] ;  /* 0x0002d400000e7ab9 */ /* 0x000fc60000000a00 */
[----:B------:R-:W-:Y:S01]  /*d5c0*/  IMAD.IADD R5, R5, 0x1, R9 ;  /* 0x0000000105057824 */ /* 0x000fe200078e0209 */
[C---:B------:R-:W-:Y:S01]  /*d5d0*/  LEA R7, P0, R4.reuse, UR14, 0x2 ;  /* 0x0000000e04077c11 */ /* 0x040fe2000f8010ff */
[----:B------:R-:W-:Y:S02]  /*d5e0*/  IMAD.U32 R8, RZ, RZ, UR12 ;  /* 0x0000000cff087e24 */ /* 0x000fe4000f8e00ff */
[----:B------:R-:W-:Y:S01]  /*d5f0*/  IMAD.U32 R9, RZ, RZ, UR13 ;  /* 0x0000000dff097e24 */ /* 0x000fe2000f8e00ff */
[----:B------:R-:W-:Y:S01]  /*d600*/  LEA.HI.X R10, R4, UR15, R5, 0x2, P0 ;  /* 0x0000000f040a7c11 */ /* 0x000fe200080f1405 */
[----:B------:R-:W-:-:S03]  /*d610*/  IMAD R5, R23, 0x40, R19 ;  /* 0x0000004017057824 */ /* 0x000fc600078e0213 */
[----:B------:R3:W5:Y:S01]  /*d620*/  @P3 LDG.E R6, desc[UR50][R8.64] ;  /* 0x0000003208063981 */ /* 0x000762000c1e1900 */
[----:B------:R-:W-:Y:S05]  /*d630*/  @P3 BRA `(.L_x_1110) ;  /* 0x0000000000103947 */ /* 0x000fea0003800000 */
[----:B------:R-:W-:Y:S05]  /*d640*/  @!P2 BRA `(.L_x_1110) ;  /* 0x00000000000ca947 */ /* 0x000fea0003800000 */
[----:B---3--:R-:W2:Y:S04]  /*d650*/  LDG.E R9, desc[UR50][R24.64] ;  /* 0x0000003218097981 */ /* 0x008ea8000c1e1900 */
[----:B-----5:R-:W2:Y:S02]  /*d660*/  LDG.E R6, desc[UR50][R24.64+0x4] ;  /* 0x0000043218067981 */ /* 0x020ea4000c1e1900 */
[----:B--2---:R-:W-:-:S07]  /*d670*/  IMAD.IADD R6, R6, 0x1, -R9 ;  /* 0x0000000106067824 */ /* 0x004fce00078e0a09 */
.L_x_1110:
[----:B---3--:R-:W-:Y:S01]  /*d680*/  SHFL.IDX PT, R12, R7, RZ, 0x1c1f ;  /* 0x001c1fff070c7589 */ /* 0x008fe200000e0000 */
[----:B------:R-:W-:Y:S01]  /*d690*/  IMAD.WIDE R2, R5, 0x2, R2 ;  /* 0x0000000205027825 */ /* 0x000fe200078e0202 */
[----:B------:R-:W-:Y:S01]  /*d6a0*/  LOP3.LUT P0, RZ, R152, 0x3, RZ, 0xc0, !PT ;  /* 0x0000000398ff7812 */ /* 0x000fe2000780c0ff */
[----:B------:R-:W-:Y:S01]  /*d6b0*/  ULDC.64 UR14, c[0x0][0xaa0] ;  /* 0x0002a800000e7ab9 */ /* 0x000fe20000000a00 */
[----:B------:R-:W0:Y:S01]  /*d6c0*/  SHFL.IDX PT, R13, R10, RZ, 0x1c1f ;  /* 0x001c1fff0a0d7589 */ /* 0x000e2200000e0000 */
[----:B------:R-:W-:Y:S01]  /*d6d0*/  VIADD R8, R154, UR41 ;  /* 0x000000299a087c36 */ /* 0x000fe20008000000 */
[----:B------:R-:W-:Y:S01]  /*d6e0*/  IADD3 R9, P3, R2, 0x1800, RZ ;  /* 0x0000180002097810 */ /* 0x000fe20007f7e0ff */
[----:B-----5:R-:W-:Y:S01]  /*d6f0*/  IMAD R35, R6, R33, RZ ;  /* 0x0000002106237224 */ /* 0x020fe200078e02ff */
[----:B------:R-:W-:Y:S01]  /*d700*/  SHFL.IDX PT, R14, R7, 0x1, 0x1c1f ;  /* 0x003c1f00070e7f89 */ /* 0x000fe200000e0000 */
[----:B------:R-:W-:Y:S01]  /*d710*/  VIADD R4, R8, 0x8 ;  /* 0x0000000808047836 */ /* 0x000fe20000000000 */
[----:B------:R-:W-:-:S02]  /*d720*/  IADD3 R25, P4, R2, 0x3000, RZ ;  /* 0x0000300002197810 */ /* 0x000fc40007f9e0ff */
[----:B------:R-:W1:Y:S01]  /*d730*/  SHFL.IDX PT, R15, R10, 0x1, 0x1c1f ;  /* 0x003c1f000a0f7f89 */ /* 0x000e6200000e0000 */
[-C--:B------:R-:W-:Y:S02]  /*d740*/  ISETP.GE.OR P2, PT, R8, R35.reuse, P0 ;  /* 0x000000230800720c */ /* 0x080fe40000746670 */
[----:B------:R-:W-:Y:S02]  /*d750*/  LOP3.LUT R5, R2, 0x380, RZ, 0xc0, !PT ;  /* 0x0000038002057812 */ /* 0x000fe400078ec0ff */
[----:B------:R-:W-:Y:S02]  /*d760*/  LOP3.LUT R8, R9, 0x380, RZ, 0xc0, !PT ;  /* 0x0000038009087812 */ /* 0x000fe400078ec0ff */
[----:B------:R-:W-:Y:S02]  /*d770*/  ISETP.GE.OR P0, PT, R4, R35, P0 ;  /* 0x000000230400720c */ /* 0x000fe40000706670 */
[----:B------:R-:W-:Y:S02]  /*d780*/  LOP3.LUT R24, R25, 0x380, RZ, 0xc0, !PT ;  /* 0x0000038019187812 */ /* 0x000fe400078ec0ff */
[----:B------:R-:W-:-:S02]  /*d790*/  SHF.R.U64 R5, R5, 0x3, RZ ;  /* 0x0000000305057819 */ /* 0x000fc400000012ff */
[----:B------:R-:W-:Y:S02]  /*d7a0*/  SHF.R.U64 R8, R8, 0x3, RZ ;  /* 0x0000000308087819 */ /* 0x000fe400000012ff */
[----:B------:R-:W-:Y:S01]  /*d7b0*/  SHF.R.U64 R24, R24, 0x3, RZ ;  /* 0x0000000318187819 */ /* 0x000fe200000012ff */
[----:B0-----:R-:W-:Y:S01]  /*d7c0*/  @!P2 ST.E desc[UR50][R12.64], R21 ;  /* 0x000000150c00a985 */ /* 0x001fe2000c101932 */
[----:B------:R-:W-:Y:S01]  /*d7d0*/  LOP3.LUT R4, R5, R2, RZ, 0x3c, !PT ;  /* 0x0000000205047212 */ /* 0x000fe200078e3cff */
[--C-:B------:R-:W-:Y:S01]  /*d7e0*/  IMAD.MOV.U32 R5, RZ, RZ, R3.reuse ;  /* 0x000000ffff057224 */ /* 0x100fe200078e0003 */
[----:B------:R-:W-:Y:S01]  /*d7f0*/  LOP3.LUT R8, R8, R9, RZ, 0x3c, !PT ;  /* 0x0000000908087212 */ /* 0x000fe200078e3cff */
[--C-:B------:R-:W-:Y:S01]  /*d800*/  IMAD.X R9, RZ, RZ, R3.reuse, P3 ;  /* 0x000000ffff097224 */ /* 0x100fe200018e0603 */
[----:B------:R-:W-:Y:S01]  /*d810*/  LOP3.LUT R24, R24, R25, RZ, 0x3c, !PT ;  /* 0x0000001918187212 */ /* 0x000fe200078e3cff */
[--C-:B------:R-:W-:Y:S01]  /*d820*/  IMAD.X R25, RZ, RZ, R3.reuse, P4 ;  /* 0x000000ffff197224 */ /* 0x100fe200020e0603 */
[----:B-1----:R0:W-:Y:S04]  /*d830*/  @!P0 ST.E desc[UR50][R14.64], R20 ;  /* 0x000000140e008985 */ /* 0x0021e8000c101932 */
[----:B------:R-:W2:Y:S04]  /*d840*/  LD.E.128 R4, desc[UR50][R4.64] ;  /* 0x0000003204047980 */ /* 0x000ea8000c101d00 */
[----:B------:R-:W3:Y:S04]  /*d850*/  LD.E.128 R8, desc[UR50][R8.64] ;  /* 0x0000003208087980 */ /* 0x000ee8000c101d00 */
[----:B------:R-:W4:Y:S01]  /*d860*/  LD.E.128 R24, desc[UR50][R24.64] ;  /* 0x0000003218187980 */ /* 0x000f22000c101d00 */
[----:B------:R-:W-:Y:S01]  /*d870*/  IADD3 R29, P0, R2, 0x4800, RZ ;  /* 0x00004800021d7810 */ /* 0x000fe20007f1e0ff */
[----:B0-----:R-:W0:Y:S03]  /*d880*/  @P1 LDC R20, c[0x0][0xbec] ;  /* 0x0002fb00ff141b82 */ /* 0x001e260000000800 */
[----:B------:R-:W-:Y:S01]  /*d890*/  LOP3.LUT R2, R29, 0x380, RZ, 0xc0, !PT ;  /* 0x000003801d027812 */ /* 0x000fe200078ec0ff */
[----:B------:R-:W-:Y:S01]  /*d8a0*/  IMAD.X R13, RZ, RZ, R3, P0 ;  /* 0x000000ffff0d7224 */ /* 0x000fe200000e0603 */
[----:B------:R-:W-:-:S02]  /*d8b0*/  UIMAD UR12, UR9, UR14, URZ ;  /* 0x0000000e090c72a4 */ /* 0x000fc4000f8e023f */
[----:B------:R-:W-:Y:S01]  /*d8c0*/  SHF.R.U64 R2, R2, 0x3, RZ ;  /* 0x0000000302027819 */ /* 0x000fe200000012ff */
[----:B------:R-:W1:Y:S01]  /*d8d0*/  @P1 LDC R3, c[0x0][0xbf0] ;  /* 0x0002fc00ff031b82 */ /* 0x000e620000000800 */
[----:B------:R-:W-:Y:S02]  /*d8e0*/  UIMAD.WIDE.U32 UR8, UR4, UR14, URZ ;  /* 0x0000000e040872a5 */ /* 0x000fe4000f8e003f */
[----:B------:R-:W-:Y:S01]  /*d8f0*/  UIMAD UR12, UR4, UR15, UR12 ;  /* 0x0000000f040c72a4 */ /* 0x000fe2000f8e020c */
[----:B------:R-:W-:Y:S01]  /*d900*/  LOP3.LUT R12, R2, R29, RZ, 0x3c, !PT ;  /* 0x0000001d020c7212 */ /* 0x000fe200078e3cff */
[----:B------:R-:W-:Y:S01]  /*d910*/  IMAD R2, R18, 0x30, R23 ;  /* 0x0000003012027824 */ /* 0x000fe200078e0217 */
[----:B------:R-:W-:Y:S01]  /*d920*/  ULDC.64 UR14, c[0x0][0xae8] ;  /* 0x0002ba00000e7ab9 */ /* 0x000fe20000000a00 */
[----:B------:R-:W-:Y:S02]  /*d930*/  UIADD3 UR9, UR9, UR12, URZ ;  /* 0x0000000c09097290 */ /* 0x000fe4000fffe03f */
[----:B------:R-:W-:Y:S01]  /*d940*/  UIMAD UR4, UR18, UR14, URZ ;  /* 0x0000000e120472a4 */ /* 0x000fe2000f8e023f */
[----:B------:R-:W-:Y:S01]  /*d950*/  VIADD R29, R2, UR41 ;  /* 0x00000029021d7c36 */ /* 0x000fe20008000000 */
[----:B------:R-:W-:Y:S01]  /*d960*/  UIMAD.WIDE.U32 UR8, UR39, UR14, UR8 ;  /* 0x0000000e270872a5 */ /* 0x000fe2000f8e0008 */
[----:B------:R-:W-:Y:S01]  /*d970*/  VIADD R32, R23, UR41 ;  /* 0x0000002917207c36 */ /* 0x000fe20008000000 */
[----:B------:R-:W-:Y:S01]  /*d980*/  UIMAD UR4, UR39, UR15, UR4 ;  /* 0x0000000f270472a4 */ /* 0x000fe2000f8e0204 */
[----:B------:R-:W5:Y:S01]  /*d990*/  LD.E.128 R12, desc[UR50][R12.64] ;  /* 0x000000320c0c7980 */ /* 0x000f62000c101d00 */
[----:B------:R-:W-:Y:S01]  /*d9a0*/  ULDC.64 UR12, c[0x0][0xaf0] ;  /* 0x0002bc00000c7ab9 */ /* 0x000fe20000000a00 */
[----:B0-----:R-:W-:Y:S01]  /*d9b0*/  @P1 IMAD.HI.U32 R2, R29, R20, RZ ;  /* 0x000000141d021227 */ /* 0x001fe200078e00ff */
[----:B------:R-:W-:Y:S01]  /*d9c0*/  UIMAD UR11, UR11, UR12, URZ ;  /* 0x0000000c0b0b72a4 */ /* 0x000fe2000f8e023f */
[----:B------:R-:W-:Y:S01]  /*d9d0*/  @!PT LDS RZ, [RZ] ;  /* 0x00000000fffff984 */ /* 0x000fe20000000800 */
[----:B------:R-:W-:Y:S01]  /*d9e0*/  @!PT LDS RZ, [RZ] ;  /* 0x00000000fffff984 */ /* 0x000fe20000000800 */
[----:B------:R-:W-:Y:S01]  /*d9f0*/  @!PT LDS RZ, [RZ] ;  /* 0x00000000fffff984 */ /* 0x000fe20000000800 */
[----:B------:R-:W-:Y:S01]  /*da00*/  @!PT LDS RZ, [RZ] ;  /* 0x00000000fffff984 */ /* 0x000fe20000000800 */
[----:B------:R0:W-:Y:S06]  /*da10*/  MEMBAR.ALL.CTA ;  /* 0x0000000000007992 */ /* 0x0001ec0000008000 */
[----:B0-----:R-:W0:Y:S01]  /*da20*/  FENCE.VIEW.ASYNC.S ;  /* 0x00000000000073c6 */ /* 0x001e220000000000 */
[----:B------:R-:W-:Y:S01]  /*da30*/  UIADD3 UR9, UR9, UR4, URZ ;  /* 0x0000000409097290 */ /* 0x000fe2000fffe03f */
[----:B------:R-:W-:Y:S01]  /*da40*/  IMAD.MOV.U32 R21, RZ, RZ, R29 ;  /* 0x000000ffff157224 */ /* 0x000fe200078e001d */
[----:B------:R-:W-:Y:S01]  /*da50*/  UIMAD UR4, UR10, UR13, UR11 ;  /* 0x0000000d0a0472a4 */ /* 0x000fe2000f8e020b */
[----:B------:R-:W-:Y:S01]  /*da60*/  VIADD R0, R0, 0x16820 ;  /* 0x0001682000007836 */ /* 0x000fe20000000000 */
[----:B------:R-:W-:Y:S01]  /*da70*/  UIMAD.WIDE.U32 UR10, UR10, UR12, UR8 ;  /* 0x0000000c0a0a72a5 */ /* 0x000fe2000f8e0008 */
[----:B-1----:R-:W-:-:S02]  /*da80*/  @P1 SHF.R.U32.HI R21, RZ, R3, R2 ;  /* 0x00000003ff151219 */ /* 0x002fc40000011602 */
[----:B------:R-:W-:Y:S01]  /*da90*/  ULDC.64 UR8, c[0x0][0xae0] ;  /* 0x0002b80000087ab9 */ /* 0x000fe20000000a00 */
[----:B------:R-:W-:Y:S01]  /*daa0*/  UIADD3 UR4, UR11, UR4, URZ ;  /* 0x000000040b047290 */ /* 0x000fe2000fffe03f */
[--C-:B------:R-:W-:Y:S01]  /*dab0*/  SHF.R.S32.HI R20, RZ, 0x1f, R21.reuse ;  /* 0x0000001fff147819 */ /* 0x100fe20000011415 */
[----:B------:R-:W-:Y:S01]  /*dac0*/  IMAD.MOV R28, RZ, RZ, -R21 ;  /* 0x000000ffff1c7224 */ /* 0x000fe200078e0a15 */
[----:B------:R-:W-:Y:S01]  /*dad0*/  PRMT R0, RZ, 0x654, R0 ;  /* 0x00000654ff007816 */ /* 0x000fe20000000000 */
        /* <DEDUP_REMOVED lines=9> */
[----:B------:R-:W-:Y:S01]  /*db70*/  ULDC.64 UR8, c[0x0][0xad8] ;  /* 0x0002b60000087ab9 */ /* 0x000fe20000000a00 */
[----:B0-----:R0:W-:Y:S02]  /*db80*/  SYNCS.ARRIVE.TRANS64.RED.A1T0 RZ, [R0+URZ], RZ ;  /* 0x000000ff00ff79a7 */ /* 0x0011e4000810043f */
[----:B------:R-:W-:Y:S02]  /*db90*/  IMAD.IADD R3, R3, 0x1, R31 ;  /* 0x0000000103037824 */ /* 0x000fe400078e021f */
[----:B------:R-:W-:-:S02]  /*dba0*/  IMAD R20, R20, UR8, RZ ;  /* 0x0000000814147c24 */ /* 0x000fc4000f8e02ff */
[----:B------:R-:W-:-:S04]  /*dbb0*/  IMAD.WIDE.U32 R2, R29, UR8, R2 ;  /* 0x000000081d027c25 */ /* 0x000fc8000f8e0002 */
[----:B------:R-:W-:Y:S01]  /*dbc0*/  IMAD R21, R29, UR9, R20 ;  /* 0x000000091d157c24 */ /* 0x000fe2000f8e0214 */
[----:B------:R-:W-:Y:S01]  /*dbd0*/  ULDC.64 UR8, c[0x0][0xa80] ;  /* 0x0002a00000087ab9 */ /* 0x000fe20000000a00 */
[----:B0-----:R-:W-:Y:S01]  /*dbe0*/  VIADD R0, R32, 0x90 ;  /* 0x0000009020007836 */ /* 0x001fe20000000000 */
[----:B------:R-:W-:Y:S01]  /*dbf0*/  LEA R30, P0, R2, UR8, 0x1 ;  /* 0x00000008021e7c11 */ /* 0x000fe2000f8008ff */
[----:B------:R-:W-:-:S04]  /*dc00*/  IMAD.IADD R3, R3, 0x1, R21 ;  /* 0x0000000103037824 */ /* 0x000fc800078e0215 */
[----:B------:R-:W0:Y:S01]  /*dc10*/  SHFL.IDX PT, R20, R30, RZ, 0x181f ;  /* 0x00181fff1e147589 */ /* 0x000e2200000e0000 */
[----:B------:R-:W-:Y:S01]  /*dc20*/  LEA.HI.X R31, R2, UR9, R3, 0x1, P0 ;  /* 0x00000009021f7c11 */ /* 0x000fe200080f0c03 */
[C---:B------:R-:W-:Y:S01]  /*dc30*/  VIADD R2, R32.reuse, 0x30 ;  /* 0x0000003020027836 */ /* 0x040fe20000000000 */
[----:B------:R-:W-:Y:S01]  /*dc40*/  ISETP.GE.AND P0, PT, R19, UR4, PT ;  /* 0x0000000413007c0c */ /* 0x000fe2000bf06270 */
[----:B------:R-:W1:Y:S01]  /*dc50*/  SHFL.IDX PT, R28, R30, 0x1, 0x181f ;  /* 0x00381f001e1c7f89 */ /* 0x000e6200000e0000 */
[C---:B------:R-:W-:Y:S02]  /*dc60*/  VIADD R3, R32.reuse, 0x60 ;  /* 0x0000006020037836 */ /* 0x040fe40000000000 */
[-C--:B------:R-:W-:Y:S01]  /*dc70*/  ISETP.GE.OR P1, PT, R32, R35.reuse, P0 ;  /* 0x000000232000720c */ /* 0x080fe20000726670 */
[----:B------:R-:W1:Y:S01]  /*dc80*/  SHFL.IDX PT, R34, R30, 0x2, 0x181f ;  /* 0x00581f001e227f89 */ /* 0x000e6200000e0000 */
[-C--:B------:R-:W-:Y:S02]  /*dc90*/  ISETP.GE.OR P2, PT, R2, R35.reuse, P0 ;  /* 0x000000230200720c */ /* 0x080fe40000746670 */
[-C--:B------:R-:W-:Y:S01]  /*dca0*/  ISETP.GE.OR P3, PT, R3, R35.reuse, P0 ;  /* 0x000000230300720c */ /* 0x080fe20000766670 */
[----:B------:R-:W1:Y:S01]  /*dcb0*/  SHFL.IDX PT, R21, R31, RZ, 0x181f ;  /* 0x00181fff1f157589 */ /* 0x000e6200000e0000 */
[----:B------:R-:W-:-:S03]  /*dcc0*/  ISETP.GE.OR P0, PT, R0, R35, P0 ;  /* 0x000000230000720c */ /* 0x000fc60000706670 */
[----:B------:R-:W1:Y:S04]  /*dcd0*/  SHFL.IDX PT, R29, R31, 0x1, 0x181f ;  /* 0x00381f001f1d7f89 */ /* 0x000e6800000e0000 */
[----:B------:R-:W1:Y:S01]  /*dce0*/  SHFL.IDX PT, R33, R31, 0x2, 0x181f ;  /* 0x00581f001f217f89 */ /* 0x000e6200000e0000 */
[----:B0-----:R-:W-:-:S03]  /*dcf0*/  @!P1 LEA R2, P4, R19, R20, 0x1 ;  /* 0x0000001413029211 */ /* 0x001fc600078808ff */
[----:B------:R-:W0:Y:S01]  /*dd00*/  SHFL.IDX PT, R30, R30, 0x3, 0x181f ;  /* 0x00781f001e1e7f89 */ /* 0x000e2200000e0000 */
[----:B-1----:R-:W-:-:S03]  /*dd10*/  @!P2 LEA R20, P5, R19, R28, 0x1 ;  /* 0x0000001c1314a211 */ /* 0x002fc600078a08ff */
[----:B------:R-:W1:Y:S01]  /*dd20*/  SHFL.IDX PT, R31, R31, 0x3, 0x181f ;  /* 0x00781f001f1f7f89 */ /* 0x000e6200000e0000 */
[C---:B------:R-:W-:Y:S02]  /*dd30*/  @!P3 LEA R28, P6, R19.reuse, R34, 0x1 ;  /* 0x00000022131cb211 */ /* 0x040fe400078c08ff */
[C-C-:B------:R-:W-:Y:S02]  /*dd40*/  @!P1 LEA.HI.X R3, R19.reuse, R21, R156.reuse, 0x1, P4 ;  /* 0x0000001513039211 */ /* 0x140fe400020f0c9c */
[C-C-:B------:R-:W-:Y:S02]  /*dd50*/  @!P2 LEA.HI.X R21, R19.reuse, R29, R156.reuse, 0x1, P5 ;  /* 0x0000001d1315a211 */ /* 0x140fe400028f0c9c */
[----:B------:R-:W-:Y:S01]  /*dd60*/  @!P3 LEA.HI.X R29, R19, R33, R156, 0x1, P6 ;  /* 0x00000021131db211 */ /* 0x000fe200030f0c9c */
[----:B--2---:R2:W-:Y:S04]  /*dd70*/  @!P1 ST.E.128 desc[UR50][R2.64], R4 ;  /* 0x0000000402009985 */ /* 0x0045e8000c101d32 */
[----:B---3--:R2:W-:Y:S04]  /*dd80*/  @!P2 ST.E.128 desc[UR50][R20.64], R8 ;  /* 0x000000081400a985 */ /* 0x0085e8000c101d32 */
[----:B----4-:R2:W-:Y:S01]  /*dd90*/  @!P3 ST.E.128 desc[UR50][R28.64], R24 ;  /* 0x000000181c00b985 */ /* 0x0105e2000c101d32 */
[----:B01----:R-:W-:Y:S05]  /*dda0*/  @P0 BRA `(.L_x_1111) ;  /* 0x0000000800700947 */ /* 0x003fea0003800000 */
[----:B--2---:R-:W-:-:S04]  /*ddb0*/  LEA R2, P0, R19, R30, 0x1 ;  /* 0x0000001e13027211 */ /* 0x004fc800078008ff */
[----:B------:R-:W-:-:S05]  /*ddc0*/  LEA.HI.X R3, R19, R31, R156, 0x1, P0 ;  /* 0x0000001f13037211 */ /* 0x000fca00000f0c9c */
[----:B-----5:R0:W-:Y:S01]  /*ddd0*/  ST.E.128 desc[UR50][R2.64], R12 ;  /* 0x0000000c02007985 */ /* 0x0201e2000c101d32 */
[----:B------:R-:W-:Y:S05]  /*dde0*/  BRA `(.L_x_1111) ;  /* 0x0000000800607947 */ /* 0x000fea0003800000 */
.L_x_1109:
        /* <DEDUP_REMOVED lines=11> */
[----:B------:R-:W-:Y:S01]  /*dea0*/  UISETP.NE.U32.AND UP1, UPT, UR8, URZ, UPT ;  /* 0x0000003f0800728c */ /* 0x000fe2000bf25070 */
[----:B------:R-:W-:Y:S02]  /*deb0*/  IMAD.U32 R0, RZ, RZ, UR4 ;  /* 0x00000004ff007e24 */ /* 0x000fe4000f8e00ff */
[----:B------:R-:W2:Y:S01]  /*dec0*/  @P2 LDG.E R6, desc[UR50][R2.64] ;  /* 0x0000003202062981 */ /* 0x000ea2000c1e1900 */
[----:B------:R-:W-:-:S06]  /*ded0*/  UISETP.NE.AND.EX UP1, UPT, UR9, URZ, UPT, UP1 ;  /* 0x0000003f0900728c */ /* 0x000fcc000bf25310 */
        /* <DEDUP_REMOVED lines=9> */
[----:B------:R-:W-:-:S10]  /*df70*/  ISETP.GE.AND P1, PT, R157, 0xc0, PT ;  /* 0x000000c09d00780c */ /* 0x000fd40003f26270 */
[----:B------:R-:W0:Y:S01]  /*df80*/  @P0 LDC R9, c[0x0][0xbec] ;  /* 0x0002fb00ff090b82 */ /* 0x000e220000000800 */
[----:B--2---:R-:W-:Y:S01]  /*df90*/  @P2 R2UR UR4, R6 ;  /* 0x00000000060422ca */ /* 0x004fe200000e0000 */
[----:B01----:R-:W-:-:S14]  /*dfa0*/  @P3 BRA `(.L_x_1112) ;  /* 0x0000000000103947 */ /* 0x003fdc0003800000 */
[----:B------:R-:W-:Y:S05]  /*dfb0*/  @!P2 BRA `(.L_x_1112) ;  /* 0x00000000000ca947 */ /* 0x000fea0003800000 */
[----:B------:R-:W2:Y:S04]  /*dfc0*/  LDG.E R5, desc[UR50][R2.64] ;  /* 0x0000003202057981 */ /* 0x000ea8000c1e1900 */
[----:B-----5:R-:W2:Y:S02]  /*dfd0*/  LDG.E R0, desc[UR50][R2.64+0x4] ;  /* 0x0000043202007981 */ /* 0x020ea4000c1e1900 */
[----:B--2---:R-:W-:-:S07]  /*dfe0*/  IMAD.IADD R0, R0, 0x1, -R5 ;  /* 0x0000000100007824 */ /* 0x004fce00078e0a05 */
.L_x_1112:
[----:B------:R-:W-:Y:S01]  /*dff0*/  USHF.R.S32.HI UR8, URZ, 0x1f, UR40 ;  /* 0x0000001f3f087899 */ /* 0x000fe20008011428 */
[----:B------:R-:W-:Y:S01]  /*e000*/  BSSY B1, `(.L_x_1113) ;  /* 0x000002e000017945 */ /* 0x000fe20003800000 */
[----:B------:R-:W-:Y:S02]  /*e010*/  USHF.R.S32.HI UR11, URZ, 0x1f, UR4 ;  /* 0x0000001f3f0b7899 */ /* 0x000fe40008011404 */
[----:B------:R-:W-:Y:S02]  /*e020*/  USEL UR13, UR40, URZ, !UP0 ;  /* 0x0000003f280d7287 */ /* 0x000fe4000c000000 */
[----:B------:R-:W-:Y:S01]  /*e030*/  USEL UR14, UR8, URZ, !UP0 ;  /* 0x0000003f080e7287 */ /* 0x000fe2000c000000 */
[----:B------:R-:W-:Y:S11]  /*e040*/  @P1 BRA `(.L_x_1114) ;  /* 0x0000000000a41947 */ /* 0x000ff60003800000 */
[----:B------:R-:W0:Y:S01]  /*e050*/  S2R R3, SR_TID.X ;  /* 0x0000000000037919 */ /* 0x000e220000002100 */
[----:B------:R-:W1:Y:S01]  /*e060*/  LDC R7, c[0x0][0xbe8] ;  /* 0x0002fa00ff077b82 */ /* 0x000e620000000800 */
[----:B------:R-:W-:Y:S02]  /*e070*/  IMAD.U32 R4, RZ, RZ, UR41 ;  /* 0x00000029ff047e24 */ /* 0x000fe4000f8e00ff */
[----:B-1---5:R-:W-:-:S03]  /*e080*/  IMAD R2, R0, R7, RZ ;  /* 0x0000000700027224 */ /* 0x022fc600078e02ff */
[----:B0-----:R-:W-:-:S04]  /*e090*/  IADD3 R4, R4, -0x80, R3 ;  /* 0xffffff8004047810 */ /* 0x001fc80007ffe003 */
[----:B------:R-:W-:-:S13]  /*e0a0*/  ISETP.GE.AND P1, PT, R4, R2, PT ;  /* 0x000000020400720c */ /* 0x000fda0003f26270 */
[----:B------:R-:W-:Y:S05]  /*e0b0*/  @P1 BRA `(.L_x_1114) ;  /* 0x0000000000881947 */ /* 0x000fea0003800000 */
[----:B------:R-:W-:Y:S01]  /*e0c0*/  ISETP.NE.AND P1, PT, R7, 0x1, PT ;  /* 0x000000010700780c */ /* 0x000fe20003f25270 */
[----:B------:R-:W-:Y:S01]  /*e0d0*/  ULDC.64 UR16, c[0x0][0xb90] ;  /* 0x0002e40000107ab9 */ /* 0x000fe20000000a00 */
[----:B------:R-:W-:Y:S01]  /*e0e0*/  UMOV UR8, UR4 ;  /* 0x0000000400087c82 */ /* 0x000fe20008000000 */
[----:B------:R-:W-:Y:S01]  /*e0f0*/  UIMAD UR10, UR12, UR16, URZ ;  /* 0x000000100c0a72a4 */ /* 0x000fe2000f8e023f */
[----:B------:R-:W-:Y:S01]  /*e100*/  IMAD.MOV.U32 R2, RZ, RZ, R4 ;  /* 0x000000ffff027224 */ /* 0x000fe200078e0004 */
[----:B------:R-:W-:Y:S02]  /*e110*/  UMOV UR9, UR11 ;  /* 0x0000000b00097c82 */ /* 0x000fe40008000000 */
[----:B------:R-:W-:Y:S02]  /*e120*/  UIMAD.WIDE.U32 UR8, UR39, UR16, UR8 ;  /* 0x00000010270872a5 */ /* 0x000fe4000f8e0008 */
[----:B------:R-:W-:-:S03]  /*e130*/  UIMAD UR10, UR39, UR17, UR10 ;  /* 0x00000011270a72a4 */ /* 0x000fc6000f8e020a */
[----:B------:R-:W-:Y:S01]  /*e140*/  ULDC.64 UR16, c[0x0][0xb98] ;  /* 0x0002e60000107ab9 */ /* 0x000fe20000000a00 */
[----:B------:R-:W0:Y:S01]  /*e150*/  @P1 LDC R3, c[0x0][0xbec] ;  /* 0x0002fb00ff031b82 */ /* 0x000e220000000800 */
[----:B------:R-:W-:Y:S02]  /*e160*/  UIADD3 UR9, UR9, UR10, URZ ;  /* 0x0000000a09097290 */ /* 0x000fe4000fffe03f */
[----:B------:R-:W-:Y:S02]  /*e170*/  UIMAD UR10, UR14, UR16, URZ ;  /* 0x000000100e0a72a4 */ /* 0x000fe4000f8e023f */
[----:B------:R-:W-:Y:S02]  /*e180*/  UIMAD.WIDE.U32 UR8, UR13, UR16, UR8 ;  /* 0x000000100d0872a5 */ /* 0x000fe4000f8e0008 */
[----:B------:R-:W-:Y:S01]  /*e190*/  UIMAD UR10, UR13, UR17, UR10 ;  /* 0x000000110d0a72a4 */ /* 0x000fe2000f8e020a */
[----:B------:R-:W1:Y:S02]  /*e1a0*/  @P1 LDC R6, c[0x0][0xbf0] ;  /* 0x0002fc00ff061b82 */ /* 0x000e640000000800 */
[----:B------:R-:W-:Y:S01]  /*e1b0*/  ULDC.64 UR16, c[0x0][0xb88] ;  /* 0x0002e20000107ab9 */ /* 0x000fe20000000a00 */
[----:B0-----:R-:W-:-:S05]  /*e1c0*/  @P1 IMAD.HI.U32 R3, R4, R3, RZ ;  /* 0x0000000304031227 */ /* 0x001fca00078e00ff */
[----:B-1----:R-:W-:Y:S01]  /*e1d0*/  @P1 SHF.R.U32.HI R2, RZ, R6, R3 ;  /* 0x00000006ff021219 */ /* 0x002fe20000011603 */
[----:B------:R-:W-:-:S03]  /*e1e0*/  IMAD.U32 R6, RZ, RZ, UR10 ;  /* 0x0000000aff067e24 */ /* 0x000fc6000f8e00ff */
[--C-:B------:R-:W-:Y:S01]  /*e1f0*/  SHF.R.S32.HI R3, RZ, 0x1f, R2.reuse ;  /* 0x0000001fff037819 */ /* 0x100fe20000011402 */
[----:B------:R-:W-:Y:S01]  /*e200*/  IMAD.MOV R5, RZ, RZ, -R2 ;  /* 0x000000ffff057224 */ /* 0x000fe200078e0a02 */
[----:B------:R-:W-:-:S03]  /*e210*/  IADD3 R2, P1, R2, UR8, RZ ;  /* 0x0000000802027c10 */ /* 0x000fc6000ff3e0ff */
[----:B------:R-:W-:Y:S01]  /*e220*/  IMAD R5, R7, R5, R4 ;  /* 0x0000000507057224 */ /* 0x000fe200078e0204 */
[----:B------:R-:W-:Y:S01]  /*e230*/  IADD3.X R3, R3, UR9, R6, P1, !PT ;  /* 0x0000000903037c10 */ /* 0x000fe20008ffe406 */
[----:B------:R-:W-:-:S03]  /*e240*/  ULDC.64 UR8, c[0x0][0xb50] ;  /* 0x0002d40000087ab9 */ /* 0x000fc60000000a00 */
[----:B------:R-:W-:Y:S01]  /*e250*/  SHF.R.S32.HI R4, RZ, 0x1f, R5 ;  /* 0x0000001fff047819 */ /* 0x000fe20000011405 */
[----:B------:R-:W-:-:S04]  /*e260*/  IMAD.WIDE.U32 R2, R5, UR16, R2 ;  /* 0x0000001005027c25 */ /* 0x000fc8000f8e0002 */
[----:B------:R-:W-:-:S04]  /*e270*/  IMAD R4, R4, UR16, RZ ;  /* 0x0000001004047c24 */ /* 0x000fc8000f8e02ff */
[----:B------:R-:W-:Y:S01]  /*e280*/  IMAD R7, R5, UR17, R4 ;  /* 0x0000001105077c24 */ /* 0x000fe2000f8e0204 */
[----:B------:R-:W-:-:S03]  /*e290*/  LEA R4, P1, R2, UR8, 0x2 ;  /* 0x0000000802047c11 */ /* 0x000fc6000f8210ff */
[----:B------:R-:W-:-:S05]  /*e2a0*/  IMAD.IADD R3, R3, 0x1, R7 ;  /* 0x0000000103037824 */ /* 0x000fca00078e0207 */
[----:B------:R-:W-:Y:S01]  /*e2b0*/  LEA.HI.X R5, R2, UR9, R3, 0x2, P1 ;  /* 0x0000000902057c11 */ /* 0x000fe200088f1403 */
[----:B------:R-:W-:-:S05]  /*e2c0*/  IMAD.MOV.U32 R3, RZ, RZ, -0x800000 ;  /* 0xff800000ff037424 */ /* 0x000fca00078e00ff */
[----:B------:R0:W-:Y:S02]  /*e2d0*/  STG.E desc[UR50][R4.64], R3 ;  /* 0x0000000304007986 */ /* 0x0001e4000c101932 */
.L_x_1114:
[----:B------:R-:W-:Y:S05]  /*e2e0*/  BSYNC B1 ;  /* 0x0000000000017941 */ /* 0x000fea0003800000 */
.L_x_1113:
[----:B0-----:R-:W0:Y:S01]  /*e2f0*/  @P0 LDC R3, c[0x0][0xbf0] ;  /* 0x0002fc00ff030b82 */ /* 0x001e220000000800 */
[----:B------:R-:W-:Y:S01]  /*e300*/  ULDC.64 UR16, c[0x0][0xaa0] ;  /* 0x0002a80000107ab9 */ /* 0x000fe20000000a00 */
[----:B------:R-:W-:Y:S01]  /*e310*/  IMAD R2, R18, 0x30, R23 ;  /* 0x0000003012027824 */ /* 0x000fe200078e0217 */
[----:B------:R-:W-:Y:S01]  /*e320*/  UIMAD UR10, UR11, UR16, URZ ;  /* 0x000000100b0a72a4 */ /* 0x000fe2000f8e023f */
[----:B------:R-:W-:Y:S01]  /*e330*/  VIADD R20, R23, UR41 ;  /* 0x0000002917147c36 */ /* 0x000fe20008000000 */
[----:B------:R-:W-:Y:S01]  /*e340*/  UIMAD.WIDE.U32 UR8, UR4, UR16, URZ ;  /* 0x00000010040872a5 */ /* 0x000fe2000f8e003f */
[----:B------:R-:W-:Y:S01]  /*e350*/  VIADD R4, R2, UR41 ;  /* 0x0000002902047c36 */ /* 0x000fe20008000000 */
[----:B------:R-:W-:Y:S01]  /*e360*/  UIMAD UR10, UR4, UR17, UR10 ;  /* 0x00000011040a72a4 */ /* 0x000fe2000f8e020a */
[----:B-----5:R-:W-:Y:S02]  /*e370*/  IMAD R13, R0, R11, RZ ;  /* 0x0000000b000d7224 */ /* 0x020fe400078e02ff */
[----:B------:R-:W-:Y:S01]  /*e380*/  ULDC.64 UR16, c[0x0][0xae8] ;  /* 0x0002ba0000107ab9 */ /* 0x000fe20000000a00 */
[----:B------:R-:W-:Y:S01]  /*e390*/  UIADD3 UR9, UR9, UR10, URZ ;  /* 0x0000000a09097290 */ /* 0x000fe2000fffe03f */
[----:B------:R-:W-:Y:S01]  /*e3a0*/  @P0 IMAD.HI.U32 R2, R4, R9, RZ ;  /* 0x0000000904020227 */ /* 0x000fe200078e00ff */
[----:B------:R-:W-:-:S02]  /*e3b0*/  UIMAD UR4, UR12, UR16, URZ ;  /* 0x000000100c0472a4 */ /* 0x000fc4000f8e023f */
[----:B------:R-:W-:Y:S01]  /*e3c0*/  UIMAD.WIDE.U32 UR8, UR39, UR16, UR8 ;  /* 0x00000010270872a5 */ /* 0x000fe2000f8e0008 */
[----:B------:R-:W-:Y:S01]  /*e3d0*/  IMAD.MOV.U32 R5, RZ, RZ, R4 ;  /* 0x000000ffff057224 */ /* 0x000fe200078e0004 */
[----:B------:R-:W-:Y:S01]  /*e3e0*/  UIMAD UR4, UR39, UR17, UR4 ;  /* 0x00000011270472a4 */ /* 0x000fe2000f8e0204 */
[----:B------:R-:W-:Y:S01]  /*e3f0*/  VIADD R0, R20, 0x30 ;  /* 0x0000003014007836 */ /* 0x000fe20000000000 */
[----:B------:R-:W-:Y:S02]  /*e400*/  ULDC.64 UR10, c[0x0][0xaf0] ;  /* 0x0002bc00000a7ab9 */ /* 0x000fe40000000a00 */
[----:B------:R-:W-:Y:S02]  /*e410*/  UIADD3 UR9, UR9, UR4, URZ ;  /* 0x0000000409097290 */ /* 0x000fe4000fffe03f */
[----:B------:R-:W-:Y:S01]  /*e420*/  UIMAD UR4, UR14, UR10, URZ ;  /* 0x0000000a0e0472a4 */ /* 0x000fe2000f8e023f */
[----:B0-----:R-:W-:Y:S01]  /*e430*/  @P0 SHF.R.U32.HI R5, RZ, R3, R2 ;  /* 0x00000003ff050219 */ /* 0x001fe20000011602 */
[----:B------:R-:W-:-:S02]  /*e440*/  UIMAD.WIDE.U32 UR8, UR13, UR10, UR8 ;  /* 0x0000000a0d0872a5 */ /* 0x000fc4000f8e0008 */
[----:B------:R-:W-:Y:S01]  /*e450*/  UIMAD UR4, UR13, UR11, UR4 ;  /* 0x0000000b0d0472a4 */ /* 0x000fe2000f8e0204 */
[--C-:B------:R-:W-:Y:S01]  /*e460*/  SHF.R.S32.HI R2, RZ, 0x1f, R5.reuse ;  /* 0x0000001fff027819 */ /* 0x100fe20000011405 */
[----:B------:R-:W-:Y:S01]  /*e470*/  IMAD.MOV R7, RZ, RZ, -R5 ;  /* 0x000000ffff077224 */ /* 0x000fe200078e0a05 */
[----:B------:R-:W-:Y:S01]  /*e480*/  ULDC.64 UR10, c[0x0][0xae0] ;  /* 0x0002b800000a7ab9 */ /* 0x000fe20000000a00 */
[----:B------:R-:W-:Y:S02]  /*e490*/  UIADD3 UR4, UR9, UR4, URZ ;  /* 0x0000000409047290 */ /* 0x000fe4000fffe03f */
[----:B------:R-:W-:Y:S02]  /*e4a0*/  IMAD.U32 R3, RZ, RZ, UR9 ;  /* 0x00000009ff037e24 */ /* 0x000fe4000f8e00ff */
[----:B------:R-:W-:Y:S02]  /*e4b0*/  IMAD R7, R11, R7, R4 ;  /* 0x000000070b077224 */ /* 0x000fe400078e0204 */
[----:B------:R-:W-:-:S02]  /*e4c0*/  IMAD R6, R2, UR10, RZ ;  /* 0x0000000a02067c24 */ /* 0x000fc4000f8e02ff */
        /* <DEDUP_REMOVED lines=13> */
[----:B------:R-:W-:-:S04]  /*e5a0*/  LEA R4, P0, R2, UR8, 0x1 ;  /* 0x0000000802047c11 */ /* 0x000fc8000f8008ff */
[----:B------:R-:W-:Y:S01]  /*e5b0*/  LEA.HI.X R8, R2, UR9, R3, 0x1, P0 ;  /* 0x0000000902087c11 */ /* 0x000fe200080f0c03 */
[----:B------:R-:W0:Y:S01]  /*e5c0*/  SHFL.IDX PT, R6, R4, RZ, 0x181f ;  /* 0x00181fff04067589 */ /* 0x000e2200000e0000 */
[----:B------:R-:W-:Y:S01]  /*e5d0*/  ISETP.GE.AND P0, PT, R19, UR4, PT ;  /* 0x0000000413007c0c */ /* 0x000fe2000bf06270 */
[C---:B------:R-:W-:Y:S02]  /*e5e0*/  VIADD R2, R20.reuse, 0x60 ;  /* 0x0000006014027836 */ /* 0x040fe40000000000 */
[----:B------:R-:W1:Y:S01]  /*e5f0*/  SHFL.IDX PT, R10, R4, 0x1, 0x181f ;  /* 0x00381f00040a7f89 */ /* 0x000e6200000e0000 */
[CC--:B------:R-:W-:Y:S01]  /*e600*/  ISETP.GE.OR P3, PT, R20.reuse, R13.reuse, P0 ;  /* 0x0000000d1400720c */ /* 0x0c0fe20000766670 */
[----:B------:R-:W-:Y:S01]  /*e610*/  VIADD R3, R20, 0x90 ;  /* 0x0000009014037836 */ /* 0x000fe20000000000 */
[-C--:B------:R-:W-:Y:S01]  /*e620*/  ISETP.GE.OR P2, PT, R0, R13.reuse, P0 ;  /* 0x0000000d0000720c */ /* 0x080fe20000746670 */
[----:B------:R-:W2:Y:S01]  /*e630*/  SHFL.IDX PT, R12, R4, 0x2, 0x181f ;  /* 0x00581f00040c7f89 */ /* 0x000ea200000e0000 */
[----:B------:R-:W-:-:S02]  /*e640*/  ISETP.GE.OR P1, PT, R2, R13, P0 ;  /* 0x0000000d0200720c */ /* 0x000fc40000726670 */
[----:B------:R-:W-:Y:S01]  /*e650*/  ISETP.GE.OR P0, PT, R3, R13, P0 ;  /* 0x0000000d0300720c */ /* 0x000fe20000706670 */
[----:B------:R-:W3:Y:S04]  /*e660*/  SHFL.IDX PT, R5, R8, RZ, 0x181f ;  /* 0x00181fff08057589 */ /* 0x000ee800000e0000 */
        /* <DEDUP_REMOVED lines=16> */
.L_x_1111:
[----:B------:R-:W-:Y:S05]  /*e770*/  BSYNC B0 ;  /* 0x0000000000007941 */ /* 0x000fea0003800000 */
.L_x_1108:
[----:B------:R-:W-:Y:S02]  /*e780*/  ULDC UR4, c[0x0][0xc3c] ;  /* 0x00030f0000047ab9 */ /* 0x000fe40000000800 */
[----:B------:R-:W-:-:S06]  /*e790*/  UISETP.GE.AND UP0, UPT, UR6, UR4, UPT ;  /* 0x000000040600728c */ /* 0x000fcc000bf06270 */
[----:B------:R-:W-:-:S13]  /*e7a0*/  PLOP3.LUT P0, PT, PT, PT, UP0, 0x80, 0x0 ;  /* 0x000000000000781c */ /* 0x000fda0003f0f008 */
[----:B------:R-:W-:Y:S05]  /*e7b0*/  @!P0 BRA `(.L_x_1115) ;  /* 0xffffff24008c8947 */ /* 0x000fea000383ffff */
[----:B------:R-:W-:Y:S05]  /*e7c0*/  EXIT ;  /* 0x000000000000794d */ /* 0x000fea0003800000 */
.L_x_1026:
[----:B------:R-:W-:-:S08]  /*e7d0*/  NOP ;  /* 0x0000000000007918 */ /* 0x000fd00000000000 */
[----:B------:R-:W0:-:S00]  /*e7e0*/  USETMAXREG.DEALLOC.CTAPOOL 0x20 ;  /* 0x00000020000079c8 */ /* 0x000e0000080e0500 */
        /* <DEDUP_REMOVED lines=16> */
.L_x_1116:
        /* <DEDUP_REMOVED lines=42> */
.L_x_1122:
        /* <DEDUP_REMOVED lines=12> */
.L_x_1121:
[----:B------:R-:W-:Y:S05]  /*ec50*/  BSYNC B0 ;  /* 0x0000000000007941 */ /* 0x000fea0003800000 */
.L_x_1120:
        /* <DEDUP_REMOVED lines=21> */
.L_x_1118:
[----:B------:R-:W-:-:S04]  /*edb0*/  IMAD.IADD R13, R4, 0x1, -R3 ;  /* 0x00000001040d7824 */ /* 0x000fc800078e0a03 */
[----:B------:R-:W-:-:S05]  /*edc0*/  IMAD R2, R6, UR5, R13 ;  /* 0x0000000506027c24 */ /* 0x000fca000f8e020d */
[----:B------:R-:W-:Y:S02]  /*edd0*/  ISETP.GT.AND P0, PT, R2, UR6, PT ;  /* 0x0000000602007c0c */ /* 0x000fe4000bf04270 */
[----:B------:R-:W0:Y:S11]  /*ede0*/  LDC.64 R2, c[0x0][0xc90] ;  /* 0x00032400ff027b82 */ /* 0x000e360000000a00 */
[----:B------:R-:W-:-:S04]  /*edf0*/  VOTE.ANY R9, PT, !P0 ;  /* 0x0000000000097806 */ /* 0x000fc800040e0100 */
[----:B------:R-:W1:Y:S02]  /*ee00*/  POPC R15, R9 ;  /* 0x00000009000f7309 */ /* 0x000e640000000000 */
[----:B-1----:R-:W-:-:S04]  /*ee10*/  VIADD R19, R15, UR4 ;  /* 0x000000040f137c36 */ /* 0x002fc80008000000 */
[----:B0-----:R-:W-:-:S05]  /*ee20*/  IMAD.WIDE R2, R19, 0x4, R2 ;  /* 0x0000000413027825 */ /* 0x001fca00078e0202 */
[----:B------:R-:W2:Y:S01]  /*ee30*/  LDG.E R7, desc[UR50][R2.64] ;  /* 0x0000003202077981 */ /* 0x000ea2000c1e1900 */
[----:B------:R-:W-:-:S03]  /*ee40*/  ISETP.NE.AND P0, PT, R9, RZ, PT ;  /* 0x000000ff0900720c */ /* 0x000fc60003f05270 */
[----:B------:R-:W2:Y:S02]  /*ee50*/  SHFL.IDX PT, R0, R0, R15, 0x1f ;  /* 0x00001f0f00007589 */ /* 0x000ea400000e0000 */
[----:B--2---:R-:W-:-:S05]  /*ee60*/  IMAD R4, R0, R7, RZ ;  /* 0x0000000700047224 */ /* 0x004fca00078e02ff */
[----:B------:R-:W-:-:S04]  /*ee70*/  IABS R8, R4 ;  /* 0x0000000400087213 */ /* 0x000fc80000000000 */
[----:B------:R-:W0:Y:S08]  /*ee80*/  I2F.RP R10, R8 ;  /* 0x00000008000a7306 */ /* 0x000e300000209400 */
[----:B0-----:R-:W0:Y:S02]  /*ee90*/  MUFU.RCP R10, R10 ;  /* 0x0000000a000a7308 */ /* 0x001e240000001000 */
[----:B0-----:R-:W-:-:S06]  /*eea0*/  VIADD R11, R10, 0xffffffe ;  /* 0x0ffffffe0a0b7836 */ /* 0x001fcc0000000000 */
[----:B------:R-:W0:Y:S02]  /*eeb0*/  F2I.FTZ.U32.TRUNC.NTZ R3, R11 ;  /* 0x0000000b00037305 */ /* 0x000e24000021f000 */
[----:B0-----:R-:W-:Y:S01]  /*eec0*/  IMAD.MOV R11, RZ, RZ, -R3 ;  /* 0x000000ffff0b7224 */ /* 0x001fe200078e0a03 */
[----:B------:R-:W-:Y:S06]  /*eed0*/  @!P0 BRA `(.L_x_1123) ;  /* 0x0000000000088947 */ /* 0x000fec0003800000 */
[----:B------:R-:W-:-:S05]  /*eee0*/  VIADD R9, R15, 0xffffffff ;  /* 0xffffffff0f097836 */ /* 0x000fca0000000000 */
[----:B------:R0:W1:Y:S02]  /*eef0*/  SHFL.IDX PT, R16, R6, R9, 0x1f ;  /* 0x00001f0906107589 */ /* 0x00006400000e0000 */
.L_x_1123:
[----:B-1----:R-:W-:Y:S01]  /*ef00*/  IMAD R16, R16, UR5, R13 ;  /* 0x0000000510107c24 */ /* 0x002fe2000f8e020d */
[----:B------:R-:W-:Y:S01]  /*ef10*/  IABS R10, R4 ;  /* 0x00000004000a7213 */ /* 0x000fe20000000000 */
[----:B------:R-:W-:Y:S02]  /*ef20*/  IMAD R11, R11, R8, RZ ;  /* 0x000000080b0b7224 */ /* 0x000fe400078e02ff */
[----:B------:R-:W-:Y:S01]  /*ef30*/  IMAD.MOV.U32 R2, RZ, RZ, RZ ;  /* 0x000000ffff027224 */ /* 0x000fe200078e00ff */
[----:B0-----:R-:W-:Y:S01]  /*ef40*/  IADD3 R9, -R16, UR6, RZ ;  /* 0x0000000610097c10 */ /* 0x001fe2000fffe1ff */
[----:B------:R-:W-:Y:S02]  /*ef50*/  IMAD.MOV R10, RZ, RZ, -R10 ;  /* 0x000000ffff0a7224 */ /* 0x000fe400078e0a0a */
[----:B------:R-:W-:Y:S01]  /*ef60*/  IMAD.HI.U32 R2, R3, R11, R2 ;  /* 0x0000000b03027227 */ /* 0x000fe200078e0002 */
[----:B------:R-:W-:-:S05]  /*ef70*/  IABS R6, R9 ;  /* 0x0000000900067213 */ /* 0x000fca0000000000 */
        /* <DEDUP_REMOVED lines=13> */
[----:B------:R-:W-:-:S05]  /*f050*/  @!P1 LOP3.LUT R2, RZ, R4, RZ, 0x33, !PT ;  /* 0x00000004ff029212 */ /* 0x000fca00078e33ff */
[----:B------:R-:W-:Y:S02]  /*f060*/  IMAD R6, R7, R2, RZ ;  /* 0x0000000207067224 */ /* 0x000fe400078e02ff */
[----:B------:R-:W-:Y:S02]  /*f070*/  IMAD.MOV R2, RZ, RZ, -R2 ;  /* 0x000000ffff027224 */ /* 0x000fe400078e0a02 */
[----:B------:R-:W-:Y:S02]  /*f080*/  IMAD.MOV R8, RZ, RZ, -R6 ;  /* 0x000000ffff087224 */ /* 0x000fe400078e0a06 */
[----:B------:R-:W-:Y:S02]  /*f090*/  IMAD R4, R4, R2, R9 ;  /* 0x0000000204047224 */ /* 0x000fe400078e0209 */
[----:B------:R-:W-:Y:S01]  /*f0a0*/  IMAD.MOV.U32 R2, RZ, RZ, RZ ;  /* 0x000000ffff027224 */ /* 0x000fe200078e00ff */
[----:B------:R-:W-:-:S04]  /*f0b0*/  VIADDMNMX R7, R8, UR5, R7, PT ;  /* 0x0000000508077c46 */ /* 0x000fc8000b800107 */
[-C--:B------:R-:W-:Y:S02]  /*f0c0*/  IABS R8, R7.reuse ;  /* 0x0000000700087213 */ /* 0x080fe40000000000 */
[----:B------:R-:W-:Y:S02]  /*f0d0*/  IABS R12, R7 ;  /* 0x00000007000c7213 */ /* 0x000fe40000000000 */
[----:B------:R-:W0:Y:S08]  /*f0e0*/  I2F.RP R10, R8 ;  /* 0x00000008000a7306 */ /* 0x000e300000209400 */
[----:B0-----:R-:W0:Y:S02]  /*f0f0*/  MUFU.RCP R10, R10 ;  /* 0x0000000a000a7308 */ /* 0x001e240000001000 */
[----:B0-----:R-:W-:-:S06]  /*f100*/  VIADD R3, R10, 0xffffffe ;  /* 0x0ffffffe0a037836 */ /* 0x001fcc0000000000 */
[----:B------:R-:W0:Y:S02]  /*f110*/  F2I.FTZ.U32.TRUNC.NTZ R3, R3 ;  /* 0x0000000300037305 */ /* 0x000e24000021f000 */
[----:B0-----:R-:W-:-:S04]  /*f120*/  IMAD.MOV R11, RZ, RZ, -R3 ;  /* 0x000000ffff0b7224 */ /* 0x001fc800078e0a03 */
[----:B------:R-:W-:Y:S01]  /*f130*/  IMAD R9, R11, R8, RZ ;  /* 0x000000080b097224 */ /* 0x000fe200078e02ff */
[----:B------:R-:W-:-:S03]  /*f140*/  IABS R11, R4 ;  /* 0x00000004000b7213 */ /* 0x000fc60000000000 */
[----:B------:R-:W-:-:S04]  /*f150*/  IMAD.HI.U32 R2, R3, R9, R2 ;  /* 0x0000000903027227 */ /* 0x000fc800078e0002 */
[----:B------:R-:W-:Y:S02]  /*f160*/  IMAD.MOV.U32 R9, RZ, RZ, R11 ;  /* 0x000000ffff097224 */ /* 0x000fe400078e000b */
[----:B------:R-:W-:Y:S02]  /*f170*/  IMAD.MOV R3, RZ, RZ, -R12 ;  /* 0x000000ffff037224 */ /* 0x000fe400078e0a0c */
        /* <DEDUP_REMOVED lines=8> */
[----:B------:R-:W-:Y:S01]  /*f200*/  ISETP.GE.AND P2, PT, R3, RZ, PT ;  /* 0x000000ff0300720c */ /* 0x000fe20003f46270 */
[----:B------:R-:W-:-:S06]  /*f210*/  IMAD.IADD R3, R4, 0x1, R6 ;  /* 0x0000000104037824 */ /* 0x000fcc00078e0206 */
[----:B------:R-:W-:-:S06]  /*f220*/  @P0 VIADD R2, R2, 0x1 ;  /* 0x0000000102020836 */ /* 0x000fcc0000000000 */
[----:B------:R-:W-:Y:S01]  /*f230*/  @!P2 IMAD.MOV R2, RZ, RZ, -R2 ;  /* 0x000000ffff02a224 */ /* 0x000fe200078e0a02 */
[----:B------:R-:W-:Y:S01]  /*f240*/  @!P1 LOP3.LUT R2, RZ, R7, RZ, 0x33, !PT ;  /* 0x00000007ff029212 */ /* 0x000fe200078e33ff */
[----:B------:R-:W-:-:S03]  /*f250*/  IMAD.MOV R7, RZ, RZ, -R7 ;  /* 0x000000ffff077224 */ /* 0x000fc600078e0a07 */
[----:B------:R-:W-:Y:S01]  /*f260*/  LOP3.LUT R17, RZ, R2, RZ, 0x33, !PT ;  /* 0x00000002ff117212 */ /* 0x000fe200078e33ff */
[----:B------:R-:W-:-:S04]  /*f270*/  IMAD R18, R2, R7, R3 ;  /* 0x0000000702127224 */ /* 0x000fc800078e0203 */
[----:B------:R-:W-:Y:S01]  /*f280*/  IMAD.IADD R17, R0, 0x1, R17 ;  /* 0x0000000100117824 */ /* 0x000fe200078e0211 */
[----:B------:R-:W-:Y:S06]  /*f290*/  BRA `(.L_x_1124) ;  /* 0x00000000000c7947 */ /* 0x000fec0003800000 */
.L_x_1119:
[----:B------:R-:W-:Y:S02]  /*f2a0*/  IMAD.MOV.U32 R17, RZ, RZ, RZ ;  /* 0x000000ffff117224 */ /* 0x000fe400078e00ff */
[----:B------:R-:W-:Y:S02]  /*f2b0*/  IMAD.U32 R16, RZ, RZ, UR6 ;  /* 0x00000006ff107e24 */ /* 0x000fe4000f8e00ff */
[----:B------:R-:W-:-:S07]  /*f2c0*/  IMAD.MOV.U32 R18, RZ, RZ, RZ ;  /* 0x000000ffff127224 */ /* 0x000fce00078e00ff */
.L_x_1124:
[----:B------:R-:W-:-:S13]  /*f2d0*/  ISETP.NE.AND P0, PT, R5, RZ, PT ;  /* 0x000000ff0500720c */ /* 0x000fda0003f05270 */
[----:B------:R-:W0:Y:S01]  /*f2e0*/  @!P0 S2R R3, SR_CgaCtaId ;  /* 0x0000000000038919 */ /* 0x000e220000008800 */
[----:B------:R-:W-:-:S04]  /*f2f0*/  @!P0 MOV R0, 0x400 ;  /* 0x0000040000008802 */ /* 0x000fc80000000f00 */
[----:B0-----:R-:W-:-:S05]  /*f300*/  @!P0 LEA R0, R3, R0, 0x18 ;  /* 0x0000000003008211 */ /* 0x001fca00078ec0ff */
[----:B------:R0:W-:Y:S01]  /*f310*/  @!P0 STS.128 [R0+0x168d0], R16 ;  /* 0x0168d01000008388 */ /* 0x0001e20000000c00 */
[----:B------:R-:W-:Y:S06]  /*f320*/  BAR.ARV 0x5, 0x200 ;  /* 0x0148000000007b1d */ /* 0x000fec0000002000 */
.L_x_1117:
[----:B------:R2:W-:Y:S01]  /*f330*/  STL [R1+0x24], RZ ;  /* 0x000024ff01007387 */ /* 0x0005e20000100800 */
[----:B------:R-:W-:Y:S01]  /*f340*/  ULDC UR4, c[0x0][0xc3c] ;  /* 0x00030f0000047ab9 */ /* 0x000fe20000000800 */
[----:B------:R-:W-:Y:S01]  /*f350*/  IMAD.MOV.U32 R26, RZ, RZ, 0x1 ;  /* 0x00000001ff1a7424 */ /* 0x000fe200078e00ff */
[----:B-1----:R-:W-:Y:S01]  /*f360*/  ISETP.GE.AND P0, PT, R19, UR4, PT ;  /* 0x0000000413007c0c */ /* 0x002fe2000bf06270 */
[----:B------:R-:W-:-:S12]  /*f370*/  IMAD.MOV.U32 R23, RZ, RZ, RZ ;  /* 0x000000ffff177224 */ /* 0x000fd800078e00ff */
[----:B--2---:R-:W-:Y:S05]  /*f380*/  @P0 BRA `(.L_x_1125) ;  /* 0x0000004800a40947 */ /* 0x004fea0003800000 */
[----:B------:R-:W1:Y:S01]  /*f390*/  S2R R5, SR_TID.X ;  /* 0x0000000000057919 */ /* 0x000e620000002100 */
        /* <DEDUP_REMOVED lines=21> */
.L_x_1223:
[----:B------:R-:W-:Y:S05]  /*f4f0*/  YIELD ;  /* 0x0000000000007946 */ /* 0x000fea0003800000 */
[----:B------:R-:W-:Y:S01]  /*f500*/  ULDC.64 UR4, c[0x0][0xa28] ;  /* 0x00028a0000047ab9 */ /* 0x000fe20000000a00 */
[----:B---3--:R-:W-:Y:S01]  /*f510*/  IMAD.MOV.U32 R0, RZ, RZ, RZ ;  /* 0x000000ffff007224 */ /* 0x008fe200078e00ff */
[----:B------:R-:W-:Y:S01]  /*f520*/  ISETP.NE.U32.AND P0, PT, RZ, UR4, PT ;  /* 0x00000004ff007c0c */ /* 0x000fe2000bf05070 */
[----:B0-----:R-:W0:Y:S01]  /*f530*/  LDC.64 R4, c[0x0][0xa00] ;  /* 0x00028000ff047b82 */ /* 0x001e220000000a00 */
[----:B-1----:R-:W-:Y:S01]  /*f540*/  IMAD.MOV.U32 R8, RZ, RZ, RZ ;  /* 0x000000ffff087224 */ /* 0x002fe200078e00ff */
[----:B------:R-:W-:Y:S01]  /*f550*/  ULDC.64 UR6, c[0x0][0xa08] ;  /* 0x0002820000067ab9 */ /* 0x000fe20000000a00 */
[----:B------:R-:W-:Y:S01]  /*f560*/  ISETP.NE.AND.EX P0, PT, RZ, UR5, PT, P0 ;  /* 0x00000005ff007c0c */ /* 0x000fe2000bf05300 */
[----:B------:R-:W-:-:S12]  /*f570*/  ULDC.64 UR4, c[0x0][0xa18] ;  /* 0x0002860000047ab9 */ /* 0x000fd80000000a00 */
[----:B------:R-:W1:Y:S02]  /*f580*/  @P0 LDC.64 R2, c[0x0][0xa28] ;  /* 0x00028a00ff020b82 */ /* 0x000e640000000a00 */
[----:B-1----:R-:W-:-:S05]  /*f590*/  @P0 IMAD.WIDE R2, R19, 0x4, R2 ;  /* 0x0000000413020825 */ /* 0x002fca00078e0202 */
[----:B------:R1:W5:Y:S01]  /*f5a0*/  @P0 LDG.E R0, desc[UR50][R2.64] ;  /* 0x0000003202000981 */ /* 0x000362000c1e1900 */
[----:B------:R-:W-:Y:S01]  /*f5b0*/  ISETP.NE.U32.AND P0, PT, RZ, UR4, PT ;  /* 0x00000004ff007c0c */ /* 0x000fe2000bf05070 */
[----:B0-----:R-:W-:Y:S01]  /*f5c0*/  IMAD.WIDE R4, R19, 0x4, R4 ;  /* 0x0000000413047825 */ /* 0x001fe200078e0204 */
[----:B------:R-:W-:Y:S02]  /*f5d0*/  ISETP.NE.U32.AND P1, PT, RZ, UR6, PT ;  /* 0x00000006ff007c0c */ /* 0x000fe4000bf25070 */
[----:B------:R-:W-:Y:S01]  /*f5e0*/  ISETP.NE.AND.EX P2, PT, RZ, UR5, PT, P0 ;  /* 0x00000005ff007c0c */ /* 0x000fe2000bf45300 */
[----:B------:R-:W-:Y:S01]  /*f5f0*/  ULDC.64 UR4, c[0x0][0xa00] ;  /* 0x0002800000047ab9 */ /* 0x000fe20000000a00 */
[----:B------:R-:W-:Y:S01]  /*f600*/  ISETP.NE.AND.EX P1, PT, RZ, UR7, PT, P1 ;  /* 0x00000007ff007c0c */ /* 0x000fe2000bf25310 */
[----:B------:R-:W-:Y:S01]  /*f610*/  IMAD.MOV.U32 R27, RZ, RZ, RZ ;  /* 0x000000ffff1b7224 */ /* 0x000fe200078e00ff */
[----:B------:R-:W-:Y:S01]  /*f620*/  ISETP.NE.U32.AND P0, PT, RZ, UR4, PT ;  /* 0x00000004ff007c0c */ /* 0x000fe2000bf05070 */
[----:B-1----:R-:W0:Y:S03]  /*f630*/  LDC.64 R2, c[0x0][0xa08] ;  /* 0x00028200ff027b82 */ /* 0x002e260000000a00 */
[----:B------:R-:W-:-:S05]  /*f640*/  ISETP.NE.AND.EX P0, PT, RZ, UR5, PT, P0 ;  /* 0x00000005ff007c0c */ /* 0x000fca000bf05300 */
[----:B------:R-:W1:Y:S08]  /*f650*/  @P2 LDC.64 R6, c[0x0][0xa18] ;  /* 0x00028600ff062b82 */ /* 0x000e700000000a00 */
[----:B--2---:R-:W2:Y:S01]  /*f660*/  @P0 LDG.E R8, desc[UR50][R4.64] ;  /* 0x0000003204080981 */ /* 0x004ea2000c1e1900 */
[----:B------:R-:W-:Y:S01]  /*f670*/  ULDC UR4, c[0x0][0x288] ;  /* 0x0000a20000047ab9 */ /* 0x000fe20000000800 */
[----:B0-----:R-:W-:-:S05]  /*f680*/  IMAD.WIDE R2, R19, 0x4, R2 ;  /* 0x0000000413027825 */ /* 0x001fca00078e0202 */
[----:B------:R0:W5:Y:S01]  /*f690*/  @P1 LDG.E R27, desc[UR50][R2.64] ;  /* 0x00000032021b1981 */ /* 0x000162000c1e1900 */
[----:B-1----:R-:W-:-:S03]  /*f6a0*/  @P2 IMAD.WIDE R6, R19, 0x4, R6 ;  /* 0x0000000413062825 */ /* 0x002fc600078e0206 */
[----:B--2---:R1:W-:Y:S02]  /*f6b0*/  STL [R1+0x18], R8 ;  /* 0x0000180801007387 */ /* 0x0043e40000100800 */
[----:B-1----:R-:W-:Y:S01]  /*f6c0*/  IMAD.U32 R8, RZ, RZ, UR4 ;  /* 0x00000004ff087e24 */ /* 0x002fe2000f8e00ff */
[----:B------:R-:W-:-:S05]  /*f6d0*/  ULDC.64 UR4, c[0x0][0x418] ;  /* 0x0001060000047ab9 */ /* 0x000fca0000000a00 */
[----:B------:R-:W2:Y:S01]  /*f6e0*/  @P2 LDG.E R8, desc[UR50][R6.64] ;  /* 0x0000003206082981 */ /* 0x000ea2000c1e1900 */
[----:B------:R-:W-:-:S03]  /*f6f0*/  UISETP.NE.U32.AND UP0, UPT, UR4, URZ, UPT ;  /* 0x0000003f0400728c */ /* 0x000fc6000bf05070 */
[----:B------:R-:W-:Y:S01]  /*f700*/  ULDC UR4, c[0x0][0x424] ;  /* 0x0001090000047ab9 */ /* 0x000fe20000000800 */
[----:B------:R-:W-:-:S03]  /*f710*/  UISETP.NE.AND.EX UP0, UPT, UR5, URZ, UPT, UP0 ;  /* 0x0000003f0500728c */ /* 0x000fc6000bf05300 */
[----:B------:R-:W-:Y:S01]  /*f720*/  ULDC UR5, c[0x0][0x2f0] ;  /* 0x0000bc0000057ab9 */ /* 0x000fe20000000800 */
[----:B------:R-:W-:-:S04]  /*f730*/  USEL UR4, UR4, 0x1, UP0 ;  /* 0x0000000104047887 */ /* 0x000fc80008000000 */
[----:B------:R-:W-:-:S06]  /*f740*/  UIMAD UR4, UR4, UR5, URZ ;  /* 0x00000005040472a4 */ /* 0x000fcc000f8e023f */
[----:B------:R-:W-:Y:S01]  /*f750*/  IMAD.U32 R9, RZ, RZ, UR4 ;  /* 0x00000004ff097e24 */ /* 0x000fe2000f8e00ff */
[----:B--2---:R0:W-:Y:S01]  /*f760*/  STL [R1+0x10], R8 ;  /* 0x0000100801007387 */ /* 0x0041e20000100800 */
[----:B------:R-:W-:Y:S05]  /*f770*/  @P2 BRA `(.L_x_1126) ;  /* 0x0000000000142947 */ /* 0x000fea0003800000 */
[----:B------:R-:W-:Y:S05]  /*f780*/  @!P0 BRA `(.L_x_1126) ;  /* 0x0000000000108947 */ /* 0x000fea0003800000 */
[----:B------:R-:W0:Y:S04]  /*f790*/  LDG.E R7, desc[UR50][R4.64] ;  /* 0x0000003204077981 */ /* 0x000e28000c1e1900 */
[----:B------:R-:W0:Y:S02]  /*f7a0*/  LDG.E R6, desc[UR50][R4.64+0x4] ;  /* 0x0000043204067981 */ /* 0x000e24000c1e1900 */
[----:B0-----:R-:W-:-:S05]  /*f7b0*/  IMAD.IADD R8, R6, 0x1, -R7 ;  /* 0x0000000106087824 */ /* 0x001fca00078e0a07 */
[----:B------:R1:W-:Y:S02]  /*f7c0*/  STL [R1+0x10], R8 ;  /* 0x0000100801007387 */ /* 0x0003e40000100800 */
.L_x_1126:
[----:B------:R-:W-:Y:S01]  /*f7d0*/  ULDC.64 UR4, c[0x0][0xa20] ;  /* 0x0002880000047ab9 */ /* 0x000fe20000000a00 */
[----:B-----5:R-:W-:Y:S01]  /*f7e0*/  IMAD.IADD R27, R27, 0x1, R0 ;  /* 0x000000011b1b7824 */ /* 0x020fe200078e0200 */
[----:B------:R-:W-:-:S04]  /*f7f0*/  ISETP.NE.U32.AND P0, PT, RZ, UR4, PT ;  /* 0x00000004ff007c0c */ /* 0x000fc8000bf05070 */
[----:B------:R-:W-:-:S13]  /*f800*/  ISETP.NE.AND.EX P0, PT, RZ, UR5, PT, P0 ;  /* 0x00000005ff007c0c */ /* 0x000fda000bf05300 */
[----:B------:R-:W-:Y:S05]  /*f810*/  @!P0 BRA `(.L_x_1127) ;  /* 0x0000000000108947 */ /* 0x000fea0003800000 */
[----:B0-----:R-:W0:Y:S02]  /*f820*/  LDC.64 R2, c[0x0][0xa20] ;  /* 0x00028800ff027b82 */ /* 0x001e240000000a00 */
[----:B0-----:R-:W-:-:S05]  /*f830*/  IMAD.WIDE R2, R19, 0x4, R2 ;  /* 0x0000000413027825 */ /* 0x001fca00078e0202 */
[----:B------:R2:W5:Y:S01]  /*f840*/  LDG.E R9, desc[UR50][R2.64] ;  /* 0x0000003202097981 */ /* 0x000562000c1e1900 */
[----:B------:R-:W-:Y:S05]  /*f850*/  BRA `(.L_x_1128) ;  /* 0x0000000000107947 */ /* 0x000fea0003800000 */
.L_x_1127:
[----:B------:R-:W-:Y:S05]  /*f860*/  @!P1 BRA `(.L_x_1128) ;  /* 0x00000000000c9947 */ /* 0x000fea0003800000 */
[----:B------:R-:W2:Y:S04]  /*f870*/  LDG.E R4, desc[UR50][R2.64] ;  /* 0x0000003202047981 */ /* 0x000ea8000c1e1900 */
[----:B------:R-:W2:Y:S02]  /*f880*/  LDG.E R9, desc[UR50][R2.64+0x4] ;  /* 0x0000043202097981 */ /* 0x000ea4000c1e1900 */
[----:B--2---:R-:W-:-:S07]  /*f890*/  IMAD.IADD R9, R9, 0x1, -R4 ;  /* 0x0000000109097824 */ /* 0x004fce00078e0a04 */
.L_x_1128:
[----:B0-2---:R-:W0:Y:S01]  /*f8a0*/  LDC R2, c[0x0][0x448] ;  /* 0x00011200ff027b82 */ /* 0x005e220000000800 */
[----:B------:R-:W-:Y:S02]  /*f8b0*/  IMAD R6, R17, 0xc0, RZ ;  /* 0x000000c011067824 */ /* 0x000fe400078e02ff */
[----:B-----5:R-:W-:Y:S02]  /*f8c0*/  IMAD.IADD R9, R9, 0x1, -R0 ;  /* 0x0000000109097824 */ /* 0x020fe400078e0a00 */
[----:B------:R-:W-:Y:S01]  /*f8d0*/  VIADD R0, R6, 0xbf ;  /* 0x000000bf06007836 */ /* 0x000fe20000000000 */
[----:B------:R2:W-:Y:S01]  /*f8e0*/  STL [R1+0xc], R6 ;  /* 0x00000c0601007387 */ /* 0x0005e20000100800 */
[----:B0-----:R-:W-:Y:S02]  /*f8f0*/  ISETP.NE.AND P1, PT, R2, 0x1, PT ;  /* 0x000000010200780c */ /* 0x001fe40003f25270 */
[----:B------:R-:W0:Y:S11]  /*f900*/  LDC.64 R2, c[0x0][0x9e0] ;  /* 0x00027800ff027b82 */ /* 0x000e360000000a00 */
[----:B------:R-:W3:Y:S08]  /*f910*/  @P1 LDC R5, c[0x0][0x44c] ;  /* 0x00011300ff051b82 */ /* 0x000ef00000000800 */
[----:B------:R-:W4:Y:S01]  /*f920*/  @P1 LDC R4, c[0x0][0x450] ;  /* 0x00011400ff041b82 */ /* 0x000f220000000800 */
[----:B0-----:R-:W-:Y:S01]  /*f930*/  ISETP.GE.AND P2, PT, R3, 0x1, PT ;  /* 0x000000010300780c */ /* 0x001fe20003f46270 */
[----:B---3--:R-:W-:-:S05]  /*f940*/  @P1 IMAD.HI.U32 R5, R0, R5, RZ ;  /* 0x0000000500051227 */ /* 0x008fca00078e00ff */
[----:B----4-:R-:W-:Y:S02]  /*f950*/  @P1 SHF.R.U32.HI R0, RZ, R4, R5 ;  /* 0x00000004ff001219 */ /* 0x010fe40000011605 */
[----:B------:R-:W-:-:S05]  /*f960*/  IADD3 R5, R9, 0x1, -R8 ;  /* 0x0000000109057810 */ /* 0x000fca0007ffe808 */
[----:B------:R-:W-:-:S04]  /*f970*/  IMAD.IADD R7, R5, 0x1, R0 ;  /* 0x0000000105077824 */ /* 0x000fc800078e0200 */
[----:B------:R-:W-:Y:S01]  /*f980*/  IMAD.IADD R2, R7, 0x1, R2 ;  /* 0x0000000107027824 */ /* 0x000fe200078e0202 */
[----:B--2---:R-:W-:Y:S06]  /*f990*/  @!P2 BRA `(.L_x_1129) ;  /* 0x000000000048a947 */ /* 0x004fec0003800000 */
[C---:B------:R-:W-:Y:S01]  /*f9a0*/  ISETP.GT.AND P0, PT, R7.reuse, RZ, PT ;  /* 0x000000ff0700720c */ /* 0x040fe20003f04270 */
[----:B------:R-:W-:Y:S01]  /*f9b0*/  BSSY B0, `(.L_x_1130) ;  /* 0x000000e000007945 */ /* 0x000fe20003800000 */
[----:B------:R-:W-:-:S11]  /*f9c0*/  VIADD R0, R7, 0xffffffff ;  /* 0xffffffff07007836 */ /* 0x000fd60000000000 */
[----:B------:R-:W-:Y:S05]  /*f9d0*/  @P0 BRA `(.L_x_1131) ;  /* 0x00000000001c0947 */ /* 0x000fea0003800000 */
[----:B------:R-:W-:Y:S01]  /*f9e0*/  ISETP.NE.AND P0, PT, R3, 0x1, PT ;  /* 0x000000010300780c */ /* 0x000fe20003f05270 */
[----:B------:R-:W-:-:S12]  /*f9f0*/  IMAD.MOV R7, RZ, RZ, -R7 ;  /* 0x000000ffff077224 */ /* 0x000fd800078e0a07 */
[----:B------:R-:W0:Y:S02]  /*fa00*/  @P0 LDC.64 R4, c[0x0][0x9e8] ;  /* 0x00027a00ff040b82 */ /* 0x000e240000000a00 */
[----:B0-----:R-:W-:-:S05]  /*fa10*/  @P0 IMAD.HI.U32 R4, R7, R4, RZ ;  /* 0x0000000407040227 */ /* 0x001fca00078e00ff */
[----:B------:R-:W-:-:S04]  /*fa20*/  @P0 SHF.R.U32.HI R7, RZ, R5, R4 ;  /* 0x00000005ff070219 */ /* 0x000fc80000011604 */
[----:B------:R-:W-:Y:S01]  /*fa30*/  LOP3.LUT R0, RZ, R7, RZ, 0x33, !PT ;  /* 0x00000007ff007212 */ /* 0x000fe200078e33ff */
[----:B------:R-:W-:Y:S06]  /*fa40*/  BRA `(.L_x_1132) ;  /* 0x0000000000107947 */ /* 0x000fec0003800000 */
.L_x_1131:
[----:B------:R-:W-:-:S13]  /*fa50*/  ISETP.NE.AND P0, PT, R3, 0x1, PT ;  /* 0x000000010300780c */ /* 0x000fda0003f05270 */
[----:B------:R-:W0:Y:S02]  /*fa60*/  @P0 LDC.64 R4, c[0x0][0x9e8] ;  /* 0x00027a00ff040b82 */ /* 0x000e240000000a00 */
[----:B0-----:R-:W-:-:S05]  /*fa70*/  @P0 IMAD.HI.U32 R4, R0, R4, RZ ;  /* 0x0000000400040227 */ /* 0x001fca00078e00ff */
[----:B------:R-:W-:-:S07]  /*fa80*/  @P0 SHF.R.U32.HI R0, RZ, R5, R4 ;  /* 0x00000005ff000219 */ /* 0x000fce0000011604 */
.L_x_1132:
[----:B------:R-:W-:Y:S05]  /*fa90*/  BSYNC B0 ;  /* 0x0000000000007941 */ /* 0x000fea0003800000 */
.L_x_1130:
[----:B------:R-:W-:-:S05]  /*faa0*/  IMAD R5, R0, R3, R3 ;  /* 0x0000000300057224 */ /* 0x000fca00078e0203 */
[----:B------:R-:W-:-:S07]  /*fab0*/  VIMNMX R2, R2, R5, PT ;  /* 0x0000000502027248 */ /* 0x000fce0003fe0100 */
.L_x_1129:
[----:B------:R-:W0:Y:S01]  /*fac0*/  @P1 LDC R4, c[0x0][0x44c] ;  /* 0x00011300ff041b82 */ /* 0x000e220000000800 */
[----:B------:R-:W-:Y:S01]  /*fad0*/  VIADD R2, R2, 0x7f ;  /* 0x0000007f02027836 */ /* 0x000fe20000000000 */
[----:B------:R-:W-:Y:S01]  /*fae0*/  ULDC UR4, c[0x0][0x9dc] ;  /* 0x0002770000047ab9 */ /* 0x000fe20000000800 */
[----:B------:R-:W-:-:S05]  /*faf0*/  IMAD.MOV.U32 R0, RZ, RZ, R6 ;  /* 0x000000ffff007224 */ /* 0x000fca00078e0006 */
[----:B------:R-:W2:Y:S01]  /*fb00*/  @P1 LDC R5, c[0x0][0x450] ;  /* 0x00011400ff051b82 */ /* 0x000ea20000000800 */
[----:B0-----:R-:W-:-:S05]  /*fb10*/  @P1 IMAD.HI.U32 R4, R6, R4, RZ ;  /* 0x0000000406041227 */ /* 0x001fca00078e00ff */
[----:B--2---:R-:W-:Y:S02]  /*fb20*/  @P1 SHF.R.U32.HI R0, RZ, R5, R4 ;  /* 0x00000005ff001219 */ /* 0x004fe40000011604 */
[----:B------:R-:W-:-:S04]  /*fb30*/  SHF.R.S32.HI R5, RZ, 0x1f, R2 ;  /* 0x0000001fff057819 */ /* 0x000fc80000011402 */
[----:B------:R-:W-:Y:S01]  /*fb40*/  LEA.HI R4, R5, R2, RZ, 0x7 ;  /* 0x0000000205047211 */ /* 0x000fe200078f38ff */
[----:B------:R-:W-:Y:S01]  /*fb50*/  VIADD R2, R9, 0x7f ;  /* 0x0000007f09027836 */ /* 0x000fe20000000000 */
[----:B------:R-:W-:Y:S02]  /*fb60*/  IADD3 R9, R0, R9, -R8 ;  /* 0x0000000900097210 */ /* 0x000fe40007ffe808 */
[----:B------:R-:W-:Y:S02]  /*fb70*/  SHF.R.S32.HI R4, RZ, 0x7, R4 ;  /* 0x00000007ff047819 */ /* 0x000fe40000011404 */
[----:B------:R-:W-:Y:S01]  /*fb80*/  SHF.R.S32.HI R5, RZ, 0x1f, R2 ;  /* 0x0000001fff057819 */ /* 0x000fe20000011402 */
[----:B------:R-:W-:-:S03]  /*fb90*/  VIADD R0, R9, -UR4 ;  /* 0x8000000409007c36 */ /* 0x000fc60008000000 */
[----:B------:R-:W-:-:S04]  /*fba0*/  LEA.HI R5, R5, R2, RZ, 0x7 ;  /* 0x0000000205057211 */ /* 0x000fc800078f38ff */
[----:B------:R-:W-:-:S04]  /*fbb0*/  SHF.R.S32.HI R5, RZ, 0x7, R5 ;  /* 0x00000007ff057819 */ /* 0x000fc80000011405 */
[----:B------:R-:W-:-:S05]  /*fbc0*/  VIMNMX R24, R5, R4, PT ;  /* 0x0000000405187248 */ /* 0x000fca0003fe0100 */
[----:B------:R0:W-:Y:S01]  /*fbd0*/  STL [R1+0x8], R24 ;  /* 0x0000081801007387 */ /* 0x0001e20000100800 */
[----:B------:R-:W-:Y:S05]  /*fbe0*/  @!P2 BRA `(.L_x_1133) ;  /* 0x000000000044a947 */ /* 0x000fea0003800000 */
[----:B------:R-:W-:Y:S01]  /*fbf0*/  ISETP.GT.AND P0, PT, R9, -0x1, PT ;  /* 0xffffffff0900780c */ /* 0x000fe20003f04270 */
[----:B------:R-:W-:-:S12]  /*fc00*/  BSSY B0, `(.L_x_1134) ;  /* 0x000000d000007945 */ /* 0x000fd80003800000 */
[----:B------:R-:W-:Y:S05]  /*fc10*/  @P0 BRA `(.L_x_1135) ;  /* 0x00000000001c0947 */ /* 0x000fea0003800000 */
[----:B------:R-:W-:Y:S02]  /*fc20*/  ISETP.NE.AND P0, PT, R3, 0x1, PT ;  /* 0x000000010300780c */ /* 0x000fe40003f05270 */
[----:B------:R-:W-:-:S11]  /*fc30*/  LOP3.LUT R9, RZ, R9, RZ, 0x33, !PT ;  /* 0x00000009ff097212 */ /* 0x000fd600078e33ff */
[----:B------:R-:W2:Y:S02]  /*fc40*/  @P0 LDC.64 R4, c[0x0][0x9e8] ;  /* 0x00027a00ff040b82 */ /* 0x000ea40000000a00 */
[----:B--2---:R-:W-:-:S05]  /*fc50*/  @P0 IMAD.HI.U32 R4, R9, R4, RZ ;  /* 0x0000000409040227 */ /* 0x004fca00078e00ff */
[----:B------:R-:W-:-:S04]  /*fc60*/  @P0 SHF.R.U32.HI R9, RZ, R5, R4 ;  /* 0x00000005ff090219 */ /* 0x000fc80000011604 */
[----:B------:R-:W-:Y:S01]  /*fc70*/  LOP3.LUT R9, RZ, R9, RZ, 0x33, !PT ;  /* 0x00000009ff097212 */ /* 0x000fe200078e33ff */
[----:B------:R-:W-:Y:S06]  /*fc80*/  BRA `(.L_x_1136) ;  /* 0x0000000000107947 */ /* 0x000fec0003800000 */
.L_x_1135:
[----:B------:R-:W-:-:S13]  /*fc90*/  ISETP.NE.AND P0, PT, R3, 0x1, PT ;  /* 0x000000010300780c */ /* 0x000fda0003f05270 */
[----:B------:R-:W2:Y:S02]  /*fca0*/  @P0 LDC.64 R4, c[0x0][0x9e8] ;  /* 0x00027a00ff040b82 */ /* 0x000ea40000000a00 */
[----:B--2---:R-:W-:-:S05]  /*fcb0*/  @P0 IMAD.HI.U32 R4, R9, R4, RZ ;  /* 0x0000000409040227 */ /* 0x004fca00078e00ff */
[----:B------:R-:W-:-:S07]  /*fcc0*/  @P0 SHF.R.U32.HI R9, RZ, R5, R4 ;  /* 0x00000005ff090219 */ /* 0x000fce0000011604 */
.L_x_1136:
[----:B------:R-:W-:Y:S05]  /*fcd0*/  BSYNC B0 ;  /* 0x0000000000007941 */ /* 0x000fea0003800000 */
.L_x_1134:
[----:B------:R-:W-:-:S05]  /*fce0*/  IMAD R3, R9, R3, RZ ;  /* 0x0000000309037224 */ /* 0x000fca00078e02ff */
[----:B------:R-:W-:-:S07]  /*fcf0*/  VIMNMX R0, R0, R3, !PT ;  /* 0x0000000300007248 */ /* 0x000fce0007fe0100 */
.L_x_1133:
[----:B------:R-:W-:Y:S01]  /*fd00*/  SHF.R.S32.HI R3, RZ, 0x1f, R0 ;  /* 0x0000001fff037819 */ /* 0x000fe20000011400 */
[----:B------:R-:W-:Y:S03]  /*fd10*/  BSSY B7, `(.L_x_1137) ;  /* 0x000034d000077945 */ /* 0x000fe60003800000 */
[----:B------:R-:W-:-:S04]  /*fd20*/  LEA.HI R3, R3, R0, RZ, 0x7 ;  /* 0x0000000003037211 */ /* 0x000fc800078f38ff */
[----:B------:R-:W-:-:S04]  /*fd30*/  SHF.R.S32.HI R3, RZ, 0x7, R3 ;  /* 0x00000007ff037819 */ /* 0x000fc80000011403 */
[----:B------:R-:W-:-:S04]  /*fd40*/  VIMNMX R29, RZ, R3, !PT ;  /* 0x00000003ff1d7248 */ /* 0x000fc80007fe0100 */
[----:B------:R-:W-:-:S13]  /*fd50*/  ISETP.GT.AND P0, PT, R24, R29, PT ;  /* 0x0000001d1800720c */ /* 0x000fda0003f04270 */
        /* <DEDUP_REMOVED lines=8> */
[----:B------:R-:W2:Y:S08]  /*fde0*/  FLO.U32 R0, UR4 ;  /* 0x0000000400007d00 */ /* 0x000eb000080e0000 */
[----:B------:R-:W3:Y:S01]  /*fdf0*/  POPC R5, UR4 ;  /* 0x0000000400057d09 */ /* 0x000ee20008000000 */
[----:B--2---:R-:W-:-:S13]  /*fe00*/  ISETP.EQ.U32.AND P0, PT, R0, R7, PT ;  /* 0x000000070000720c */ /* 0x004fda0003f02070 */
[----:B---3--:R-:W2:Y:S01]  /*fe10*/  @P0 ATOMG.E.ADD.STRONG.GPU PT, R3, desc[UR50][R2.64], R5 ;  /* 0x00000005020309a8 */ /* 0x008ea200081ee1f2 */
[----:B------:R-:W3:Y:S02]  /*fe20*/  S2R R4, SR_LTMASK ;  /* 0x0000000000047919 */ /* 0x000ee40000003900 */
[----:B---3--:R-:W-:-:S04]  /*fe30*/  LOP3.LUT R4, R4, UR4, RZ, 0xc0, !PT ;  /* 0x0000000404047c12 */ /* 0x008fc8000f8ec0ff */
[----:B------:R-:W3:Y:S01]  /*fe40*/  POPC R7, R4 ;  /* 0x0000000400077309 */ /* 0x000ee20000000000 */
[----:B--2---:R-:W3:Y:S02]  /*fe50*/  SHFL.IDX PT, R0, R3, R0, 0x1f ;  /* 0x00001f0003007589 */ /* 0x004ee400000e0000 */
[----:B---3--:R-:W-:Y:S01]  /*fe60*/  IADD3 R16, R0, UR37, R7 ;  /* 0x0000002500107c10 */ /* 0x008fe2000fffe007 */
[----:B------:R-:W-:Y:S06]  /*fe70*/  BRA `(.L_x_1139) ;  /* 0x0000003000d87947 */ /* 0x000fec0003800000 */
.L_x_1138:
        /* <DEDUP_REMOVED lines=9> */
[----:B------:R-:W2:Y:S01]  /*ff10*/  LDC.64 R2, c[0x4][R2] ;  /* 0x0100000002027b82 */ /* 0x000ea20000000a00 */
[----:B------:R-:W-:Y:S02]  /*ff20*/  IMAD.U32 R5, RZ, RZ, UR7 ;  /* 0x00000007ff057e24 */ /* 0x000fe4000f8e00ff */
[----:B------:R-:W-:Y:S02]  /*ff30*/  IMAD.U32 R6, RZ, RZ, UR8 ;  /* 0x00000008ff067e24 */ /* 0x000fe4000f8e00ff */
[----:B------:R-:W-:-:S02]  /*ff40*/  IMAD.U32 R7, RZ, RZ, UR9 ;  /* 0x00000009ff077e24 */ /* 0x000fc4000f8e00ff */
[----:B------:R-:W-:Y:S02]  /*ff50*/  IMAD.U32 R10, RZ, RZ, UR4 ;  /* 0x00000004ff0a7e24 */ /* 0x000fe4000f8e00ff */
[----:B------:R-:W-:Y:S02]  /*ff60*/  IMAD.U32 R11, RZ, RZ, UR5 ;  /* 0x00000005ff0b7e24 */ /* 0x000fe4000f8e00ff */
[----:B-1----:R-:W-:Y:S02]  /*ff70*/  IMAD.MOV.U32 R8, RZ, RZ, 0x70 ;  /* 0x00000070ff087424 */ /* 0x002fe400078e00ff */
[----:B------:R-:W-:Y:S02]  /*ff80*/  IMAD.MOV.U32 R12, RZ, RZ, 0x1 ;  /* 0x00000001ff0c7424 */ /* 0x000fe400078e00ff */
[----:B------:R-:W-:-:S07]  /*ff90*/  IMAD.MOV.U32 R13, RZ, RZ, RZ ;  /* 0x000000ffff0d7224 */ /* 0x000fce00078e00ff */
[----:B------:R-:W-:-:S07]  /*ffa0*/  LEPC R20, `(.L_x_1141) ;  /* 0x000000001014794e */ /* 0x000fce0000000000 */
[----:B0-2---:R-:W-:Y:S05]  /*ffb0*/  CALL.ABS.NOINC R2 ;  /* 0x0000000002007343 */ /* 0x005fea0003c00000 */
.L_x_1141:
[----:B------:R-:W-:Y:S05]  /*ffc0*/  BSYNC B6 ;  /* 0x0000000000067941 */ /* 0x000fea0003800000 */
.L_x_1140:
        /* <DEDUP_REMOVED lines=9> */
[----:B------:R-:W-:Y:S02]  /*10060*/  IMAD.U32 R4, RZ, RZ, UR6 ;  /* 0x00000006ff047e24 */ /* 0x000fe4000f8e00ff */
[----:B------:R-:W-:Y:S02]  /*10070*/  IMAD.U32 R5, RZ, RZ, UR7 ;  /* 0x00000007ff057e24 */ /* 0x000fe4000f8e00ff */
[----:B------:R-:W-:Y:S02]  /*10080*/  IMAD.U32 R6, RZ, RZ, UR8 ;  /* 0x00000008ff067e24 */ /* 0x000fe4000f8e00ff */
[----:B------:R-:W-:-:S02]  /*10090*/  IMAD.U32 R7, RZ, RZ, UR9 ;  /* 0x00000009ff077e24 */ /* 0x000fc4000f8e00ff */
[----:B------:R-:W-:Y:S02]  /*100a0*/  IMAD.U32 R10, RZ, RZ, UR4 ;  /* 0x00000004ff0a7e24 */ /* 0x000fe4000f8e00ff */
[----:B------:R-:W-:Y:S02]  /*100b0*/  IMAD.U32 R11, RZ, RZ, UR5 ;  /* 0x00000005ff0b7e24 */ /* 0x000fe4000f8e00ff */
[----:B-1----:R-:W-:Y:S02]  /*100c0*/  IMAD.MOV.U32 R8, RZ, RZ, 0x70 ;  /* 0x00000070ff087424 */ /* 0x002fe400078e00ff */
[----:B------:R-:W-:Y:S02]  /*100d0*/  IMAD.MOV.U32 R12, RZ, RZ, 0x1 ;  /* 0x00000001ff0c7424 */ /* 0x000fe400078e00ff */
[----:B--2---:R-:W-:-:S07]  /*100e0*/  IMAD.MOV.U32 R13, RZ, RZ, RZ ;  /* 0x000000ffff0d7224 */ /* 0x004fce00078e00ff */
[----:B------:R-:W-:-:S07]  /*100f0*/  LEPC R20, `(.L_x_1144) ;  /* 0x000000001014794e */ /* 0x000fce0000000000 */
[----:B0--3--:R-:W-:Y:S05]  /*10100*/  CALL.ABS.NOINC R2 ;  /* 0x0000000002007343 */ /* 0x009fea0003c00000 */
.L_x_1144:
[----:B------:R0:W1:Y:S01]  /*10110*/  LDC.64 R2, c[0x4][R17] ;  /* 0x0100000011027b82 */ /* 0x0000620000000a00 */
[----:B------:R-:W-:Y:S01]  /*10120*/  ULDC.64 UR6, c[0x4][0xa8] ;  /* 0x01002a0000067ab9 */ /* 0x000fe20000000a00 */
[----:B------:R-:W-:Y:S01]  /*10130*/  ULDC.64 UR8, c[0x4][0xb0] ;  /* 0x01002c0000087ab9 */ /* 0x000fe20000000a00 */
[----:B------:R-:W-:Y:S01]  /*10140*/  ULDC.64 UR4, c[0x4][0x18] ;  /* 0x0100060000047ab9 */ /* 0x000fe20000000a00 */
        /* <DEDUP_REMOVED lines=11> */
.L_x_1143:
[----:B------:R-:W-:Y:S05]  /*10200*/  BSYNC B6 ;  /* 0x0000000000067941 */ /* 0x000fea0003800000 */
.L_x_1142:
[----:B------:R-:W-:Y:S01]  /*10210*/  ULDC.64 UR4, c[0x0][0x9f8] ;  /* 0x00027e0000047ab9 */ /* 0x000fe20000000a00 */
[----:B------:R-:W-:Y:S01]  /*10220*/  IMAD.MOV.U32 R25, RZ, RZ, R19 ;  /* 0x000000ffff197224 */ /* 0x000fe200078e0013 */
[----:B------:R-:W-:-:S04]  /*10230*/  ISETP.NE.U32.AND P0, PT, RZ, UR4, PT ;  /* 0x00000004ff007c0c */ /* 0x000fc8000bf05070 */
[----:B------:R-:W-:Y:S01]  /*10240*/  ISETP.NE.AND.EX P0, PT, RZ, UR5, PT, P0 ;  /* 0x00000005ff007c0c */ /* 0x000fe2000bf05300 */
[----:B------:R-:W-:-:S12]  /*10250*/  ULDC.64 UR4, c[0x0][0xa08] ;  /* 0x0002820000047ab9 */ /* 0x000fd80000000a00 */
[----:B------:R-:W2:Y:S02]  /*10260*/  @P0 LDC.64 R2, c[0x0][0x9f8] ;  /* 0x00027e00ff020b82 */ /* 0x000ea40000000a00 */
[----:B--2---:R-:W-:-:S05]  /*10270*/  @P0 IMAD.WIDE R2, R19, 0x4, R2 ;  /* 0x0000000413020825 */ /* 0x004fca00078e0202 */
[----:B------:R2:W3:Y:S01]  /*10280*/  @P0 LDG.E R25, desc[UR50][R2.64] ;  /* 0x0000003202190981 */ /* 0x0004e2000c1e1900 */
[----:B0-----:R-:W-:Y:S01]  /*10290*/  VIADD R24, R24, 0xffffffff ;  /* 0xffffffff18187836 */ /* 0x001fe20000000000 */
[----:B--2---:R-:W0:Y:S02]  /*102a0*/  LDC.64 R2, c[0x0][0x418] ;  /* 0x00010600ff027b82 */ /* 0x004e240000000a00 */
[----:B0-----:R-:W-:Y:S01]  /*102b0*/  LOP3.LUT P0, RZ, R2, UR4, RZ, 0xfc, !PT ;  /* 0x0000000402ff7c12 */ /* 0x001fe2000f80fcff */
[----:B------:R-:W-:-:S03]  /*102c0*/  UMOV UR4, 0xffffffff ;  /* 0xffffffff00047882 */ /* 0x000fc60000000000 */
[----:B------:R-:W-:Y:S02]  /*102d0*/  LOP3.LUT P0, RZ, R3, UR5, RZ, 0xfc, P0 ;  /* 0x0000000503ff7c12 */ /* 0x000fe4000800fcff */
[----:B---3--:R-:W-:Y:S02]  /*102e0*/  SHF.R.S32.HI R28, RZ, 0x1f, R25 ;  /* 0x0000001fff1c7819 */ /* 0x008fe40000011419 */
[----:B------:R-:W-:Y:S01]  /*102f0*/  SEL R17, R25, RZ, !P0 ;  /* 0x000000ff19117207 */ /* 0x000fe20004000000 */
[----:B------:R-:W-:Y:S08]  /*10300*/  BRA.DIV UR4, `(.L_x_1145) ;  /* 0x0000004204807947 */ /* 0x000ff0000b800000 */
[----:B------:R-:W0:Y:S02]  /*10310*/  S2R R0, SR_TID.X ;  /* 0x0000000000007919 */ /* 0x000e240000002100 */
[----:B0-----:R-:W-:-:S04]  /*10320*/  SHF.R.U32.HI R0, RZ, 0x5, R0 ;  /* 0x00000005ff007819 */ /* 0x001fc80000011600 */
[----:B------:R-:W-:-:S05]  /*10330*/  LOP3.LUT R0, R0, 0x3, RZ, 0xc0, !PT ;  /* 0x0000000300007812 */ /* 0x000fca00078ec0ff */
[----:B------:R0:W2:Y:S02]  /*10340*/  SHFL.IDX PT, R14, R0, RZ, 0x1f ;  /* 0x00001fff000e7589 */ /* 0x0000a400000e0000 */
.L_x_1239:
[----:B0-----:R-:W3:Y:S01]  /*10350*/  LDL.LU R0, [R1] ;  /* 0x0000000001007983 */ /* 0x001ee20000300800 */
[----:B------:R-:W-:Y:S02]  /*10360*/  PLOP3.LUT P1, PT, PT, PT, PT, 0x8, 0x0 ;  /* 0x000000000000781c */ /* 0x000fe40003f2e170 */
[----:B--2---:R-:W-:Y:S02]  /*10370*/  ISETP.NE.AND P0, PT, R14, RZ, PT ;  /* 0x000000ff0e00720c */ /* 0x004fe40003f05270 */
[----:B---3--:R-:W-:-:S09]  /*10380*/  LOP3.LUT R0, R0, 0xfffffffe, RZ, 0xc0, !PT ;  /* 0xfffffffe00007812 */ /* 0x008fd200078ec0ff */
[----:B------:R-:W-:-:S05]  /*10390*/  @P1 LOP3.LUT R0, R0, 0x1, RZ, 0xfc, !PT ;  /* 0x0000000100001812 */ /* 0x000fca00078efcff */
[----:B------:R0:W-:Y:S01]  /*103a0*/  STL [R1], R0 ;  /* 0x0000000001007387 */ /* 0x0001e20000100800 */
[----:B------:R-:W-:Y:S05]  /*103b0*/  @P0 BRA `(.L_x_1146) ;  /* 0x0000000000f40947 */ /* 0x000fea0003800000 */
[----:B------:R-:W-:-:S03]  /*103c0*/  UMOV UR4, 0xffffffff ;  /* 0xffffffff00047882 */ /* 0x000fc60000000000 */
[----:B------:R-:W-:Y:S05]  /*103d0*/  BRA.DIV UR4, `(.L_x_1147) ;  /* 0x0000004204807947 */ /* 0x000fea000b800000 */
[----:B------:R-:W-:-:S13]  /*103e0*/  ELECT P6, URZ, PT ;  /* 0x00000000003f782f */ /* 0x000fda00038c0000 */
.L_x_1242:
[----:B------:R-:W-:Y:S05]  /*103f0*/  @!P6 BRA `(.L_x_1146) ;  /* 0x0000000000e4e947 */ /* 0x000fea0003800000 */
[----:B------:R-:W-:-:S04]  /*10400*/  ISETP.NE.U32.AND P0, PT, R2, RZ, PT ;  /* 0x000000ff0200720c */ /* 0x000fc80003f05070 */
[----:B------:R-:W-:-:S13]  /*10410*/  ISETP.NE.AND.EX P0, PT, R3, RZ, PT, P0 ;  /* 0x000000ff0300720c */ /* 0x000fda0003f05300 */
[----:B------:R-:W-:Y:S05]  /*10420*/  @!P0 BRA `(.L_x_1148) ;  /* 0x0000000000448947 */ /* 0x000fea0003800000 */
[----:B0-----:R-:W0:Y:S01]  /*10430*/  LDC R0, c[0x0][0x43c] ;  /* 0x00010f00ff007b82 */ /* 0x001e220000000800 */
        /* <DEDUP_REMOVED lines=9> */
[----:B------:R-:W-:Y:S02]  /*104d0*/  IMAD R0, R28, UR4, RZ ;  /* 0x000000041c007c24 */ /* 0x000fe4000f8e02ff */
[----:B------:R-:W-:-:S04]  /*104e0*/  IMAD.WIDE.U32 R4, R25, UR4, R4 ;  /* 0x0000000419047c25 */ /* 0x000fc8000f8e0004 */
[----:B------:R-:W-:Y:S01]  /*104f0*/  IMAD R0, R25, UR5, R0 ;  /* 0x0000000519007c24 */ /* 0x000fe2000f8e0200 */
[----:B------:R-:W-:-:S03]  /*10500*/  LEA R2, P0, R4, R2, 0x2 ;  /* 0x0000000204027211 */ /* 0x000fc600078010ff */
[----:B------:R-:W-:-:S05]  /*10510*/  IMAD.IADD R0, R5, 0x1, R0 ;  /* 0x0000000105007824 */ /* 0x000fca00078e0200 */
[----:B------:R-:W-:-:S05]  /*10520*/  LEA.HI.X R3, R4, R3, R0, 0x2, P0 ;  /* 0x0000000304037211 */ /* 0x000fca00000f1400 */
[----:B------:R2:W5:Y:S02]  /*10530*/  LDG.E R17, desc[UR50][R2.64] ;  /* 0x0000003202117981 */ /* 0x000564000c1e1900 */
.L_x_1148:
[----:B0-----:R-:W0:Y:S01]  /*10540*/  S2R R0, SR_TID.X ;  /* 0x0000000000007919 */ /* 0x001e220000002100 */
[----:B--2---:R-:W-:Y:S01]  /*10550*/  IMAD R3, R23, 0x8, R22 ;  /* 0x0000000817037824 */ /* 0x004fe200078e0216 */
[----:B0-----:R-:W-:Y:S02]  /*10560*/  LOP3.LUT R2, R0, 0x7f, RZ, 0xc0, !PT ;  /* 0x0000007f00027812 */ /* 0x001fe400078ec0ff */
[----:B------:R-:W-:Y:S02]  /*10570*/  SHF.L.U32 R0, R26, 0x1f, RZ ;  /* 0x0000001f1a007819 */ /* 0x000fe400000006ff */
[----:B------:R-:W-:Y:S02]  /*10580*/  ISETP.NE.AND P1, PT, R2, RZ, PT ;  /* 0x000000ff0200720c */ /* 0x000fe40003f25270 */
[----:B------:R-:W0:Y:S02]  /*10590*/  SYNCS.PHASECHK.TRANS64.TRYWAIT P0, [R3+URZ+0x16840], R0 ;  /* 0x01684000030075a7 */ /* 0x000e24000800017f */
[----:B0-----:R-:W-:Y:S09]  /*105a0*/  @!P0 BRA `(.L_x_1149) ;  /* 0x00000040002c8947 */ /* 0x001ff20003800000 */
.L_x_1243:
        /* <DEDUP_REMOVED lines=8> */
.L_x_1150:
[----:B------:R-:W2:Y:S01]  /*10630*/  LDL.LU R2, [R1] ;  /* 0x0000000001027983 */ /* 0x000ea20000300800 */
[----:B0-----:R-:W-:Y:S01]  /*10640*/  IMAD R0, R23, 0x4000, R22 ;  /* 0x0000400017007824 */ /* 0x001fe200078e0216 */
        /* <DEDUP_REMOVED lines=8> */
[----:B------:R-:W-:-:S02]  /*106d0*/  PLOP3.LUT P0, PT, PT, PT, PT, 0x80, 0x0 ;  /* 0x000000000000781c */ /* 0x000fc40003f0f070 */
[----:B------:R-:W-:Y:S02]  /*106e0*/  R2UR UR12, R18 ;  /* 0x00000000120c72ca */ /* 0x000fe400000e0000 */
[----:B-----5:R-:W-:Y:S01]  /*106f0*/  R2UR UR13, R17 ;  /* 0x00000000110d72ca */ /* 0x020fe200000e0000 */
[----:B------:R-:W-:-:S04]  /*10700*/  UIADD3 UR9, UR9, 0x16830, URZ ;  /* 0x0001683009097890 */ /* 0x000fc8000fffe03f */
[----:B------:R-:W-:Y:S02]  /*10710*/  ULEA UR11, UR11, UR4, 0x7 ;  /* 0x000000040b0b7291 */ /* 0x000fe4000f8e383f */
[----:B------:R-:W-:Y:S01]  /*10720*/  UIADD3 UR8, UR8, 0xe400, URZ ;  /* 0x0000e40008087890 */ /* 0x000fe2000fffe03f */
[----:B------:R-:W-:-:S08]  /*10730*/  UMOV UR4, 0x0 ;  /* 0x0000000000047882 */ /* 0x000fd00000000000 */
[----:B------:R3:W-:Y:S01]  /*10740*/  UTMALDG.4D [UR8], [UR6], desc[UR4] ;  /* 0x00000408060075b4 */ /* 0x0007e20008019000 */
[----:B--2---:R-:W-:-:S04]  /*10750*/  LOP3.LUT R2, R2, 0xfffffffe, RZ, 0xc0, !PT ;  /* 0xfffffffe02027812 */ /* 0x004fc800078ec0ff */
[----:B------:R-:W-:-:S05]  /*10760*/  @P0 LOP3.LUT R2, R2, 0x1, RZ, 0xfc, !PT ;  /* 0x0000000102020812 */ /* 0x000fca00078efcff */
[----:B------:R3:W-:Y:S01]  /*10770*/  STL [R1], R2 ;  /* 0x0000000201007387 */ /* 0x0007e20000100800 */
[----:B------:R-:W-:Y:S01]  /*10780*/  NOP ;  /* 0x0000000000007918 */ /* 0x000fe20000000000 */
.L_x_1146:
[----:B------:R-:W0:Y:S01]  /*10790*/  LDL.LU R3, [R1+0x18] ;  /* 0x0000180001037983 */ /* 0x000e220000300800 */
[----:B------:R-:W-:Y:S05]  /*107a0*/  WARPSYNC.ALL ;  /* 0x0000000000007948 */ /* 0x000fea0003800000 */
[----:B---3--:R-:W-:Y:S01]  /*107b0*/  ULDC.64 UR4, c[0x0][0x298] ;  /* 0x0000a60000047ab9 */ /* 0x008fe20000000a00 */
[----:B------:R-:W-:Y:S01]  /*107c0*/  VIADD R2, R22, 0x8400 ;  /* 0x0000840016027836 */ /* 0x000fe20000000000 */
[----:B------:R-:W-:Y:S01]  /*107d0*/  ULDC.64 UR6, c[0x0][0xa00] ;  /* 0x0002800000067ab9 */ /* 0x000fe20000000a00 */
[----:B------:R-:W-:Y:S01]  /*107e0*/  BSSY B6, `(.L_x_1151) ;  /* 0x0000024000067945 */ /* 0x000fe20003800000 */
[----:B------:R-:W-:Y:S01]  /*107f0*/  BAR.SYNC.DEFER_BLOCKING 0x8, 0x200 ;  /* 0x0208000000007b1d */ /* 0x000fe20000010000 */
[----:B------:R-:W-:-:S02]  /*10800*/  ISETP.NE.U32.AND P0, PT, RZ, UR6, PT ;  /* 0x00000006ff007c0c */ /* 0x000fc4000bf05070 */
[----:B------:R-:W-:Y:S02]  /*10810*/  LOP3.LUT P1, RZ, R2, 0x3ff, RZ, 0xc0, !PT ;  /* 0x000003ff02ff7812 */ /* 0x000fe4000782c0ff */
[----:B------:R-:W-:Y:S02]  /*10820*/  ISETP.NE.AND.EX P0, PT, RZ, UR7, PT, P0 ;  /* 0x00000007ff007c0c */ /* 0x000fe4000bf05300 */
[----:B0-----:R-:W-:Y:S01]  /*10830*/  SHF.R.S32.HI R0, RZ, 0x1f, R3 ;  /* 0x0000001fff007819 */ /* 0x001fe20000011403 */
[----:B------:R-:W-:-:S04]  /*10840*/  IMAD.WIDE.U32 R4, R3, UR4, RZ ;  /* 0x0000000403047c25 */ /* 0x000fc8000f8e00ff */
[----:B------:R-:W-:Y:S01]  /*10850*/  IMAD R0, R0, UR4, RZ ;  /* 0x0000000400007c24 */ /* 0x000fe2000f8e02ff */
[----:B------:R0:W-:Y:S03]  /*10860*/  STL.64 [R1+0x18], R4 ;  /* 0x0000180401007387 */ /* 0x0001e60000100a00 */
[----:B------:R-:W-:Y:S01]  /*10870*/  IMAD R2, R3, UR5, R0 ;  /* 0x0000000503027c24 */ /* 0x000fe2000f8e0200 */
[----:B------:R-:W-:-:S04]  /*10880*/  SHF.R.S32.HI R0, RZ, 0x1f, R19 ;  /* 0x0000001fff007819 */ /* 0x000fc80000011413 */
[----:B------:R-:W-:Y:S02]  /*10890*/  SEL R3, R0, RZ, !P0 ;  /* 0x000000ff00037207 */ /* 0x000fe40004000000 */
[----:B------:R-:W-:Y:S01]  /*108a0*/  SEL R0, R19, RZ, !P0 ;  /* 0x000000ff13007207 */ /* 0x000fe20004000000 */
[----:B0-----:R-:W-:Y:S01]  /*108b0*/  IMAD.IADD R4, R5, 0x1, R2 ;  /* 0x0000000105047824 */ /* 0x001fe200078e0202 */
[----:B------:R-:W-:-:S04]  /*108c0*/  SHF.R.S32.HI R2, RZ, 0x1f, R18 ;  /* 0x0000001fff027819 */ /* 0x000fc80000011412 */
[----:B------:R0:W-:Y:S04]  /*108d0*/  STL [R1+0x28], R4 ;  /* 0x0000280401007387 */ /* 0x0001e80000100800 */
[----:B------:R0:W-:Y:S04]  /*108e0*/  STL [R1+0x30], R3 ;  /* 0x0000300301007387 */ /* 0x0001e80000100800 */
        /* <DEDUP_REMOVED lines=18> */
[----:B0-----:R-:W-:Y:S05]  /*10a10*/  CALL.ABS.NOINC R2 ;  /* 0x0000000002007343 */ /* 0x001fea0003c00000 */
.L_x_1152:
[----:B------:R-:W-:Y:S05]  /*10a20*/  BSYNC B6 ;  /* 0x0000000000067941 */ /* 0x000fea0003800000 */
.L_x_1151:
[----:B0-----:R-:W2:Y:S01]  /*10a30*/  LDL.LU R0, [R1+0x28] ;  /* 0x0000280001007983 */ /* 0x001ea20000300800 */
[----:B------:R-:W0:Y:S01]  /*10a40*/  LDC R9, c[0x0][0x448] ;  /* 0x00011200ff097b82 */ /* 0x000e220000000800 */
[----:B------:R-:W-:Y:S01]  /*10a50*/  ULDC.64 UR4, c[0x0][0x2d8] ;  /* 0x0000b60000047ab9 */ /* 0x000fe20000000a00 */
[----:B------:R-:W-:Y:S01]  /*10a60*/  ULDC.64 UR6, c[0x0][0x2c8] ;  /* 0x0000b20000067ab9 */ /* 0x000fe20000000a00 */
[----:B------:R-:W2:Y:S01]  /*10a70*/  LDL.LU.64 R2, [R1+0x18] ;  /* 0x0000180001027983 */ /* 0x000ea20000300a00 */
[----:B------:R-:W-:-:S03]  /*10a80*/  ULDC.64 UR8, c[0x0][0x280] ;  /* 0x0000a00000087ab9 */ /* 0x000fc60000000a00 */
[----:B------:R-:W3:Y:S04]  /*10a90*/  LDL.LU R20, [R1+0x2c] ;  /* 0x00002c0001147983 */ /* 0x000ee80000300800 */
[----:B------:R-:W4:Y:S04]  /*10aa0*/  LDL.LU R21, [R1+0x30] ;  /* 0x0000300001157983 */ /* 0x000f280000300800 */
[----:B------:R-:W4:Y:S04]  /*10ab0*/  LDL.LU R4, [R1+0x20] ;  /* 0x0000200001047983 */ /* 0x000f280000300800 */
[----:B------:R-:W4:Y:S04]  /*10ac0*/  LDL R12, [R1+0xc] ;  /* 0x00000c00010c7983 */ /* 0x000f280000100800 */
[----:B------:R0:W5:Y:S02]  /*10ad0*/  LDL R10, [R1+0x4] ;  /* 0x00000400010a7983 */ /* 0x0001640000100800 */
[----:B0-----:R-:W-:-:S13]  /*10ae0*/  ISETP.NE.AND P1, PT, R9, 0x1, PT ;  /* 0x000000010900780c */ /* 0x001fda0003f25270 */
[----:B------:R-:W0:Y:S08]  /*10af0*/  @P1 LDC R5, c[0x0][0x450] ;  /* 0x00011400ff051b82 */ /* 0x000e300000000800 */
[----:B-1----:R-:W1:Y:S01]  /*10b00*/  @P1 LDC R8, c[0x0][0x44c] ;  /* 0x00011300ff081b82 */ /* 0x002e620000000800 */
[----:B------:R-:W1:Y:S01]  /*10b10*/  S2R R11, SR_TID.X ;  /* 0x00000000000b7919 */ /* 0x000e620000002100 */
        /* <DEDUP_REMOVED lines=12> */
[----:B------:R-:W4:Y:S01]  /*10be0*/  @P1 LDC R4, c[0x0][0x44c] ;  /* 0x00011300ff041b82 */ /* 0x000f220000000800 */
[----:B--2---:R-:W-:-:S04]  /*10bf0*/  LOP3.LUT R20, R20, 0x7f, RZ, 0xc0, !PT ;  /* 0x0000007f14147812 */ /* 0x004fc800078ec0ff */
[----:B------:R-:W-:Y:S01]  /*10c00*/  SHF.R.U32.HI R20, RZ, 0x3, R20 ;  /* 0x00000003ff147819 */ /* 0x000fe20000011614 */
[----:B---3--:R-:W-:-:S05]  /*10c10*/  IMAD.SHL.U32 R6, R21, 0x10, RZ ;  /* 0x0000001015067824 */ /* 0x008fca00078e00ff */
[----:B------:R-:W-:Y:S01]  /*10c20*/  LOP3.LUT R6, R20, 0x70, R6, 0xf8, !PT ;  /* 0x0000007014067812 */ /* 0x000fe200078ef806 */
[----:B------:R-:W-:-:S04]  /*10c30*/  IMAD.IADD R3, R3, 0x1, R0 ;  /* 0x0000000103037824 */ /* 0x000fc800078e0200 */
[----:B------:R-:W-:-:S04]  /*10c40*/  IMAD.IADD R6, R6, 0x1, R12 ;  /* 0x0000000106067824 */ /* 0x000fc800078e020c */
[----:B----4-:R-:W-:-:S04]  /*10c50*/  @P1 IMAD.HI.U32 R0, R6, R4, RZ ;  /* 0x0000000406001227 */ /* 0x010fc800078e00ff */
[----:B------:R-:W-:Y:S01]  /*10c60*/  IMAD.MOV.U32 R4, RZ, RZ, R6 ;  /* 0x000000ffff047224 */ /* 0x000fe200078e0006 */
[----:B0-----:R-:W-:-:S04]  /*10c70*/  @P1 SHF.R.U32.HI R4, RZ, R5, R0 ;  /* 0x00000005ff041219 */ /* 0x001fc80000011600 */
        /* <DEDUP_REMOVED lines=11> */
[----:B------:R-:W-:-:S03]  /*10d30*/  LEA R0, P0, R4, UR8, 0x1 ;  /* 0x0000000804007c11 */ /* 0x000fc6000f8008ff */
[----:B------:R-:W-:-:S05]  /*10d40*/  IMAD.IADD R5, R5, 0x1, R7 ;  /* 0x0000000105057824 */ /* 0x000fca00078e0207 */
[----:B------:R-:W-:Y:S02]  /*10d50*/  LEA.HI.X R4, R4, UR9, R5, 0x1, P0 ;  /* 0x0000000904047c11 */ /* 0x000fe400080f0c05 */
[----:B------:R-:W0:Y:S01]  /*10d60*/  @P1 LDC R5, c[0x0][0x450] ;  /* 0x00011400ff051b82 */ /* 0x000e220000000800 */
[----:B------:R-:W-:-:S04]  /*10d70*/  VIADD R7, R6, 0x80 ;  /* 0x0000008006077836 */ /* 0x000fc80000000000 */
[----:B-1----:R-:W-:-:S04]  /*10d80*/  @P1 IMAD.HI.U32 R8, R7, R8, RZ ;  /* 0x0000000807081227 */ /* 0x002fc800078e00ff */
[----:B------:R-:W-:Y:S01]  /*10d90*/  IMAD.MOV.U32 R6, RZ, RZ, R7 ;  /* 0x000000ffff067224 */ /* 0x000fe200078e0007 */
        /* <DEDUP_REMOVED lines=23> */
[----:B------:R-:W2:Y:S04]  /*10f10*/  LDL.LU R7, [R1+0x10] ;  /* 0x0000100001077983 */ /* 0x000ea80000300800 */
[----:B------:R-:W3:Y:S04]  /*10f20*/  LDL.LU R11, [R1+0xc] ;  /* 0x00000c00010b7983 */ /* 0x000ee80000300800 */
[----:B------:R-:W0:Y:S04]  /*10f30*/  SHFL.IDX PT, R8, R0, RZ, 0x181f ;  /* 0x00181fff00087589 */ /* 0x000e2800000e0000 */
[----:B------:R-:W-:Y:S01]  /*10f40*/  SHFL.IDX PT, R14, R5, 0x1, 0x181f ;  /* 0x00381f00050e7f89 */ /* 0x000fe200000e0000 */
[----:B--2---:R-:W-:-:S03]  /*10f50*/  IMAD R6, R7, R9, RZ ;  /* 0x0000000907067224 */ /* 0x004fc600078e02ff */
[----:B------:R-:W1:Y:S01]  /*10f60*/  SHFL.IDX PT, R7, R4, RZ, 0x181f ;  /* 0x00181fff04077589 */ /* 0x000e6200000e0000 */
[----:B---3--:R-:W-:-:S05]  /*10f70*/  IMAD.IADD R3, R21, 0x1, R11 ;  /* 0x0000000115037824 */ /* 0x008fca00078e020b */
[----:B------:R-:W-:-:S13]  /*10f80*/  ISETP.GE.AND P1, PT, R3, R6, PT ;  /* 0x000000060300720c */ /* 0x000fda0003f26270 */
[----:B0-----:R-:W-:-:S05]  /*10f90*/  @!P1 LEA R8, P2, R20, R8, 0x1 ;  /* 0x0000000814089211 */ /* 0x001fca00078408ff */
[----:B-1----:R-:W-:-:S04]  /*10fa0*/  @!P1 IMAD.X R7, RZ, RZ, R7, P2 ;  /* 0x000000ffff079224 */ /* 0x002fc800010e0607 */
[----:B------:R-:W-:Y:S02]  /*10fb0*/  @!P1 IMAD.MOV.U32 R9, RZ, RZ, R7 ;  /* 0x000000ffff099224 */ /* 0x000fe400078e0007 */
[----:B------:R-:W-:-:S03]  /*10fc0*/  VIADD R7, R3, 0x10 ;  /* 0x0000001003077836 */ /* 0x000fc60000000000 */
[----:B-----5:R0:W-:Y:S02]  /*10fd0*/  @!P1 LDGSTS.E.BYPASS.LTC128B.128 [R10+0x8400], desc[UR50][R8.64], !P0 ;  /* 0x08400000080a9fae */ /* 0x0201e4000c101d72 */
[----:B------:R-:W-:Y:S02]  /*10fe0*/  ISETP.GE.AND P1, PT, R7, R6, PT ;  /* 0x000000060700720c */ /* 0x000fe40003f26270 */
[----:B------:R-:W-:Y:S04]  /*10ff0*/  SHFL.IDX PT, R7, R4, 0x1, 0x181f ;  /* 0x00381f0004077f89 */ /* 0x000fe800000e0000 */
[----:B0-----:R-:W0:Y:S07]  /*11000*/  SHFL.IDX PT, R8, R0, 0x1, 0x181f ;  /* 0x00381f0000087f89 */ /* 0x001e2e00000e0000 */
[----:B0-----:R-:W-:-:S05]  /*11010*/  @!P1 LEA R8, P2, R20, R8, 0x1 ;  /* 0x0000000814089211 */ /* 0x001fca00078408ff */
[----:B------:R-:W-:-:S04]  /*11020*/  @!P1 IMAD.X R7, RZ, RZ, R7, P2 ;  /* 0x000000ffff079224 */ /* 0x000fc800010e0607 */
[----:B------:R-:W-:Y:S02]  /*11030*/  @!P1 IMAD.MOV.U32 R9, RZ, RZ, R7 ;  /* 0x000000ffff099224 */ /* 0x000fe400078e0007 */
[----:B------:R-:W-:-:S03]  /*11040*/  VIADD R7, R3, 0x20 ;  /* 0x0000002003077836 */ /* 0x000fc60000000000 */
[----:B------:R0:W-:Y:S02]  /*11050*/  @!P1 LDGSTS.E.BYPASS.LTC128B.128 [R10+0x8c00], desc[UR50][R8.64], !P0 ;  /* 0x08c00000080a9fae */ /* 0x0001e4000c101d72 */
        /* <DEDUP_REMOVED lines=34> */
[----:B------:R-:W-:Y:S04]  /*11280*/  SHFL.IDX PT, R4, R4, 0x7, 0x181f ;  /* 0x00f81f0004047f89 */ /* 0x000fe800000e0000 */
[----:B0-----:R-:W0:Y:S03]  /*11290*/  SHFL.IDX PT, R8, R0, 0x6, 0x181f ;  /* 0x00d81f0000087f89 */ /* 0x001e2600000e0000 */
[----:B0-----:R-:W-:-:S05]  /*112a0*/  @!P1 LEA R8, P2, R20, R8, 0x1 ;  /* 0x0000000814089211 */ /* 0x001fca00078408ff */
[----:B------:R-:W-:-:S04]  /*112b0*/  @!P1 IMAD.X R7, RZ, RZ, R7, P2 ;  /* 0x000000ffff079224 */ /* 0x000fc800010e0607 */
[----:B------:R-:W-:Y:S02]  /*112c0*/  @!P1 IMAD.MOV.U32 R9, RZ, RZ, R7 ;  /* 0x000000ffff099224 */ /* 0x000fe400078e0007 */
[----:B------:R-:W-:-:S03]  /*112d0*/  VIADD R7, R3, 0x80 ;  /* 0x0000008003077836 */ /* 0x000fc60000000000 */
[----:B------:R0:W-:Y:S02]  /*112e0*/  @!P1 LDGSTS.E.BYPASS.LTC128B.128 [R10+0xb400], desc[UR50][R8.64], !P0 ;  /* 0x0b400000080a9fae */ /* 0x0001e4000c101d72 */
[----:B------:R-:W-:Y:S01]  /*112f0*/  ISETP.GE.AND P2, PT, R7, R6, PT ;  /* 0x000000060700720c */ /* 0x000fe20003f46270 */
[----:B------:R-:W-:-:S05]  /*11300*/  VIADD R7, R3, 0x70 ;  /* 0x0000007003077836 */ /* 0x000fca0000000000 */
[----:B------:R-:W-:Y:S02]  /*11310*/  ISETP.GE.AND P1, PT, R7, R6, PT ;  /* 0x000000060700720c */ /* 0x000fe40003f26270 */
[----:B------:R-:W-:Y:S04]  /*11320*/  SHFL.IDX PT, R7, R5, RZ, 0x181f ;  /* 0x00181fff05077589 */ /* 0x000fe800000e0000 */
[----:B0-----:R-:W0:Y:S04]  /*11330*/  SHFL.IDX PT, R8, R0, 0x7, 0x181f ;  /* 0x00f81f0000087f89 */ /* 0x001e2800000e0000 */
[----:B------:R-:W1:Y:S03]  /*11340*/  SHFL.IDX PT, R0, R2, RZ, 0x181f ;  /* 0x00181fff02007589 */ /* 0x000e6600000e0000 */
[----:B0-----:R-:W-:-:S05]  /*11350*/  @!P1 LEA R8, P3, R20, R8, 0x1 ;  /* 0x0000000814089211 */ /* 0x001fca00078608ff */
[----:B------:R-:W-:-:S04]  /*11360*/  @!P1 IMAD.X R4, RZ, RZ, R4, P3 ;  /* 0x000000ffff049224 */ /* 0x000fc800018e0604 */
[----:B------:R-:W-:-:S05]  /*11370*/  @!P1 IMAD.MOV.U32 R9, RZ, RZ, R4 ;  /* 0x000000ffff099224 */ /* 0x000fca00078e0004 */
[----:B------:R0:W-:Y:S02]  /*11380*/  @!P1 LDGSTS.E.BYPASS.LTC128B.128 [R10+0xbc00], desc[UR50][R8.64], !P0 ;  /* 0x0bc00000080a9fae */ /* 0x0001e4000c101d72 */
[----:B0-----:R-:W-:Y:S01]  /*11390*/  @!P2 LEA R8, P1, R20, R7, 0x1 ;  /* 0x000000071408a211 */ /* 0x001fe200078208ff */
[----:B------:R-:W-:-:S04]  /*113a0*/  VIADD R7, R3, 0x90 ;  /* 0x0000009003077836 */ /* 0x000fc80000000000 */
[----:B-1----:R-:W-:Y:S01]  /*113b0*/  @!P2 IMAD.X R9, RZ, RZ, R0, P1 ;  /* 0x000000ffff09a224 */ /* 0x002fe200008e0600 */
[----:B------:R-:W-:Y:S01]  /*113c0*/  ISETP.GE.AND P1, PT, R7, R6, PT ;  /* 0x000000060700720c */ /* 0x000fe20003f26270 */
[----:B------:R-:W0:Y:S04]  /*113d0*/  SHFL.IDX PT, R0, R2, 0x1, 0x181f ;  /* 0x00381f0002007f89 */ /* 0x000e2800000e0000 */
[----:B------:R1:W-:Y:S08]  /*113e0*/  @!P2 LDGSTS.E.BYPASS.LTC128B.128 [R10+0xc400], desc[UR50][R8.64], !P0 ;  /* 0x0c400000080aafae */ /* 0x0003f0000c101d72 */
[----:B------:R-:W-:-:S05]  /*113f0*/  @!P1 LEA R14, P2, R20, R14, 0x1 ;  /* 0x0000000e140e9211 */ /* 0x000fca00078408ff */
[----:B-1----:R-:W-:Y:S02]  /*11400*/  @!P1 IMAD.MOV.U32 R8, RZ, RZ, R14 ;  /* 0x000000ffff089224 */ /* 0x002fe400078e000e */
[----:B------:R-:W1:Y:S01]  /*11410*/  SHFL.IDX PT, R14, R5, 0x2, 0x181f ;  /* 0x00581f00050e7f89 */ /* 0x000e6200000e0000 */
[----:B0-----:R-:W-:-:S03]  /*11420*/  @!P1 IMAD.X R7, RZ, RZ, R0, P2 ;  /* 0x000000ffff079224 */ /* 0x001fc600010e0600 */
[----:B------:R-:W0:Y:S01]  /*11430*/  SHFL.IDX PT, R0, R2, 0x2, 0x181f ;  /* 0x00581f0002007f89 */ /* 0x000e2200000e0000 */
[----:B------:R-:W-:Y:S02]  /*11440*/  @!P1 IMAD.MOV.U32 R9, RZ, RZ, R7 ;  /* 0x000000ffff099224 */ /* 0x000fe400078e0007 */
[----:B------:R-:W-:-:S03]  /*11450*/  VIADD R7, R3, 0xa0 ;  /* 0x000000a003077836 */ /* 0x000fc60000000000 */
[----:B------:R1:W-:Y:S02]  /*11460*/  @!P1 LDGSTS.E.BYPASS.LTC128B.128 [R10+0xcc00], desc[UR50][R8.64], !P0 ;  /* 0x0cc00000080a9fae */ /* 0x0003e4000c101d72 */
[----:B------:R-:W-:-:S13]  /*11470*/  ISETP.GE.AND P1, PT, R7, R6, PT ;  /* 0x000000060700720c */ /* 0x000fda0003f26270 */
[----:B-1----:R-:W-:Y:S02]  /*11480*/  @!P1 LEA R8, P2, R20, R14, 0x1 ;  /* 0x0000000e14089211 */ /* 0x002fe400078408ff */
[----:B------:R1:W2:Y:S03]  /*11490*/  SHFL.IDX PT, R14, R5, 0x3, 0x181f ;  /* 0x00781f00050e7f89 */ /* 0x0002a600000e0000 */
[----:B0-----:R-:W-:Y:S02]  /*114a0*/  @!P1 IMAD.X R9, RZ, RZ, R0, P2 ;  /* 0x000000ffff099224 */ /* 0x001fe400010e0600 */
[----:B------:R1:W0:Y:S04]  /*114b0*/  SHFL.IDX PT, R0, R2, 0x3, 0x181f ;  /* 0x00781f0002007f89 */ /* 0x00022800000e0000 */
[----:B------:R1:W-:Y:S02]  /*114c0*/  @!P1 LDGSTS.E.BYPASS.LTC128B.128 [R10+0xd400], desc[UR50][R8.64], !P0 ;  /* 0x0d400000080a9fae */ /* 0x0003e4000c101d72 */
.L_x_1268:
[----:B------:R-:W-:Y:S02]  /*114d0*/  VIADD R3, R3, 0xb0 ;  /* 0x000000b003037836 */ /* 0x000fe40000000000 */
[----:B-1----:R-:W-:-:S03]  /*114e0*/  VIADD R8, R22, 0x16800 ;  /* 0x0001680016087836 */ /* 0x002fc60000000000 */
[----:B------:R-:W-:-:S13]  /*114f0*/  ISETP.GE.AND P1, PT, R3, R6, PT ;  /* 0x000000060300720c */ /* 0x000fda0003f26270 */
[----:B--2---:R-:W-:-:S05]  /*11500*/  @!P1 LEA R2, P2, R20, R14, 0x1 ;  /* 0x0000000e14029211 */ /* 0x004fca00078408ff */
[----:B0-----:R-:W-:-:S05]  /*11510*/  @!P1 IMAD.X R3, RZ, RZ, R0, P2 ;  /* 0x000000ffff039224 */ /* 0x001fca00010e0600 */
[----:B------:R-:W-:Y:S01]  /*11520*/  @!PT LDS RZ, [RZ] ;  /* 0x00000000fffff984 */ /* 0x000fe20000000800 */
[----:B------:R-:W-:Y:S01]  /*11530*/  @!PT LDS RZ, [RZ] ;  /* 0x00000000fffff984 */ /* 0x000fe20000000800 */
[----:B------:R-:W-:Y:S01]  /*11540*/  @!PT LDS RZ, [RZ] ;  /* 0x00000000fffff984 */ /* 0x000fe20000000800 */
[----:B------:R0:W-:Y:S01]  /*11550*/  @!P1 LDGSTS.E.BYPASS.LTC128B.128 [R10+0xdc00], desc[UR50][R2.64], !P0 ;  /* 0x0dc00000020a9fae */ /* 0x0001e2000c101d72 */
[----:B------:R-:W-:Y:S01]  /*11560*/  PLOP3.LUT P0, PT, PT, PT, PT, 0x80, 0x0 ;  /* 0x000000000000781c */ /* 0x000fe20003f0f070 */
[----:B------:R-:W-:-:S12]  /*11570*/  NOP ;  /* 0x0000000000007918 */ /* 0x000fd80000000000 */
.L_x_1154:
        /* <DEDUP_REMOVED lines=14> */
[----:B0-----:R-:W2:Y:S01]  /*11660*/  LDL R2, [R1+0x8] ;  /* 0x0000080001027983 */ /* 0x001ea20000100800 */
[----:B------:R0:W-:Y:S01]  /*11670*/  SYNCS.ARRIVE.TRANS64.A1T0 RZ, [R22+URZ+0x16800], RZ ;  /* 0x016800ff16ff79a7 */ /* 0x0001e2000810003f */
[----:B------:R-:W-:Y:S01]  /*11680*/  BSSY B0, `(.L_x_1155) ;  /* 0x0000005000007945 */ /* 0x000fe20003800000 */
[----:B------:R-:W1:Y:S01]  /*11690*/  SYNCS.PHASECHK.TRANS64.TRYWAIT P0, [R22+URZ+0x16820], R3 ;  /* 0x01682003160075a7 */ /* 0x000e62000800017f */
[----:B--2---:R-:W-:-:S05]  /*116a0*/  VIADD R0, R2, 0xfffffffe ;  /* 0xfffffffe02007836 */ /* 0x004fca0000000000 */
[----:B------:R-:W-:Y:S01]  /*116b0*/  ISETP.GE.AND P1, PT, R0, R29, PT ;  /* 0x0000001d0000720c */ /* 0x000fe20003f26270 */
[----:B01----:R-:W-:-:S12]  /*116c0*/  @!P0 BRA `(.L_x_1156) ;  /* 0x0000003c009c8947 */ /* 0x003fd80003800000 */
.L_x_1269:
[----:B------:R-:W-:Y:S05]  /*116d0*/  BSYNC B0 ;  /* 0x0000000000007941 */ /* 0x000fea0003800000 */
.L_x_1155:
[----:B------:R-:W-:Y:S04]  /*116e0*/  BSSY B0, `(.L_x_1157) ;  /* 0x000016e000007945 */ /* 0x000fe80003800000 */
[----:B------:R-:W-:Y:S05]  /*116f0*/  @!P1 BRA `(.L_x_1158) ;  /* 0x0000001400b09947 */ /* 0x000fea0003800000 */
[----:B------:R-:W0:Y:S01]  /*11700*/  LDL R2, [R1+0x8] ;  /* 0x0000080001027983 */ /* 0x000e220000100800 */
[----:B------:R-:W-:Y:S01]  /*11710*/  LOP3.LUT R6, RZ, R29, RZ, 0x33, !PT ;  /* 0x0000001dff067212 */ /* 0x000fe200078e33ff */
[----:B------:R-:W-:Y:S01]  /*11720*/  BSSY B2, `(.L_x_1159) ;  /* 0x000007d000027945 */ /* 0x000fe20003800000 */
[----:B0-----:R-:W-:-:S05]  /*11730*/  IMAD.MOV R3, RZ, RZ, -R2 ;  /* 0x000000ffff037224 */ /* 0x001fca00078e0a02 */
[----:B------:R-:W-:-:S05]  /*11740*/  VIADDMNMX R6, R3, 0x1, R6, !PT ;  /* 0x0000000103067846 */ /* 0x000fca0007800106 */
[----:B------:R-:W-:-:S05]  /*11750*/  IMAD.IADD R2, R2, 0x1, R6 ;  /* 0x0000000102027824 */ /* 0x000fca00078e0206 */
[----:B------:R-:W-:-:S04]  /*11760*/  LOP3.LUT R2, R2, 0x1, RZ, 0xc0, !PT ;  /* 0x0000000102027812 */ /* 0x000fc800078ec0ff */
[----:B------:R-:W-:-:S13]  /*11770*/  ISETP.NE.U32.AND P0, PT, R2, 0x1, PT ;  /* 0x000000010200780c */ /* 0x000fda0003f05070 */
        /* <DEDUP_REMOVED lines=27> */
[----:B------:R-:W-:-:S04]  /*11930*/  IMAD.WIDE.U32 R2, R25, UR6, R2 ;  /* 0x0000000619027c25 */ /* 0x000fc8000f8e0002 */
[----:B------:R-:W-:Y:S01]  /*11940*/  IMAD.IADD R3, R4, 0x1, R3 ;  /* 0x0000000104037824 */ /* 0x000fe200078e0203 */
[----:B------:R-:W-:-:S04]  /*11950*/  LEA R4, P0, R2, UR4, 0x2 ;  /* 0x0000000402047c11 */ /* 0x000fc8000f8010ff */
[----:B------:R-:W-:-:S05]  /*11960*/  LEA.HI.X R5, R2, UR5, R3, 0x2, P0 ;  /* 0x0000000502057c11 */ /* 0x000fca00080f1403 */
[----:B------:R0:W5:Y:S04]  /*11970*/  LDG.E R4, desc[UR50][R4.64] ;  /* 0x0000003204047981 */ /* 0x000168000c1e1900 */
.L_x_1163:
[----:B------:R-:W-:Y:S01]  /*11980*/  IMAD R2, R7, 0x8, R22 ;  /* 0x0000000807027824 */ /* 0x000fe200078e0216 */
[----:B------:R-:W-:Y:S01]  /*11990*/  SHF.L.U32 R3, R9, 0x1f, RZ ;  /* 0x0000001f09037819 */ /* 0x000fe200000006ff */
[----:B------:R-:W-:Y:S03]  /*119a0*/  BSSY B3, `(.L_x_1164) ;  /* 0x0000003000037945 */ /* 0x000fe60003800000 */
[----:B------:R-:W1:Y:S02]  /*119b0*/  SYNCS.PHASECHK.TRANS64.TRYWAIT P0, [R2+URZ+0x16840], R3 ;  /* 0x01684003020075a7 */ /* 0x000e64000800017f */
[----:B-1----:R-:W-:Y:S05]  /*119c0*/  @!P0 BRA `(.L_x_1165) ;  /* 0x0000003800f08947 */ /* 0x002fea0003800000 */
.L_x_1270:
[----:B------:R-:W-:Y:S05]  /*119d0*/  BSYNC B3 ;  /* 0x0000000000037941 */ /* 0x000fea0003800000 */
.L_x_1164:
        /* <DEDUP_REMOVED lines=12> */
.L_x_1167:
[----:B------:R-:W-:Y:S05]  /*11aa0*/  BSYNC B3 ;  /* 0x0000000000037941 */ /* 0x000fea0003800000 */
.L_x_1166:
        /* <DEDUP_REMOVED lines=11> */
.L_x_1168:
        /* <DEDUP_REMOVED lines=15> */
.L_x_1271:
[----:B------:R-:W-:Y:S05]  /*11c50*/  BSYNC B3 ;  /* 0x0000000000037941 */ /* 0x000fea0003800000 */
.L_x_1169:
        /* <DEDUP_REMOVED lines=12> */
.L_x_1172:
[----:B------:R-:W-:Y:S05]  /*11d20*/  BSYNC B3 ;  /* 0x0000000000037941 */ /* 0x000fea0003800000 */
.L_x_1171:
        /* <DEDUP_REMOVED lines=11> */
.L_x_1173:
        /* <DEDUP_REMOVED lines=12> */
.L_x_1162:
[----:B------:R-:W-:Y:S05]  /*11ea0*/  BSYNC B1 ;  /* 0x0000000000017941 */ /* 0x000fea0003800000 */
.L_x_1161:
[----:B------:R-:W2:Y:S01]  /*11eb0*/  LDL R0, [R1+0x8] ;  /* 0x0000080001007983 */ /* 0x000ea20000100800 */
[----:B------:R-:W-:Y:S02]  /*11ec0*/  IMAD.MOV.U32 R23, RZ, RZ, R7 ;  /* 0x000000ffff177224 */ /* 0x000fe400078e0007 */
[----:B------:R-:W-:Y:S02]  /*11ed0*/  IMAD.MOV.U32 R26, RZ, RZ, R9 ;  /* 0x000000ffff1a7224 */ /* 0x000fe400078e0009 */
[----:B--2---:R-:W-:-:S07]  /*11ee0*/  VIADD R0, R0, 0xfffffffd ;  /* 0xfffffffd00007836 */ /* 0x004fce0000000000 */
.L_x_1160:
[----:B------:R-:W-:Y:S05]  /*11ef0*/  BSYNC B2 ;  /* 0x0000000000027941 */ /* 0x000fea0003800000 */
.L_x_1159:
[----:B------:R-:W2:Y:S01]  /*11f00*/  LDL.LU R2, [R1+0x8] ;  /* 0x0000080001027983 */ /* 0x000ea20000300800 */
[----:B------:R-:W-:Y:S01]  /*11f10*/  VIADD R6, R6, 0xfffffffe ;  /* 0xfffffffe06067836 */ /* 0x000fe20000000000 */
[----:B--2---:R-:W-:-:S04]  /*11f20*/  LOP3.LUT R3, RZ, R2, RZ, 0x33, !PT ;  /* 0x00000002ff037212 */ /* 0x004fc800078e33ff */
[----:B------:R-:W-:-:S13]  /*11f30*/  ISETP.NE.AND P0, PT, R6, R3, PT ;  /* 0x000000030600720c */ /* 0x000fda0003f05270 */
[----:B------:R-:W-:Y:S05]  /*11f40*/  @!P0 BRA `(.L_x_1158) ;  /* 0x0000000c009c8947 */ /* 0x000fea0003800000 */
[----:B------:R-:W-:-:S07]  /*11f50*/  IMAD.MOV.U32 R4, RZ, RZ, R17 ;  /* 0x000000ffff047224 */ /* 0x000fce00078e0011 */
.L_x_1200:
        /* <DEDUP_REMOVED lines=21> */
[----:B------:R-:W-:Y:S01]  /*120b0*/  @P0 SHF.R.U32.HI R2, RZ, R3, R4 ;  /* 0x00000003ff020219 */ /* 0x000fe20000011604 */
[----:B------:R-:W-:-:S04]  /*120c0*/  IMAD R4, R28, UR6, RZ ;  /* 0x000000061c047c24 */ /* 0x000fc8000f8e02ff */
[----:B------:R-:W-:Y:S02]  /*120d0*/  IMAD.MOV R3, RZ, RZ, -R2 ;  /* 0x000000ffff037224 */ /* 0x000fe400078e0a02 */
[----:B------:R-:W-:Y:S02]  /*120e0*/  IMAD R4, R25, UR7, R4 ;  /* 0x0000000719047c24 */ /* 0x000fe4000f8e0204 */
[----:B------:R-:W-:Y:S01]  /*120f0*/  IMAD R9, R9, R3, R0 ;  /* 0x0000000309097224 */ /* 0x000fe200078e0200 */
[----:B------:R-:W-:-:S03]  /*12100*/  SHF.R.S32.HI R3, RZ, 0x1f, R2 ;  /* 0x0000001fff037819 */ /* 0x000fc60000011402 */
[----:B------:R-:W-:-:S04]  /*12110*/  IMAD.WIDE.U32 R2, R25, UR6, R2 ;  /* 0x0000000619027c25 */ /* 0x000fc8000f8e0002 */
[----:B------:R-:W-:Y:S01]  /*12120*/  IMAD.IADD R3, R4, 0x1, R3 ;  /* 0x0000000104037824 */ /* 0x000fe200078e0203 */
[----:B------:R-:W-:-:S04]  /*12130*/  LEA R4, P0, R2, UR4, 0x2 ;  /* 0x0000000402047c11 */ /* 0x000fc8000f8010ff */
[----:B------:R-:W-:-:S05]  /*12140*/  LEA.HI.X R5, R2, UR5, R3, 0x2, P0 ;  /* 0x0000000502057c11 */ /* 0x000fca00080f1403 */
[----:B------:R0:W5:Y:S04]  /*12150*/  LDG.E R4, desc[UR50][R4.64] ;  /* 0x0000003204047981 */ /* 0x000168000c1e1900 */
.L_x_1176:
[----:B------:R-:W-:Y:S01]  /*12160*/  IMAD R2, R6, 0x8, R22 ;  /* 0x0000000806027824 */ /* 0x000fe200078e0216 */
[----:B------:R-:W-:Y:S01]  /*12170*/  SHF.L.U32 R3, R7, 0x1f, RZ ;  /* 0x0000001f07037819 */ /* 0x000fe200000006ff */
[----:B------:R-:W-:Y:S03]  /*12180*/  BSSY B2, `(.L_x_1177) ;  /* 0x0000003000027945 */ /* 0x000fe60003800000 */
[----:B------:R-:W1:Y:S02]  /*12190*/  SYNCS.PHASECHK.TRANS64.TRYWAIT P0, [R2+URZ+0x16840], R3 ;  /* 0x01684003020075a7 */ /* 0x000e64000800017f */
[----:B-1----:R-:W-:Y:S05]  /*121a0*/  @!P0 BRA `(.L_x_1178) ;  /* 0x0000003400208947 */ /* 0x002fea0003800000 */
.L_x_1272:
[----:B------:R-:W-:Y:S05]  /*121b0*/  BSYNC B2 ;  /* 0x0000000000027941 */ /* 0x000fea0003800000 */
.L_x_1177:
        /* <DEDUP_REMOVED lines=12> */
.L_x_1180:
[----:B------:R-:W-:Y:S05]  /*12280*/  BSYNC B2 ;  /* 0x0000000000027941 */ /* 0x000fea0003800000 */
.L_x_1179:
        /* <DEDUP_REMOVED lines=11> */
.L_x_1181:
        /* <DEDUP_REMOVED lines=15> */
.L_x_1273:
[----:B------:R-:W-:Y:S05]  /*12430*/  BSYNC B2 ;  /* 0x0000000000027941 */ /* 0x000fea0003800000 */
.L_x_1182:
        /* <DEDUP_REMOVED lines=11> */
.L_x_1185:
[----:B------:R-:W-:Y:S05]  /*124f0*/  BSYNC B2 ;  /* 0x0000000000027941 */ /* 0x000fea0003800000 */
.L_x_1184:
        /* <DEDUP_REMOVED lines=10> */
.L_x_1186:
        /* <DEDUP_REMOVED lines=12> */
.L_x_1175:
[----:B------:R-:W-:Y:S05]  /*12660*/  BSYNC B1 ;  /* 0x0000000000017941 */ /* 0x000fea0003800000 */
.L_x_1174:
[----:B------:R-:W2:Y:S01]  /*12670*/  LDL R2, [R1] ;  /* 0x0000000001027983 */ /* 0x000ea20000100800 */
[----:B------:R-:W-:Y:S01]  /*12680*/  VIADD R23, R6, 0x1 ;  /* 0x0000000106177836 */ /* 0x000fe20000000000 */
[----:B------:R-:W-:Y:S01]  /*12690*/  BSSY B1, `(.L_x_1187) ;  /* 0x000006f000017945 */ /* 0x000fe20003800000 */
[----:B------:R-:W-:-:S03]  /*126a0*/  VIADD R9, R0, 0xffffffff ;  /* 0xffffffff00097836 */ /* 0x000fc60000000000 */
        /* <DEDUP_REMOVED lines=28> */
.L_x_1189:
[----:B------:R-:W-:Y:S01]  /*12870*/  IMAD R2, R23, 0x8, R22 ;  /* 0x0000000817027824 */ /* 0x000fe200078e0216 */
[----:B------:R-:W-:Y:S01]  /*12880*/  SHF.L.U32 R3, R26, 0x1f, RZ ;  /* 0x0000001f1a037819 */ /* 0x000fe200000006ff */
[----:B------:R-:W-:Y:S03]  /*12890*/  BSSY B2, `(.L_x_1190) ;  /* 0x0000003000027945 */ /* 0x000fe60003800000 */
[----:B------:R-:W1:Y:S02]  /*128a0*/  SYNCS.PHASECHK.TRANS64.TRYWAIT P0, [R2+URZ+0x16840], R3 ;  /* 0x01684003020075a7 */ /* 0x000e64000800017f */
[----:B-1----:R-:W-:Y:S05]  /*128b0*/  @!P0 BRA `(.L_x_1191) ;  /* 0x0000002c00848947 */ /* 0x002fea0003800000 */
.L_x_1274:
[----:B------:R-:W-:Y:S05]  /*128c0*/  BSYNC B2 ;  /* 0x0000000000027941 */ /* 0x000fea0003800000 */
.L_x_1190:
        /* <DEDUP_REMOVED lines=12> */
.L_x_1193:
[----:B------:R-:W-:Y:S05]  /*12990*/  BSYNC B2 ;  /* 0x0000000000027941 */ /* 0x000fea0003800000 */
.L_x_1192:
        /* <DEDUP_REMOVED lines=12> */
.L_x_1194:
        /* <DEDUP_REMOVED lines=15> */
.L_x_1275:
[----:B------:R-:W-:Y:S05]  /*12b50*/  BSYNC B2 ;  /* 0x0000000000027941 */ /* 0x000fea0003800000 */
.L_x_1195:
        /* <DEDUP_REMOVED lines=11> */
.L_x_1198:
[----:B------:R-:W-:Y:S05]  /*12c10*/  BSYNC B2 ;  /* 0x0000000000027941 */ /* 0x000fea0003800000 */
.L_x_1197:
        /* <DEDUP_REMOVED lines=10> */
.L_x_1199:
        /* <DEDUP_REMOVED lines=12> */
.L_x_1188:
[----:B------:R-:W-:Y:S05]  /*12d80*/  BSYNC B1 ;  /* 0x0000000000017941 */ /* 0x000fea0003800000 */
.L_x_1187:
[----:B------:R-:W-:Y:S01]  /*12d90*/  ISETP.GT.AND P0, PT, R9, R29, PT ;  /* 0x0000001d0900720c */ /* 0x000fe20003f04270 */
[----:B------:R-:W-:-:S12]  /*12da0*/  VIADD R0, R0, 0xfffffffe ;  /* 0xfffffffe00007836 */ /* 0x000fd80000000000 */
[----:B------:R-:W-:Y:S05]  /*12db0*/  @P0 BRA `(.L_x_1200) ;  /* 0xfffffff000680947 */ /* 0x000fea000383ffff */
.L_x_1158:
[----:B------:R-:W-:Y:S05]  /*12dc0*/  BSYNC B0 ;  /* 0x0000000000007941 */ /* 0x000fea0003800000 */
.L_x_1157:
        /* <DEDUP_REMOVED lines=17> */
.L_x_1202:
[----:B------:R-:W-:Y:S05]  /*12ee0*/  BSYNC B0 ;  /* 0x0000000000007941 */ /* 0x000fea0003800000 */
.L_x_1201:
        /* <DEDUP_REMOVED lines=10> */
.L_x_1276:
[----:B------:R-:W-:Y:S05]  /*12f90*/  BSYNC B1 ;  /* 0x0000000000017941 */ /* 0x000fea0003800000 */
.L_x_1205:
        /* <DEDUP_REMOVED lines=9> */
.L_x_1208:
[----:B------:R-:W-:Y:S05]  /*13030*/  BSYNC B1 ;  /* 0x0000000000017941 */ /* 0x000fea0003800000 */
.L_x_1207:
[----:B0-----:R-:W-:Y:S01]  /*13040*/  IMAD R0, R23, 0x4000, R22 ;  /* 0x0000400017007824 */ /* 0x001fe200078e0216 */
[----:B------:R-:W-:Y:S01]  /*13050*/  UIADD3 UR4, UP0, UR38, 0x470, URZ ;  /* 0x0000047026047890 */ /* 0x000fe2000ff1e03f */
[----:B------:R-:W-:Y:S01]  /*13060*/  IMAD R24, R24, 0x80, R27 ;  /* 0x0000008018187824 */ /* 0x000fe200078e021b */
[----:B------:R-:W-:Y:S01]  /*13070*/  PLOP3.LUT P0, PT, PT, PT, PT, 0x80, 0x0 ;  /* 0x000000000000781c */ /* 0x000fe20003f0f070 */
[----:B------:R-:W-:Y:S01]  /*13080*/  VIADD R2, R3, 0x16850 ;  /* 0x0001685003027836 */ /* 0x000fe20000000000 */
[----:B------:R-:W-:Y:S01]  /*13090*/  UIADD3.X UR5, URZ, UR39, URZ, UP0, !UPT ;  /* 0x000000273f057290 */ /* 0x000fe200087fe43f */
[----:B------:R-:W-:Y:S01]  /*130a0*/  VIADD R0, R0, 0x400 ;  /* 0x0000040000007836 */ /* 0x000fe20000000000 */
[----:B------:R-:W-:Y:S01]  /*130b0*/  UMOV UR6, 0x0 ;  /* 0x0000000000067882 */ /* 0x000fe20000000000 */
[----:B------:R-:W-:Y:S01]  /*130c0*/  UMOV UR7, 0x14f00000 ;  /* 0x14f0000000077882 */ /* 0x000fe20000000000 */
[----:B------:R-:W-:-:S08]  /*130d0*/  UMOV UR10, URZ ;  /* 0x0000003f000a7c82 */ /* 0x000fd00008000000 */
.L_x_1209:
        /* <DEDUP_REMOVED lines=10> */
.L_x_1204:
[----:B------:R-:W-:Y:S05]  /*13180*/  BSYNC B0 ;  /* 0x0000000000007941 */ /* 0x000fea0003800000 */
.L_x_1203:
[----:B------:R-:W-:-:S05]  /*13190*/  VIADD R23, R23, 0x1 ;  /* 0x0000000117177836 */ /* 0x000fca0000000000 */
[----:B------:R-:W-:-:S04]  /*131a0*/  ISETP.NE.AND P0, PT, R23, 0x2, PT ;  /* 0x000000021700780c */ /* 0x000fc80003f05270 */
[----:B0-----:R-:W-:Y:S02]  /*131b0*/  SEL R3, RZ, 0x1, P0 ;  /* 0x00000001ff037807 */ /* 0x001fe40000000000 */
[----:B------:R-:W-:Y:S02]  /*131c0*/  SEL R23, R23, RZ, P0 ;  /* 0x000000ff17177207 */ /* 0x000fe40000000000 */
[----:B------:R-:W-:-:S07]  /*131d0*/  LOP3.LUT R26, R26, R3, RZ, 0x3c, !PT ;  /* 0x000000031a1a7212 */ /* 0x000fce00078e3cff */
.L_x_1139:
[----:B------:R-:W-:Y:S05]  /*131e0*/  BSYNC B7 ;  /* 0x0000000000077941 */ /* 0x000fea0003800000 */
.L_x_1137:
        /* <DEDUP_REMOVED lines=12> */
.L_x_1210:
[----:B------:R-:W1:Y:S01]  /*132b0*/  S2R R0, SR_TID.X ;  /* 0x0000000000007919 */ /* 0x000e620000002100 */
[----:B------:R-:W-:Y:S01]  /*132c0*/  UMOV UR4, 0xffffffff ;  /* 0xffffffff00047882 */ /* 0x000fe20000000000 */
[----:B-1----:R-:W-:-:S04]  /*132d0*/  LOP3.LUT R8, R0, 0x1f, RZ, 0xc0, !PT ;  /* 0x0000001f00087812 */ /* 0x002fc800078ec0ff */
[----:B------:R-:W-:Y:S01]  /*132e0*/  ISETP.NE.AND P0, PT, R8, 0x1f, PT ;  /* 0x0000001f0800780c */ /* 0x000fe20003f05270 */
[----:B------:R-:W-:-:S12]  /*132f0*/  BRA.DIV UR4, `(.L_x_1212) ;  /* 0x0000002604307947 */ /* 0x000fd8000b800000 */
[----:B------:R-:W-:Y:S01]  /*13300*/  IMAD.IADD R5, R19, 0x1, R8 ;  /* 0x0000000113057824 */ /* 0x000fe200078e0208 */
[----:B------:R-:W-:-:S04]  /*13310*/  ULDC UR4, c[0x0][0xc3c] ;  /* 0x00030f0000047ab9 */ /* 0x000fc80000000800 */
[----:B------:R-:W-:-:S13]  /*13320*/  ISETP.GE.OR P1, PT, R5, UR4, !P0 ;  /* 0x0000000405007c0c */ /* 0x000fda000c726670 */
[----:B------:R-:W1:Y:S02]  /*13330*/  @!P1 LDC.64 R2, c[0x0][0xc80] ;  /* 0x00032000ff029b82 */ /* 0x000e640000000a00 */
[----:B-1----:R-:W-:-:S06]  /*13340*/  @!P1 IMAD.WIDE R2, R5, 0x4, R2 ;  /* 0x0000000405029825 */ /* 0x002fcc00078e0202 */
[----:B------:R-:W2:Y:S01]  /*13350*/  @!P1 LDG.E R2, desc[UR50][R2.64] ;  /* 0x0000003202029981 */ /* 0x000ea2000c1e1900 */
[----:B------:R-:W-:Y:S01]  /*13360*/  IMAD.MOV.U32 R17, RZ, RZ, RZ ;  /* 0x000000ffff117224 */ /* 0x000fe200078e00ff */
[C---:B------:R-:W-:Y:S02]  /*13370*/  ISETP.GE.U32.AND P2, PT, R8.reuse, 0x2, PT ;  /* 0x000000020800780c */ /* 0x040fe40003f46070 */
[C---:B------:R-:W-:Y:S01]  /*13380*/  ISETP.GE.U32.AND P3, PT, R8.reuse, 0x4, PT ;  /* 0x000000040800780c */ /* 0x040fe20003f66070 */
[----:B------:R-:W-:Y:S01]  /*13390*/  SHFL.IDX PT, R0, R16, RZ, 0x1f ;  /* 0x00001fff10007589 */ /* 0x000fe200000e0000 */
[C---:B------:R-:W-:Y:S02]  /*133a0*/  ISETP.GE.U32.AND P4, PT, R8.reuse, 0x8, PT ;  /* 0x000000080800780c */ /* 0x040fe40003f86070 */
[C---:B------:R-:W-:Y:S01]  /*133b0*/  ISETP.GE.U32.AND P5, PT, R8.reuse, 0x10, PT ;  /* 0x000000100800780c */ /* 0x040fe20003fa6070 */
[----:B--2---:R-:W-:Y:S01]  /*133c0*/  @!P1 IMAD.MOV.U32 R17, RZ, RZ, R2 ;  /* 0x000000ffff119224 */ /* 0x004fe200078e0002 */
[----:B------:R-:W-:-:S04]  /*133d0*/  ISETP.NE.AND P1, PT, R8, RZ, PT ;  /* 0x000000ff0800720c */ /* 0x000fc80003f25270 */
[----:B------:R-:W1:Y:S02]  /*133e0*/  SHFL.UP PT, R14, R17, 0x1, RZ ;  /* 0x04200000110e7989 */ /* 0x000e6400000e00ff */
[----:B-1----:R-:W-:-:S05]  /*133f0*/  SEL R4, R14, RZ, P1 ;  /* 0x000000ff0e047207 */ /* 0x002fca0000800000 */
[----:B------:R-:W-:-:S05]  /*13400*/  IMAD.IADD R4, R17, 0x1, R4 ;  /* 0x0000000111047824 */ /* 0x000fca00078e0204 */
[----:B------:R-:W1:Y:S02]  /*13410*/  SHFL.UP PT, R14, R4, 0x2, RZ ;  /* 0x04400000040e7989 */ /* 0x000e6400000e00ff */
[----:B-1----:R-:W-:-:S05]  /*13420*/  SEL R5, R14, RZ, P2 ;  /* 0x000000ff0e057207 */ /* 0x002fca0001000000 */
[----:B------:R-:W-:Y:S02]  /*13430*/  IMAD.IADD R6, R4, 0x1, R5 ;  /* 0x0000000104067824 */ /* 0x000fe400078e0205 */
[----:B------:R-:W-:Y:S04]  /*13440*/  SHFL.IDX PT, R5, R16, 0x1, 0x1f ;  /* 0x00201f0010057f89 */ /* 0x000fe800000e0000 */
[----:B------:R-:W1:Y:S02]  /*13450*/  SHFL.UP PT, R14, R6, 0x4, RZ ;  /* 0x04800000060e7989 */ /* 0x000e6400000e00ff */
[----:B-1----:R-:W-:-:S05]  /*13460*/  SEL R3, R14, RZ, P3 ;  /* 0x000000ff0e037207 */ /* 0x002fca0001800000 */
[----:B------:R-:W-:-:S05]  /*13470*/  IMAD.IADD R2, R6, 0x1, R3 ;  /* 0x0000000106027824 */ /* 0x000fca00078e0203 */
[----:B------:R-:W1:Y:S02]  /*13480*/  SHFL.UP PT, R14, R2, 0x8, RZ ;  /* 0x05000000020e7989 */ /* 0x000e6400000e00ff */
[----:B-1----:R-:W-:-:S05]  /*13490*/  SEL R3, R14, RZ, P4 ;  /* 0x000000ff0e037207 */ /* 0x002fca0002000000 */
[----:B------:R-:W-:-:S05]  /*134a0*/  IMAD.IADD R3, R2, 0x1, R3 ;  /* 0x0000000102037824 */ /* 0x000fca00078e0203 */
[----:B------:R-:W1:Y:S02]  /*134b0*/  SHFL.UP PT, R14, R3, 0x10, RZ ;  /* 0x06000000030e7989 */ /* 0x000e6400000e00ff */
[----:B-1----:R-:W-:-:S05]  /*134c0*/  SEL R14, R14, RZ, P5 ;  /* 0x000000ff0e0e7207 */ /* 0x002fca0002800000 */
[----:B------:R-:W-:-:S05]  /*134d0*/  IMAD.IADD R2, R3, 0x1, R14 ;  /* 0x0000000103027824 */ /* 0x000fca00078e020e */
[----:B------:R1:W2:Y:S02]  /*134e0*/  SHFL.IDX PT, R14, R2, 0x1f, 0x1f ;  /* 0x03e01f00020e7f89 */ /* 0x0002a400000e0000 */
.L_x_1286:
[----:B------:R-:W-:Y:S02]  /*134f0*/  ULDC UR4, c[0x0][0xc38] ;  /* 0x00030e0000047ab9 */ /* 0x000fe40000000800 */
[----:B------:R-:W-:-:S04]  /*13500*/  IMAD.U32 R4, RZ, RZ, UR4 ;  /* 0x00000004ff047e24 */ /* 0x000fc8000f8e00ff */
[----:B--2---:R-:W-:-:S04]  /*13510*/  IMAD R14, R14, R4, RZ ;  /* 0x000000040e0e7224 */ /* 0x004fc800078e02ff */
[----:B------:R-:W-:-:S05]  /*13520*/  IMAD.IADD R5, R5, 0x1, R14 ;  /* 0x0000000105057824 */ /* 0x000fca00078e020e */
[----:B------:R-:W-:-:S13]  /*13530*/  ISETP.GT.AND P6, PT, R5, R0, PT ;  /* 0x000000000500720c */ /* 0x000fda0003fc4270 */
[----:B------:R-:W-:Y:S05]  /*13540*/  @P6 BRA `(.L_x_1213) ;  /* 0x00000000009c6947 */ /* 0x000fea0003800000 */
.L_x_1218:
[----:B-1----:R-:W1:Y:S01]  /*13550*/  LDC R2, c[0x0][0xc3c] ;  /* 0x00030f00ff027b82 */ /* 0x002e620000000800 */
[----:B------:R-:W-:-:S05]  /*13560*/  VIADD R19, R19, 0x1f ;  /* 0x0000001f13137836 */ /* 0x000fca0000000000 */
[----:B-1----:R-:W-:-:S13]  /*13570*/  ISETP.GE.AND P6, PT, R19, R2, PT ;  /* 0x000000021300720c */ /* 0x002fda0003fc6270 */
[----:B------:R-:W-:Y:S05]  /*13580*/  @P6 BRA `(.L_x_1214) ;  /* 0x0000000400d06947 */ /* 0x000fea0003800000 */
[----:B------:R-:W1:Y:S01]  /*13590*/  S2R R3, SR_TID.X ;  /* 0x0000000000037919 */ /* 0x000e620000002100 */
[----:B------:R-:W-:Y:S01]  /*135a0*/  BSSY B0, `(.L_x_1215) ;  /* 0x0000009000007945 */ /* 0x000fe20003800000 */
[----:B------:R-:W-:Y:S01]  /*135b0*/  IMAD.MOV.U32 R17, RZ, RZ, RZ ;  /* 0x000000ffff117224 */ /* 0x000fe200078e00ff */
[----:B-1----:R-:W-:-:S05]  /*135c0*/  LOP3.LUT R3, R3, 0x1f, RZ, 0xc0, !PT ;  /* 0x0000001f03037812 */ /* 0x002fca00078ec0ff */
[----:B------:R-:W-:-:S05]  /*135d0*/  IMAD.IADD R7, R19, 0x1, R3 ;  /* 0x0000000113077824 */ /* 0x000fca00078e0203 */
[----:B------:R-:W-:-:S13]  /*135e0*/  ISETP.GE.OR P6, PT, R7, R2, !P0 ;  /* 0x000000020700720c */ /* 0x000fda00047c6670 */
[----:B------:R-:W-:Y:S05]  /*135f0*/  @P6 BRA `(.L_x_1216) ;  /* 0x00000000000c6947 */ /* 0x000fea0003800000 */
[----:B------:R-:W1:Y:S02]  /*13600*/  LDC.64 R2, c[0x0][0xc80] ;  /* 0x00032000ff027b82 */ /* 0x000e640000000a00 */
[----:B-1----:R-:W-:-:S05]  /*13610*/  IMAD.WIDE R2, R7, 0x4, R2 ;  /* 0x0000000407027825 */ /* 0x002fca00078e0202 */
[----:B------:R1:W5:Y:S02]  /*13620*/  LDG.E R17, desc[UR50][R2.64] ;  /* 0x0000003202117981 */ /* 0x000364000c1e1900 */
.L_x_1216:
[----:B------:R-:W-:Y:S05]  /*13630*/  BSYNC B0 ;  /* 0x0000000000007941 */ /* 0x000fea0003800000 */
.L_x_1215:
[----:B------:R-:W-:-:S03]  /*13640*/  UMOV UR4, 0xffffffff ;  /* 0xffffffff00047882 */ /* 0x000fc60000000000 */
[----:B------:R-:W-:Y:S05]  /*13650*/  BRA.DIV UR4, `(.L_x_1217) ;  /* 0x00000026047c7947 */ /* 0x000fea000b800000 */
[----:B-----5:R-:W2:Y:S02]  /*13660*/  SHFL.UP PT, R14, R17, 0x1, RZ ;  /* 0x04200000110e7989 */ /* 0x020ea400000e00ff */
[----:B--2---:R-:W-:-:S05]  /*13670*/  SEL R14, R14, RZ, P1 ;  /* 0x000000ff0e0e7207 */ /* 0x004fca0000800000 */
[----:B------:R-:W-:-:S05]  /*13680*/  IMAD.IADD R13, R17, 0x1, R14 ;  /* 0x00000001110d7824 */ /* 0x000fca00078e020e */
        /* <DEDUP_REMOVED lines=13> */
.L_x_1294:
[----:B------:R-:W-:Y:S02]  /*13760*/  ULDC UR4, c[0x0][0xc38] ;  /* 0x00030e0000047ab9 */ /* 0x000fe40000000800 */
[----:B------:R-:W-:-:S04]  /*13770*/  IMAD.U32 R4, RZ, RZ, UR4 ;  /* 0x00000004ff047e24 */ /* 0x000fc8000f8e00ff */
[----:B--2---:R-:W-:-:S04]  /*13780*/  IMAD R14, R14, R4, RZ ;  /* 0x000000040e0e7224 */ /* 0x004fc800078e02ff */
[----:B------:R-:W-:-:S05]  /*13790*/  IMAD.IADD R5, R14, 0x1, R5 ;  /* 0x000000010e057824 */ /* 0x000fca00078e0205 */
[----:B------:R-:W-:-:S13]  /*137a0*/  ISETP.GT.AND P6, PT, R5, R0, PT ;  /* 0x000000000500720c */ /* 0x000fda0003fc4270 */
[----:B------:R-:W-:Y:S05]  /*137b0*/  @!P6 BRA `(.L_x_1218) ;  /* 0xfffffffc0064e947 */ /* 0x000fea000383ffff */
.L_x_1213:
[----:B------:R-:W-:Y:S01]  /*137c0*/  IMAD.IADD R5, R5, 0x1, -R14 ;  /* 0x0000000105057824 */ /* 0x000fe200078e0a0e */
[----:B------:R-:W-:-:S03]  /*137d0*/  UMOV UR4, 0xffffffff ;  /* 0xffffffff00047882 */ /* 0x000fc60000000000 */
[----:B------:R-:W-:-:S05]  /*137e0*/  IMAD R3, R2, R4, R5 ;  /* 0x0000000402037224 */ /* 0x000fca00078e0205 */
[----:B------:R-:W-:Y:S01]  /*137f0*/  ISETP.GT.AND P6, PT, R3, R0, PT ;  /* 0x000000000300720c */ /* 0x000fe20003fc4270 */
[----:B------:R-:W-:-:S12]  /*13800*/  BRA.DIV UR4, `(.L_x_1219) ;  /* 0x0000002604cc7947 */ /* 0x000fd8000b800000 */
[----:B------:R-:W-:-:S04]  /*13810*/  VOTE.ANY R3, PT, !P6 ;  /* 0x0000000000037806 */ /* 0x000fc800070e0100 */
[----:B------:R-:W2:Y:S02]  /*13820*/  POPC R6, R3 ;  /* 0x0000000300067309 */ /* 0x000ea40000000000 */
[----:B--2---:R2:W3:Y:S02]  /*13830*/  SHFL.IDX PT, R17, R17, R6, 0x1f ;  /* 0x00001f0611117589 */ /* 0x0044e400000e0000 */
.L_x_1298:
[----:B------:R-:W-:Y:S01]  /*13840*/  ISETP.NE.AND P0, PT, R3, RZ, PT ;  /* 0x000000ff0300720c */ /* 0x000fe20003f05270 */
[----:B------:R-:W-:-:S12]  /*13850*/  IMAD.MOV.U32 R14, RZ, RZ, RZ ;  /* 0x000000ffff0e7224 */ /* 0x000fd800078e00ff */
[----:B------:R-:W-:Y:S05]  /*13860*/  @!P0 BRA `(.L_x_1220) ;  /* 0x0000000000108947 */ /* 0x000fea0003800000 */
[----:B------:R-:W-:Y:S01]  /*13870*/  UMOV UR4, 0xffffffff ;  /* 0xffffffff00047882 */ /* 0x000fe20000000000 */
[----:B------:R-:W-:Y:S02]  /*13880*/  VIADD R12, R6, 0xffffffff ;  /* 0xffffffff060c7836 */ /* 0x000fe40000000000 */
[----:B------:R-:W-:Y:S05]  /*13890*/  BRA.DIV UR4, `(.L_x_1221) ;  /* 0x0000002604f07947 */ /* 0x000fea000b800000 */
[----:B------:R4:W0:Y:S02]  /*138a0*/  SHFL.IDX PT, R14, R2, R12, 0x1f ;  /* 0x00001f0c020e7589 */ /* 0x00082400000e0000 */
.L_x_1220:
[----:B-1--4-:R-:W1:Y:S01]  /*138b0*/  LDC.64 R2, c[0x0][0xc90] ;  /* 0x00032400ff027b82 */ /* 0x012e620000000a00 */
[----:B------:R-:W-:-:S04]  /*138c0*/  IMAD.IADD R19, R6, 0x1, R19 ;  /* 0x0000000106137824 */ /* 0x000fc800078e0213 */
[----:B-1----:R-:W-:-:S05]  /*138d0*/  IMAD.WIDE R2, R19, 0x4, R2 ;  /* 0x0000000413027825 */ /* 0x002fca00078e0202 */
[----:B------:R1:W2:Y:S01]  /*138e0*/  LDG.E R7, desc[UR50][R2.64] ;  /* 0x0000003202077981 */ /* 0x0002a2000c1e1900 */
[----:B0-----:R-:W-:Y:S02]  /*138f0*/  IMAD R16, R14, R4, R5 ;  /* 0x000000040e107224 */ /* 0x001fe400078e0205 */
[----:B-1----:R-:W-:Y:S02]  /*13900*/  IMAD.MOV.U32 R2, RZ, RZ, RZ ;  /* 0x000000ffff027224 */ /* 0x002fe400078e00ff */
[----:B--23--:R-:W-:-:S05]  /*13910*/  IMAD R6, R17, R7, RZ ;  /* 0x0000000711067224 */ /* 0x00cfca00078e02ff */
[----:B------:R-:W-:-:S04]  /*13920*/  IABS R8, R6 ;  /* 0x0000000600087213 */ /* 0x000fc80000000000 */
[----:B------:R-:W0:Y:S08]  /*13930*/  I2F.RP R9, R8 ;  /* 0x0000000800097306 */ /* 0x000e300000209400 */
[----:B0-----:R-:W0:Y:S02]  /*13940*/  MUFU.RCP R9, R9 ;  /* 0x0000000900097308 */ /* 0x001e240000001000 */
[----:B0-----:R-:W-:-:S06]  /*13950*/  VIADD R10, R9, 0xffffffe ;  /* 0x0ffffffe090a7836 */ /* 0x001fcc0000000000 */
[----:B------:R-:W0:Y:S02]  /*13960*/  F2I.FTZ.U32.TRUNC.NTZ R3, R10 ;  /* 0x0000000a00037305 */ /* 0x000e24000021f000 */
[----:B0-----:R-:W-:-:S04]  /*13970*/  IMAD.MOV R11, RZ, RZ, -R3 ;  /* 0x000000ffff0b7224 */ /* 0x001fc800078e0a03 */
[----:B------:R-:W-:-:S04]  /*13980*/  IMAD R5, R11, R8, RZ ;  /* 0x000000080b057224 */ /* 0x000fc800078e02ff */
[----:B------:R-:W-:-:S04]  /*13990*/  IMAD.HI.U32 R2, R3, R5, R2 ;  /* 0x0000000503027227 */ /* 0x000fc800078e0002 */
[----:B------:R-:W-:Y:S01]  /*139a0*/  IMAD.IADD R5, R0, 0x1, -R16 ;  /* 0x0000000100057824 */ /* 0x000fe200078e0a10 */
[----:B------:R-:W-:-:S04]  /*139b0*/  IABS R0, R6 ;  /* 0x0000000600007213 */ /* 0x000fc80000000000 */
[----:B------:R-:W-:Y:S01]  /*139c0*/  IABS R3, R5 ;  /* 0x0000000500037213 */ /* 0x000fe20000000000 */
[----:B------:R-:W-:-:S04]  /*139d0*/  IMAD.MOV R0, RZ, RZ, -R0 ;  /* 0x000000ffff007224 */ /* 0x000fc800078e0a00 */
        /* <DEDUP_REMOVED lines=12> */
[----:B------:R-:W-:Y:S02]  /*13aa0*/  IMAD R0, R7, R2, RZ ;  /* 0x0000000207007224 */ /* 0x000fe400078e02ff */
[----:B------:R-:W-:Y:S02]  /*13ab0*/  IMAD.MOV R2, RZ, RZ, -R2 ;  /* 0x000000ffff027224 */ /* 0x000fe400078e0a02 */
[----:B------:R-:W-:Y:S02]  /*13ac0*/  IMAD.MOV R3, RZ, RZ, -R0 ;  /* 0x000000ffff037224 */ /* 0x000fe400078e0a00 */
[----:B------:R-:W-:-:S03]  /*13ad0*/  IMAD R5, R6, R2, R5 ;  /* 0x0000000206057224 */ /* 0x000fc600078e0205 */
[----:B------:R-:W-:-:S04]  /*13ae0*/  VIADDMNMX R4, R3, R4, R7, PT ;  /* 0x0000000403047246 */ /* 0x000fc80003800107 */
[-C--:B------:R-:W-:Y:S02]  /*13af0*/  IABS R7, R4.reuse ;  /* 0x0000000400077213 */ /* 0x080fe40000000000 */
[----:B------:R-:W-:Y:S02]  /*13b00*/  IABS R6, R4 ;  /* 0x0000000400067213 */ /* 0x000fe40000000000 */
[----:B------:R-:W0:Y:S03]  /*13b10*/  I2F.RP R8, R7 ;  /* 0x0000000700087306 */ /* 0x000e260000209400 */
[----:B------:R-:W-:-:S05]  /*13b20*/  IMAD.MOV R6, RZ, RZ, -R6 ;  /* 0x000000ffff067224 */ /* 0x000fca00078e0a06 */
[----:B0-----:R-:W0:Y:S02]  /*13b30*/  MUFU.RCP R8, R8 ;  /* 0x0000000800087308 */ /* 0x001e240000001000 */
[----:B0-----:R-:W-:-:S06]  /*13b40*/  VIADD R3, R8, 0xffffffe ;  /* 0x0ffffffe08037836 */ /* 0x001fcc0000000000 */
[----:B------:R-:W0:Y:S02]  /*13b50*/  F2I.FTZ.U32.TRUNC.NTZ R3, R3 ;  /* 0x0000000300037305 */ /* 0x000e24000021f000 */
[----:B0-----:R-:W-:-:S04]  /*13b60*/  IMAD.MOV R2, RZ, RZ, -R3 ;  /* 0x000000ffff027224 */ /* 0x001fc800078e0a03 */
[----:B------:R-:W-:Y:S02]  /*13b70*/  IMAD R9, R2, R7, RZ ;  /* 0x0000000702097224 */ /* 0x000fe400078e02ff */
[----:B------:R-:W-:-:S04]  /*13b80*/  IMAD.MOV.U32 R2, RZ, RZ, RZ ;  /* 0x000000ffff027224 */ /* 0x000fc800078e00ff */
[----:B------:R-:W-:Y:S01]  /*13b90*/  IMAD.HI.U32 R2, R3, R9, R2 ;  /* 0x0000000903027227 */ /* 0x000fe200078e0002 */
[----:B------:R-:W-:Y:S02]  /*13ba0*/  IABS R9, R5 ;  /* 0x0000000500097213 */ /* 0x000fe40000000000 */
[C---:B------:R-:W-:Y:S01]  /*13bb0*/  LOP3.LUT R3, R5.reuse, R4, RZ, 0x3c, !PT ;  /* 0x0000000405037212 */ /* 0x040fe200078e3cff */
[----:B------:R-:W-:Y:S02]  /*13bc0*/  IMAD.IADD R5, R5, 0x1, R0 ;  /* 0x0000000105057824 */ /* 0x000fe400078e0200 */
[----:B------:R-:W-:Y:S01]  /*13bd0*/  IMAD.HI.U32 R2, R2, R9, RZ ;  /* 0x0000000902027227 */ /* 0x000fe200078e00ff */
[----:B------:R-:W-:-:S03]  /*13be0*/  ISETP.GE.AND P2, PT, R3, RZ, PT ;  /* 0x000000ff0300720c */ /* 0x000fc60003f46270 */
[----:B------:R-:W-:-:S05]  /*13bf0*/  IMAD R6, R2, R6, R9 ;  /* 0x0000000602067224 */ /* 0x000fca00078e0209 */
[----:B------:R-:W-:-:S13]  /*13c00*/  ISETP.GT.U32.AND P1, PT, R7, R6, PT ;  /* 0x000000060700720c */ /* 0x000fda0003f24070 */
[----:B------:R-:W-:Y:S02]  /*13c10*/  @!P1 IMAD.IADD R6, R6, 0x1, -R7 ;  /* 0x0000000106069824 */ /* 0x000fe400078e0a07 */
[----:B------:R-:W-:Y:S01]  /*13c20*/  @!P1 VIADD R2, R2, 0x1 ;  /* 0x0000000102029836 */ /* 0x000fe20000000000 */
[----:B------:R-:W-:Y:S02]  /*13c30*/  ISETP.NE.AND P1, PT, R4, RZ, PT ;  /* 0x000000ff0400720c */ /* 0x000fe40003f25270 */
[----:B------:R-:W-:-:S13]  /*13c40*/  ISETP.GE.U32.AND P0, PT, R6, R7, PT ;  /* 0x000000070600720c */ /* 0x000fda0003f06070 */
[----:B------:R-:W-:-:S04]  /*13c50*/  @P0 VIADD R2, R2, 0x1 ;  /* 0x0000000102020836 */ /* 0x000fc80000000000 */
[----:B------:R-:W-:Y:S01]  /*13c60*/  @!P2 IMAD.MOV R2, RZ, RZ, -R2 ;  /* 0x000000ffff02a224 */ /* 0x000fe200078e0a02 */
[----:B------:R-:W-:Y:S01]  /*13c70*/  @!P1 LOP3.LUT R2, RZ, R4, RZ, 0x33, !PT ;  /* 0x00000004ff029212 */ /* 0x000fe200078e33ff */
[----:B------:R-:W-:-:S04]  /*13c80*/  IMAD.MOV R4, RZ, RZ, -R4 ;  /* 0x000000ffff047224 */ /* 0x000fc800078e0a04 */
[----:B------:R-:W-:Y:S01]  /*13c90*/  IMAD R18, R2, R4, R5 ;  /* 0x0000000402127224 */ /* 0x000fe200078e0205 */
[----:B------:R-:W-:-:S05]  /*13ca0*/  LOP3.LUT R2, RZ, R2, RZ, 0x33, !PT ;  /* 0x00000002ff027212 */ /* 0x000fca00078e33ff */
[----:B------:R-:W-:Y:S01]  /*13cb0*/  IMAD.IADD R17, R17, 0x1, R2 ;  /* 0x0000000111117824 */ /* 0x000fe200078e0202 */
[----:B------:R-:W-:Y:S06]  /*13cc0*/  BRA `(.L_x_1222) ;  /* 0x00000000001c7947 */ /* 0x000fec0003800000 */
.L_x_1214:
[----:B------:R-:W-:Y:S01]  /*13cd0*/  UMOV UR4, URZ ;  /* 0x0000003f00047c82 */ /* 0x000fe20008000000 */
[----:B------:R-:W-:Y:S01]  /*13ce0*/  UMOV UR5, URZ ;  /* 0x0000003f00057c82 */ /* 0x000fe20008000000 */
[----:B------:R-:W-:Y:S01]  /*13cf0*/  ULDC UR6, c[0x0][0xc3c] ;  /* 0x00030f0000067ab9 */ /* 0x000fe20000000800 */
[----:B------:R-:W-:Y:S02]  /*13d00*/  IMAD.MOV.U32 R16, RZ, RZ, R0 ;  /* 0x000000ffff107224 */ /* 0x000fe400078e0000 */
[----:B------:R-:W-:Y:S02]  /*13d10*/  IMAD.U32 R17, RZ, RZ, UR4 ;  /* 0x00000004ff117e24 */ /* 0x000fe4000f8e00ff */
[----:B------:R-:W-:Y:S02]  /*13d20*/  IMAD.U32 R18, RZ, RZ, UR5 ;  /* 0x00000005ff127e24 */ /* 0x000fe4000f8e00ff */
[----:B------:R-:W-:-:S07]  /*13d30*/  IMAD.U32 R19, RZ, RZ, UR6 ;  /* 0x00000006ff137e24 */ /* 0x000fce000f8e00ff */
.L_x_1222:
[----:B------:R-:W1:Y:S01]  /*13d40*/  S2R R0, SR_TID.X ;  /* 0x0000000000007919 */ /* 0x000e620000002100 */
[----:B------:R-:W-:Y:S05]  /*13d50*/  WARPSYNC.ALL ;  /* 0x0000000000007948 */ /* 0x000fea0003800000 */
[----:B------:R-:W-:Y:S01]  /*13d60*/  BAR.SYNC.DEFER_BLOCKING 0x4, 0x200 ;  /* 0x0108000000007b1d */ /* 0x000fe20000010000 */
[----:B-1----:R-:W-:-:S04]  /*13d70*/  LOP3.LUT R0, R0, 0x1f, RZ, 0xc0, !PT ;  /* 0x0000001f00007812 */ /* 0x002fc800078ec0ff */
[----:B------:R-:W-:-:S13]  /*13d80*/  ISETP.NE.AND P0, PT, R0, RZ, PT ;  /* 0x000000ff0000720c */ /* 0x000fda0003f05270 */
[----:B------:R-:W1:Y:S01]  /*13d90*/  @!P0 S2R R3, SR_CgaCtaId ;  /* 0x0000000000038919 */ /* 0x000e620000008800 */
[----:B------:R-:W-:-:S04]  /*13da0*/  @!P0 MOV R0, 0x400 ;  /* 0x0000040000008802 */ /* 0x000fc80000000f00 */
[----:B-1----:R-:W-:-:S05]  /*13db0*/  @!P0 LEA R22, R3, R0, 0x18 ;  /* 0x0000000003168211 */ /* 0x002fca00078ec0ff */
[----:B------:R1:W-:Y:S01]  /*13dc0*/  @!P0 STS.128 [R22+0x168d0], R16 ;  /* 0x0168d01016008388 */ /* 0x0003e20000000c00 */
[----:B------:R-:W-:Y:S06]  /*13dd0*/  BAR.ARV 0x5, 0x200 ;  /* 0x0148000000007b1d */ /* 0x000fec0000002000 */
.L_x_1211:
[----:B------:R-:W-:Y:S02]  /*13de0*/  ULDC UR4, c[0x0][0xc3c] ;  /* 0x00030f0000047ab9 */ /* 0x000fe40000000800 */
[----:B---3--:R-:W-:-:S13]  /*13df0*/  ISETP.GE.AND P0, PT, R19, UR4, PT ;  /* 0x0000000413007c0c */ /* 0x008fda000bf06270 */
[----:B------:R-:W-:Y:S05]  /*13e00*/  @!P0 BRA `(.L_x_1223) ;  /* 0xffffffb400b88947 */ /* 0x000fea000383ffff */
[----:B------:R-:W-:Y:S05]  /*13e10*/  BSYNC B8 ;  /* 0x0000000000087941 */ /* 0x000fea0003800000 */
.L_x_1125:
        /* <DEDUP_REMOVED lines=12> */
.L_x_1301:
[----:B------:R-:W-:Y:S05]  /*13ee0*/  BSYNC B0 ;  /* 0x0000000000007941 */ /* 0x000fea0003800000 */
.L_x_1224:
[----:B------:R-:W-:-:S03]  /*13ef0*/  UMOV UR4, 0xffffffff ;  /* 0xffffffff00047882 */ /* 0x000fc60000000000 */
[----:B------:R-:W-:Y:S05]  /*13f00*/  BRA.DIV UR4, `(.L_x_1226) ;  /* 0x00000022048c7947 */ /* 0x000fea000b800000 */
[----:B0-----:R-:W0:Y:S02]  /*13f10*/  S2R R0, SR_TID.X ;  /* 0x0000000000007919 */ /* 0x001e240000002100 */
[----:B0-----:R-:W-:-:S04]  /*13f20*/  SHF.R.U32.HI R0, RZ, 0x5, R0 ;  /* 0x00000005ff007819 */ /* 0x001fc80000011600 */
[----:B------:R-:W-:-:S05]  /*13f30*/  LOP3.LUT R0, R0, 0x3, RZ, 0xc0, !PT ;  /* 0x0000000300007812 */ /* 0x000fca00078ec0ff */
[----:B------:R0:W3:Y:S02]  /*13f40*/  SHFL.IDX PT, R14, R0, RZ, 0x1f ;  /* 0x00001fff000e7589 */ /* 0x0000e400000e0000 */
.L_x_1304:
[----:B---3--:R-:W-:Y:S01]  /*13f50*/  ISETP.NE.AND P0, PT, R14, RZ, PT ;  /* 0x000000ff0e00720c */ /* 0x008fe20003f05270 */
[----:B------:R-:W-:-:S12]  /*13f60*/  BSSY B0, `(.L_x_1227) ;  /* 0x0000024000007945 */ /* 0x000fd80003800000 */
[----:B------:R-:W-:Y:S05]  /*13f70*/  @P0 BRA `(.L_x_1228) ;  /* 0x0000000000880947 */ /* 0x000fea0003800000 */
[----:B------:R-:W-:-:S03]  /*13f80*/  UMOV UR4, 0xffffffff ;  /* 0xffffffff00047882 */ /* 0x000fc60000000000 */
[----:B------:R-:W-:Y:S05]  /*13f90*/  BRA.DIV UR4, `(.L_x_1229) ;  /* 0x00000022049c7947 */ /* 0x000fea000b800000 */
[----:B------:R-:W-:-:S13]  /*13fa0*/  ELECT P6, URZ, PT ;  /* 0x00000000003f782f */ /* 0x000fda00038c0000 */
.L_x_1307:
[----:B------:R-:W-:Y:S05]  /*13fb0*/  @!P6 BRA `(.L_x_1228) ;  /* 0x000000000078e947 */ /* 0x000fea0003800000 */
[----:B------:R-:W-:-:S06]  /*13fc0*/  ULOP3.LUT UR4, UR36, 0x2, URZ, 0xfc, !UPT ;  /* 0x0000000224047892 */ /* 0x000fcc000f8efc3f */
[----:B0-----:R-:W-:-:S05]  /*13fd0*/  IMAD.U32 R0, RZ, RZ, UR4 ;  /* 0x00000004ff007e24 */ /* 0x001fca000f8e00ff */
[----:B------:R-:W-:-:S13]  /*13fe0*/  ISETP.NE.AND P2, PT, R0, 0x3, PT ;  /* 0x000000030000780c */ /* 0x000fda0003f45270 */
[----:B------:R-:W-:Y:S05]  /*13ff0*/  @!P2 BRA `(.L_x_1230) ;  /* 0x000000000004a947 */ /* 0x000fea0003800000 */
[----:B------:R-:W-:Y:S01]  /*14000*/  BPT.TRAP 0x1 ;  /* 0x000000040000795c */ /* 0x000fe20000300000 */
.L_x_1230:
        /* <DEDUP_REMOVED lines=12> */
.L_x_1308:
[----:B------:R-:W3:Y:S02]  /*140d0*/  SYNCS.PHASECHK.TRANS64.TRYWAIT P0, [R3+URZ], R2 ;  /* 0x00000002030075a7 */ /* 0x000ee4000800017f */
[----:B---3--:R-:W-:Y:S05]  /*140e0*/  @!P0 BRA `(.L_x_1232) ;  /* 0x00000020007c8947 */ /* 0x008fea0003800000 */
.L_x_1309:
[----:B------:R-:W-:Y:S05]  /*140f0*/  @!P2 BRA `(.L_x_1233) ;  /* 0x000000000004a947 */ /* 0x000fea0003800000 */
[----:B------:R-:W-:Y:S01]  /*14100*/  BPT.TRAP 0x1 ;  /* 0x000000040000795c */ /* 0x000fe20000300000 */
.L_x_1233:
[----:B------:R-:W-:-:S04]  /*14110*/  VIADD R0, R9, 0x16860 ;  /* 0x0001686009007836 */ /* 0x000fc80000000000 */
[----:B------:R-:W-:-:S04]  /*14120*/  IMAD R23, R23, 0x8, R0 ;  /* 0x0000000817177824 */ /* 0x000fc800078e0200 */
[----:B------:R-:W4:Y:S02]  /*14130*/  SYNCS.PHASECHK.TRANS64.TRYWAIT P0, [R23+URZ], R4 ;  /* 0x00000004170075a7 */ /* 0x000f24000800017f */
[----:B----4-:R-:W-:Y:S05]  /*14140*/  @!P0 BRA `(.L_x_1234) ;  /* 0x0000002000788947 */ /* 0x010fea0003800000 */
.L_x_1310:
[----:B------:R-:W-:-:S07]  /*14150*/  IMAD R7, R7, 0x8, R0 ;  /* 0x0000000807077824 */ /* 0x000fce00078e0200 */
.L_x_1235:
[----:B------:R0:W0:Y:S02]  /*14160*/  SYNCS.PHASECHK.TRANS64.TRYWAIT P0, [R7+URZ], R2 ;  /* 0x00000002070075a7 */ /* 0x000024000800017f */
[----:B0-----:R-:W-:Y:S05]  /*14170*/  @!P0 NANOSLEEP.SYNCS 0x989680 ;  /* 0x009896800000895d */ /* 0x001fea0003900000 */
[----:B------:R-:W0:Y:S02]  /*14180*/  @!P0 SYNCS.PHASECHK.TRANS64 P0, [R7+URZ], R2 ;  /* 0x00000002070085a7 */ /* 0x000e24000800007f */
[----:B0-----:R-:W-:Y:S05]  /*14190*/  @!P0 BRA `(.L_x_1235) ;  /* 0xfffffffc00f08947 */ /* 0x001fea000383ffff */
.L_x_1228:
[----:B------:R-:W-:Y:S05]  /*141a0*/  BSYNC B0 ;  /* 0x0000000000007941 */ /* 0x000fea0003800000 */
.L_x_1227:
[----:B------:R-:W-:Y:S05]  /*141b0*/  EXIT ;  /* 0x000000000000794d */ /* 0x000fea0003800000 */
.L_x_1039:
[----:B0-----:R-:W-:-:S04]  /*141c0*/  IMAD.U32 R3, RZ, RZ, UR45 ;  /* 0x0000002dff037e24 */ /* 0x001fc8000f8e00ff */
[----:B------:R0:W1:Y:S03]  /*141d0*/  SYNCS.PHASECHK.TRANS64.TRYWAIT P1, [R3+URZ+0x16800], R0 ;  /* 0x01680000030075a7 */ /* 0x000066000802017f */
[----:B-1----:R-:W-:Y:S05]  /*141e0*/  @!P1 NANOSLEEP.SYNCS 0x989680 ;  /* 0x009896800000995d */ /* 0x002fea0003900000 */
[----:B------:R-:W1:Y:S02]  /*141f0*/  @!P1 SYNCS.PHASECHK.TRANS64 P1, [R3+URZ+0x16800], R0 ;  /* 0x01680000030095a7 */ /* 0x000e64000802007f */
[----:B-1----:R-:W-:Y:S05]  /*14200*/  @!P1 BRA `(.L_x_1039) ;  /* 0xfffffffc00ec9947 */ /* 0x002fea000383ffff */
[----:B------:R-:W-:Y:S05]  /*14210*/  BRA `(.L_x_1236) ;  /* 0xfffffed800287947 */ /* 0x000fea000383ffff */
.L_x_1043:
[----:B-1----:R1:W2:Y:S02]  /*14220*/  SYNCS.PHASECHK.TRANS64.TRYWAIT P2, [R5+URZ+0x16830], R0 ;  /* 0x01683000050075a7 */ /* 0x0022a4000804017f */
[----:B--2---:R-:W-:Y:S05]  /*14230*/  @!P2 NANOSLEEP.SYNCS 0x989680 ;  /* 0x009896800000a95d */ /* 0x004fea0003900000 */
[----:B------:R-:W2:Y:S02]  /*14240*/  @!P2 SYNCS.PHASECHK.TRANS64 P2, [R5+URZ+0x16830], R0 ;  /* 0x016830000500a5a7 */ /* 0x000ea4000804007f */
[----:B--2---:R-:W-:Y:S05]  /*14250*/  @!P2 BRA `(.L_x_1043) ;  /* 0xfffffffc00f0a947 */ /* 0x004fea000383ffff */
[----:B------:R-:W-:Y:S05]  /*14260*/  BRA `(.L_x_1042) ;  /* 0xfffffed8004c7947 */ /* 0x000fea000383ffff */
.L_x_1059:
[----:B-1----:R-:W-:-:S04]  /*14270*/  IMAD.U32 R7, RZ, RZ, UR6 ;  /* 0x00000006ff077e24 */ /* 0x002fc8000f8e00ff */
[----:B------:R1:W2:Y:S03]  /*14280*/  SYNCS.PHASECHK.TRANS64.TRYWAIT P2, [R7+URZ+0x16830], R0 ;  /* 0x01683000070075a7 */ /* 0x0002a6000804017f */
[----:B--2---:R-:W-:Y:S05]  /*14290*/  @!P2 NANOSLEEP.SYNCS 0x989680 ;  /* 0x009896800000a95d */ /* 0x004fea0003900000 */
[----:B------:R-:W2:Y:S02]  /*142a0*/  @!P2 SYNCS.PHASECHK.TRANS64 P2, [R7+URZ+0x16830], R0 ;  /* 0x016830000700a5a7 */ /* 0x000ea4000804007f */
[----:B--2---:R-:W-:Y:S05]  /*142b0*/  @!P2 BRA `(.L_x_1059) ;  /* 0xfffffffc00eca947 */ /* 0x004fea000383ffff */
[----:B------:R-:W-:Y:S05]  /*142c0*/  BRA `(.L_x_1056) ;  /* 0xffffff0800b87947 */ /* 0x000fea000383ffff */
.L_x_1063:
[----:B-1----:R-:W-:-:S04]  /*142d0*/  IMAD.U32 R7, RZ, RZ, UR6 ;  /* 0x00000006ff077e24 */ /* 0x002fc8000f8e00ff */
[----:B------:R1:W2:Y:S03]  /*142e0*/  SYNCS.PHASECHK.TRANS64.TRYWAIT P2, [R7+URZ+0x16850], R0 ;  /* 0x01685000070075a7 */ /* 0x0002a6000804017f */
[----:B--2---:R-:W-:Y:S05]  /*142f0*/  @!P2 NANOSLEEP.SYNCS 0x989680 ;  /* 0x009896800000a95d */ /* 0x004fea0003900000 */
[----:B------:R-:W2:Y:S02]  /*14300*/  @!P2 SYNCS.PHASECHK.TRANS64 P2, [R7+URZ+0x16850], R0 ;  /* 0x016850000700a5a7 */ /* 0x000ea4000804007f */
[----:B--2---:R-:W-:Y:S05]  /*14310*/  @!P2 BRA `(.L_x_1063) ;  /* 0xfffffffc00eca947 */ /* 0x004fea000383ffff */
[----:B------:R-:W-:Y:S05]  /*14320*/  BRA `(.L_x_1060) ;  /* 0xffffff0c00287947 */ /* 0x000fea000383ffff */
.L_x_1080:
[----:B-1----:R-:W-:-:S04]  /*14330*/  IMAD.U32 R3, RZ, RZ, UR6 ;  /* 0x00000006ff037e24 */ /* 0x002fc8000f8e00ff */
[----:B------:R1:W2:Y:S03]  /*14340*/  SYNCS.PHASECHK.TRANS64.TRYWAIT P2, [R3+URZ+0x16830], R0 ;  /* 0x01683000030075a7 */ /* 0x0002a6000804017f */
[----:B--2---:R-:W-:Y:S05]  /*14350*/  @!P2 NANOSLEEP.SYNCS 0x989680 ;  /* 0x009896800000a95d */ /* 0x004fea0003900000 */
[----:B------:R-:W2:Y:S02]  /*14360*/  @!P2 SYNCS.PHASECHK.TRANS64 P2, [R3+URZ+0x16830], R0 ;  /* 0x016830000300a5a7 */ /* 0x000ea4000804007f */
[----:B--2---:R-:W-:Y:S05]  /*14370*/  @!P2 BRA `(.L_x_1080) ;  /* 0xfffffffc00eca947 */ /* 0x004fea000383ffff */
[----:B------:R-:W-:Y:S05]  /*14380*/  BRA `(.L_x_1077) ;  /* 0xffffff3800987947 */ /* 0x000fea000383ffff */
.L_x_1084:
[----:B-1----:R-:W-:-:S04]  /*14390*/  IMAD.U32 R3, RZ, RZ, UR6 ;  /* 0x00000006ff037e24 */ /* 0x002fc8000f8e00ff */
[----:B------:R1:W2:Y:S03]  /*143a0*/  SYNCS.PHASECHK.TRANS64.TRYWAIT P2, [R3+URZ+0x16850], R0 ;  /* 0x01685000030075a7 */ /* 0x0002a6000804017f */
[----:B--2---:R-:W-:Y:S05]  /*143b0*/  @!P2 NANOSLEEP.SYNCS 0x989680 ;  /* 0x009896800000a95d */ /* 0x004fea0003900000 */
[----:B------:R-:W2:Y:S02]  /*143c0*/  @!P2 SYNCS.PHASECHK.TRANS64 P2, [R3+URZ+0x16850], R0 ;  /* 0x016850000300a5a7 */ /* 0x000ea4000804007f */
[----:B--2---:R-:W-:Y:S05]  /*143d0*/  @!P2 BRA `(.L_x_1084) ;  /* 0xfffffffc00eca947 */ /* 0x004fea000383ffff */
[----:B------:R-:W-:Y:S05]  /*143e0*/  BRA `(.L_x_1081) ;  /* 0xffffff3c00087947 */ /* 0x000fea000383ffff */
.L_x_1090:
[----:B-1----:R-:W-:-:S04]  /*143f0*/  IMAD.U32 R3, RZ, RZ, UR6 ;  /* 0x00000006ff037e24 */ /* 0x002fc8000f8e00ff */
[----:B------:R1:W2:Y:S03]  /*14400*/  SYNCS.PHASECHK.TRANS64.TRYWAIT P2, [R3+URZ+0x16830], R0 ;  /* 0x01683000030075a7 */ /* 0x0002a6000804017f */
[----:B--2---:R-:W-:Y:S05]  /*14410*/  @!P2 NANOSLEEP.SYNCS 0x989680 ;  /* 0x009896800000a95d */ /* 0x004fea0003900000 */
[----:B------:R-:W2:Y:S02]  /*14420*/  @!P2 SYNCS.PHASECHK.TRANS64 P2, [R3+URZ+0x16830], R0 ;  /* 0x016830000300a5a7 */ /* 0x000ea4000804007f */
[----:B--2---:R-:W-:Y:S05]  /*14430*/  @!P2 BRA `(.L_x_1090) ;  /* 0xfffffffc00eca947 */ /* 0x004fea000383ffff */
[----:B------:R-:W-:Y:S05]  /*14440*/  BRA `(.L_x_1087) ;  /* 0xffffff5400a87947 */ /* 0x000fea000383ffff */
.L_x_1094:
[----:B-1----:R-:W-:-:S04]  /*14450*/  IMAD.U32 R3, RZ, RZ, UR6 ;  /* 0x00000006ff037e24 */ /* 0x002fc8000f8e00ff */
[----:B------:R1:W2:Y:S03]  /*14460*/  SYNCS.PHASECHK.TRANS64.TRYWAIT P2, [R3+URZ+0x16850], R0 ;  /* 0x01685000030075a7 */ /* 0x0002a6000804017f */
[----:B--2---:R-:W-:Y:S05]  /*14470*/  @!P2 NANOSLEEP.SYNCS 0x989680 ;  /* 0x009896800000a95d */ /* 0x004fea0003900000 */
[----:B------:R-:W2:Y:S02]  /*14480*/  @!P2 SYNCS.PHASECHK.TRANS64 P2, [R3+URZ+0x16850], R0 ;  /* 0x016850000300a5a7 */ /* 0x000ea4000804007f */
[----:B--2---:R-:W-:Y:S05]  /*14490*/  @!P2 BRA `(.L_x_1094) ;  /* 0xfffffffc00eca947 */ /* 0x004fea000383ffff */
[----:B------:R-:W-:Y:S05]  /*144a0*/  BRA `(.L_x_1091) ;  /* 0xffffff5800187947 */ /* 0x000fea000383ffff */
.L_x_1107:
[----:B-1----:R-:W-:-:S04]  /*144b0*/  IMAD.U32 R7, RZ, RZ, UR5 ;  /* 0x00000005ff077e24 */ /* 0x002fc8000f8e00ff */
[----:B------:R1:W2:Y:S03]  /*144c0*/  SYNCS.PHASECHK.TRANS64.TRYWAIT P0, [R7+URZ+0x16850], R4 ;  /* 0x01685004070075a7 */ /* 0x0002a6000800017f */
[----:B--2---:R-:W-:Y:S05]  /*144d0*/  @!P0 NANOSLEEP.SYNCS 0x989680 ;  /* 0x009896800000895d */ /* 0x004fea0003900000 */
[----:B------:R-:W2:Y:S02]  /*144e0*/  @!P0 SYNCS.PHASECHK.TRANS64 P0, [R7+URZ+0x16850], R4 ;  /* 0x01685004070085a7 */ /* 0x000ea4000800007f */
[----:B--2---:R-:W-:Y:S05]  /*144f0*/  @!P0 BRA `(.L_x_1107) ;  /* 0xfffffffc00ec8947 */ /* 0x004fea000383ffff */
[----:B------:R-:W-:Y:S05]  /*14500*/  BRA `(.L_x_1106) ;  /* 0xffffff8000a87947 */ /* 0x000fea000383ffff */
.L_x_1145:
        /* <DEDUP_REMOVED lines=11> */
.L_x_1238:
[----:B------:R-:W-:Y:S05]  /*145c0*/  BSYNC B0 ;  /* 0x0000000000007941 */ /* 0x000fea0003800000 */
.L_x_1237:
[----:B------:R-:W-:Y:S05]  /*145d0*/  BRA `(.L_x_1239) ;  /* 0xffffffbc005c7947 */ /* 0x000fea000383ffff */
.L_x_1147:
[----:B------:R-:W-:Y:S01]  /*145e0*/  BSSY B0, `(.L_x_1240) ;  /* 0x0000006000007945 */ /* 0x000fe20003800000 */
[----:B------:R-:W-:-:S07]  /*145f0*/  IMAD.MOV.U32 R15, RZ, RZ, -0x1 ;  /* 0xffffffffff0f7424 */ /* 0x000fce00078e00ff */
[----:B01----:R-:W-:Y:S05]  /*14600*/  WARPSYNC.COLLECTIVE R15, `(.L_x_1241) ;  /* 0x000000000f0c7348 */ /* 0x003fea0003c00000 */
[----:B------:R-:W-:Y:S02]  /*14610*/  ELECT P6, UR62, PT ;  /* 0x00000000003e782f */ /* 0x000fe400038c0000 */
[----:B------:R-:W-:Y:S01]  /*14620*/  MOV R14, UR62 ;  /* 0x0000003e000e7c02 */ /* 0x000fe20008000f00 */
[----:B01----:R-:W-:Y:S10]  /*14630*/  ENDCOLLECTIVE ;  /* 0x000000000000791b */ /* 0x003ff40003800000 */
.L_x_1241:
[----:B------:R-:W-:Y:S05]  /*14640*/  BSYNC B0 ;  /* 0x0000000000007941 */ /* 0x000fea0003800000 */
.L_x_1240:
[----:B------:R-:W-:Y:S05]  /*14650*/  BRA `(.L_x_1242) ;  /* 0xffffffbc00647947 */ /* 0x000fea000383ffff */
.L_x_1149:
[----:B0-----:R0:W2:Y:S02]  /*14660*/  SYNCS.PHASECHK.TRANS64.TRYWAIT P0, [R3+URZ+0x16840], R0 ;  /* 0x01684000030075a7 */ /* 0x0010a4000800017f */
[----:B--2---:R-:W-:Y:S05]  /*14670*/  @!P0 NANOSLEEP.SYNCS 0x989680 ;  /* 0x009896800000895d */ /* 0x004fea0003900000 */
[----:B------:R-:W2:Y:S02]  /*14680*/  @!P0 SYNCS.PHASECHK.TRANS64 P0, [R3+URZ+0x16840], R0 ;  /* 0x01684000030085a7 */ /* 0x000ea4000800007f */
[----:B--2---:R-:W-:Y:S05]  /*14690*/  @!P0 BRA `(.L_x_1149) ;  /* 0xfffffffc00f08947 */ /* 0x004fea000383ffff */
[----:B------:R-:W-:Y:S05]  /*146a0*/  BRA `(.L_x_1243) ;  /* 0xffffffbc00c07947 */ /* 0x000fea000383ffff */
.L_x_1153:
[----:B------:R-:W2:Y:S01]  /*146b0*/  LDL.LU R11, [R1+0x10] ;  /* 0x00001000010b7983 */ /* 0x000ea20000300800 */
[----:B------:R-:W-:Y:S02]  /*146c0*/  IMAD.MOV.U32 R3, RZ, RZ, R12 ;  /* 0x000000ffff037224 */ /* 0x000fe400078e000c */
[----:B------:R-:W-:Y:S02]  /*146d0*/  IMAD.MOV.U32 R13, RZ, RZ, R4 ;  /* 0x000000ffff0d7224 */ /* 0x000fe400078e0004 */
[----:B------:R-:W-:Y:S02]  /*146e0*/  IMAD.MOV.U32 R12, RZ, RZ, RZ ;  /* 0x000000ffff0c7224 */ /* 0x000fe400078e00ff */
[----:B------:R-:W-:Y:S02]  /*146f0*/  IMAD.MOV.U32 R15, RZ, RZ, -0x1 ;  /* 0xffffffffff0f7424 */ /* 0x000fe400078e00ff */
[----:B------:R-:W-:Y:S02]  /*14700*/  IMAD.IADD R3, R21, 0x1, R3 ;  /* 0x0000000115037824 */ /* 0x000fe400078e0203 */
[----:B--2---:R-:W-:-:S02]  /*14710*/  IMAD R6, R11, R9, RZ ;  /* 0x000000090b067224 */ /* 0x004fc400078e02ff */
[----:B------:R-:W-:-:S03]  /*14720*/  IMAD.MOV.U32 R11, RZ, RZ, 0x181f ;  /* 0x0000181fff0b7424 */ /* 0x000fc600078e00ff */
[----:B------:R-:W-:-:S13]  /*14730*/  ISETP.GE.AND P1, PT, R3, R6, PT ;  /* 0x000000060300720c */ /* 0x000fda0003f26270 */
[----:B-----5:R-:W-:Y:S05]  /*14740*/  WARPSYNC.COLLECTIVE R15, `(.L_x_1244) ;  /* 0x000000000f087348 */ /* 0x020fea0003c00000 */
[----:B------:R0:W1:Y:S02]  /*14750*/  SHFL.IDX P6, R14, R13, R12, R11 ;  /* 0x0000000c0d0e7389 */ /* 0x00006400000c000b */
[----:B01---5:R-:W-:Y:S01]  /*14760*/  ENDCOLLECTIVE ;  /* 0x000000000000791b */ /* 0x023fe20003800000 */
.L_x_1244:
[----:B------:R-:W-:Y:S02]  /*14770*/  IMAD.MOV.U32 R13, RZ, RZ, R0 ;  /* 0x000000ffff0d7224 */ /* 0x000fe400078e0000 */
[----:B------:R-:W-:-:S07]  /*14780*/  IMAD.MOV.U32 R7, RZ, RZ, R14 ;  /* 0x000000ffff077224 */ /* 0x000fce00078e000e */
[----:B------:R-:W-:Y:S05]  /*14790*/  WARPSYNC.COLLECTIVE R15, `(.L_x_1245) ;  /* 0x000000000f087348 */ /* 0x000fea0003c00000 */
[----:B------:R0:W1:Y:S02]  /*147a0*/  SHFL.IDX P6, R14, R13, R12, R11 ;  /* 0x0000000c0d0e7389 */ /* 0x00006400000c000b */
[----:B01----:R-:W-:Y:S01]  /*147b0*/  ENDCOLLECTIVE ;  /* 0x000000000000791b */ /* 0x003fe20003800000 */
.L_x_1245:
[----:B------:R-:W-:Y:S02]  /*147c0*/  IMAD.MOV.U32 R13, RZ, RZ, R4 ;  /* 0x000000ffff0d7224 */ /* 0x000fe400078e0004 */
[----:B------:R-:W-:Y:S02]  /*147d0*/  IMAD.MOV.U32 R12, RZ, RZ, 0x1 ;  /* 0x00000001ff0c7424 */ /* 0x000fe400078e00ff */
[----:B------:R-:W-:-:S07]  /*147e0*/  IMAD.MOV.U32 R8, RZ, RZ, R14 ;  /* 0x000000ffff087224 */ /* 0x000fce00078e000e */
[----:B------:R-:W-:Y:S05]  /*147f0*/  WARPSYNC.COLLECTIVE R15, `(.L_x_1246) ;  /* 0x000000000f087348 */ /* 0x000fea0003c00000 */
[----:B------:R0:W1:Y:S02]  /*14800*/  SHFL.IDX P6, R14, R13, R12, R11 ;  /* 0x0000000c0d0e7389 */ /* 0x00006400000c000b */
[----:B01----:R-:W-:Y:S01]  /*14810*/  ENDCOLLECTIVE ;  /* 0x000000000000791b */ /* 0x003fe20003800000 */
.L_x_1246:
[----:B------:R-:W-:-:S05]  /*14820*/  @!P1 LEA R8, P2, R20, R8, 0x1 ;  /* 0x0000000814089211 */ /* 0x000fca00078408ff */
[----:B------:R-:W-:-:S04]  /*14830*/  @!P1 IMAD.X R7, RZ, RZ, R7, P2 ;  /* 0x000000ffff079224 */ /* 0x000fc800010e0607 */
        /* <DEDUP_REMOVED lines=12> */
.L_x_1247:
[----:B------:R-:W-:Y:S02]  /*14900*/  IMAD.MOV.U32 R13, RZ, RZ, R4 ;  /* 0x000000ffff0d7224 */ /* 0x000fe400078e0004 */
[----:B------:R-:W-:Y:S02]  /*14910*/  IMAD.MOV.U32 R12, RZ, RZ, 0x2 ;  /* 0x00000002ff0c7424 */ /* 0x000fe400078e00ff */
[----:B------:R-:W-:-:S07]  /*14920*/  IMAD.MOV.U32 R8, RZ, RZ, R14 ;  /* 0x000000ffff087224 */ /* 0x000fce00078e000e */
[----:B------:R-:W-:Y:S05]  /*14930*/  WARPSYNC.COLLECTIVE R15, `(.L_x_1248) ;  /* 0x000000000f087348 */ /* 0x000fea0003c00000 */
[----:B------:R0:W1:Y:S02]  /*14940*/  SHFL.IDX P6, R14, R13, R12, R11 ;  /* 0x0000000c0d0e7389 */ /* 0x00006400000c000b */
[----:B01----:R-:W-:Y:S01]  /*14950*/  ENDCOLLECTIVE ;  /* 0x000000000000791b */ /* 0x003fe20003800000 */
.L_x_1248:
        /* <DEDUP_REMOVED lines=14> */
.L_x_1249:
[----:B------:R-:W-:Y:S02]  /*14a40*/  IMAD.MOV.U32 R13, RZ, RZ, R4 ;  /* 0x000000ffff0d7224 */ /* 0x000fe400078e0004 */
[----:B------:R-:W-:Y:S02]  /*14a50*/  IMAD.MOV.U32 R12, RZ, RZ, 0x3 ;  /* 0x00000003ff0c7424 */ /* 0x000fe400078e00ff */
[----:B------:R-:W-:-:S07]  /*14a60*/  IMAD.MOV.U32 R8, RZ, RZ, R14 ;  /* 0x000000ffff087224 */ /* 0x000fce00078e000e */
[----:B------:R-:W-:Y:S05]  /*14a70*/  WARPSYNC.COLLECTIVE R15, `(.L_x_1250) ;  /* 0x000000000f087348 */ /* 0x000fea0003c00000 */
[----:B------:R0:W1:Y:S02]  /*14a80*/  SHFL.IDX P6, R14, R13, R12, R11 ;  /* 0x0000000c0d0e7389 */ /* 0x00006400000c000b */
[----:B01----:R-:W-:Y:S01]  /*14a90*/  ENDCOLLECTIVE ;  /* 0x000000000000791b */ /* 0x003fe20003800000 */
.L_x_1250:
        /* <DEDUP_REMOVED lines=14> */
.L_x_1251:
[----:B------:R-:W-:Y:S02]  /*14b80*/  IMAD.MOV.U32 R13, RZ, RZ, R4 ;  /* 0x000000ffff0d7224 */ /* 0x000fe400078e0004 */
[----:B------:R-:W-:Y:S02]  /*14b90*/  IMAD.MOV.U32 R12, RZ, RZ, 0x4 ;  /* 0x00000004ff0c7424 */ /* 0x000fe400078e00ff */
[----:B------:R-:W-:-:S07]  /*14ba0*/  IMAD.MOV.U32 R8, RZ, RZ, R14 ;  /* 0x000000ffff087224 */ /* 0x000fce00078e000e */
[----:B------:R-:W-:Y:S05]  /*14bb0*/  WARPSYNC.COLLECTIVE R15, `(.L_x_1252) ;  /* 0x000000000f087348 */ /* 0x000fea0003c00000 */
[----:B------:R0:W1:Y:S02]  /*14bc0*/  SHFL.IDX P6, R14, R13, R12, R11 ;  /* 0x0000000c0d0e7389 */ /* 0x00006400000c000b */
[----:B01----:R-:W-:Y:S01]  /*14bd0*/  ENDCOLLECTIVE ;  /* 0x000000000000791b */ /* 0x003fe20003800000 */
.L_x_1252:
        /* <DEDUP_REMOVED lines=14> */
.L_x_1253:
[----:B------:R-:W-:Y:S02]  /*14cc0*/  IMAD.MOV.U32 R13, RZ, RZ, R4 ;  /* 0x000000ffff0d7224 */ /* 0x000fe400078e0004 */
[----:B------:R-:W-:Y:S02]  /*14cd0*/  IMAD.MOV.U32 R12, RZ, RZ, 0x5 ;  /* 0x00000005ff0c7424 */ /* 0x000fe400078e00ff */
[----:B------:R-:W-:-:S07]  /*14ce0*/  IMAD.MOV.U32 R8, RZ, RZ, R14 ;  /* 0x000000ffff087224 */ /* 0x000fce00078e000e */
[----:B------:R-:W-:Y:S05]  /*14cf0*/  WARPSYNC.COLLECTIVE R15, `(.L_x_1254) ;  /* 0x000000000f087348 */ /* 0x000fea0003c00000 */
[----:B------:R0:W1:Y:S02]  /*14d00*/  SHFL.IDX P6, R14, R13, R12, R11 ;  /* 0x0000000c0d0e7389 */ /* 0x00006400000c000b */
[----:B01----:R-:W-:Y:S01]  /*14d10*/  ENDCOLLECTIVE ;  /* 0x000000000000791b */ /* 0x003fe20003800000 */
.L_x_1254:
        /* <DEDUP_REMOVED lines=14> */
.L_x_1255:
[----:B------:R-:W-:Y:S02]  /*14e00*/  IMAD.MOV.U32 R13, RZ, RZ, R4 ;  /* 0x000000ffff0d7224 */ /* 0x000fe400078e0004 */
[----:B------:R-:W-:Y:S02]  /*14e10*/  IMAD.MOV.U32 R12, RZ, RZ, 0x6 ;  /* 0x00000006ff0c7424 */ /* 0x000fe400078e00ff */
[----:B------:R-:W-:-:S07]  /*14e20*/  IMAD.MOV.U32 R8, RZ, RZ, R14 ;  /* 0x000000ffff087224 */ /* 0x000fce00078e000e */
[----:B------:R-:W-:Y:S05]  /*14e30*/  WARPSYNC.COLLECTIVE R15, `(.L_x_1256) ;  /* 0x000000000f087348 */ /* 0x000fea0003c00000 */
[----:B------:R0:W1:Y:S02]  /*14e40*/  SHFL.IDX P6, R14, R13, R12, R11 ;  /* 0x0000000c0d0e7389 */ /* 0x00006400000c000b */
[----:B01----:R-:W-:Y:S01]  /*14e50*/  ENDCOLLECTIVE ;  /* 0x000000000000791b */ /* 0x003fe20003800000 */
.L_x_1256:
        /* <DEDUP_REMOVED lines=14> */
.L_x_1257:
[----:B------:R-:W-:Y:S02]  /*14f40*/  IMAD.MOV.U32 R13, RZ, RZ, R4 ;  /* 0x000000ffff0d7224 */ /* 0x000fe400078e0004 */
[----:B------:R-:W-:Y:S02]  /*14f50*/  IMAD.MOV.U32 R12, RZ, RZ, 0x7 ;  /* 0x00000007ff0c7424 */ /* 0x000fe400078e00ff */
[----:B------:R-:W-:-:S07]  /*14f60*/  IMAD.MOV.U32 R8, RZ, RZ, R14 ;  /* 0x000000ffff087224 */ /* 0x000fce00078e000e */
[----:B------:R-:W-:Y:S05]  /*14f70*/  WARPSYNC.COLLECTIVE R15, `(.L_x_1258) ;  /* 0x000000000f087348 */ /* 0x000fea0003c00000 */
[----:B------:R0:W1:Y:S02]  /*14f80*/  SHFL.IDX P6, R14, R13, R12, R11 ;  /* 0x0000000c0d0e7389 */ /* 0x00006400000c000b */
[----:B01----:R-:W-:Y:S01]  /*14f90*/  ENDCOLLECTIVE ;  /* 0x000000000000791b */ /* 0x003fe20003800000 */
.L_x_1258:
        /* <DEDUP_REMOVED lines=8> */
[----:B------:R0:W-:Y:S04]  /*15020*/  @!P1 LDGSTS.E.BYPASS.LTC128B.128 [R10+0xb400], desc[UR50][R8.64], !P0 ;  /* 0x0b400000080a9fae */ /* 0x0001e8000c101d72 */
[----:B------:R-:W-:Y:S01]  /*15030*/  ISETP.GE.AND P1, PT, R7, R6, PT ;  /* 0x000000060700720c */ /* 0x000fe20003f26270 */
[----:B------:R-:W-:-:S02]  /*15040*/  VIADD R7, R3, 0x80 ;  /* 0x0000008003077836 */ /* 0x000fc40000000000 */
[----:B------:R-:W-:-:S10]  /*15050*/  IMAD.MOV.U32 R4, RZ, RZ, R14 ;  /* 0x000000ffff047224 */ /* 0x000fd400078e000e */
[----:B0-----:R-:W-:Y:S05]  /*15060*/  WARPSYNC.COLLECTIVE R15, `(.L_x_1259) ;  /* 0x000000000f087348 */ /* 0x001fea0003c00000 */
[----:B------:R1:W2:Y:S02]  /*15070*/  SHFL.IDX P6, R14, R13, R12, R11 ;  /* 0x0000000c0d0e7389 */ /* 0x0002a400000c000b */
[----:B012---:R-:W-:Y:S01]  /*15080*/  ENDCOLLECTIVE ;  /* 0x000000000000791b */ /* 0x007fe20003800000 */
.L_x_1259:
[----:B------:R-:W-:Y:S01]  /*15090*/  ISETP.GE.AND P2, PT, R7, R6, PT ;  /* 0x000000060700720c */ /* 0x000fe20003f46270 */
[----:B------:R-:W-:Y:S02]  /*150a0*/  IMAD.MOV.U32 R13, RZ, RZ, R2 ;  /* 0x000000ffff0d7224 */ /* 0x000fe400078e0002 */
[----:B------:R-:W-:Y:S02]  /*150b0*/  IMAD.MOV.U32 R12, RZ, RZ, RZ ;  /* 0x000000ffff0c7224 */ /* 0x000fe400078e00ff */
[----:B------:R-:W-:-:S08]  /*150c0*/  IMAD.MOV.U32 R8, RZ, RZ, R14 ;  /* 0x000000ffff087224 */ /* 0x000fd000078e000e */
[----:B------:R-:W-:Y:S05]  /*150d0*/  WARPSYNC.COLLECTIVE R15, `(.L_x_1260) ;  /* 0x000000000f087348 */ /* 0x000fea0003c00000 */
[----:B------:R0:W1:Y:S02]  /*150e0*/  SHFL.IDX P6, R14, R13, R12, R11 ;  /* 0x0000000c0d0e7389 */ /* 0x00006400000c000b */
[----:B01----:R-:W-:Y:S01]  /*150f0*/  ENDCOLLECTIVE ;  /* 0x000000000000791b */ /* 0x003fe20003800000 */
.L_x_1260:
        /* <DEDUP_REMOVED lines=12> */
.L_x_1261:
[----:B------:R-:W-:Y:S02]  /*151c0*/  IMAD.MOV.U32 R13, RZ, RZ, R2 ;  /* 0x000000ffff0d7224 */ /* 0x000fe400078e0002 */
[----:B------:R-:W-:Y:S02]  /*151d0*/  IMAD.MOV.U32 R12, RZ, RZ, 0x1 ;  /* 0x00000001ff0c7424 */ /* 0x000fe400078e00ff */
[----:B------:R-:W-:-:S07]  /*151e0*/  IMAD.MOV.U32 R7, RZ, RZ, R14 ;  /* 0x000000ffff077224 */ /* 0x000fce00078e000e */
[----:B------:R-:W-:Y:S05]  /*151f0*/  WARPSYNC.COLLECTIVE R15, `(.L_x_1262) ;  /* 0x000000000f087348 */ /* 0x000fea0003c00000 */
[----:B------:R0:W1:Y:S02]  /*15200*/  SHFL.IDX P6, R14, R13, R12, R11 ;  /* 0x0000000c0d0e7389 */ /* 0x00006400000c000b */
[----:B01----:R-:W-:Y:S01]  /*15210*/  ENDCOLLECTIVE ;  /* 0x000000000000791b */ /* 0x003fe20003800000 */
.L_x_1262:
[----:B------:R-:W-:Y:S01]  /*15220*/  @!P2 LEA R8, P1, R20, R7, 0x1 ;  /* 0x000000071408a211 */ /* 0x000fe200078208ff */
[----:B------:R-:W-:-:S04]  /*15230*/  VIADD R7, R3, 0x90 ;  /* 0x0000009003077836 */ /* 0x000fc80000000000 */
        /* <DEDUP_REMOVED lines=11> */
.L_x_1263:
[----:B------:R-:W-:Y:S02]  /*152f0*/  IMAD.MOV.U32 R13, RZ, RZ, R2 ;  /* 0x000000ffff0d7224 */ /* 0x000fe400078e0002 */
[----:B------:R-:W-:Y:S01]  /*15300*/  IMAD.MOV.U32 R12, RZ, RZ, 0x2 ;  /* 0x00000002ff0c7424 */ /* 0x000fe200078e00ff */
[----:B------:R-:W-:-:S05]  /*15310*/  @!P1 LEA R14, P2, R20, R14, 0x1 ;  /* 0x0000000e140e9211 */ /* 0x000fca00078408ff */
[----:B------:R-:W-:-:S08]  /*15320*/  @!P1 IMAD.MOV.U32 R8, RZ, RZ, R14 ;  /* 0x000000ffff089224 */ /* 0x000fd000078e000e */
[----:B------:R-:W-:Y:S05]  /*15330*/  WARPSYNC.COLLECTIVE R15, `(.L_x_1264) ;  /* 0x000000000f087348 */ /* 0x000fea0003c00000 */
[----:B------:R0:W1:Y:S02]  /*15340*/  SHFL.IDX P6, R14, R13, R12, R11 ;  /* 0x0000000c0d0e7389 */ /* 0x00006400000c000b */
[----:B01----:R-:W-:Y:S01]  /*15350*/  ENDCOLLECTIVE ;  /* 0x000000000000791b */ /* 0x003fe20003800000 */
.L_x_1264:
[----:B------:R-:W-:-:S04]  /*15360*/  @!P1 IMAD.X R7, RZ, RZ, R0, P2 ;  /* 0x000000ffff079224 */ /* 0x000fc800010e0600 */
[----:B------:R-:W-:Y:S02]  /*15370*/  @!P1 IMAD.MOV.U32 R9, RZ, RZ, R7 ;  /* 0x000000ffff099224 */ /* 0x000fe400078e0007 */
[----:B------:R-:W-:-:S03]  /*15380*/  VIADD R7, R3, 0xa0 ;  /* 0x000000a003077836 */ /* 0x000fc60000000000 */
[----:B------:R-:W-:Y:S01]  /*15390*/  @!PT LDS RZ, [RZ] ;  /* 0x00000000fffff984 */ /* 0x000fe20000000800 */
[----:B------:R-:W-:Y:S01]  /*153a0*/  @!PT LDS RZ, [RZ] ;  /* 0x00000000fffff984 */ /* 0x000fe20000000800 */
[----:B------:R-:W-:Y:S01]  /*153b0*/  @!PT LDS RZ, [RZ] ;  /* 0x00000000fffff984 */ /* 0x000fe20000000800 */
[----:B------:R0:W-:Y:S02]  /*153c0*/  @!P1 LDGSTS.E.BYPASS.LTC128B.128 [R10+0xcc00], desc[UR50][R8.64], !P0 ;  /* 0x0cc00000080a9fae */ /* 0x0001e4000c101d72 */
[----:B------:R-:W-:Y:S01]  /*153d0*/  ISETP.GE.AND P1, PT, R7, R6, PT ;  /* 0x000000060700720c */ /* 0x000fe20003f26270 */
[----:B------:R-:W-:Y:S02]  /*153e0*/  IMAD.MOV.U32 R13, RZ, RZ, R5 ;  /* 0x000000ffff0d7224 */ /* 0x000fe400078e0005 */
[----:B------:R-:W-:-:S10]  /*153f0*/  IMAD.MOV.U32 R0, RZ, RZ, R14 ;  /* 0x000000ffff007224 */ /* 0x000fd400078e000e */
[----:B0-----:R-:W-:Y:S05]  /*15400*/  WARPSYNC.COLLECTIVE R15, `(.L_x_1265) ;  /* 0x000000000f087348 */ /* 0x001fea0003c00000 */
[----:B------:R1:W2:Y:S02]  /*15410*/  SHFL.IDX P6, R14, R13, R12, R11 ;  /* 0x0000000c0d0e7389 */ /* 0x0002a400000c000b */
[----:B012---:R-:W-:Y:S01]  /*15420*/  ENDCOLLECTIVE ;  /* 0x000000000000791b */ /* 0x007fe20003800000 */
.L_x_1265:
[----:B------:R-:W-:Y:S02]  /*15430*/  IMAD.MOV.U32 R13, RZ, RZ, R2 ;  /* 0x000000ffff0d7224 */ /* 0x000fe400078e0002 */
[----:B------:R-:W-:Y:S01]  /*15440*/  IMAD.MOV.U32 R12, RZ, RZ, 0x3 ;  /* 0x00000003ff0c7424 */ /* 0x000fe200078e00ff */
[----:B------:R-:W-:-:S13]  /*15450*/  @!P1 LEA R8, P2, R20, R14, 0x1 ;  /* 0x0000000e14089211 */ /* 0x000fda00078408ff */
[----:B------:R-:W-:Y:S05]  /*15460*/  WARPSYNC.COLLECTIVE R15, `(.L_x_1266) ;  /* 0x000000000f087348 */ /* 0x000fea0003c00000 */
[----:B------:R0:W1:Y:S02]  /*15470*/  SHFL.IDX P6, R14, R13, R12, R11 ;  /* 0x0000000c0d0e7389 */ /* 0x00006400000c000b */
[----:B01----:R-:W-:Y:S01]  /*15480*/  ENDCOLLECTIVE ;  /* 0x000000000000791b */ /* 0x003fe20003800000 */
.L_x_1266:
        /* <DEDUP_REMOVED lines=10> */
.L_x_1267:
[----:B------:R-:W-:Y:S05]  /*15530*/  BRA `(.L_x_1268) ;  /* 0xffffffbc00e47947 */ /* 0x000fea000383ffff */
.L_x_1156:
[----:B0-----:R0:W1:Y:S02]  /*15540*/  SYNCS.PHASECHK.TRANS64.TRYWAIT P0, [R22+URZ+0x16820], R3 ;  /* 0x01682003160075a7 */ /* 0x001064000800017f */
[----:B-1----:R-:W-:Y:S05]  /*15550*/  @!P0 NANOSLEEP.SYNCS 0x989680 ;  /* 0x009896800000895d */ /* 0x002fea0003900000 */
[----:B------:R-:W1:Y:S02]  /*15560*/  @!P0 SYNCS.PHASECHK.TRANS64 P0, [R22+URZ+0x16820], R3 ;  /* 0x01682003160085a7 */ /* 0x000e64000800007f */
[----:B-1----:R-:W-:Y:S05]  /*15570*/  @!P0 BRA `(.L_x_1156) ;  /* 0xfffffffc00f08947 */ /* 0x002fea000383ffff */
[----:B------:R-:W-:Y:S05]  /*15580*/  BRA `(.L_x_1269) ;  /* 0xffffffc000507947 */ /* 0x000fea000383ffff */
.L_x_1165:
[----:B-1----:R1:W2:Y:S02]  /*15590*/  SYNCS.PHASECHK.TRANS64.TRYWAIT P0, [R2+URZ+0x16840], R3 ;  /* 0x01684003020075a7 */ /* 0x0022a4000800017f */
[----:B--2---:R-:W-:Y:S05]  /*155a0*/  @!P0 NANOSLEEP.SYNCS 0x989680 ;  /* 0x009896800000895d */ /* 0x004fea0003900000 */
[----:B------:R-:W2:Y:S02]  /*155b0*/  @!P0 SYNCS.PHASECHK.TRANS64 P0, [R2+URZ+0x16840], R3 ;  /* 0x01684003020085a7 */ /* 0x000ea4000800007f */
[----:B--2---:R-:W-:Y:S05]  /*155c0*/  @!P0 BRA `(.L_x_1165) ;  /* 0xfffffffc00f08947 */ /* 0x004fea000383ffff */
[----:B------:R-:W-:Y:S05]  /*155d0*/  BRA `(.L_x_1270) ;  /* 0xffffffc000fc7947 */ /* 0x000fea000383ffff */
.L_x_1170:
[----:B0-----:R0:W1:Y:S02]  /*155e0*/  SYNCS.PHASECHK.TRANS64.TRYWAIT P0, [R3+URZ+0x60], R2 ;  /* 0x00006002030075a7 */ /* 0x001064000800017f */
[----:B-1----:R-:W-:Y:S05]  /*155f0*/  @!P0 NANOSLEEP.SYNCS 0x989680 ;  /* 0x009896800000895d */ /* 0x002fea0003900000 */
[----:B------:R-:W1:Y:S02]  /*15600*/  @!P0 SYNCS.PHASECHK.TRANS64 P0, [R3+URZ+0x60], R2 ;  /* 0x00006002030085a7 */ /* 0x000e64000800007f */
[----:B-1----:R-:W-:Y:S05]  /*15610*/  @!P0 BRA `(.L_x_1170) ;  /* 0xfffffffc00f08947 */ /* 0x002fea000383ffff */
[----:B------:R-:W-:Y:S05]  /*15620*/  BRA `(.L_x_1271) ;  /* 0xffffffc400887947 */ /* 0x000fea000383ffff */
.L_x_1178:
[----:B-1----:R1:W2:Y:S02]  /*15630*/  SYNCS.PHASECHK.TRANS64.TRYWAIT P0, [R2+URZ+0x16840], R3 ;  /* 0x01684003020075a7 */ /* 0x0022a4000800017f */
[----:B--2---:R-:W-:Y:S05]  /*15640*/  @!P0 NANOSLEEP.SYNCS 0x989680 ;  /* 0x009896800000895d */ /* 0x004fea0003900000 */
[----:B------:R-:W2:Y:S02]  /*15650*/  @!P0 SYNCS.PHASECHK.TRANS64 P0, [R2+URZ+0x16840], R3 ;  /* 0x01684003020085a7 */ /* 0x000ea4000800007f */
[----:B--2---:R-:W-:Y:S05]  /*15660*/  @!P0 BRA `(.L_x_1178) ;  /* 0xfffffffc00f08947 */ /* 0x004fea000383ffff */
[----:B------:R-:W-:Y:S05]  /*15670*/  BRA `(.L_x_1272) ;  /* 0xffffffc800cc7947 */ /* 0x000fea000383ffff */
.L_x_1183:
[----:B0-----:R0:W1:Y:S02]  /*15680*/  SYNCS.PHASECHK.TRANS64.TRYWAIT P0, [R10+URZ+0x60], R3 ;  /* 0x000060030a0075a7 */ /* 0x001064000800017f */
[----:B-1----:R-:W-:Y:S05]  /*15690*/  @!P0 NANOSLEEP.SYNCS 0x989680 ;  /* 0x009896800000895d */ /* 0x002fea0003900000 */
[----:B------:R-:W1:Y:S02]  /*156a0*/  @!P0 SYNCS.PHASECHK.TRANS64 P0, [R10+URZ+0x60], R3 ;  /* 0x000060030a0085a7 */ /* 0x000e64000800007f */
[----:B-1----:R-:W-:Y:S05]  /*156b0*/  @!P0 BRA `(.L_x_1183) ;  /* 0xfffffffc00f08947 */ /* 0x002fea000383ffff */
[----:B------:R-:W-:Y:S05]  /*156c0*/  BRA `(.L_x_1273) ;  /* 0xffffffcc00587947 */ /* 0x000fea000383ffff */
.L_x_1191:
[----:B-1----:R1:W2:Y:S02]  /*156d0*/  SYNCS.PHASECHK.TRANS64.TRYWAIT P0, [R2+URZ+0x16840], R3 ;  /* 0x01684003020075a7 */ /* 0x0022a4000800017f */
[----:B--2---:R-:W-:Y:S05]  /*156e0*/  @!P0 NANOSLEEP.SYNCS 0x989680 ;  /* 0x009896800000895d */ /* 0x004fea0003900000 */
[----:B------:R-:W2:Y:S02]  /*156f0*/  @!P0 SYNCS.PHASECHK.TRANS64 P0, [R2+URZ+0x16840], R3 ;  /* 0x01684003020085a7 */ /* 0x000ea4000800007f */
[----:B--2---:R-:W-:Y:S05]  /*15700*/  @!P0 BRA `(.L_x_1191) ;  /* 0xfffffffc00f08947 */ /* 0x004fea000383ffff */
[----:B------:R-:W-:Y:S05]  /*15710*/  BRA `(.L_x_1274) ;  /* 0xffffffd000687947 */ /* 0x000fea000383ffff */
.L_x_1196:
[----:B0-----:R0:W1:Y:S02]  /*15720*/  SYNCS.PHASECHK.TRANS64.TRYWAIT P0, [R7+URZ+0x60], R2 ;  /* 0x00006002070075a7 */ /* 0x001064000800017f */
[----:B-1----:R-:W-:Y:S05]  /*15730*/  @!P0 NANOSLEEP.SYNCS 0x989680 ;  /* 0x009896800000895d */ /* 0x002fea0003900000 */
[----:B------:R-:W1:Y:S02]  /*15740*/  @!P0 SYNCS.PHASECHK.TRANS64 P0, [R7+URZ+0x60], R2 ;  /* 0x00006002070085a7 */ /* 0x000e64000800007f */
[----:B-1----:R-:W-:Y:S05]  /*15750*/  @!P0 BRA `(.L_x_1196) ;  /* 0xfffffffc00f08947 */ /* 0x002fea000383ffff */
[----:B------:R-:W-:Y:S05]  /*15760*/  BRA `(.L_x_1275) ;  /* 0xffffffd000f87947 */ /* 0x000fea000383ffff */
.L_x_1206:
[----:B0-----:R0:W1:Y:S02]  /*15770*/  SYNCS.PHASECHK.TRANS64.TRYWAIT P0, [R3+URZ+0x16860], R0 ;  /* 0x01686000030075a7 */ /* 0x001064000800017f */
[----:B-1----:R-:W-:Y:S05]  /*15780*/  @!P0 NANOSLEEP.SYNCS 0x989680 ;  /* 0x009896800000895d */ /* 0x002fea0003900000 */
[----:B------:R-:W1:Y:S02]  /*15790*/  @!P0 SYNCS.PHASECHK.TRANS64 P0, [R3+URZ+0x16860], R0 ;  /* 0x01686000030085a7 */ /* 0x000e64000800007f */
[----:B-1----:R-:W-:Y:S05]  /*157a0*/  @!P0 BRA `(.L_x_1206) ;  /* 0xfffffffc00f08947 */ /* 0x002fea000383ffff */
[----:B------:R-:W-:Y:S05]  /*157b0*/  BRA `(.L_x_1276) ;  /* 0xffffffd400f47947 */ /* 0x000fea000383ffff */
.L_x_1212:
        /* <DEDUP_REMOVED lines=8> */
.L_x_1278:
[----:B------:R-:W-:Y:S05]  /*15840*/  BSYNC B0 ;  /* 0x0000000000007941 */ /* 0x000fea0003800000 */
.L_x_1277:
        /* <DEDUP_REMOVED lines=9> */
.L_x_1279:
[----:B------:R-:W-:Y:S02]  /*158e0*/  ULDC UR4, c[0x0][0xc3c] ;  /* 0x00030f0000047ab9 */ /* 0x000fe40000000800 */
[----:B------:R-:W-:-:S13]  /*158f0*/  ISETP.GE.OR P1, PT, R7, UR4, !P0 ;  /* 0x0000000407007c0c */ /* 0x000fda000c726670 */
[----:B------:R-:W0:Y:S01]  /*15900*/  @!P1 LDC.64 R2, c[0x0][0xc80] ;  /* 0x00032000ff029b82 */ /* 0x000e220000000a00 */
[----:B------:R-:W-:Y:S02]  /*15910*/  IMAD.MOV.U32 R17, RZ, RZ, RZ ;  /* 0x000000ffff117224 */ /* 0x000fe400078e00ff */
[----:B------:R-:W-:Y:S02]  /*15920*/  IMAD.MOV.U32 R11, RZ, RZ, RZ ;  /* 0x000000ffff0b7224 */ /* 0x000fe400078e00ff */
[----:B------:R-:W-:Y:S02]  /*15930*/  IMAD.MOV.U32 R5, RZ, RZ, R14 ;  /* 0x000000ffff057224 */ /* 0x000fe400078e000e */
[----:B0-----:R-:W-:-:S06]  /*15940*/  @!P1 IMAD.WIDE R2, R7, 0x4, R2 ;  /* 0x0000000407029825 */ /* 0x001fcc00078e0202 */
[----:B------:R-:W2:Y:S01]  /*15950*/  @!P1 LDG.E R2, desc[UR50][R2.64] ;  /* 0x0000003202029981 */ /* 0x000ea2000c1e1900 */
        /* <DEDUP_REMOVED lines=10> */
.L_x_1280:
[----:B------:R-:W-:Y:S01]  /*15a00*/  IMAD.MOV.U32 R12, RZ, RZ, 0x2 ;  /* 0x00000002ff0c7424 */ /* 0x000fe200078e00ff */
[----:B------:R-:W-:-:S05]  /*15a10*/  SEL R4, R14, RZ, P1 ;  /* 0x000000ff0e047207 */ /* 0x000fca0000800000 */
[----:B------:R-:W-:-:S04]  /*15a20*/  IMAD.IADD R4, R17, 0x1, R4 ;  /* 0x0000000111047824 */ /* 0x000fc800078e0204 */
[----:B------:R-:W-:-:S07]  /*15a30*/  IMAD.MOV.U32 R13, RZ, RZ, R4 ;  /* 0x000000ffff0d7224 */ /* 0x000fce00078e0004 */
[----:B------:R-:W-:Y:S05]  /*15a40*/  WARPSYNC.COLLECTIVE R15, `(.L_x_1281) ;  /* 0x000000000f087348 */ /* 0x000fea0003c00000 */
[----:B------:R0:W1:Y:S02]  /*15a50*/  SHFL.UP P6, R14, R13, R12, R11 ;  /* 0x0400000c0d0e7389 */ /* 0x00006400000c000b */
[----:B01----:R-:W-:Y:S01]  /*15a60*/  ENDCOLLECTIVE ;  /* 0x000000000000791b */ /* 0x003fe20003800000 */
.L_x_1281:
[----:B------:R-:W-:Y:S01]  /*15a70*/  IMAD.MOV.U32 R12, RZ, RZ, 0x4 ;  /* 0x00000004ff0c7424 */ /* 0x000fe200078e00ff */
[----:B------:R-:W-:-:S05]  /*15a80*/  SEL R3, R14, RZ, P2 ;  /* 0x000000ff0e037207 */ /* 0x000fca0001000000 */
[----:B------:R-:W-:-:S04]  /*15a90*/  IMAD.IADD R6, R4, 0x1, R3 ;  /* 0x0000000104067824 */ /* 0x000fc800078e0203 */
[----:B------:R-:W-:-:S07]  /*15aa0*/  IMAD.MOV.U32 R13, RZ, RZ, R6 ;  /* 0x000000ffff0d7224 */ /* 0x000fce00078e0006 */
[----:B------:R-:W-:Y:S05]  /*15ab0*/  WARPSYNC.COLLECTIVE R15, `(.L_x_1282) ;  /* 0x000000000f087348 */ /* 0x000fea0003c00000 */
[----:B------:R0:W1:Y:S02]  /*15ac0*/  SHFL.UP P6, R14, R13, R12, R11 ;  /* 0x0400000c0d0e7389 */ /* 0x00006400000c000b */
[----:B01----:R-:W-:Y:S01]  /*15ad0*/  ENDCOLLECTIVE ;  /* 0x000000000000791b */ /* 0x003fe20003800000 */
.L_x_1282:
[----:B------:R-:W-:Y:S01]  /*15ae0*/  IMAD.MOV.U32 R12, RZ, RZ, 0x8 ;  /* 0x00000008ff0c7424 */ /* 0x000fe200078e00ff */
[----:B------:R-:W-:-:S05]  /*15af0*/  SEL R3, R14, RZ, P3 ;  /* 0x000000ff0e037207 */ /* 0x000fca0001800000 */
[----:B------:R-:W-:-:S04]  /*15b00*/  IMAD.IADD R2, R6, 0x1, R3 ;  /* 0x0000000106027824 */ /* 0x000fc800078e0203 */
[----:B------:R-:W-:-:S07]  /*15b10*/  IMAD.MOV.U32 R13, RZ, RZ, R2 ;  /* 0x000000ffff0d7224 */ /* 0x000fce00078e0002 */
[----:B------:R-:W-:Y:S05]  /*15b20*/  WARPSYNC.COLLECTIVE R15, `(.L_x_1283) ;  /* 0x000000000f087348 */ /* 0x000fea0003c00000 */
[----:B------:R0:W1:Y:S02]  /*15b30*/  SHFL.UP P6, R14, R13, R12, R11 ;  /* 0x0400000c0d0e7389 */ /* 0x00006400000c000b */
[----:B01----:R-:W-:Y:S01]  /*15b40*/  ENDCOLLECTIVE ;  /* 0x000000000000791b */ /* 0x003fe20003800000 */
.L_x_1283:
[----:B------:R-:W-:Y:S01]  /*15b50*/  IMAD.MOV.U32 R12, RZ, RZ, 0x10 ;  /* 0x00000010ff0c7424 */ /* 0x000fe200078e00ff */
[----:B------:R-:W-:-:S05]  /*15b60*/  SEL R3, R14, RZ, P4 ;  /* 0x000000ff0e037207 */ /* 0x000fca0002000000 */
[----:B------:R-:W-:-:S04]  /*15b70*/  IMAD.IADD R3, R2, 0x1, R3 ;  /* 0x0000000102037824 */ /* 0x000fc800078e0203 */
[----:B------:R-:W-:-:S07]  /*15b80*/  IMAD.MOV.U32 R13, RZ, RZ, R3 ;  /* 0x000000ffff0d7224 */ /* 0x000fce00078e0003 */
[----:B------:R-:W-:Y:S05]  /*15b90*/  WARPSYNC.COLLECTIVE R15, `(.L_x_1284) ;  /* 0x000000000f087348 */ /* 0x000fea0003c00000 */
[----:B------:R0:W1:Y:S02]  /*15ba0*/  SHFL.UP P6, R14, R13, R12, R11 ;  /* 0x0400000c0d0e7389 */ /* 0x00006400000c000b */
[----:B01----:R-:W-:Y:S01]  /*15bb0*/  ENDCOLLECTIVE ;  /* 0x000000000000791b */ /* 0x003fe20003800000 */
.L_x_1284:
        /* <DEDUP_REMOVED lines=8> */
.L_x_1285:
[----:B------:R-:W-:Y:S05]  /*15c40*/  BRA `(.L_x_1286) ;  /* 0xffffffd800287947 */ /* 0x000fea000383ffff */
.L_x_1217:
[----:B------:R-:W-:Y:S01]  /*15c50*/  BSSY B0, `(.L_x_1287) ;  /* 0x0000008000007945 */ /* 0x000fe20003800000 */
[----:B-----5:R-:W-:Y:S02]  /*15c60*/  IMAD.MOV.U32 R13, RZ, RZ, R17 ;  /* 0x000000ffff0d7224 */ /* 0x020fe400078e0011 */
[----:B------:R-:W-:Y:S02]  /*15c70*/  IMAD.MOV.U32 R12, RZ, RZ, 0x1 ;  /* 0x00000001ff0c7424 */ /* 0x000fe400078e00ff */
[----:B------:R-:W-:Y:S02]  /*15c80*/  IMAD.MOV.U32 R11, RZ, RZ, RZ ;  /* 0x000000ffff0b7224 */ /* 0x000fe400078e00ff */
[----:B------:R-:W-:-:S07]  /*15c90*/  IMAD.MOV.U32 R15, RZ, RZ, -0x1 ;  /* 0xffffffffff0f7424 */ /* 0x000fce00078e00ff */
[----:B01----:R-:W-:Y:S05]  /*15ca0*/  WARPSYNC.COLLECTIVE R15, `(.L_x_1288) ;  /* 0x000000000f087348 */ /* 0x003fea0003c00000 */
[----:B------:R2:W3:Y:S02]  /*15cb0*/  SHFL.UP P6, R14, R13, R12, R11 ;  /* 0x0400000c0d0e7389 */ /* 0x0004e400000c000b */
[----:B0123--:R-:W-:Y:S01]  /*15cc0*/  ENDCOLLECTIVE ;  /* 0x000000000000791b */ /* 0x00ffe20003800000 */
.L_x_1288:
[----:B------:R-:W-:Y:S05]  /*15cd0*/  BSYNC B0 ;  /* 0x0000000000007941 */ /* 0x000fea0003800000 */
.L_x_1287:
        /* <DEDUP_REMOVED lines=8> */
.L_x_1289:
[----:B------:R-:W-:Y:S01]  /*15d60*/  IMAD.MOV.U32 R12, RZ, RZ, 0x4 ;  /* 0x00000004ff0c7424 */ /* 0x000fe200078e00ff */
[----:B------:R-:W-:-:S05]  /*15d70*/  SEL R2, R14, RZ, P2 ;  /* 0x000000ff0e027207 */ /* 0x000fca0001000000 */
[----:B------:R-:W-:-:S04]  /*15d80*/  IMAD.IADD R2, R13, 0x1, R2 ;  /* 0x000000010d027824 */ /* 0x000fc800078e0202 */
[----:B------:R-:W-:-:S07]  /*15d90*/  IMAD.MOV.U32 R13, RZ, RZ, R2 ;  /* 0x000000ffff0d7224 */ /* 0x000fce00078e0002 */
[----:B------:R-:W-:Y:S05]  /*15da0*/  WARPSYNC.COLLECTIVE R15, `(.L_x_1290) ;  /* 0x000000000f087348 */ /* 0x000fea0003c00000 */
[----:B------:R0:W1:Y:S02]  /*15db0*/  SHFL.UP P6, R14, R13, R12, R11 ;  /* 0x0400000c0d0e7389 */ /* 0x00006400000c000b */
[----:B01----:R-:W-:Y:S01]  /*15dc0*/  ENDCOLLECTIVE ;  /* 0x000000000000791b */ /* 0x003fe20003800000 */
.L_x_1290:
[----:B------:R-:W-:Y:S01]  /*15dd0*/  IMAD.MOV.U32 R12, RZ, RZ, 0x8 ;  /* 0x00000008ff0c7424 */ /* 0x000fe200078e00ff */
[----:B------:R-:W-:-:S05]  /*15de0*/  SEL R3, R14, RZ, P3 ;  /* 0x000000ff0e037207 */ /* 0x000fca0001800000 */
[----:B------:R-:W-:-:S04]  /*15df0*/  IMAD.IADD R3, R2, 0x1, R3 ;  /* 0x0000000102037824 */ /* 0x000fc800078e0203 */
[----:B------:R-:W-:-:S07]  /*15e00*/  IMAD.MOV.U32 R13, RZ, RZ, R3 ;  /* 0x000000ffff0d7224 */ /* 0x000fce00078e0003 */
[----:B------:R-:W-:Y:S05]  /*15e10*/  WARPSYNC.COLLECTIVE R15, `(.L_x_1291) ;  /* 0x000000000f087348 */ /* 0x000fea0003c00000 */
[----:B------:R0:W1:Y:S02]  /*15e20*/  SHFL.UP P6, R14, R13, R12, R11 ;  /* 0x0400000c0d0e7389 */ /* 0x00006400000c000b */
[----:B01----:R-:W-:Y:S01]  /*15e30*/  ENDCOLLECTIVE ;  /* 0x000000000000791b */ /* 0x003fe20003800000 */
.L_x_1291:
[----:B------:R-:W-:Y:S01]  /*15e40*/  IMAD.MOV.U32 R12, RZ, RZ, 0x10 ;  /* 0x00000010ff0c7424 */ /* 0x000fe200078e00ff */
[----:B------:R-:W-:-:S05]  /*15e50*/  SEL R4, R14, RZ, P4 ;  /* 0x000000ff0e047207 */ /* 0x000fca0002000000 */
[----:B------:R-:W-:-:S04]  /*15e60*/  IMAD.IADD R4, R3, 0x1, R4 ;  /* 0x0000000103047824 */ /* 0x000fc800078e0204 */
[----:B------:R-:W-:-:S07]  /*15e70*/  IMAD.MOV.U32 R13, RZ, RZ, R4 ;  /* 0x000000ffff0d7224 */ /* 0x000fce00078e0004 */
[----:B------:R-:W-:Y:S05]  /*15e80*/  WARPSYNC.COLLECTIVE R15, `(.L_x_1292) ;  /* 0x000000000f087348 */ /* 0x000fea0003c00000 */
[----:B------:R0:W1:Y:S02]  /*15e90*/  SHFL.UP P6, R14, R13, R12, R11 ;  /* 0x0400000c0d0e7389 */ /* 0x00006400000c000b */
[----:B01----:R-:W-:Y:S01]  /*15ea0*/  ENDCOLLECTIVE ;  /* 0x000000000000791b */ /* 0x003fe20003800000 */
.L_x_1292:
        /* <DEDUP_REMOVED lines=8> */
.L_x_1293:
[----:B------:R-:W-:Y:S05]  /*15f30*/  BRA `(.L_x_1294) ;  /* 0xffffffd800087947 */ /* 0x000fea000383ffff */
.L_x_1219:
[----:B------:R-:W-:Y:S01]  /*15f40*/  BSSY B0, `(.L_x_1295) ;  /* 0x0000006000007945 */ /* 0x000fe20003800000 */
[----:B------:R-:W-:Y:S01]  /*15f50*/  PLOP3.LUT P6, PT, P6, PT, PT, 0x8, 0x0 ;  /* 0x000000000000781c */ /* 0x000fe200037ce170 */
[----:B------:R-:W-:-:S12]  /*15f60*/  IMAD.MOV.U32 R15, RZ, RZ, -0x1 ;  /* 0xffffffffff0f7424 */ /* 0x000fd800078e00ff */
[----:B01----:R-:W-:Y:S05]  /*15f70*/  WARPSYNC.COLLECTIVE R15, `(.L_x_1296) ;  /* 0x000000000f087348 */ /* 0x003fea0003c00000 */
[----:B------:R-:W-:Y:S01]  /*15f80*/  VOTE.ANY R14, PT, P6 ;  /* 0x00000000000e7806 */ /* 0x000fe200030e0100 */
[----:B01----:R-:W-:Y:S06]  /*15f90*/  ENDCOLLECTIVE ;  /* 0x000000000000791b */ /* 0x003fec0003800000 */
.L_x_1296:
[----:B------:R-:W-:Y:S05]  /*15fa0*/  BSYNC B0 ;  /* 0x0000000000007941 */ /* 0x000fea0003800000 */
.L_x_1295:
        /* <DEDUP_REMOVED lines=9> */
.L_x_1297:
[----:B------:R-:W-:Y:S01]  /*16040*/  IMAD.MOV.U32 R17, RZ, RZ, R14 ;  /* 0x000000ffff117224 */ /* 0x000fe200078e000e */
[----:B------:R-:W-:Y:S06]  /*16050*/  BRA `(.L_x_1298) ;  /* 0xffffffd400f87947 */ /* 0x000fec000383ffff */
.L_x_1221:
[----:B------:R-:W-:Y:S01]  /*16060*/  BSSY B0, `(.L_x_1299) ;  /* 0x0000007000007945 */ /* 0x000fe20003800000 */
[----:B------:R-:W-:Y:S02]  /*16070*/  IMAD.MOV.U32 R13, RZ, RZ, R2 ;  /* 0x000000ffff0d7224 */ /* 0x000fe400078e0002 */
[----:B------:R-:W-:Y:S02]  /*16080*/  IMAD.MOV.U32 R11, RZ, RZ, 0x1f ;  /* 0x0000001fff0b7424 */ /* 0x000fe400078e00ff */
[----:B------:R-:W-:-:S07]  /*16090*/  IMAD.MOV.U32 R15, RZ, RZ, -0x1 ;  /* 0xffffffffff0f7424 */ /* 0x000fce00078e00ff */
[----:B0123--:R-:W-:Y:S05]  /*160a0*/  WARPSYNC.COLLECTIVE R15, `(.L_x_1300) ;  /* 0x000000000f087348 */ /* 0x00ffea0003c00000 */
[----:B------:R4:W0:Y:S02]  /*160b0*/  SHFL.IDX P6, R14, R13, R12, R11 ;  /* 0x0000000c0d0e7389 */ /* 0x00082400000c000b */
[----:B01234-:R-:W-:Y:S01]  /*160c0*/  ENDCOLLECTIVE ;  /* 0x000000000000791b */ /* 0x01ffe20003800000 */
.L_x_1300:
[----:B------:R-:W-:Y:S05]  /*160d0*/  BSYNC B0 ;  /* 0x0000000000007941 */ /* 0x000fea0003800000 */
.L_x_1299:
[----:B------:R-:W-:Y:S05]  /*160e0*/  BRA `(.L_x_1220) ;  /* 0xffffffd400f07947 */ /* 0x000fea000383ffff */
.L_x_1225:
[----:B0-----:R0:W3:Y:S02]  /*160f0*/  SYNCS.PHASECHK.TRANS64.TRYWAIT P0, [R9+URZ+0x16820], R0 ;  /* 0x01682000090075a7 */ /* 0x0010e4000800017f */
[----:B---3--:R-:W-:Y:S05]  /*16100*/  @!P0 NANOSLEEP.SYNCS 0x989680 ;  /* 0x009896800000895d */ /* 0x008fea0003900000 */
[----:B------:R-:W3:Y:S02]  /*16110*/  @!P0 SYNCS.PHASECHK.TRANS64 P0, [R9+URZ+0x16820], R0 ;  /* 0x01682000090085a7 */ /* 0x000ee4000800007f */
[----:B---3--:R-:W-:Y:S05]  /*16120*/  @!P0 BRA `(.L_x_1225) ;  /* 0xfffffffc00f08947 */ /* 0x008fea000383ffff */
[----:B------:R-:W-:Y:S05]  /*16130*/  BRA `(.L_x_1301) ;  /* 0xffffffdc00687947 */ /* 0x000fea000383ffff */
.L_x_1226:
[----:B------:R-:W3:Y:S01]  /*16140*/  S2R R2, SR_TID.X ;  /* 0x0000000000027919 */ /* 0x000ee20000002100 */
[----:B------:R-:W-:Y:S01]  /*16150*/  BSSY B0, `(.L_x_1302) ;  /* 0x000000a000007945 */ /* 0x000fe20003800000 */
[----:B------:R-:W-:Y:S02]  /*16160*/  IMAD.MOV.U32 R12, RZ, RZ, RZ ;  /* 0x000000ffff0c7224 */ /* 0x000fe400078e00ff */
        /* <DEDUP_REMOVED lines=8> */
.L_x_1303:
[----:B------:R-:W-:Y:S05]  /*161f0*/  BSYNC B0 ;  /* 0x0000000000007941 */ /* 0x000fea0003800000 */
.L_x_1302:
[----:B------:R-:W-:Y:S05]  /*16200*/  BRA `(.L_x_1304) ;  /* 0xffffffdc00507947 */ /* 0x000fea000383ffff */
.L_x_1229:
[----:B------:R-:W-:Y:S01]  /*16210*/  BSSY B1, `(.L_x_1305) ;  /* 0x0000006000017945 */ /* 0x000fe20003800000 */
[----:B------:R-:W-:-:S07]  /*16220*/  IMAD.MOV.U32 R15, RZ, RZ, -0x1 ;  /* 0xffffffffff0f7424 */ /* 0x000fce00078e00ff */
[----:B012---:R-:W-:Y:S05]  /*16230*/  WARPSYNC.COLLECTIVE R15, `(.L_x_1306) ;  /* 0x000000000f0c7348 */ /* 0x007fea0003c00000 */
[----:B------:R-:W-:Y:S02]  /*16240*/  ELECT P6, UR62, PT ;  /* 0x00000000003e782f */ /* 0x000fe400038c0000 */
[----:B------:R-:W-:Y:S01]  /*16250*/  MOV R14, UR62 ;  /* 0x0000003e000e7c02 */ /* 0x000fe20008000f00 */
[----:B012---:R-:W-:Y:S10]  /*16260*/  ENDCOLLECTIVE ;  /* 0x000000000000791b */ /* 0x007ff40003800000 */
.L_x_1306:
[----:B------:R-:W-:Y:S05]  /*16270*/  BSYNC B1 ;  /* 0x0000000000017941 */ /* 0x000fea0003800000 */
.L_x_1305:
[----:B------:R-:W-:Y:S05]  /*16280*/  BRA `(.L_x_1307) ;  /* 0xffffffdc00487947 */ /* 0x000fea000383ffff */
.L_x_1231:
[----:B0-----:R0:W3:Y:S02]  /*16290*/  SYNCS.PHASECHK.TRANS64.TRYWAIT P0, [R5+URZ], R4 ;  /* 0x00000004050075a7 */ /* 0x0010e4000800017f */
[----:B---3--:R-:W-:Y:S05]  /*162a0*/  @!P0 NANOSLEEP.SYNCS 0x989680 ;  /* 0x009896800000895d */ /* 0x008fea0003900000 */
[----:B------:R-:W3:Y:S02]  /*162b0*/  @!P0 SYNCS.PHASECHK.TRANS64 P0, [R5+URZ], R4 ;  /* 0x00000004050085a7 */ /* 0x000ee4000800007f */
[----:B---3--:R-:W-:Y:S05]  /*162c0*/  @!P0 BRA `(.L_x_1231) ;  /* 0xfffffffc00f08947 */ /* 0x008fea000383ffff */
[----:B------:R-:W-:Y:S05]  /*162d0*/  BRA `(.L_x_1308) ;  /* 0xffffffdc007c7947 */ /* 0x000fea000383ffff */
.L_x_1232:
[----:B---3--:R3:W4:Y:S02]  /*162e0*/  SYNCS.PHASECHK.TRANS64.TRYWAIT P0, [R3+URZ], R2 ;  /* 0x00000002030075a7 */ /* 0x008724000800017f */
[----:B----4-:R-:W-:Y:S05]  /*162f0*/  @!P0 NANOSLEEP.SYNCS 0x989680 ;  /* 0x009896800000895d */ /* 0x010fea0003900000 */
[----:B------:R-:W4:Y:S02]  /*16300*/  @!P0 SYNCS.PHASECHK.TRANS64 P0, [R3+URZ], R2 ;  /* 0x00000002030085a7 */ /* 0x000f24000800007f */
[----:B----4-:R-:W-:Y:S05]  /*16310*/  @!P0 BRA `(.L_x_1232) ;  /* 0xfffffffc00f08947 */ /* 0x010fea000383ffff */
[----:B------:R-:W-:Y:S05]  /*16320*/  BRA `(.L_x_1309) ;  /* 0xffffffdc00707947 */ /* 0x000fea000383ffff */
.L_x_1234:
[----:B----4-:R4:W0:Y:S02]  /*16330*/  SYNCS.PHASECHK.TRANS64.TRYWAIT P0, [R23+URZ], R4 ;  /* 0x00000004170075a7 */ /* 0x010824000800017f */
[----:B0-----:R-:W-:Y:S05]  /*16340*/  @!P0 NANOSLEEP.SYNCS 0x989680 ;  /* 0x009896800000895d */ /* 0x001fea0003900000 */
[----:B------:R-:W0:Y:S02]  /*16350*/  @!P0 SYNCS.PHASECHK.TRANS64 P0, [R23+URZ], R4 ;  /* 0x00000004170085a7 */ /* 0x000e24000800007f */
[----:B0-----:R-:W-:Y:S05]  /*16360*/  @!P0 BRA `(.L_x_1234) ;  /* 0xfffffffc00f08947 */ /* 0x001fea000383ffff */
[----:B------:R-:W-:Y:S05]  /*16370*/  BRA `(.L_x_1310) ;  /* 0xffffffdc00747947 */ /* 0x000fea000383ffff */
.L_x_1311:
        /* <DEDUP_REMOVED lines=16> */
.L_x_2645:


//--------------------- .text._ZN7cutlass13device_kernelIN5flash11enable_sm90INS1_16FlashAttnFwdSm90INS1_25CollectiveMainloopFwdSm90ILi2EN4cute5tupleIJNS5_1CILi1EEES8_S8_EEENS6_IJNS7_ILi192EEENS7_ILi128EEENS7_ILi64EEEEEELi64ENS_6half_tEfNS_4arch4Sm90ELb0ELb1ELb0ELb1ELb0ELb1ELb0ELb1ELb1ELb1ELb0ELb0EEENS1_21CollectiveEpilogueFwdINS6_IJSA_SC_SB_EEES9_SE_SG_Li384ELb1ELb1ELb0ELb0EEENS1_36VarlenDynamicPersistentTileSchedulerILi192ELi128ELi384ELi128ELb0ELb1ELb1ELb1ELb0ELb1EEEEEEEEEvNT_6ParamsE --------------------------
	.section	.text._ZN7cutlass13device_kernelIN5flash11enable_sm90INS1_16FlashAttnFwdSm90INS1_25CollectiveMainloopFwdSm90ILi2EN4cute5tupleIJNS5_1CILi1EEES8_S8_EEENS6_IJNS7_ILi192EEENS7_ILi128EEENS7_ILi64EEEEEELi64ENS_6half_tEfNS_4arch4Sm90ELb0ELb1ELb0ELb1ELb0ELb1ELb0ELb1ELb1ELb1ELb0ELb0EEENS1_21CollectiveEpilogueFwdINS6_IJSA_SC_SB_EEES9_SE_SG_Li384ELb1ELb1ELb0ELb0EEENS1_36VarlenDynamicPersistentTileSchedulerILi192ELi128ELi384ELi128ELb0ELb1ELb1ELb1ELb0ELb1EEEEEEEEEvNT_6ParamsE,"ax",@progbits
	.align	128
.text._ZN7cutlass13device_kernelIN5flash11enable_sm90INS1_16FlashAttnFwdSm90INS1_25CollectiveMainloopFwdSm90ILi2EN4cute5tupleIJNS5_1CILi1EEES8_S8_EEENS6_IJNS7_ILi192EEENS7_ILi128EEENS7_ILi64EEEEEELi64ENS_6half_tEfNS_4arch4Sm90ELb0ELb1ELb0ELb1ELb0ELb1ELb0ELb1ELb1ELb1ELb0ELb0EEENS1_21CollectiveEpilogueFwdINS6_IJSA_SC_SB_EEES9_SE_SG_Li384ELb1ELb1ELb0ELb0EEENS1_36VarlenDynamicPersistentTileSchedulerILi192ELi128ELi384ELi128ELb0ELb1ELb1ELb1ELb0ELb1EEEEEEEEEvNT_6ParamsE:
        .type           _ZN7cutlass13device_kernelIN5flash11enable_sm90INS1_16FlashAttnFwdSm90INS1_25CollectiveMainloopFwdSm90ILi2EN4cute5tupleIJNS5_1CILi1EEES8_S8_EEENS6_IJNS7_ILi192EEENS7_ILi128EEENS7_ILi64EEEEEELi64ENS_6half_tEfNS_4arch4Sm90ELb0ELb1ELb0ELb1ELb0ELb1ELb0ELb1ELb1ELb1ELb0ELb0EEENS1_21CollectiveEpilogueFwdINS6_IJSA_SC_SB_EEES9_SE_SG_Li384ELb1ELb1ELb0ELb0EEENS1_36VarlenDynamicPersistentTileSchedulerILi192ELi128ELi384ELi128ELb0ELb1ELb1ELb1ELb0ELb1EEEEEEEEEvNT_6ParamsE,@function
        .size           _ZN7cutlass13device_kernelIN5flash11enable_sm90INS1_16FlashAttnFwdSm90INS1_25CollectiveMainloopFwdSm90ILi2EN4cute5tupleIJNS5_1CILi1EEES8_S8_EEENS6_IJNS7_ILi192EEENS7_ILi128EEENS7_ILi64EEEEEELi64ENS_6half_tEfNS_4arch4Sm90ELb0ELb1ELb0ELb1ELb0ELb1ELb0ELb1ELb1ELb1ELb0ELb0EEENS1_21CollectiveEpilogueFwdINS6_IJSA_SC_SB_EEES9_SE_SG_Li384ELb1ELb1ELb0ELb0EEENS1_36VarlenDynamicPersistentTileSchedulerILi192ELi128ELi384ELi128ELb0ELb1ELb1ELb1ELb0ELb1EEEEEEEEEvNT_6ParamsE,(.L_x_2646 - _ZN7cutlass13device_kernelIN5flash11enable_sm90INS1_16FlashAttnFwdSm90INS1_25CollectiveMainloopFwdSm90ILi2EN4cute5tupleIJNS5_1CILi1EEES8_S8_EEENS6_IJNS7_ILi192EEENS7_ILi128EEENS7_ILi64EEEEEELi64ENS_6half_tEfNS_4arch4Sm90ELb0ELb1ELb0ELb1ELb0ELb1ELb0ELb1ELb1ELb1ELb0ELb0EEENS1_21CollectiveEpilogueFwdINS6_IJSA_SC_SB_EEES9_SE_SG_Li384ELb1ELb1ELb0ELb0EEENS1_36VarlenDynamicPersistentTileSchedulerILi192ELi128ELi384ELi128ELb0ELb1ELb1ELb1ELb0ELb1EEEEEEEEEvNT_6ParamsE)
        .other          _ZN7cutlass13device_kernelIN5flash11enable_sm90INS1_16FlashAttnFwdSm90INS1_25CollectiveMainloopFwdSm90ILi2EN4cute5tupleIJNS5_1CILi1EEES8_S8_EEENS6_IJNS7_ILi192EEENS7_ILi128EEENS7_ILi64EEEEEELi64ENS_6half_tEfNS_4arch4Sm90ELb0ELb1ELb0ELb1ELb0ELb1ELb0ELb1ELb1ELb1ELb0ELb0EEENS1_21CollectiveEpilogueFwdINS6_IJSA_SC_SB_EEES9_SE_SG_Li384ELb1ELb1ELb0ELb0EEENS1_36VarlenDynamicPersistentTileSchedulerILi192ELi128ELi384ELi128ELb0ELb1ELb1ELb1ELb0ELb1EEEEEEEEEvNT_6ParamsE,@"STO_CUDA_ENTRY STV_DEFAULT"
_ZN7cutlass13device_kernelIN5flash11enable_sm90INS1_16FlashAttnFwdSm90INS1_25CollectiveMainloopFwdSm90ILi2EN4cute5tupleIJNS5_1CILi1EEES8_S8_EEENS6_IJNS7_ILi192EEENS7_ILi128EEENS7_ILi64EEEEEELi64ENS_6half_tEfNS_4arch4Sm90ELb0ELb1ELb0ELb1ELb0ELb1ELb0ELb1ELb1ELb1ELb0ELb0EEENS1_21CollectiveEpilogueFwdINS6_IJSA_SC_SB_EEES9_SE_SG_Li384ELb1ELb1ELb0ELb0EEENS1_36VarlenDynamicPersistentTileSchedulerILi192ELi128ELi384ELi128ELb0ELb1ELb1ELb1ELb0ELb1EEEEEEEEEvNT_6ParamsE:
        /* <DEDUP_REMOVED lines=24> */
.L_x_1313:
[----:B------:R-:W-:Y:S05]  /*0180*/  BSYNC B0 ;  /* 0x0000000000007941 */ /* 0x000fea0003800000 */
.L_x_1312:
        /* <DEDUP_REMOVED lines=41> */
.L_x_1314:
        /* <DEDUP_REMOVED lines=22> */
.L_x_1315:
        /* <DEDUP_REMOVED lines=18> */
.L_x_1316:
        /* <DEDUP_REMOVED lines=22> */
.L_x_1317:
        /* <DEDUP_REMOVED lines=22> */
.L_x_1318:
[----:B------:R-:W-:Y:S01]  /*0960*/  PLOP3.LUT P0, PT, PT, PT, UP0, 0x80, 0x0 ;  /* 0x000000000000781c */ /* 0x000fe20003f0f008 */
[----:B------:R-:W-:Y:S01]  /*0970*/  UMOV UR36, 0x1 ;  /* 0x0000000100247882 */ /* 0x000fe20000000000 */
[----:B------:R-:W-:Y:S01]  /*0980*/  NOP ;  /* 0x0000000000007918 */ /* 0x000fe20000000000 */
[----:B------:R-:W-:Y:S01]  /*0990*/  USEL UR36, UR36, 0x2, !UP0 ;  /* 0x0000000224247887 */ /* 0x000fe2000c000000 */
[----:B------:R-:W-:Y:S01]  /*09a0*/  BSSY B9, `(.L_x_1319) ;  /* 0x0001cb7000097945 */ /* 0x000fe20003800000 */
[----:B------:R-:W-:Y:S01]  /*09b0*/  ULDC.64 UR38, c[0x0][0x208] ;  /* 0x0000820000267ab9 */ /* 0x000fe20000000a00 */
[----:B012-4-:R-:W-:Y:S07]  /*09c0*/  BAR.SYNC.DEFER_BLOCKING 0x0 ;  /* 0x0000000000007b1d */ /* 0x017fee0000010000 */
[----:B------:R-:W-:Y:S05]  /*09d0*/  @!P0 BRA `(.L_x_1320) ;  /* 0x0000015c00888947 */ /* 0x000fea0003800000 */
.L_x_1321:
[----:B------:R-:W-:-:S08]  /*09e0*/  NOP ;  /* 0x0000000000007918 */ /* 0x000fd00000000000 */
[----:B------:R-:W0:Y:S02]  /*09f0*/  USETMAXREG.TRY_ALLOC.CTAPOOL UP0, 0xa0 ;  /* 0x000000a0000079c8 */ /* 0x000e240008000600 */
[----:B0-----:R-:W-:-:S13]  /*0a00*/  PLOP3.LUT P0, PT, PT, PT, UP0, 0x80, 0x0 ;  /* 0x000000000000781c */ /* 0x001fda0003f0f008 */
[----:B------:R-:W-:Y:S05]  /*0a10*/  @!P0 BRA `(.L_x_1321) ;  /* 0xfffffffc00f08947 */ /* 0x000fea000383ffff */
[----:B------:R-:W2:Y:S01]  /*0a20*/  LDL.LU R0, [R1] ;  /* 0x0000000001007983 */ /* 0x000ea20000300800 */
[----:B------:R-:W0:Y:S01]  /*0a30*/  S2R R2, SR_TID.X ;  /* 0x0000000000027919 */ /* 0x000e220000002100 */
        /* <DEDUP_REMOVED lines=12> */
[----:B--2---:R-:W-:-:S04]  /*0b00*/  LOP3.LUT R0, R0, 0xdfffffff, RZ, 0xc0, !PT ;  /* 0xdfffffff00007812 */ /* 0x004fc800078ec0ff */
[----:B------:R-:W-:-:S05]  /*0b10*/  @P0 LOP3.LUT R0, R0, 0x20000000, RZ, 0xfc, !PT ;  /* 0x2000000000000812 */ /* 0x000fca00078efcff */
[----:B------:R1:W-:Y:S01]  /*0b20*/  STL [R1], R0 ;  /* 0x0000000001007387 */ /* 0x0003e20000100800 */
[----:B0-----:R-:W-:-:S13]  /*0b30*/  ISETP.GE.AND P0, PT, R35, UR4, PT ;  /* 0x0000000423007c0c */ /* 0x001fda000bf06270 */
[----:B-1----:R-:W-:Y:S05]  /*0b40*/  @P0 BRA `(.L_x_1322) ;  /* 0x000001c800700947 */ /* 0x002fea0003800000 */
[----:B------:R-:W0:Y:S01]  /*0b50*/  S2R R0, SR_TID.X ;  /* 0x0000000000007919 */ /* 0x000e220000002100 */
[----:B------:R-:W-:Y:S01]  /*0b60*/  CS2R R22, SRZ ;  /* 0x0000000000167805 */ /* 0x000fe2000001ff00 */
[----:B------:R-:W-:Y:S01]  /*0b70*/  IMAD.MOV.U32 R16, RZ, RZ, RZ ;  /* 0x000000ffff107224 */ /* 0x000fe200078e00ff */
[----:B------:R-:W-:Y:S01]  /*0b80*/  ULOP3.LUT UR37, UR36, 0x1, URZ, 0xfc, !UPT ;  /* 0x0000000124257892 */ /* 0x000fe2000f8efc3f */
[----:B0-----:R-:W-:-:S05]  /*0b90*/  VIADD R12, R0, 0xffffff80 ;  /* 0xffffff80000c7836 */ /* 0x001fca0000000000 */
[----:B------:R-:W-:-:S04]  /*0ba0*/  SHF.R.S32.HI R0, RZ, 0x1f, R12 ;  /* 0x0000001fff007819 */ /* 0x000fc8000001140c */
[CC--:B------:R-:W-:Y:S02]  /*0bb0*/  LEA.HI R3, R0.reuse, R12.reuse, RZ, 0x7 ;  /* 0x0000000c00037211 */ /* 0x0c0fe400078f38ff */
[-C--:B------:R-:W-:Y:S02]  /*0bc0*/  LEA.HI R5, R0, R12.reuse, RZ, 0x5 ;  /* 0x0000000c00057211 */ /* 0x080fe400078f28ff */
[----:B------:R-:W-:Y:S02]  /*0bd0*/  LOP3.LUT R4, R3, 0xffffff80, RZ, 0xc0, !PT ;  /* 0xffffff8003047812 */ /* 0x000fe400078ec0ff */
[----:B------:R-:W-:Y:S02]  /*0be0*/  SHF.R.S32.HI R13, RZ, 0x7, R3 ;  /* 0x00000007ff0d7819 */ /* 0x000fe40000011403 */
[----:B------:R-:W-:Y:S01]  /*0bf0*/  SHF.R.S32.HI R14, RZ, 0x5, R5 ;  /* 0x00000005ff0e7819 */ /* 0x000fe20000011405 */
[----:B------:R-:W-:Y:S01]  /*0c00*/  IMAD.IADD R11, R12, 0x1, -R4 ;  /* 0x000000010c0b7824 */ /* 0x000fe200078e0a04 */
[CC--:B------:R-:W-:Y:S01]  /*0c10*/  LEA.HI R4, R0.reuse, R12.reuse, RZ, 0x4 ;  /* 0x0000000c00047211 */ /* 0x0c0fe200078f20ff */
[----:B------:R-:W-:Y:S01]  /*0c20*/  IMAD.HI R5, R13, 0x55555556, RZ ;  /* 0x555555560d057827 */ /* 0x000fe200078e02ff */
[----:B------:R-:W-:-:S02]  /*0c30*/  LEA.HI R0, R0, R12, RZ, 0x2 ;  /* 0x0000000c00007211 */ /* 0x000fc400078f10ff */
[----:B------:R-:W-:Y:S02]  /*0c40*/  SHF.R.S32.HI R6, RZ, 0x1f, R11 ;  /* 0x0000001fff067819 */ /* 0x000fe4000001140b */
[----:B------:R-:W-:Y:S02]  /*0c50*/  SHF.R.S32.HI R7, RZ, 0x4, R4 ;  /* 0x00000004ff077819 */ /* 0x000fe40000011404 */
[----:B------:R-:W-:Y:S02]  /*0c60*/  LEA.HI R8, R6, R11, RZ, 0x2 ;  /* 0x0000000b06087211 */ /* 0x000fe400078f10ff */
[----:B------:R-:W-:Y:S02]  /*0c70*/  LOP3.LUT R3, R4, 0x3fffff0, RZ, 0xc0, !PT ;  /* 0x03fffff004037812 */ /* 0x000fe400078ec0ff */
[--C-:B------:R-:W-:Y:S02]  /*0c80*/  SHF.R.S32.HI R9, RZ, 0x2, R8.reuse ;  /* 0x00000002ff097819 */ /* 0x100fe40000011408 */
[----:B------:R-:W-:Y:S01]  /*0c90*/  SHF.R.S32.HI R10, RZ, 0x1f, R8 ;  /* 0x0000001fff0a7819 */ /* 0x000fe20000011408 */
[----:B------:R-:W-:Y:S01]  /*0ca0*/  IMAD.IADD R3, R12, 0x1, -R3 ;  /* 0x000000010c037824 */ /* 0x000fe200078e0a03 */
[----:B------:R-:W-:-:S02]  /*0cb0*/  LEA.HI R4, R4, R7, RZ, 0x1 ;  /* 0x0000000704047211 */ /* 0x000fc400078f08ff */
[----:B------:R-:W-:Y:S01]  /*0cc0*/  LEA.HI R10, R10, R9, RZ, 0x3 ;  /* 0x000000090a0a7211 */ /* 0x000fe200078f18ff */
[----:B------:R-:W-:Y:S01]  /*0cd0*/  IMAD R3, R14, 0x10, R3 ;  /* 0x000000100e037824 */ /* 0x000fe200078e0203 */
[----:B------:R-:W-:Y:S02]  /*0ce0*/  LEA.HI R6, R6, R11, RZ, 0x5 ;  /* 0x0000000b06067211 */ /* 0x000fe400078f28ff */
[----:B------:R-:W-:Y:S02]  /*0cf0*/  LOP3.LUT R10, R10, 0xfffffff8, RZ, 0xc0, !PT ;  /* 0xfffffff80a0a7812 */ /* 0x000fe400078ec0ff */
[----:B------:R-:W-:Y:S02]  /*0d00*/  LOP3.LUT R4, R4, 0x1ffffffe, RZ, 0xc0, !PT ;  /* 0x1ffffffe04047812 */ /* 0x000fe400078ec0ff */
[----:B------:R-:W-:Y:S01]  /*0d10*/  SHF.R.S32.HI R6, RZ, 0x5, R6 ;  /* 0x00000005ff067819 */ /* 0x000fe20000011406 */
[----:B------:R-:W-:Y:S01]  /*0d20*/  IMAD.IADD R9, R9, 0x1, -R10 ;  /* 0x0000000109097824 */ /* 0x000fe200078e0a0a */
[----:B------:R-:W-:Y:S01]  /*0d30*/  LEA.HI R5, R5, R5, RZ, 0x1 ;  /* 0x0000000505057211 */ /* 0x000fe200078f08ff */
[----:B------:R-:W-:Y:S01]  /*0d40*/  IMAD.IADD R4, R7, 0x1, -R4 ;  /* 0x0000000107047824 */ /* 0x000fe200078e0a04 */
[----:B------:R-:W-:Y:S01]  /*0d50*/  SHF.R.S32.HI R17, RZ, 0x2, R0 ;  /* 0x00000002ff117819 */ /* 0x000fe20000011400 */
[----:B------:R-:W-:Y:S01]  /*0d60*/  IMAD R6, R6, 0x10, R9 ;  /* 0x0000001006067824 */ /* 0x000fe200078e0209 */
[----:B------:R-:W-:Y:S01]  /*0d70*/  LOP3.LUT R8, R8, 0x7ffffffc, RZ, 0xc0, !PT ;  /* 0x7ffffffc08087812 */ /* 0x000fe200078ec0ff */
[----:B------:R-:W-:Y:S01]  /*0d80*/  IMAD R7, R3, 0x8, R4 ;  /* 0x0000000803077824 */ /* 0x000fe200078e0204 */
[----:B------:R-:W-:Y:S01]  /*0d90*/  SHF.R.S32.HI R4, RZ, 0x1f, R0 ;  /* 0x0000001fff047819 */ /* 0x000fe20000011400 */
[----:B------:R-:W-:Y:S01]  /*0da0*/  IMAD R5, R5, -0x3, R13 ;  /* 0xfffffffd05057824 */ /* 0x000fe200078e020d */
[----:B------:R-:W-:Y:S01]  /*0db0*/  LOP3.LUT R0, R0, 0xfffffffc, RZ, 0xc0, !PT ;  /* 0xfffffffc00007812 */ /* 0x000fe200078ec0ff */
[----:B------:R-:W-:Y:S01]  /*0dc0*/  VIADD R9, R17, 0x60 ;  /* 0x0000006011097836 */ /* 0x000fe20000000000 */
[----:B------:R-:W-:Y:S01]  /*0dd0*/  LEA.HI R4, R4, R17, RZ, 0x3 ;  /* 0x0000001104047211 */ /* 0x000fe200078f18ff */
[----:B------:R-:W-:-:S02]  /*0de0*/  IMAD R10, R5, 0x40, R6 ;  /* 0x00000040050a7824 */ /* 0x000fc400078e0206 */
[----:B------:R-:W-:Y:S01]  /*0df0*/  IMAD.IADD R6, R12, 0x1, -R0 ;  /* 0x000000010c067824 */ /* 0x000fe200078e0a00 */
[----:B------:R-:W-:Y:S01]  /*0e00*/  SHF.R.S32.HI R5, RZ, 0x1f, R9 ;  /* 0x0000001fff057819 */ /* 0x000fe20000011409 */
[----:B------:R-:W-:Y:S01]  /*0e10*/  IMAD.SHL.U32 R3, R9, 0x40, RZ ;  /* 0x0000004009037824 */ /* 0x000fe200078e00ff */
[----:B------:R-:W-:Y:S01]  /*0e20*/  LOP3.LUT R4, R4, 0xfffffff8, RZ, 0xc0, !PT ;  /* 0xfffffff804047812 */ /* 0x000fe200078ec0ff */
[----:B------:R-:W-:Y:S01]  /*0e30*/  STL [R1+0x50], R10 ;  /* 0x0000500a01007387 */ /* 0x000fe20000100800 */
[----:B------:R-:W-:Y:S01]  /*0e40*/  LEA.HI R5, R5, R9, RZ, 0x3 ;  /* 0x0000000905057211 */ /* 0x000fe200078f18ff */
[C---:B------:R-:W-:Y:S01]  /*0e50*/  IMAD.SHL.U32 R18, R6.reuse, 0x8, RZ ;  /* 0x0000000806127824 */ /* 0x040fe200078e00ff */
[----:B------:R-:W-:Y:S01]  /*0e60*/  SHF.R.S32.HI R0, RZ, 0x1f, R17 ;  /* 0x0000001fff007819 */ /* 0x000fe20000011411 */
[----:B------:R-:W-:Y:S01]  /*0e70*/  IMAD.IADD R4, R17, 0x1, -R4 ;  /* 0x0000000111047824 */ /* 0x000fe200078e0a04 */
[C---:B------:R-:W-:Y:S01]  /*0e80*/  LEA.HI R0, R6.reuse, R6, RZ, 0x1 ;  /* 0x0000000606007211 */ /* 0x040fe200078f08ff */
[----:B------:R-:W-:Y:S01]  /*0e90*/  IMAD.SHL.U32 R5, R5, 0x40, RZ ;  /* 0x0000004005057824 */ /* 0x000fe200078e00ff */
[----:B------:R-:W-:Y:S01]  /*0ea0*/  LOP3.LUT R3, R3, 0x1c0, RZ, 0xc0, !PT ;  /* 0x000001c003037812 */ /* 0x000fe200078ec0ff */
[----:B------:R-:W-:Y:S01]  /*0eb0*/  STL [R1+0x48], RZ ;  /* 0x000048ff01007387 */ /* 0x000fe20000100800 */
[----:B------:R-:W-:Y:S01]  /*0ec0*/  IMAD.SHL.U32 R152, R6, 0x4, RZ ;  /* 0x0000000406987824 */ /* 0x000fe200078e00ff */
[----:B------:R-:W-:-:S02]  /*0ed0*/  LOP3.LUT R0, R0, 0x1ffffffe, RZ, 0xc0, !PT ;  /* 0x1ffffffe00007812 */ /* 0x000fc400078ec0ff */
[----:B------:R-:W-:Y:S01]  /*0ee0*/  STL [R1+0x10], RZ ;  /* 0x000010ff01007387 */ /* 0x000fe20000100800 */
[----:B------:R-:W-:Y:S02]  /*0ef0*/  SHF.R.U32.HI R9, RZ, 0x3, R3 ;  /* 0x00000003ff097819 */ /* 0x000fe40000011603 */
[----:B------:R-:W-:Y:S01]  /*0f00*/  LOP3.LUT R3, R3, 0x38, R18, 0xf8, !PT ;  /* 0x0000003803037812 */ /* 0x000fe200078ef812 */
[----:B------:R0:W-:Y:S01]  /*0f10*/  STL [R1+0x38], R4 ;  /* 0x0000380401007387 */ /* 0x0001e20000100800 */
[----:B------:R-:W-:-:S04]  /*0f20*/  IMAD.IADD R0, R6, 0x1, -R0 ;  /* 0x0000000106007824 */ /* 0x000fc800078e0a00 */
[----:B------:R-:W-:Y:S01]  /*0f30*/  IMAD R0, R0, 0x8, R10 ;  /* 0x0000000800007824 */ /* 0x000fe200078e020a */
[----:B0-----:R-:W-:Y:S01]  /*0f40*/  LOP3.LUT R4, R5, 0xfffffe00, RZ, 0xc0, !PT ;  /* 0xfffffe0005047812 */ /* 0x001fe200078ec0ff */
[----:B------:R-:W-:-:S03]  /*0f50*/  VIADD R5, R152, 0x10 ;  /* 0x0000001098057836 */ /* 0x000fc60000000000 */
[----:B------:R-:W-:Y:S01]  /*0f60*/  LOP3.LUT R3, R4, R3, R9, 0xf6, !PT ;  /* 0x0000000304037212 */ /* 0x000fe200078ef609 */
[----:B------:R0:W-:Y:S04]  /*0f70*/  STL [R1+0x3c], R4 ;  /* 0x00003c0401007387 */ /* 0x0001e80000100800 */
[----:B------:R1:W-:Y:S01]  /*0f80*/  STL [R1+0x14], R5 ;  /* 0x0000140501007387 */ /* 0x0003e20000100800 */
[----:B------:R-:W-:Y:S02]  /*0f90*/  IMAD R3, R3, 0x2, R2 ;  /* 0x0000000203037824 */ /* 0x000fe400078e0202 */
[----:B0-----:R-:W-:Y:S02]  /*0fa0*/  IMAD.SHL.U32 R4, R7, 0x8, RZ ;  /* 0x0000000807047824 */ /* 0x001fe400078e00ff */
[----:B-1----:R-:W-:-:S05]  /*0fb0*/  IMAD.IADD R5, R11, 0x1, -R8 ;  /* 0x000000010b057824 */ /* 0x002fca00078e0a08 */
[----:B------:R0:W-:Y:S04]  /*0fc0*/  STL [R1+0xc], R5 ;  /* 0x00000c0501007387 */ /* 0x0001e80000100800 */
[----:B------:R0:W-:Y:S04]  /*0fd0*/  STL [R1+0x54], R4 ;  /* 0x0000540401007387 */ /* 0x0001e80000100800 */
[----:B------:R0:W-:Y:S04]  /*0fe0*/  STL [R1+0x28], R0 ;  /* 0x0000280001007387 */ /* 0x0001e80000100800 */
[----:B------:R0:W-:Y:S02]  /*0ff0*/  STL [R1+0x4c], R3 ;  /* 0x00004c0301007387 */ /* 0x0001e40000100800 */
.L_x_1514:
[----:B------:R-:W-:Y:S05]  /*1000*/  YIELD ;  /* 0x0000000000007946 */ /* 0x000fea0003800000 */
[----:B------:R-:W-:Y:S01]  /*1010*/  ULDC.64 UR4, c[0x0][0xa28] ;  /* 0x00028a0000047ab9 */ /* 0x000fe20000000a00 */
[----:B01-3-5:R-:W1:Y:S01]  /*1020*/  LDC.64 R6, c[0x0][0xa08] ;  /* 0x00028200ff067b82 */ /* 0x02be620000000a00 */
[----:B------:R-:W-:Y:S01]  /*1030*/  ISETP.NE.U32.AND P1, PT, RZ, UR4, PT ;  /* 0x00000004ff007c0c */ /* 0x000fe2000bf25070 */
[----:B0-----:R-:W-:Y:S02]  /*1040*/  IMAD.MOV.U32 R0, RZ, RZ, RZ ;  /* 0x000000ffff007224 */ /* 0x001fe400078e00ff */
[----:B--2---:R-:W-:Y:S01]  /*1050*/  IMAD.MOV.U32 R30, RZ, RZ, RZ ;  /* 0x000000ffff1e7224 */ /* 0x004fe200078e00ff */
[----:B------:R-:W-:Y:S01]  /*1060*/  ISETP.NE.AND.EX P1, PT, RZ, UR5, PT, P1 ;  /* 0x00000005ff007c0c */ /* 0x000fe2000bf25310 */
[----:B------:R-:W-:-:S02]  /*1070*/  ULDC.64 UR4, c[0x0][0xa18] ;  /* 0x0002860000047ab9 */ /* 0x000fc40000000a00 */
[----:B------:R-:W-:-:S04]  /*1080*/  ISETP.NE.U32.AND P2, PT, RZ, UR4, PT ;  /* 0x00000004ff007c0c */ /* 0x000fc8000bf45070 */
[----:B------:R-:W-:Y:S01]  /*1090*/  ISETP.NE.AND.EX P2, PT, RZ, UR5, PT, P2 ;  /* 0x00000005ff007c0c */ /* 0x000fe2000bf45320 */
[----:B------:R-:W-:Y:S02]  /*10a0*/  ULDC.64 UR4, c[0x0][0xa08] ;  /* 0x0002820000047ab9 */ /* 0x000fe40000000a00 */
[----:B------:R-:W-:-:S03]  /*10b0*/  ISETP.NE.U32.AND P0, PT, RZ, UR4, PT ;  /* 0x00000004ff007c0c */ /* 0x000fc6000bf05070 */
[----:B------:R-:W0:Y:S01]  /*10c0*/  @P1 LDC.64 R4, c[0x0][0xa28] ;  /* 0x00028a00ff041b82 */ /* 0x000e220000000a00 */
[----:B-1----:R-:W-:-:S07]  /*10d0*/  IMAD.WIDE R10, R35, 0x4, R6 ;  /* 0x00000004230a7825 */ /* 0x002fce00078e0206 */
[----:B------:R-:W1:Y:S01]  /*10e0*/  @P2 LDC.64 R8, c[0x0][0xa18] ;  /* 0x00028600ff082b82 */ /* 0x000e620000000a00 */
[----:B------:R-:W-:Y:S01]  /*10f0*/  ULDC UR4, c[0x0][0x288] ;  /* 0x0000a20000047ab9 */ /* 0x000fe20000000800 */
[----:B------:R-:W-:Y:S01]  /*1100*/  ISETP.NE.AND.EX P0, PT, RZ, UR5, PT, P0 ;  /* 0x00000005ff007c0c */ /* 0x000fe2000bf05300 */
[----:B------:R-:W-:Y:S01]  /*1110*/  IMAD.U32 R3, RZ, RZ, UR4 ;  /* 0x00000004ff037e24 */ /* 0x000fe2000f8e00ff */
[----:B------:R-:W-:-:S11]  /*1120*/  ULDC.64 UR4, c[0x0][0x418] ;  /* 0x0001060000047ab9 */ /* 0x000fd60000000a00 */
[----:B------:R2:W5:Y:S01]  /*1130*/  @P0 LDG.E R30, desc[UR38][R10.64] ;  /* 0x000000260a1e0981 */ /* 0x000562000c1e1900 */
[----:B0-----:R-:W-:-:S05]  /*1140*/  @P1 IMAD.WIDE R4, R35, 0x4, R4 ;  /* 0x0000000423041825 */ /* 0x001fca00078e0204 */
[----:B------:R2:W5:Y:S01]  /*1150*/  @P1 LDG.E R0, desc[UR38][R4.64] ;  /* 0x0000002604001981 */ /* 0x000562000c1e1900 */
[----:B-1----:R-:W-:-:S05]  /*1160*/  @P2 IMAD.WIDE R6, R35, 0x4, R8 ;  /* 0x0000000423062825 */ /* 0x002fca00078e0208 */
[----:B------:R-:W3:Y:S01]  /*1170*/  @P2 LDG.E R3, desc[UR38][R6.64] ;  /* 0x0000002606032981 */ /* 0x000ee2000c1e1900 */
[----:B------:R-:W-:-:S03]  /*1180*/  UISETP.NE.U32.AND UP0, UPT, UR4, URZ, UPT ;  /* 0x0000003f0400728c */ /* 0x000fc6000bf05070 */
[----:B------:R-:W-:Y:S01]  /*1190*/  ULDC UR4, c[0x0][0x424] ;  /* 0x0001090000047ab9 */ /* 0x000fe20000000800 */
[----:B------:R-:W-:-:S03]  /*11a0*/  UISETP.NE.AND.EX UP0, UPT, UR5, URZ, UPT, UP0 ;  /* 0x0000003f0500728c */ /* 0x000fc6000bf05300 */
[----:B------:R-:W-:Y:S01]  /*11b0*/  ULDC UR5, c[0x0][0x2f0] ;  /* 0x0000bc0000057ab9 */ /* 0x000fe20000000800 */
[----:B------:R-:W-:-:S04]  /*11c0*/  USEL UR4, UR4, 0x1, UP0 ;  /* 0x0000000104047887 */ /* 0x000fc80008000000 */
[----:B------:R-:W-:-:S03]  /*11d0*/  UIMAD UR4, UR4, UR5, URZ ;  /* 0x00000005040472a4 */ /* 0x000fc6000f8e023f */
[----:B------:R-:W-:Y:S02]  /*11e0*/  ULDC UR5, c[0x0][0x348] ;  /* 0x0000d20000057ab9 */ /* 0x000fe40000000800 */
[----:B------:R-:W-:Y:S02]  /*11f0*/  IMAD.U32 R29, RZ, RZ, UR5 ;  /* 0x00000005ff1d7e24 */ /* 0x000fe4000f8e00ff */
[----:B------:R-:W-:Y:S01]  /*1200*/  IMAD.U32 R31, RZ, RZ, UR4 ;  /* 0x00000004ff1f7e24 */ /* 0x000fe2000f8e00ff */
[----:B---3--:R2:W-:Y:S01]  /*1210*/  STL [R1+0x4], R3 ;  /* 0x0000040301007387 */ /* 0x0085e20000100800 */
[----:B------:R-:W-:Y:S01]  /*1220*/  IMAD.MOV.U32 R14, RZ, RZ, R3 ;  /* 0x000000ffff0e7224 */ /* 0x000fe200078e0003 */
[----:B------:R-:W-:Y:S06]  /*1230*/  @P2 BRA `(.L_x_1323) ;  /* 0x0000000000282947 */ /* 0x000fec0003800000 */
[----:B------:R-:W-:Y:S02]  /*1240*/  ULDC.64 UR4, c[0x0][0xa00] ;  /* 0x0002800000047ab9 */ /* 0x000fe40000000a00 */
[----:B------:R-:W-:-:S04]  /*1250*/  ISETP.NE.U32.AND P1, PT, RZ, UR4, PT ;  /* 0x00000004ff007c0c */ /* 0x000fc8000bf25070 */
[----:B------:R-:W-:-:S13]  /*1260*/  ISETP.NE.AND.EX P1, PT, RZ, UR5, PT, P1 ;  /* 0x00000005ff007c0c */ /* 0x000fda000bf25310 */
[----:B------:R-:W-:Y:S05]  /*1270*/  @!P1 BRA `(.L_x_1323) ;  /* 0x0000000000189947 */ /* 0x000fea0003800000 */
[----:B--2---:R-:W0:Y:S02]  /*1280*/  LDC.64 R4, c[0x0][0xa00] ;  /* 0x00028000ff047b82 */ /* 0x004e240000000a00 */
[----:B0-----:R-:W-:-:S05]  /*1290*/  IMAD.WIDE R4, R35, 0x4, R4 ;  /* 0x0000000423047825 */ /* 0x001fca00078e0204 */
[----:B------:R-:W2:Y:S04]  /*12a0*/  LDG.E R3, desc[UR38][R4.64] ;  /* 0x0000002604037981 */ /* 0x000ea8000c1e1900 */
[----:B------:R-:W2:Y:S02]  /*12b0*/  LDG.E R6, desc[UR38][R4.64+0x4] ;  /* 0x0000042604067981 */ /* 0x000ea4000c1e1900 */
[----:B--2---:R-:W-:-:S05]  /*12c0*/  IMAD.IADD R14, R6, 0x1, -R3 ;  /* 0x00000001060e7824 */ /* 0x004fca00078e0a03 */
[----:B------:R0:W-:Y:S02]  /*12d0*/  STL [R1+0x4], R14 ;  /* 0x0000040e01007387 */ /* 0x0001e40000100800 */
.L_x_1323:
[----:B------:R-:W-:Y:S01]  /*12e0*/  ULDC.64 UR4, c[0x0][0xa20] ;  /* 0x0002880000047ab9 */ /* 0x000fe20000000a00 */
[----:B------:R1:W-:Y:S01]  /*12f0*/  STL [R1+0x40], R34 ;  /* 0x0000402201007387 */ /* 0x0003e20000100800 */
[----:B------:R-:W-:-:S03]  /*1300*/  ISETP.NE.U32.AND P1, PT, RZ, UR4, PT ;  /* 0x00000004ff007c0c */ /* 0x000fc6000bf25070 */
[----:B------:R1:W-:Y:S01]  /*1310*/  STL [R1+0x44], R35 ;  /* 0x0000442301007387 */ /* 0x0003e20000100800 */
[----:B------:R-:W-:-:S13]  /*1320*/  ISETP.NE.AND.EX P1, PT, RZ, UR5, PT, P1 ;  /* 0x00000005ff007c0c */ /* 0x000fda000bf25310 */
[----:B-1----:R-:W-:Y:S05]  /*1330*/  @!P1 BRA `(.L_x_1324) ;  /* 0x0000000000109947 */ /* 0x002fea0003800000 */
[----:B--2---:R-:W1:Y:S02]  /*1340*/  LDC.64 R4, c[0x0][0xa20] ;  /* 0x00028800ff047b82 */ /* 0x004e640000000a00 */
[----:B-1----:R-:W-:-:S05]  /*1350*/  IMAD.WIDE R4, R35, 0x4, R4 ;  /* 0x0000000423047825 */ /* 0x002fca00078e0204 */
[----:B------:R1:W5:Y:S01]  /*1360*/  LDG.E R31, desc[UR38][R4.64] ;  /* 0x00000026041f7981 */ /* 0x000362000c1e1900 */
[----:B------:R-:W-:Y:S05]  /*1370*/  BRA `(.L_x_1325) ;  /* 0x0000000000107947 */ /* 0x000fea0003800000 */
.L_x_1324:
[----:B------:R-:W-:Y:S05]  /*1380*/  @!P0 BRA `(.L_x_1325) ;  /* 0x00000000000c8947 */ /* 0x000fea0003800000 */
[----:B--2---:R-:W2:Y:S04]  /*1390*/  LDG.E R4, desc[UR38][R10.64] ;  /* 0x000000260a047981 */ /* 0x004ea8000c1e1900 */
[----:B------:R-:W2:Y:S02]  /*13a0*/  LDG.E R31, desc[UR38][R10.64+0x4] ;  /* 0x000004260a1f7981 */ /* 0x000ea4000c1e1900 */
[----:B--2---:R-:W-:-:S07]  /*13b0*/  IMAD.IADD R31, R31, 0x1, -R4 ;  /* 0x000000011f1f7824 */ /* 0x004fce00078e0a04 */
.L_x_1325:
[----:B------:R-:W-:Y:S01]  /*13c0*/  ULDC.64 UR4, c[0x0][0xa10] ;  /* 0x0002840000047ab9 */ /* 0x000fe20000000a00 */
[----:B------:R-:W3:Y:S01]  /*13d0*/  LDC R9, c[0x0][0x448] ;  /* 0x00011200ff097b82 */ /* 0x000ee20000000800 */
[----:B------:R-:W-:-:S04]  /*13e0*/  ISETP.NE.U32.AND P0, PT, RZ, UR4, PT ;  /* 0x00000004ff007c0c */ /* 0x000fc8000bf05070 */
[----:B------:R-:W-:Y:S01]  /*13f0*/  ISETP.NE.AND.EX P0, PT, RZ, UR5, PT, P0 ;  /* 0x00000005ff007c0c */ /* 0x000fe2000bf05300 */
[----:B------:R-:W-:Y:S02]  /*1400*/  ULDC.64 UR4, c[0x0][0xa30] ;  /* 0x00028c0000047ab9 */ /* 0x000fe40000000a00 */
[----:B------:R-:W-:Y:S01]  /*1410*/  ISETP.NE.U32.AND P1, PT, RZ, UR4, PT ;  /* 0x00000004ff007c0c */ /* 0x000fe2000bf25070 */
[----:B-----5:R-:W-:Y:S01]  /*1420*/  IMAD.MOV.U32 R24, RZ, RZ, R31 ;  /* 0x000000ffff187224 */ /* 0x020fe200078e001f */
[----:B------:R-:W4:Y:S02]  /*1430*/  LDC.64 R12, c[0x0][0x9e0] ;  /* 0x00027800ff0c7b82 */ /* 0x000f240000000a00 */
[----:B------:R-:W-:-:S06]  /*1440*/  ISETP.NE.AND.EX P1, PT, RZ, UR5, PT, P1 ;  /* 0x00000005ff007c0c */ /* 0x000fcc000bf25310 */
[----:B-12---:R-:W1:Y:S08]  /*1450*/  @P0 LDC.64 R4, c[0x0][0xa10] ;  /* 0x00028400ff040b82 */ /* 0x006e700000000a00 */
[----:B------:R-:W2:Y:S01]  /*1460*/  @P1 LDC.64 R6, c[0x0][0xa30] ;  /* 0x00028c00ff061b82 */ /* 0x000ea20000000a00 */
[----:B-1----:R-:W-:-:S05]  /*1470*/  @P0 IMAD.WIDE R4, R35, 0x4, R4 ;  /* 0x0000000423040825 */ /* 0x002fca00078e0204 */
[----:B------:R-:W4:Y:S04]  /*1480*/  @P0 LDG.E R3, desc[UR38][R4.64] ;  /* 0x0000002604030981 */ /* 0x000f28000c1e1900 */
[----:B------:R-:W4:Y:S01]  /*1490*/  @P0 LDG.E R8, desc[UR38][R4.64+0x4] ;  /* 0x0000042604080981 */ /* 0x000f22000c1e1900 */
[----:B--2---:R-:W-:-:S05]  /*14a0*/  @P1 IMAD.WIDE R6, R35, 0x4, R6 ;  /* 0x0000000423061825 */ /* 0x004fca00078e0206 */
[----:B------:R1:W5:Y:S01]  /*14b0*/  @P1 LDG.E R24, desc[UR38][R6.64] ;  /* 0x0000002606181981 */ /* 0x000362000c1e1900 */
[----:B---3--:R-:W-:Y:S01]  /*14c0*/  ISETP.NE.AND P1, PT, R9, 0x1, PT ;  /* 0x000000010900780c */ /* 0x008fe20003f25270 */
[----:B------:R-:W-:Y:S01]  /*14d0*/  IMAD R15, R33, 0xc0, RZ ;  /* 0x000000c0210f7824 */ /* 0x000fe200078e02ff */
[----:B----4-:R-:W-:-:S04]  /*14e0*/  ISETP.GE.AND P2, PT, R13, 0x1, PT ;  /* 0x000000010d00780c */ /* 0x010fc80003f46270 */
[----:B------:R2:W-:Y:S07]  /*14f0*/  STL [R1+0x18], R15 ;  /* 0x0000180f01007387 */ /* 0x0005ee0000100800 */
[----:B------:R-:W3:Y:S08]  /*1500*/  @P1 LDC R9, c[0x0][0x44c] ;  /* 0x00011300ff091b82 */ /* 0x000ef00000000800 */
[----:B------:R-:W4:Y:S01]  /*1510*/  @P1 LDC R10, c[0x0][0x450] ;  /* 0x00011400ff0a1b82 */ /* 0x000f220000000800 */
[----:B------:R-:W-:-:S02]  /*1520*/  @P0 IMAD.IADD R29, R8, 0x1, -R3 ;  /* 0x00000001081d0824 */ /* 0x000fc400078e0a03 */
[----:B------:R-:W-:Y:S02]  /*1530*/  IMAD.IADD R8, R31, 0x1, -R0 ;  /* 0x000000011f087824 */ /* 0x000fe400078e0a00 */
[----:B------:R-:W-:Y:S02]  /*1540*/  VIADD R0, R15, 0xbf ;  /* 0x000000bf0f007836 */ /* 0x000fe40000000000 */
[----:B------:R-:W-:Y:S02]  /*1550*/  IMAD.IADD R11, R8, 0x1, R29 ;  /* 0x00000001080b7824 */ /* 0x000fe400078e021d */
[----:B---3--:R-:W-:-:S03]  /*1560*/  @P1 IMAD.HI.U32 R3, R0, R9, RZ ;  /* 0x0000000900031227 */ /* 0x008fc600078e00ff */
[----:B------:R2:W-:Y:S01]  /*1570*/  STL [R1+0x8], R11 ;  /* 0x0000080b01007387 */ /* 0x0005e20000100800 */
[----:B------:R-:W-:Y:S01]  /*1580*/  IMAD.MOV.U32 R5, RZ, RZ, R0 ;  /* 0x000000ffff057224 */ /* 0x000fe200078e0000 */
[----:B----4-:R-:W-:Y:S01]  /*1590*/  @P1 SHF.R.U32.HI R5, RZ, R10, R3 ;  /* 0x0000000aff051219 */ /* 0x010fe20000011603 */
[C---:B------:R-:W-:Y:S01]  /*15a0*/  VIADD R0, R11.reuse, 0x7f ;  /* 0x0000007f0b007836 */ /* 0x040fe20000000000 */
[----:B------:R-:W-:-:S04]  /*15b0*/  IADD3 R28, R11, 0x1, -R14 ;  /* 0x000000010b1c7810 */ /* 0x000fc80007ffe80e */
[----:B------:R-:W-:Y:S01]  /*15c0*/  SHF.R.S32.HI R3, RZ, 0x1f, R0 ;  /* 0x0000001fff037819 */ /* 0x000fe20000011400 */
[----:B-1----:R-:W-:-:S03]  /*15d0*/  IMAD.IADD R7, R28, 0x1, R5 ;  /* 0x000000011c077824 */ /* 0x002fc600078e0205 */
[----:B------:R-:W-:Y:S01]  /*15e0*/  LEA.HI R3, R3, R0, RZ, 0x7 ;  /* 0x0000000003037211 */ /* 0x000fe200078f38ff */
[----:B------:R-:W-:-:S03]  /*15f0*/  IMAD.IADD R0, R7, 0x1, R12 ;  /* 0x0000000107007824 */ /* 0x000fc600078e020c */
[----:B------:R-:W-:Y:S01]  /*1600*/  SHF.R.S32.HI R92, RZ, 0x7, R3 ;  /* 0x00000007ff5c7819 */ /* 0x000fe20000011403 */
[----:B--2---:R-:W-:Y:S06]  /*1610*/  @!P2 BRA `(.L_x_1326) ;  /* 0x000000000048a947 */ /* 0x004fec0003800000 */
[C---:B------:R-:W-:Y:S01]  /*1620*/  ISETP.GT.AND P0, PT, R7.reuse, RZ, PT ;  /* 0x000000ff0700720c */ /* 0x040fe20003f04270 */
[----:B------:R-:W-:Y:S01]  /*1630*/  BSSY B0, `(.L_x_1327) ;  /* 0x000000e000007945 */ /* 0x000fe20003800000 */
[----:B------:R-:W-:-:S11]  /*1640*/  VIADD R3, R7, 0xffffffff ;  /* 0xffffffff07037836 */ /* 0x000fd60000000000 */
[----:B------:R-:W-:Y:S05]  /*1650*/  @P0 BRA `(.L_x_1328) ;  /* 0x00000000001c0947 */ /* 0x000fea0003800000 */
[----:B------:R-:W-:Y:S01]  /*1660*/  ISETP.NE.AND P0, PT, R13, 0x1, PT ;  /* 0x000000010d00780c */ /* 0x000fe20003f05270 */
[----:B------:R-:W-:-:S12]  /*1670*/  IMAD.MOV R3, RZ, RZ, -R7 ;  /* 0x000000ffff037224 */ /* 0x000fd800078e0a07 */
[----:B------:R-:W1:Y:S02]  /*1680*/  @P0 LDC.64 R4, c[0x0][0x9e8] ;  /* 0x00027a00ff040b82 */ /* 0x000e640000000a00 */
[----:B-1----:R-:W-:-:S05]  /*1690*/  @P0 IMAD.HI.U32 R4, R3, R4, RZ ;  /* 0x0000000403040227 */ /* 0x002fca00078e00ff */
[----:B------:R-:W-:-:S04]  /*16a0*/  @P0 SHF.R.U32.HI R3, RZ, R5, R4 ;  /* 0x00000005ff030219 */ /* 0x000fc80000011604 */
[----:B------:R-:W-:Y:S01]  /*16b0*/  LOP3.LUT R3, RZ, R3, RZ, 0x33, !PT ;  /* 0x00000003ff037212 */ /* 0x000fe200078e33ff */
[----:B------:R-:W-:Y:S06]  /*16c0*/  BRA `(.L_x_1329) ;  /* 0x0000000000107947 */ /* 0x000fec0003800000 */
.L_x_1328:
[----:B------:R-:W-:-:S13]  /*16d0*/  ISETP.NE.AND P0, PT, R13, 0x1, PT ;  /* 0x000000010d00780c */ /* 0x000fda0003f05270 */
[----:B------:R-:W1:Y:S02]  /*16e0*/  @P0 LDC.64 R4, c[0x0][0x9e8] ;  /* 0x00027a00ff040b82 */ /* 0x000e640000000a00 */
[----:B-1----:R-:W-:-:S05]  /*16f0*/  @P0 IMAD.HI.U32 R4, R3, R4, RZ ;  /* 0x0000000403040227 */ /* 0x002fca00078e00ff */
[----:B------:R-:W-:-:S07]  /*1700*/  @P0 SHF.R.U32.HI R3, RZ, R5, R4 ;  /* 0x00000005ff030219 */ /* 0x000fce0000011604 */
.L_x_1329:
[----:B------:R-:W-:Y:S05]  /*1710*/  BSYNC B0 ;  /* 0x0000000000007941 */ /* 0x000fea0003800000 */
.L_x_1327:
[----:B------:R-:W-:-:S05]  /*1720*/  IMAD R3, R3, R13, R13 ;  /* 0x0000000d03037224 */ /* 0x000fca00078e020d */
[----:B------:R-:W-:-:S07]  /*1730*/  VIMNMX R0, R0, R3, PT ;  /* 0x0000000300007248 */ /* 0x000fce0003fe0100 */
.L_x_1326:
[----:B------:R-:W1:Y:S01]  /*1740*/  @P1 LDC R3, c[0x0][0x44c] ;  /* 0x00011300ff031b82 */ /* 0x000e620000000800 */
[----:B------:R-:W-:Y:S01]  /*1750*/  IMAD.MOV.U32 R4, RZ, RZ, R15 ;  /* 0x000000ffff047224 */ /* 0x000fe200078e000f */
[----:B------:R-:W-:Y:S01]  /*1760*/  ULDC UR4, c[0x0][0x9dc] ;  /* 0x0002770000047ab9 */ /* 0x000fe20000000800 */
[----:B------:R-:W-:-:S05]  /*1770*/  IMAD.IADD R93, R11, 0x1, -R14 ;  /* 0x000000010b5d7824 */ /* 0x000fca00078e0a0e */
[----:B------:R-:W2:Y:S01]  /*1780*/  @P1 LDC R6, c[0x0][0x450] ;  /* 0x00011400ff061b82 */ /* 0x000ea20000000800 */
[----:B-1----:R-:W-:-:S05]  /*1790*/  @P1 IMAD.HI.U32 R3, R15, R3, RZ ;  /* 0x000000030f031227 */ /* 0x002fca00078e00ff */
[----:B--2---:R-:W-:-:S05]  /*17a0*/  @P1 SHF.R.U32.HI R4, RZ, R6, R3 ;  /* 0x00000006ff041219 */ /* 0x004fca0000011603 */
[----:B------:R-:W-:-:S04]  /*17b0*/  IMAD.IADD R3, R93, 0x1, R4 ;  /* 0x000000015d037824 */ /* 0x000fc800078e0204 */
[----:B------:R-:W-:Y:S01]  /*17c0*/  VIADD R4, R3, -UR4 ;  /* 0x8000000403047c36 */ /* 0x000fe20008000000 */
[----:B------:R-:W-:Y:S06]  /*17d0*/  @!P2 BRA `(.L_x_1330) ;  /* 0x000000000044a947 */ /* 0x000fec0003800000 */
[----:B------:R-:W-:Y:S01]  /*17e0*/  ISETP.GT.AND P0, PT, R3, -0x1, PT ;  /* 0xffffffff0300780c */ /* 0x000fe20003f04270 */
[----:B------:R-:W-:-:S12]  /*17f0*/  BSSY B0, `(.L_x_1331) ;  /* 0x000000d000007945 */ /* 0x000fd80003800000 */
[----:B------:R-:W-:Y:S05]  /*1800*/  @P0 BRA `(.L_x_1332) ;  /* 0x00000000001c0947 */ /* 0x000fea0003800000 */
[----:B------:R-:W-:Y:S02]  /*1810*/  ISETP.NE.AND P0, PT, R13, 0x1, PT ;  /* 0x000000010d00780c */ /* 0x000fe40003f05270 */
[----:B------:R-:W-:-:S11]  /*1820*/  LOP3.LUT R3, RZ, R3, RZ, 0x33, !PT ;  /* 0x00000003ff037212 */ /* 0x000fd600078e33ff */
[----:B------:R-:W1:Y:S02]  /*1830*/  @P0 LDC.64 R6, c[0x0][0x9e8] ;  /* 0x00027a00ff060b82 */ /* 0x000e640000000a00 */
[----:B-1----:R-:W-:-:S05]  /*1840*/  @P0 IMAD.HI.U32 R6, R3, R6, RZ ;  /* 0x0000000603060227 */ /* 0x002fca00078e00ff */
[----:B------:R-:W-:-:S04]  /*1850*/  @P0 SHF.R.U32.HI R3, RZ, R7, R6 ;  /* 0x00000007ff030219 */ /* 0x000fc80000011606 */
[----:B------:R-:W-:Y:S01]  /*1860*/  LOP3.LUT R3, RZ, R3, RZ, 0x33, !PT ;  /* 0x00000003ff037212 */ /* 0x000fe200078e33ff */
[----:B------:R-:W-:Y:S06]  /*1870*/  BRA `(.L_x_1333) ;  /* 0x0000000000107947 */ /* 0x000fec0003800000 */
.L_x_1332:
[----:B------:R-:W-:-:S13]  /*1880*/  ISETP.NE.AND P0, PT, R13, 0x1, PT ;  /* 0x000000010d00780c */ /* 0x000fda0003f05270 */
[----:B------:R-:W1:Y:S02]  /*1890*/  @P0 LDC.64 R6, c[0x0][0x9e8] ;  /* 0x00027a00ff060b82 */ /* 0x000e640000000a00 */
[----:B-1----:R-:W-:-:S05]  /*18a0*/  @P0 IMAD.HI.U32 R6, R3, R6, RZ ;  /* 0x0000000603060227 */ /* 0x002fca00078e00ff */
[----:B------:R-:W-:-:S07]  /*18b0*/  @P0 SHF.R.U32.HI R3, RZ, R7, R6 ;  /* 0x00000007ff030219 */ /* 0x000fce0000011606 */
.L_x_1333:
[----:B------:R-:W-:Y:S05]  /*18c0*/  BSYNC B0 ;  /* 0x0000000000007941 */ /* 0x000fea0003800000 */
.L_x_1331:
[----:B------:R-:W-:-:S05]  /*18d0*/  IMAD R3, R3, R13, RZ ;  /* 0x0000000d03037224 */ /* 0x000fca00078e02ff */
[----:B------:R-:W-:-:S07]  /*18e0*/  VIMNMX R4, R4, R3, !PT ;  /* 0x0000000304047248 */ /* 0x000fce0007fe0100 */
.L_x_1330:
[----:B------:R-:W-:Y:S01]  /*18f0*/  VIADD R0, R0, 0x7f ;  /* 0x0000007f00007836 */ /* 0x000fe20000000000 */
[----:B------:R-:W-:-:S04]  /*1900*/  SHF.R.S32.HI R5, RZ, 0x1f, R4 ;  /* 0x0000001fff057819 */ /* 0x000fc80000011404 */
[----:B------:R-:W-:Y:S02]  /*1910*/  SHF.R.S32.HI R3, RZ, 0x1f, R0 ;  /* 0x0000001fff037819 */ /* 0x000fe40000011400 */
[----:B------:R-:W-:Y:S02]  /*1920*/  LEA.HI R5, R5, R4, RZ, 0x7 ;  /* 0x0000000405057211 */ /* 0x000fe400078f38ff */
[----:B------:R-:W-:Y:S02]  /*1930*/  LEA.HI R3, R3, R0, RZ, 0x7 ;  /* 0x0000000003037211 */ /* 0x000fe400078f38ff */
[----:B------:R-:W-:Y:S02]  /*1940*/  SHF.R.S32.HI R5, RZ, 0x7, R5 ;  /* 0x00000007ff057819 */ /* 0x000fe40000011405 */
[----:B------:R-:W-:Y:S02]  /*1950*/  SHF.R.S32.HI R3, RZ, 0x7, R3 ;  /* 0x00000007ff037819 */ /* 0x000fe40000011403 */
[----:B------:R-:W-:-:S02]  /*1960*/  VIMNMX R5, RZ, R5, !PT ;  /* 0x00000005ff057248 */ /* 0x000fc40007fe0100 */
[----:B------:R-:W-:-:S03]  /*1970*/  VIMNMX R3, R92, R3, PT ;  /* 0x000000035c037248 */ /* 0x000fc60003fe0100 */
[--C-:B------:R-:W-:Y:S02]  /*1980*/  IMAD R5, R5, 0x80, -R8.reuse ;  /* 0x0000008005057824 */ /* 0x100fe400078e0a08 */
[----:B------:R-:W-:-:S03]  /*1990*/  IMAD R0, R3, 0x80, -R8 ;  /* 0x0000008003007824 */ /* 0x000fc600078e0a08 */
[----:B------:R-:W-:Y:S02]  /*19a0*/  VIMNMX R5, RZ, R5, !PT ;  /* 0x00000005ff057248 */ /* 0x000fe40007fe0100 */
[----:B------:R-:W-:Y:S02]  /*19b0*/  VIMNMX R0, R0, R29, PT ;  /* 0x0000001d00007248 */ /* 0x000fe40003fe0100 */
[----:B------:R-:W-:Y:S02]  /*19c0*/  SHF.R.U32.HI R27, RZ, 0x7, R5 ;  /* 0x00000007ff1b7819 */ /* 0x000fe40000011605 */
[----:B------:R-:W-:-:S03]  /*19d0*/  ISETP.GT.AND P0, PT, R0, R5, PT ;  /* 0x000000050000720c */ /* 0x000fc60003f04270 */
[----:B------:R-:W-:-:S10]  /*19e0*/  IMAD.MOV.U32 R26, RZ, RZ, R27 ;  /* 0x000000ffff1a7224 */ /* 0x000fd400078e001b */
[----:B------:R-:W-:-:S05]  /*19f0*/  @P0 VIADD R0, R0, 0x7f ;  /* 0x0000007f00000836 */ /* 0x000fca0000000000 */
[----:B------:R-:W-:-:S04]  /*1a00*/  @P0 SHF.R.S32.HI R3, RZ, 0x1f, R0 ;  /* 0x0000001fff030819 */ /* 0x000fc80000011400 */
[----:B------:R-:W-:-:S04]  /*1a10*/  @P0 LEA.HI R3, R3, R0, RZ, 0x7 ;  /* 0x0000000003030211 */ /* 0x000fc800078f38ff */
[----:B------:R-:W-:Y:S02]  /*1a20*/  @P0 SHF.R.S32.HI R26, RZ, 0x7, R3 ;  /* 0x00000007ff1a0819 */ /* 0x000fe40000011403 */
[----:B------:R-:W-:Y:S02]  /*1a30*/  PLOP3.LUT P0, PT, PT, PT, PT, 0x80, 0x0 ;  /* 0x000000000000781c */ /* 0x000fe40003f0f070 */
[----:B------:R-:W-:-:S13]  /*1a40*/  ISETP.GT.AND P1, PT, R26, R27, PT ;  /* 0x0000001b1a00720c */ /* 0x000fda0003f24270 */
[----:B------:R-:W-:Y:S05]  /*1a50*/  @!P1 BRA `(.L_x_1334) ;  /* 0x0000003c00a89947 */ /* 0x000fea0003800000 */
        /* <DEDUP_REMOVED lines=8> */
[----:B0-----:R0:W1:Y:S01]  /*1ae0*/  LDC.64 R14, c[0x4][R0] ;  /* 0x01000000000e7b82 */ /* 0x0010620000000a00 */
        /* <DEDUP_REMOVED lines=10> */
[----:B-1---5:R-:W-:Y:S05]  /*1b90*/  CALL.ABS.NOINC R14 ;  /* 0x000000000e007343 */ /* 0x022fea0003c00000 */
.L_x_1336:
[----:B------:R-:W-:Y:S05]  /*1ba0*/  BSYNC B6 ;  /* 0x0000000000067941 */ /* 0x000fea0003800000 */
.L_x_1335:
        /* <DEDUP_REMOVED lines=20> */
.L_x_1338:
[----:B------:R-:W-:Y:S05]  /*1cf0*/  BSYNC B6 ;  /* 0x0000000000067941 */ /* 0x000fea0003800000 */
.L_x_1337:
[----:B------:R-:W-:Y:S01]  /*1d00*/  ULDC.64 UR4, c[0x0][0x9f8] ;  /* 0x00027e0000047ab9 */ /* 0x000fe20000000a00 */
[----:B------:R-:W2:Y:S01]  /*1d10*/  LDL R38, [R1+0x38] ;  /* 0x0000380001267983 */ /* 0x000ea20000100800 */
[----:B------:R-:W-:Y:S01]  /*1d20*/  ISETP.NE.U32.AND P0, PT, RZ, UR4, PT ;  /* 0x00000004ff007c0c */ /* 0x000fe2000bf05070 */
[----:B------:R-:W1:Y:S01]  /*1d30*/  LDC.64 R74, c[0x0][0x300] ;  /* 0x0000c000ff4a7b82 */ /* 0x000e620000000a00 */
[----:B0-----:R-:W-:Y:S01]  /*1d40*/  IMAD.IADD R14, R30, 0x1, R31 ;  /* 0x000000011e0e7824 */ /* 0x001fe200078e021f */
[----:B------:R-:W3:Y:S01]  /*1d50*/  LDL.LU R43, [R1] ;  /* 0x00000000012b7983 */ /* 0x000ee20000300800 */
[----:B------:R-:W-:Y:S01]  /*1d60*/  ISETP.NE.AND.EX P0, PT, RZ, UR5, PT, P0 ;  /* 0x00000005ff007c0c */ /* 0x000fe2000bf05300 */
[----:B------:R-:W-:Y:S01]  /*1d70*/  ULDC.64 UR6, c[0x0][0xa08] ;  /* 0x0002820000067ab9 */ /* 0x000fe20000000a00 */
[----:B------:R-:W-:Y:S01]  /*1d80*/  SHF.R.S32.HI R11, RZ, 0x1f, R34 ;  /* 0x0000001fff0b7819 */ /* 0x000fe20000011422 */
[----:B------:R-:W4:Y:S01]  /*1d90*/  LDL R36, [R1+0x3c] ;  /* 0x00003c0001247983 */ /* 0x000f220000100800 */
[----:B------:R-:W0:Y:S01]  /*1da0*/  S2R R42, SR_TID.X ;  /* 0x00000000002a7919 */ /* 0x000e220000002100 */
[----:B------:R-:W-:Y:S01]  /*1db0*/  SHF.R.S32.HI R41, RZ, 0x1f, R14 ;  /* 0x0000001fff297819 */ /* 0x000fe2000001140e */
[----:B------:R-:W-:Y:S01]  /*1dc0*/  ULDC.64 UR4, c[0x0][0x308] ;  /* 0x0000c20000047ab9 */ /* 0x000fe20000000a00 */
[----:B------:R-:W0:Y:S08]  /*1dd0*/  LDC R39, c[0x0][0x3f4] ;  /* 0x0000fd00ff277b82 */ /* 0x000e300000000800 */
[----:B------:R-:W1:Y:S08]  /*1de0*/  @P0 LDC.64 R4, c[0x0][0x9f8] ;  /* 0x00027e00ff040b82 */ /* 0x000e700000000a00 */
[----:B------:R-:W3:Y:S01]  /*1df0*/  LDC.64 R72, c[0x0][0x3f8] ;  /* 0x0000fe00ff487b82 */ /* 0x000ee20000000a00 */
[----:B-1----:R-:W-:-:S05]  /*1e00*/  @P0 IMAD.WIDE R4, R35, 0x4, R4 ;  /* 0x0000000423040825 */ /* 0x002fca00078e0204 */
[----:B------:R1:W4:Y:S01]  /*1e10*/  @P0 LDG.E R35, desc[UR38][R4.64] ;  /* 0x0000002604230981 */ /* 0x000322000c1e1900 */
[-C--:B------:R-:W-:Y:S01]  /*1e20*/  IMAD R0, R41, R74.reuse, RZ ;  /* 0x0000004a29007224 */ /* 0x080fe200078e02ff */
[----:B------:R-:W-:Y:S01]  /*1e30*/  ISETP.NE.U32.AND P0, PT, RZ, UR6, PT ;  /* 0x00000006ff007c0c */ /* 0x000fe2000bf05070 */
[C---:B------:R-:W-:Y:S01]  /*1e40*/  IMAD.WIDE.U32 R6, R14.reuse, R74, RZ ;  /* 0x0000004a0e067225 */ /* 0x040fe200078e00ff */
[----:B0-----:R-:W-:Y:S02]  /*1e50*/  SHF.R.U32.HI R40, RZ, 0x7, R42 ;  /* 0x00000007ff287819 */ /* 0x001fe4000001162a */
[----:B------:R-:W-:Y:S01]  /*1e60*/  ISETP.NE.AND.EX P0, PT, RZ, UR7, PT, P0 ;  /* 0x00000007ff007c0c */ /* 0x000fe2000bf05300 */
[----:B------:R-:W-:Y:S01]  /*1e70*/  IMAD R3, R14, R75, R0 ;  /* 0x0000004b0e037224 */ /* 0x000fe200078e0200 */
[C---:B------:R-:W-:Y:S01]  /*1e80*/  ISETP.NE.AND P6, PT, R40.reuse, 0x1, PT ;  /* 0x000000012800780c */ /* 0x040fe20003fc5270 */
[----:B------:R-:W-:Y:S01]  /*1e90*/  VIADD R65, R40, 0x8 ;  /* 0x0000000828417836 */ /* 0x000fe20000000000 */
[----:B------:R-:W-:Y:S01]  /*1ea0*/  SHF.R.S32.HI R19, RZ, 0x1f, R18 ;  /* 0x0000001fff137819 */ /* 0x000fe20000011412 */
[----:B------:R-:W-:Y:S01]  /*1eb0*/  IMAD.IADD R7, R7, 0x1, R3 ;  /* 0x0000000107077824 */ /* 0x000fe200078e0203 */
[----:B------:R-:W-:Y:S01]  /*1ec0*/  SHF.R.S32.HI R32, RZ, 0x1f, R17 ;  /* 0x0000001fff207819 */ /* 0x000fe20000011411 */
[----:B------:R-:W-:Y:S01]  /*1ed0*/  IMAD R3, R11, UR4, RZ ;  /* 0x000000040b037c24 */ /* 0x000fe2000f8e02ff */
[----:B------:R-:W-:Y:S01]  /*1ee0*/  SHF.R.S32.HI R153, RZ, 0x1f, R152 ;  /* 0x0000001fff997819 */ /* 0x000fe20000011498 */
[----:B-1----:R-:W-:-:S04]  /*1ef0*/  IMAD.WIDE.U32 R4, R34, UR4, R6 ;  /* 0x0000000422047c25 */ /* 0x002fc8000f8e0006 */
[----:B------:R-:W-:Y:S01]  /*1f00*/  IMAD R3, R34, UR5, R3 ;  /* 0x0000000522037c24 */ /* 0x000fe2000f8e0203 */
[----:B------:R-:W-:Y:S01]  /*1f10*/  ULDC.64 UR4, c[0x0][0x310] ;  /* 0x0000c40000047ab9 */ /* 0x000fe20000000a00 */
[----:B------:R-:W-:-:S04]  /*1f20*/  IMAD.WIDE.U32 R6, R17, R74, R18 ;  /* 0x0000004a11067225 */ /* 0x000fc800078e0012 */
[----:B------:R-:W-:Y:S02]  /*1f30*/  IMAD.IADD R5, R5, 0x1, R3 ;  /* 0x0000000105057824 */ /* 0x000fe400078e0203 */
[----:B------:R-:W-:Y:S02]  /*1f40*/  VIADD R40, R17, 0x60 ;  /* 0x0000006011287836 */ /* 0x000fe40000000000 */
[----:B------:R-:W-:Y:S02]  /*1f50*/  VIADD R42, R42, 0xffffff80 ;  /* 0xffffff802a2a7836 */ /* 0x000fe40000000000 */
[----:B------:R-:W-:Y:S02]  /*1f60*/  IMAD.SHL.U32 R40, R40, 0x40, RZ ;  /* 0x0000004028287824 */ /* 0x000fe400078e00ff */
[----:B------:R-:W-:Y:S02]  /*1f70*/  VIADD R67, R18, 0x20 ;  /* 0x0000002012437836 */ /* 0x000fe40000000000 */
[----:B------:R-:W-:Y:S01]  /*1f80*/  IMAD.SHL.U32 R64, R39, 0x2, RZ ;  /* 0x0000000227407824 */ /* 0x000fe200078e00ff */
[----:B------:R-:W-:-:S02]  /*1f90*/  LOP3.LUT R40, R40, 0x1c0, RZ, 0xc0, !PT ;  /* 0x000001c028287812 */ /* 0x000fc400078ec0ff */
[C---:B--2---:R-:W-:Y:S01]  /*1fa0*/  LOP3.LUT P1, RZ, R38.reuse, 0x4, RZ, 0xc0, !PT ;  /* 0x0000000426ff7812 */ /* 0x044fe2000782c0ff */
[----:B------:R-:W-:Y:S02]  /*1fb0*/  IMAD.SHL.U32 R71, R38, 0x40, RZ ;  /* 0x0000004026477824 */ /* 0x000fe400078e00ff */
[----:B------:R-:W-:Y:S01]  /*1fc0*/  VIADD R38, R17, 0x60 ;  /* 0x0000006011267836 */ /* 0x000fe20000000000 */
[----:B---3--:R-:W-:Y:S02]  /*1fd0*/  LOP3.LUT R43, R43, 0xfffffffb, RZ, 0xc0, !PT ;  /* 0xfffffffb2b2b7812 */ /* 0x008fe400078ec0ff */
[----:B------:R-:W-:Y:S02]  /*1fe0*/  LOP3.LUT R71, R71, 0x1c0, RZ, 0xc0, !PT ;  /* 0x000001c047477812 */ /* 0x000fe400078ec0ff */
[----:B------:R-:W-:Y:S02]  /*1ff0*/  SHF.R.S32.HI R66, RZ, 0x1f, R38 ;  /* 0x0000001fff427819 */ /* 0x000fe40000011426 */
[----:B------:R-:W-:-:S02]  /*2000*/  SHF.R.S32.HI R38, RZ, 0x1f, R42 ;  /* 0x0000001fff267819 */ /* 0x000fc4000001142a */
[----:B------:R-:W-:Y:S02]  /*2010*/  SHF.R.U32.HI R68, RZ, 0x3, R71 ;  /* 0x00000003ff447819 */ /* 0x000fe40000011647 */
[----:B------:R-:W-:Y:S02]  /*2020*/  @P1 LOP3.LUT R43, R43, 0x4, RZ, 0xfc, !PT ;  /* 0x000000042b2b1812 */ /* 0x000fe400078efcff */
[----:B------:R-:W-:-:S03]  /*2030*/  LEA.HI R38, R38, R42, RZ, 0x5 ;  /* 0x0000002a26267211 */ /* 0x000fc600078f28ff */
[----:B------:R0:W-:Y:S01]  /*2040*/  STL [R1], R43 ;  /* 0x0000002b01007387 */ /* 0x0001e20000100800 */
[----:B------:R-:W-:Y:S02]  /*2050*/  SHF.R.S32.HI R38, RZ, 0x5, R38 ;  /* 0x00000005ff267819 */ /* 0x000fe40000011426 */
[----:B----4-:R-:W-:Y:S02]  /*2060*/  SHF.R.S32.HI R0, RZ, 0x1f, R35 ;  /* 0x0000001fff007819 */ /* 0x010fe40000011423 */
[----:B------:R-:W-:Y:S02]  /*2070*/  SEL R35, R35, RZ, !P0 ;  /* 0x000000ff23237207 */ /* 0x000fe40004000000 */
[----:B------:R-:W-:-:S03]  /*2080*/  SEL R12, R0, RZ, !P0 ;  /* 0x000000ff000c7207 */ /* 0x000fc60004000000 */
[----:B------:R-:W-:Y:S02]  /*2090*/  IMAD.WIDE.U32 R8, R35, UR4, R4 ;  /* 0x0000000423087c25 */ /* 0x000fe4000f8e0004 */
[----:B------:R-:W1:Y:S02]  /*20a0*/  LDC.64 R4, c[0x0][0x408] ;  /* 0x00010200ff047b82 */ /* 0x000e640000000a00 */
[----:B------:R-:W-:Y:S01]  /*20b0*/  IMAD R0, R12, UR4, RZ ;  /* 0x000000040c007c24 */ /* 0x000fe2000f8e02ff */
[----:B------:R-:W-:-:S03]  /*20c0*/  IADD3 R77, P0, R8, R6, RZ ;  /* 0x00000006084d7210 */ /* 0x000fc60007f1e0ff */
[----:B------:R-:W-:Y:S01]  /*20d0*/  IMAD R3, R35, UR5, R0 ;  /* 0x0000000523037c24 */ /* 0x000fe2000f8e0200 */
[----:B------:R-:W-:Y:S05]  /*20e0*/  @!P6 WARPSYNC.ALL ;  /* 0x000000000000e948 */ /* 0x000fea0003800000 */
[----:B------:R-:W-:Y:S01]  /*20f0*/  ULDC.64 UR4, c[0x0][0x330] ;  /* 0x0000cc0000047ab9 */ /* 0x000fe20000000a00 */
[----:B------:R-:W-:Y:S02]  /*2100*/  IMAD R0, R32, R74, RZ ;  /* 0x0000004a20007224 */ /* 0x000fe400078e02ff */
[----:B------:R-:W-:Y:S02]  /*2110*/  IMAD R11, R11, UR4, RZ ;  /* 0x000000040b0b7c24 */ /* 0x000fe4000f8e02ff */
[----:B------:R-:W-:Y:S01]  /*2120*/  IMAD R13, R17, R75, R0 ;  /* 0x0000004b110d7224 */ /* 0x000fe200078e0200 */
[----:B------:R-:W-:Y:S01]  /*2130*/  SHF.L.U64.HI R75, R74, 0x7, R75 ;  /* 0x000000074a4b7819 */ /* 0x000fe2000001024b */
[----:B------:R-:W-:-:S02]  /*2140*/  IMAD.IADD R78, R9, 0x1, R3 ;  /* 0x00000001094e7824 */ /* 0x000fc400078e0203 */
[C---:B------:R-:W-:Y:S02]  /*2150*/  IMAD R15, R34.reuse, UR5, R11 ;  /* 0x00000005220f7c24 */ /* 0x040fe4000f8e020b */
[----:B------:R-:W-:Y:S01]  /*2160*/  IMAD.WIDE.U32 R10, R34, UR4, R18 ;  /* 0x00000004220a7c25 */ /* 0x000fe2000f8e0012 */
[----:B------:R-:W-:Y:S01]  /*2170*/  ULDC.64 UR4, c[0x0][0x338] ;  /* 0x0000ce0000047ab9 */ /* 0x000fe20000000a00 */
[----:B------:R-:W-:Y:S02]  /*2180*/  IADD3.X R76, R78, R7, R13, P0, !PT ;  /* 0x000000074e4c7210 */ /* 0x000fe400007fe40d */
[----:B------:R-:W-:Y:S01]  /*2190*/  IMAD R3, R12, UR4, RZ ;  /* 0x000000040c037c24 */ /* 0x000fe2000f8e02ff */
[----:B------:R-:W-:Y:S01]  /*21a0*/  ISETP.GE.AND P0, PT, R18, R39, PT ;  /* 0x000000271200720c */ /* 0x000fe20003f06270 */
[----:B------:R-:W-:Y:S01]  /*21b0*/  IMAD R0, R32, R72, RZ ;  /* 0x0000004820007224 */ /* 0x000fe200078e02ff */
[----:B-1----:R-:W-:Y:S01]  /*21c0*/  SHF.L.U64.HI R70, R4, 0x7, R5 ;  /* 0x0000000704467819 */ /* 0x002fe20000010205 */
[----:B------:R-:W-:Y:S01]  /*21d0*/  IMAD R37, R35, UR5, R3 ;  /* 0x0000000523257c24 */ /* 0x000fe2000f8e0203 */
[----:B------:R-:W-:Y:S01]  /*21e0*/  SEL R3, R39, RZ, P0 ;  /* 0x000000ff27037207 */ /* 0x000fe20000000000 */
[----:B------:R-:W-:-:S02]  /*21f0*/  IMAD.IADD R11, R11, 0x1, R15 ;  /* 0x000000010b0b7824 */ /* 0x000fc400078e020f */
[----:B------:R-:W-:Y:S02]  /*2200*/  IMAD R15, R17, R73, R0 ;  /* 0x00000049110f7224 */ /* 0x000fe400078e0200 */
[----:B------:R-:W-:Y:S01]  /*2210*/  IMAD.WIDE.U32 R58, R35, UR4, R10 ;  /* 0x00000004233a7c25 */ /* 0x000fe2000f8e000a */
[----:B------:R-:W-:Y:S02]  /*2220*/  ULDC UR4, c[0x0][0x2f4] ;  /* 0x0000bd0000047ab9 */ /* 0x000fe40000000800 */
[----:B------:R-:W-:Y:S01]  /*2230*/  ISETP.GE.AND P2, PT, R67, UR4, PT ;  /* 0x0000000443007c0c */ /* 0x000fe2000bf46270 */
[----:B------:R-:W-:Y:S02]  /*2240*/  IMAD R0, R32, R4, RZ ;  /* 0x0000000420007224 */ /* 0x000fe400078e02ff */
[----:B------:R-:W-:Y:S02]  /*2250*/  IMAD.IADD R3, R18, 0x1, R3 ;  /* 0x0000000112037824 */ /* 0x000fe400078e0203 */
[----:B------:R-:W-:-:S04]  /*2260*/  IMAD.WIDE.U32 R6, R17, R72, R152 ;  /* 0x0000004811067225 */ /* 0x000fc800078e0098 */
[----:B------:R-:W-:-:S04]  /*2270*/  IMAD.WIDE.U32 R10, R17, R72, R18 ;  /* 0x00000048110a7225 */ /* 0x000fc800078e0012 */
[----:B------:R-:W-:-:S04]  /*2280*/  IMAD.WIDE.U32 R30, R17, R4, R152 ;  /* 0x00000004111e7225 */ /* 0x000fc800078e0098 */
[C---:B------:R-:W-:Y:S01]  /*2290*/  IMAD R21, R17.reuse, R5, R0 ;  /* 0x0000000511157224 */ /* 0x040fe200078e0200 */
[----:B------:R-:W-:Y:S01]  /*22a0*/  SHF.R.S32.HI R0, RZ, 0x1f, R3 ;  /* 0x0000001fff007819 */ /* 0x000fe20000011403 */
[----:B------:R-:W-:-:S03]  /*22b0*/  IMAD.WIDE.U32 R12, R17, R4, R18 ;  /* 0x00000004110c7225 */ /* 0x000fc600078e0012 */
[----:B------:R-:W-:Y:S01]  /*22c0*/  LEA.HI R0, R0, R3, RZ, 0x3 ;  /* 0x0000000300007211 */ /* 0x000fe200078f18ff */
[----:B------:R-:W-:Y:S02]  /*22d0*/  IMAD.IADD R7, R7, 0x1, R15 ;  /* 0x0000000107077824 */ /* 0x000fe400078e020f */
[----:B------:R-:W-:Y:S01]  /*22e0*/  IMAD.IADD R11, R15, 0x1, R11 ;  /* 0x000000010f0b7824 */ /* 0x000fe200078e020b */
[----:B-----5:R-:W-:Y:S01]  /*22f0*/  SHF.R.S32.HI R15, RZ, 0x1f, R24 ;  /* 0x0000001fff0f7819 */ /* 0x020fe20000011418 */
[----:B------:R-:W-:Y:S02]  /*2300*/  IMAD.IADD R31, R31, 0x1, R21 ;  /* 0x000000011f1f7824 */ /* 0x000fe400078e0215 */
[----:B------:R-:W-:Y:S02]  /*2310*/  IMAD.IADD R13, R21, 0x1, R13 ;  /* 0x00000001150d7824 */ /* 0x000fe400078e020d */
[C---:B------:R-:W-:Y:S02]  /*2320*/  IMAD R3, R15.reuse, R72, RZ ;  /* 0x000000480f037224 */ /* 0x040fe400078e02ff */
[----:B------:R-:W-:-:S02]  /*2330*/  IMAD R15, R15, R4, RZ ;  /* 0x000000040f0f7224 */ /* 0x000fc400078e02ff */
[----:B------:R-:W-:-:S04]  /*2340*/  IMAD.WIDE.U32 R30, R24, R4, R30 ;  /* 0x00000004181e7225 */ /* 0x000fc800078e001e */
[----:B------:R-:W-:-:S04]  /*2350*/  IMAD.WIDE.U32 R20, R24, R4, R12 ;  /* 0x0000000418147225 */ /* 0x000fc800078e000c */
[----:B------:R-:W-:Y:S01]  /*2360*/  IMAD.SHL.U32 R69, R4, 0x80, RZ ;  /* 0x0000008004457824 */ /* 0x000fe200078e00ff */
[----:B------:R-:W-:Y:S01]  /*2370*/  LOP3.LUT R4, R40, 0x38, R0, 0xf8, !PT ;  /* 0x0000003828047812 */ /* 0x000fe200078ef800 */
[----:B------:R-:W-:Y:S02]  /*2380*/  VIADD R40, R17, 0x60 ;  /* 0x0000006011287836 */ /* 0x000fe40000000000 */
[----:B------:R-:W-:Y:S01]  /*2390*/  IMAD R61, R24, R73, R3 ;  /* 0x00000049183d7224 */ /* 0x000fe200078e0203 */
[----:B------:R-:W-:Y:S01]  /*23a0*/  LOP3.LUT R3, R71, 0x18, R18, 0xf8, !PT ;  /* 0x0000001847037812 */ /* 0x000fe200078ef812 */
[----:B------:R-:W-:Y:S01]  /*23b0*/  IMAD.SHL.U32 R40, R40, 0x40, RZ ;  /* 0x0000004028287824 */ /* 0x000fe200078e00ff */
[----:B------:R-:W-:Y:S01]  /*23c0*/  SHF.L.U64.HI R73, R72, 0x7, R73 ;  /* 0x0000000748497819 */ /* 0x000fe20000010249 */
[----:B------:R-:W-:Y:S01]  /*23d0*/  IMAD.WIDE.U32 R34, R24, R72, R10 ;  /* 0x0000004818227225 */ /* 0x000fe200078e000a */
[----:B------:R-:W-:Y:S02]  /*23e0*/  LOP3.LUT R3, R3, R68, RZ, 0x3c, !PT ;  /* 0x0000004403037212 */ /* 0x000fe400078e3cff */
[----:B------:R-:W-:Y:S01]  /*23f0*/  LOP3.LUT R40, R40, 0x1c0, RZ, 0xc0, !PT ;  /* 0x000001c028287812 */ /* 0x000fe200078ec0ff */
[----:B------:R-:W-:Y:S01]  /*2400*/  IMAD.WIDE.U32 R56, R24, R72, R6 ;  /* 0x0000004818387225 */ /* 0x000fe200078e0006 */
[----:B------:R-:W-:-:S02]  /*2410*/  IADD3 R10, P1, R17, R14, RZ ;  /* 0x0000000e110a7210 */ /* 0x000fc40007f3e0ff */
[----:B------:R-:W-:Y:S01]  /*2420*/  SHF.R.U32.HI R40, RZ, 0x3, R40 ;  /* 0x00000003ff287819 */ /* 0x000fe20000011628 */
[----:B------:R-:W-:Y:S01]  /*2430*/  IMAD R63, R38, 0x200, R3 ;  /* 0x00000200263f7824 */ /* 0x000fe200078e0203 */
[--C-:B------:R-:W-:Y:S01]  /*2440*/  LOP3.LUT R3, R71, 0x38, R0.reuse, 0xf8, !PT ;  /* 0x0000003847037812 */ /* 0x100fe200078ef800 */
[----:B------:R-:W-:Y:S01]  /*2450*/  IMAD R15, R24, R5, R15 ;  /* 0x00000005180f7224 */ /* 0x000fe200078e020f */
[----:B------:R-:W-:Y:S01]  /*2460*/  LOP3.LUT R12, R4, R40, RZ, 0x3c, !PT ;  /* 0x00000028040c7212 */ /* 0x000fe200078e3cff */
[----:B------:R-:W-:Y:S01]  /*2470*/  IMAD.X R11, R32, 0x1, R41, P1 ;  /* 0x00000001200b7824 */ /* 0x000fe200008e0629 */
[----:B------:R-:W-:Y:S01]  /*2480*/  LOP3.LUT R3, R3, R68, RZ, 0x3c, !PT ;  /* 0x0000004403037212 */ /* 0x000fe200078e3cff */
[----:B------:R-:W-:Y:S01]  /*2490*/  IMAD.IADD R62, R57, 0x1, R61 ;  /* 0x00000001393e7824 */ /* 0x000fe200078e023d */
[----:B------:R-:W-:Y:S01]  /*24a0*/  LOP3.LUT R7, R0, 0xfffffff8, RZ, 0xc0, !PT ;  /* 0xfffffff800077812 */ /* 0x000fe200078ec0ff */
[----:B------:R-:W-:Y:S01]  /*24b0*/  IMAD.SHL.U32 R74, R74, 0x80, RZ ;  /* 0x000000804a4a7824 */ /* 0x000fe200078e00ff */
[----:B------:R-:W-:Y:S01]  /*24c0*/  SHF.R.S32.HI R6, RZ, 0x3, R0 ;  /* 0x00000003ff067819 */ /* 0x000fe20000011400 */
[----:B------:R-:W-:Y:S01]  /*24d0*/  IMAD R4, R38, 0x200, R3 ;  /* 0x0000020026047824 */ /* 0x000fe200078e0203 */
[----:B------:R-:W-:Y:S01]  /*24e0*/  ISETP.GE.AND P1, PT, R18, UR4, PT ;  /* 0x0000000412007c0c */ /* 0x000fe2000bf26270 */
[----:B------:R-:W-:Y:S01]  /*24f0*/  IMAD.SHL.U32 R72, R72, 0x80, RZ ;  /* 0x0000008048487824 */ /* 0x000fe200078e00ff */
[----:B------:R-:W-:Y:S01]  /*2500*/  SHF.R.S32.HI R5, RZ, 0x1f, R7 ;  /* 0x0000001fff057819 */ /* 0x000fe20000011407 */
[----:B------:R-:W-:-:S02]  /*2510*/  IMAD.IADD R61, R61, 0x1, R35 ;  /* 0x000000013d3d7824 */ /* 0x000fc400078e0223 */
[----:B------:R-:W-:Y:S02]  /*2520*/  IMAD.IADD R60, R31, 0x1, R15 ;  /* 0x000000011f3c7824 */ /* 0x000fe400078e020f */
[----:B------:R-:W-:Y:S02]  /*2530*/  IMAD.IADD R32, R15, 0x1, R21 ;  /* 0x000000010f207824 */ /* 0x000fe400078e0215 */
[----:B------:R-:W-:Y:S02]  /*2540*/  IMAD.IADD R3, R36, 0x1, R12 ;  /* 0x0000000124037824 */ /* 0x000fe400078e020c */
[----:B------:R-:W-:Y:S01]  /*2550*/  IMAD.IADD R0, R59, 0x1, R37 ;  /* 0x000000013b007824 */ /* 0x000fe200078e0225 */
[----:B0-----:R-:W-:Y:S06]  /*2560*/  @!P6 BAR.SYNC.DEFER_BLOCKING 0x9, 0x100 ;  /* 0x024400000000eb1d */ /* 0x001fec0000010000 */
.L_x_1388:
[----:B------:R-:W2:Y:S01]  /*2570*/  LDL R39, [R1+0x38] ;  /* 0x0000380001277983 */ /* 0x000ea20000100800 */
[----:B0-----:R-:W0:Y:S03]  /*2580*/  LDC.64 R86, c[0x0][0x300] ;  /* 0x0000c000ff567b82 */ /* 0x001e260000000a00 */
[----:B------:R-:W3:Y:S01]  /*2590*/  LDL.LU R38, [R1] ;  /* 0x0000000001267983 */ /* 0x000ee20000300800 */
[----:B------:R-:W-:Y:S01]  /*25a0*/  VIADD R36, R26, 0xffffffff ;  /* 0xffffffff1a247836 */ /* 0x000fe20000000000 */
[----:B------:R-:W-:Y:S05]  /*25b0*/  YIELD ;  /* 0x0000000000007946 */ /* 0x000fea0003800000 */
[----:B------:R-:W1:Y:S01]  /*25c0*/  LDC.64 R80, c[0x0][0x2e8] ;  /* 0x0000ba00ff507b82 */ /* 0x000e620000000a00 */
[----:B------:R-:W-:Y:S01]  /*25d0*/  SHF.R.S32.HI R79, RZ, 0x1f, R36 ;  /* 0x0000001fff4f7819 */ /* 0x000fe20000011424 */
[-C--:B------:R-:W-:Y:S01]  /*25e0*/  IMAD R13, R75, R36.reuse, RZ ;  /* 0x000000244b0d7224 */ /* 0x080fe200078e02ff */
[----:B------:R-:W-:Y:S01]  /*25f0*/  BSSY B0, `(.L_x_1339) ;  /* 0x00002d6000007945 */ /* 0x000fe20003800000 */
[----:B------:R-:W-:-:S04]  /*2600*/  IMAD.WIDE.U32 R14, R74, R36, RZ ;  /* 0x000000244a0e7225 */ /* 0x000fc800078e00ff */
[----:B------:R-:W-:Y:S01]  /*2610*/  IMAD R13, R79, R74, R13 ;  /* 0x0000004a4f0d7224 */ /* 0x000fe200078e020d */
[----:B------:R-:W-:Y:S01]  /*2620*/  IADD3 R26, P3, R77, R14, RZ ;  /* 0x0000000e4d1a7210 */ /* 0x000fe20007f7e0ff */
[----:B------:R-:W-:Y:S01]  /*2630*/  IMAD.MOV.U32 R84, RZ, RZ, R14 ;  /* 0x000000ffff547224 */ /* 0x000fe200078e000e */
[----:B------:R-:W4:Y:S01]  /*2640*/  LDC R88, c[0x0][0x3f4] ;  /* 0x0000fd00ff587b82 */ /* 0x000f220000000800 */
[----:B------:R-:W-:Y:S02]  /*2650*/  IMAD.IADD R85, R15, 0x1, R13 ;  /* 0x000000010f557824 */ /* 0x000fe400078e020d */
[----:B0-----:R-:W-:Y:S02]  /*2660*/  IMAD R37, R87, 0x60, RZ ;  /* 0x0000006057257824 */ /* 0x001fe400078e02ff */
[----:B------:R-:W-:-:S03]  /*2670*/  IMAD.WIDE.U32 R12, R86, 0x60, R84 ;  /* 0x00000060560c7825 */ /* 0x000fc600078e0054 */
[----:B------:R-:W-:Y:S01]  /*2680*/  IADD3 R15, P4, R77, R12, RZ ;  /* 0x0000000c4d0f7210 */ /* 0x000fe20007f9e0ff */
[----:B------:R-:W-:-:S03]  /*2690*/  IMAD R12, R22, 0x2000, R63 ;  /* 0x00002000160c7824 */ /* 0x000fc600078e023f */
[----:B------:R-:W-:Y:S01]  /*26a0*/  IADD3.X R14, R76, R13, R37, P4, !PT ;  /* 0x0000000d4c0e7210 */ /* 0x000fe200027fe425 */
[----:B------:R-:W-:Y:S01]  /*26b0*/  IMAD.X R13, R85, 0x1, R76, P3 ;  /* 0x00000001550d7824 */ /* 0x000fe200018e064c */
[CC--:B-1----:R-:W-:Y:S01]  /*26c0*/  LEA R40, P4, R15.reuse, R80.reuse, 0x1 ;  /* 0x000000500f287211 */ /* 0x0c2fe200078808ff */
[----:B------:R-:W-:Y:S01]  /*26d0*/  VIADD R82, R12, 0x20 ;  /* 0x000000200c527836 */ /* 0x000fe20000000000 */
[----:B------:R-:W-:Y:S01]  /*26e0*/  LEA R42, P3, R26, R80, 0x1 ;  /* 0x000000501a2a7211 */ /* 0x000fe200078608ff */
[----:B------:R-:W-:Y:S01]  /*26f0*/  IMAD R83, R12, 0x2, R25 ;  /* 0x000000020c537824 */ /* 0x000fe200078e0219 */
[----:B------:R-:W-:Y:S02]  /*2700*/  LEA.HI.X R41, R15, R81, R14, 0x1, P4 ;  /* 0x000000510f297211 */ /* 0x000fe400020f0c0e */
[----:B------:R-:W-:Y:S02]  /*2710*/  ISETP.GT.AND P4, PT, R36, R27, PT ;  /* 0x0000001b2400720c */ /* 0x000fe40003f84270 */
[----:B------:R-:W-:Y:S01]  /*2720*/  LEA.HI.X R43, R26, R81, R13, 0x1, P3 ;  /* 0x000000511a2b7211 */ /* 0x000fe200018f0c0d */
[----:B------:R-:W-:Y:S01]  /*2730*/  IMAD.MOV.U32 R26, RZ, RZ, R36 ;  /* 0x000000ffff1a7224 */ /* 0x000fe200078e0024 */
[----:B----4-:R-:W-:-:S02]  /*2740*/  ISETP.GE.AND P3, PT, R88, 0x1, PT ;  /* 0x000000015800780c */ /* 0x010fc40003f66270 */
[----:B--2---:R-:W-:Y:S02]  /*2750*/  LOP3.LUT P5, RZ, R39, 0x4, RZ, 0xc0, !PT ;  /* 0x0000000427ff7812 */ /* 0x004fe400078ac0ff */
[----:B---3--:R-:W-:-:S05]  /*2760*/  LOP3.LUT R38, R38, 0xfffffffd, RZ, 0xc0, !PT ;  /* 0xfffffffd26267812 */ /* 0x008fca00078ec0ff */
[----:B------:R-:W-:-:S05]  /*2770*/  @P4 LOP3.LUT R38, R38, 0x2, RZ, 0xfc, !PT ;  /* 0x0000000226264812 */ /* 0x000fca00078efcff */
[----:B------:R0:W-:Y:S01]  /*2780*/  STL [R1], R38 ;  /* 0x0000002601007387 */ /* 0x0001e20000100800 */
[----:B------:R-:W-:-:S04]  /*2790*/  @P5 VIADD R82, R12, 0xffffffe0 ;  /* 0xffffffe00c525836 */ /* 0x000fc80000000000 */
[----:B------:R-:W-:Y:S01]  /*27a0*/  IMAD R82, R82, 0x2, R25 ;  /* 0x0000000252527824 */ /* 0x000fe200078e0219 */
[----:B------:R-:W-:Y:S06]  /*27b0*/  @!P3 BRA `(.L_x_1340) ;  /* 0x000000280074b947 */ /* 0x000fec0003800000 */
[----:B------:R-:W-:Y:S01]  /*27c0*/  ULDC.U8 UR4, c[0x0][0x410] ;  /* 0x0001040000047ab9 */ /* 0x000fe20000000000 */
[-C--:B------:R-:W-:Y:S01]  /*27d0*/  IMAD R13, R73, R36.reuse, RZ ;  /* 0x00000024490d7224 */ /* 0x080fe200078e02ff */
[----:B------:R-:W-:Y:S01]  /*27e0*/  ISETP.NE.AND P3, PT, RZ, UR4, PT ;  /* 0x00000004ff007c0c */ /* 0x000fe2000bf65270 */
[----:B------:R-:W-:Y:S02]  /*27f0*/  IMAD R12, R70, R36, RZ ;  /* 0x00000024460c7224 */ /* 0x000fe400078e02ff */
[C---:B------:R-:W-:Y:S02]  /*2800*/  IMAD R13, R79.reuse, R72, R13 ;  /* 0x000000484f0d7224 */ /* 0x040fe400078e020d */
[----:B------:R-:W-:Y:S02]  /*2810*/  IMAD R90, R26, -0x80, R29 ;  /* 0xffffff801a5a7824 */ /* 0x000fe400078e021d */
[----:B------:R-:W-:Y:S02]  /*2820*/  IMAD R79, R79, R69, R12 ;  /* 0x000000454f4f7224 */ /* 0x000fe400078e020c */
[----:B------:R-:W-:Y:S01]  /*2830*/  IMAD.WIDE.U32 R50, R72, R36, RZ ;  /* 0x0000002448327225 */ /* 0x000fe200078e00ff */
[----:B------:R-:W-:-:S03]  /*2840*/  VIMNMX R90, R90, 0x80, PT ;  /* 0x000000805a5a7848 */ /* 0x000fc60003fe0100 */
[----:B------:R-:W-:-:S04]  /*2850*/  IMAD.WIDE.U32 R48, R69, R36, RZ ;  /* 0x0000002445307225 */ /* 0x000fc800078e00ff */
[----:B------:R-:W-:Y:S02]  /*2860*/  IMAD.IADD R89, R51, 0x1, R13 ;  /* 0x0000000133597824 */ /* 0x000fe400078e020d */
[----:B------:R-:W-:Y:S01]  /*2870*/  IMAD.IADD R79, R49, 0x1, R79 ;  /* 0x00000001314f7824 */ /* 0x000fe200078e024f */
[----:B------:R-:W-:Y:S06]  /*2880*/  @!P3 BRA `(.L_x_1341) ;  /* 0x0000001000c8b947 */ /* 0x000fec0003800000 */
[----:B------:R1:W5:Y:S01]  /*2890*/  LDL R91, [R1+0x14] ;  /* 0x00001400015b7983 */ /* 0x0003620000100800 */
[----:B------:R-:W-:Y:S01]  /*28a0*/  ISETP.GE.AND P4, PT, R17, R90, PT ;  /* 0x0000005a1100720c */ /* 0x000fe20003f86270 */
[----:B------:R-:W-:Y:S01]  /*28b0*/  BSSY B1, `(.L_x_1342) ;  /* 0x000001e000017945 */ /* 0x000fe20003800000 */
[----:B------:R-:W-:Y:S02]  /*28c0*/  CS2R R36, SRZ ;  /* 0x0000000000247805 */ /* 0x000fe4000001ff00 */
[----:B------:R-:W-:Y:S02]  /*28d0*/  CS2R R52, SRZ ;  /* 0x0000000000347805 */ /* 0x000fe4000001ff00 */
[----:B------:R-:W-:Y:S02]  /*28e0*/  CS2R R80, SRZ ;  /* 0x0000000000507805 */ /* 0x000fe4000001ff00 */
[----:B------:R-:W-:Y:S02]  /*28f0*/  CS2R R54, SRZ ;  /* 0x0000000000367805 */ /* 0x000fe4000001ff00 */
[----:B------:R-:W-:-:S02]  /*2900*/  CS2R R44, SRZ ;  /* 0x00000000002c7805 */ /* 0x000fc4000001ff00 */
[----:B0-----:R-:W-:Y:S02]  /*2910*/  CS2R R38, SRZ ;  /* 0x0000000000267805 */ /* 0x001fe4000001ff00 */
[----:B------:R-:W-:Y:S02]  /*2920*/  CS2R R46, SRZ ;  /* 0x00000000002e7805 */ /* 0x000fe4000001ff00 */
[----:B------:R-:W-:Y:S01]  /*2930*/  CS2R R84, SRZ ;  /* 0x0000000000547805 */ /* 0x000fe2000001ff00 */
[----:B-1----:R-:W-:Y:S06]  /*2940*/  @P4 BRA `(.L_x_1343) ;  /* 0x0000000000504947 */ /* 0x002fec0003800000 */
        /* <DEDUP_REMOVED lines=16> */
[----:B------:R0:W5:Y:S02]  /*2a50*/  @!P3 LDG.E.64 R84, desc[UR38][R14.64] ;  /* 0x000000260e54b981 */ /* 0x000164000c1e1b00 */
[----:B-----5:R-:W-:-:S13]  /*2a60*/  ISETP.GE.AND P3, PT, R91, R88, PT ;  /* 0x000000585b00720c */ /* 0x020fda0003f66270 */
[----:B------:R0:W5:Y:S04]  /*2a70*/  @!P3 LDG.E.64 R52, desc[UR38][R12.64+0x20] ;  /* 0x000020260c34b981 */ /* 0x000168000c1e1b00 */
[----:B------:R0:W5:Y:S02]  /*2a80*/  @!P3 LDG.E.64 R54, desc[UR38][R14.64+0x20] ;  /* 0x000020260e36b981 */ /* 0x000164000c1e1b00 */
.L_x_1343:
[----:B------:R-:W-:Y:S05]  /*2a90*/  BSYNC B1 ;  /* 0x0000000000017941 */ /* 0x000fea0003800000 */
.L_x_1342:
[----:B0-----:R-:W-:Y:S01]  /*2aa0*/  VIADD R12, R17, 0x60 ;  /* 0x00000060110c7836 */ /* 0x001fe20000000000 */
[----:B------:R-:W-:Y:S01]  /*2ab0*/  BSSY B1, `(.L_x_1344) ;  /* 0x0000021000017945 */ /* 0x000fe20003800000 */
[----:B-----5:R-:W-:Y:S02]  /*2ac0*/  IMAD.MOV.U32 R86, RZ, RZ, R52 ;  /* 0x000000ffff567224 */ /* 0x020fe400078e0034 */
[----:B------:R-:W-:Y:S01]  /*2ad0*/  IMAD.MOV.U32 R87, RZ, RZ, R53 ;  /* 0x000000ffff577224 */ /* 0x000fe200078e0035 */
[----:B------:R-:W-:-:S13]  /*2ae0*/  ISETP.GE.AND P5, PT, R12, R90, PT ;  /* 0x0000005a0c00720c */ /* 0x000fda0003fa6270 */
[----:B------:R-:W-:Y:S05]  /*2af0*/  @P5 BRA `(.L_x_1345) ;  /* 0x0000000000705947 */ /* 0x000fea0003800000 */
[----:B------:R-:W0:Y:S01]  /*2b00*/  LDC.64 R12, c[0x0][0x3f8] ;  /* 0x0000fe00ff0c7b82 */ /* 0x000e220000000a00 */
[----:B------:R-:W-:Y:S01]  /*2b10*/  IMAD.MOV.U32 R51, RZ, RZ, R89 ;  /* 0x000000ffff337224 */ /* 0x000fe200078e0059 */
[----:B------:R-:W-:Y:S01]  /*2b20*/  ULDC.64 UR4, c[0x0][0x3e8] ;  /* 0x0000fa0000047ab9 */ /* 0x000fe20000000a00 */
[----:B------:R-:W-:Y:S01]  /*2b30*/  IMAD.MOV.U32 R49, RZ, RZ, R79 ;  /* 0x000000ffff317224 */ /* 0x000fe200078e004f */
        /* <DEDUP_REMOVED lines=24> */
.L_x_1345:
[----:B------:R-:W-:Y:S05]  /*2cc0*/  BSYNC B1 ;  /* 0x0000000000017941 */ /* 0x000fea0003800000 */
.L_x_1344:
[----:B0-----:R-:W-:Y:S01]  /*2cd0*/  IMAD.MOV.U32 R12, RZ, RZ, R80 ;  /* 0x000000ffff0c7224 */ /* 0x001fe200078e0050 */
[----:B------:R-:W-:Y:S01]  /*2ce0*/  UISETP.NE.AND UP0, UPT, UR37, 0x3, UPT ;  /* 0x000000032500788c */ /* 0x000fe2000bf05270 */
[----:B------:R-:W-:Y:S01]  /*2cf0*/  IMAD.MOV.U32 R13, RZ, RZ, R81 ;  /* 0x000000ffff0d7224 */ /* 0x000fe200078e0051 */
[----:B------:R-:W-:Y:S01]  /*2d00*/  PRMT R87, R87, 0x5410, R86 ;  /* 0x0000541057577816 */ /* 0x000fe20000000056 */
[----:B------:R-:W-:Y:S02]  /*2d10*/  IMAD.MOV.U32 R14, RZ, RZ, R84 ;  /* 0x000000ffff0e7224 */ /* 0x000fe400078e0054 */
[----:B------:R-:W-:Y:S01]  /*2d20*/  IMAD.MOV.U32 R15, RZ, RZ, R85 ;  /* 0x000000ffff0f7224 */ /* 0x000fe200078e0055 */
[----:B------:R-:W-:Y:S01]  /*2d30*/  PRMT R97, R12, 0x5410, R13 ;  /* 0x000054100c617816 */ /* 0x000fe2000000000d */
[----:B------:R-:W-:Y:S01]  /*2d40*/  IMAD.MOV.U32 R12, RZ, RZ, R54 ;  /* 0x000000ffff0c7224 */ /* 0x000fe200078e0036 */
[----:B------:R-:W-:Y:S01]  /*2d50*/  PRMT R86, R87, 0x7610, R86 ;  /* 0x0000761057567816 */ /* 0x000fe20000000056 */
[----:B------:R-:W-:Y:S01]  /*2d60*/  IMAD.MOV.U32 R13, RZ, RZ, R55 ;  /* 0x000000ffff0d7224 */ /* 0x000fe200078e0037 */
[----:B------:R-:W-:-:S02]  /*2d70*/  PLOP3.LUT P3, PT, PT, PT, UP0, 0x80, 0x0 ;  /* 0x000000000000781c */ /* 0x000fc40003f6f008 */
[----:B------:R-:W-:Y:S01]  /*2d80*/  PRMT R87, R12, 0x7610, R87 ;  /* 0x000076100c577816 */ /* 0x000fe20000000057 */
[----:B-----5:R-:W-:Y:S01]  /*2d90*/  IMAD.MOV.U32 R12, RZ, RZ, R36 ;  /* 0x000000ffff0c7224 */ /* 0x020fe200078e0024 */
[----:B------:R-:W-:Y:S01]  /*2da0*/  PRMT R86, R86, 0x5410, R13 ;  /* 0x0000541056567816 */ /* 0x000fe2000000000d */
[----:B------:R-:W-:Y:S01]  /*2db0*/  IMAD.MOV.U32 R13, RZ, RZ, R37 ;  /* 0x000000ffff0d7224 */ /* 0x000fe200078e0025 */
[----:B------:R-:W-:Y:S01]  /*2dc0*/  PRMT R101, R14, 0x5410, R15 ;  /* 0x000054100e657816 */ /* 0x000fe2000000000f */
[----:B------:R-:W-:Y:S02]  /*2dd0*/  IMAD.MOV.U32 R14, RZ, RZ, R44 ;  /* 0x000000ffff0e7224 */ /* 0x000fe400078e002c */
[----:B------:R-:W-:Y:S01]  /*2de0*/  IMAD.MOV.U32 R15, RZ, RZ, R45 ;  /* 0x000000ffff0f7224 */ /* 0x000fe200078e002d */
[----:B------:R-:W-:Y:S01]  /*2df0*/  PRMT R48, R12, 0x5410, R13 ;  /* 0x000054100c307816 */ /* 0x000fe2000000000d */
[----:B------:R-:W-:Y:S02]  /*2e00*/  IMAD.MOV.U32 R12, RZ, RZ, R38 ;  /* 0x000000ffff0c7224 */ /* 0x000fe400078e0026 */
[----:B------:R-:W-:Y:S01]  /*2e10*/  IMAD.MOV.U32 R13, RZ, RZ, R39 ;  /* 0x000000ffff0d7224 */ /* 0x000fe200078e0027 */
[----:B------:R-:W-:Y:S01]  /*2e20*/  PRMT R50, R14, 0x5410, R15 ;  /* 0x000054100e327816 */ /* 0x000fe2000000000f */
[----:B------:R-:W-:-:S02]  /*2e30*/  IMAD.MOV.U32 R14, RZ, RZ, R46 ;  /* 0x000000ffff0e7224 */ /* 0x000fc400078e002e */
[----:B------:R-:W-:Y:S01]  /*2e40*/  IMAD.MOV.U32 R15, RZ, RZ, R47 ;  /* 0x000000ffff0f7224 */ /* 0x000fe200078e002f */
[----:B------:R-:W-:-:S04]  /*2e50*/  PRMT R49, R12, 0x5410, R13 ;  /* 0x000054100c317816 */ /* 0x000fc8000000000d */
[----:B------:R-:W-:Y:S01]  /*2e60*/  PRMT R51, R14, 0x5410, R15 ;  /* 0x000054100e337816 */ /* 0x000fe2000000000f */
[----:B------:R-:W-:Y:S06]  /*2e70*/  @!P3 BRA `(.L_x_1346) ;  /* 0x000000000004b947 */ /* 0x000fec0003800000 */
[----:B------:R-:W-:Y:S01]  /*2e80*/  BPT.TRAP 0x1 ;  /* 0x000000040000795c */ /* 0x000fe20000300000 */
.L_x_1346:
[----:B------:R-:W2:Y:S01]  /*2e90*/  LDL R12, [R1+0x10] ;  /* 0x00001000010c7983 */ /* 0x000ea20000100800 */
[----:B------:R-:W-:Y:S01]  /*2ea0*/  IMAD R79, R22, 0x8, R2 ;  /* 0x00000008164f7824 */ /* 0x000fe200078e0202 */
[----:B------:R-:W-:Y:S01]  /*2eb0*/  BSSY B1, `(.L_x_1347) ;  /* 0x0000004000017945 */ /* 0x000fe20003800000 */
[----:B--2---:R-:W-:-:S04]  /*2ec0*/  SHF.L.U32 R91, R12, 0x1f, RZ ;  /* 0x0000001f0c5b7819 */ /* 0x004fc800000006ff */
[----:B------:R-:W0:Y:S02]  /*2ed0*/  SYNCS.PHASECHK.TRANS64.TRYWAIT P6, [R79+URZ+0x16890], R91 ;  /* 0x0168905b4f0075a7 */ /* 0x000e2400080c017f */
[----:B0-----:R-:W-:Y:S05]  /*2ee0*/  @!P6 BRA `(.L_x_1348) ;  /* 0x000001a40090e947 */ /* 0x001fea0003800000 */
.L_x_1673:
[----:B------:R-:W-:Y:S05]  /*2ef0*/  BSYNC B1 ;  /* 0x0000000000017941 */ /* 0x000fea0003800000 */
.L_x_1347:
        /* <DEDUP_REMOVED lines=20> */
[----:B------:R-:W-:Y:S02]  /*3040*/  HADD2.F32 R15, -RZ, R15.H0_H0 ;  /* 0x2000000fff0f7230 */ /* 0x000fe40000004100 */
[----:B------:R-:W-:Y:S01]  /*3050*/  FMUL.FTZ R85, R13, R85 ;  /* 0x000000550d557220 */ /* 0x000fe20000410000 */
[----:B------:R-:W-:Y:S02]  /*3060*/  HADD2.F32 R94, -RZ, R94.H0_H0 ;  /* 0x2000005eff5e7230 */ /* 0x000fe40000004100 */
[----:B------:R-:W-:Y:S01]  /*3070*/  FMUL.FTZ R100, R81, R96 ;  /* 0x0000006051647220 */ /* 0x000fe20000410000 */
[----:B------:R-:W-:Y:S01]  /*3080*/  FFMA.FTZ R98, R13, R84, -R98 ;  /* 0x000000540d627223 */ /* 0x000fe20000010862 */
[----:B------:R-:W-:Y:S01]  /*3090*/  FMUL.FTZ R96, R15, R96 ;  /* 0x000000600f607220 */ /* 0x000fe20000410000 */
[----:B------:R-:W-:Y:S01]  /*30a0*/  FFMA.FTZ R95, R14, R84, R85 ;  /* 0x000000540e5f7223 */ /* 0x000fe20000010055 */
[----:B------:R-:W-:-:S02]  /*30b0*/  HADD2.F32 R84, -RZ, R101.H0_H0 ;  /* 0x20000065ff547230 */ /* 0x000fc40000004100 */
[-C--:B------:R-:W-:Y:S01]  /*30c0*/  FFMA.FTZ R100, R15, R94.reuse, -R100 ;  /* 0x0000005e0f647223 */ /* 0x080fe20000010864 */
[----:B------:R-:W-:Y:S02]  /*30d0*/  HADD2.F32 R85, -RZ, R101.H1_H1 ;  /* 0x30000065ff557230 */ /* 0x000fe40000004100 */
[----:B------:R-:W-:Y:S01]  /*30e0*/  FFMA.FTZ R99, R81, R94, R96 ;  /* 0x0000005e51637223 */ /* 0x000fe20000010060 */
[----:B------:R-:W-:Y:S02]  /*30f0*/  HADD2.F32 R13, -RZ, R12.H1_H1 ;  /* 0x3000000cff0d7230 */ /* 0x000fe40000004100 */
[----:B------:R-:W-:Y:S02]  /*3100*/  HADD2.F32 R14, -RZ, R80.H1_H1 ;  /* 0x30000050ff0e7230 */ /* 0x000fe40000004100 */
[----:B------:R-:W-:Y:S02]  /*3110*/  HADD2.F32 R12, -RZ, R12.H0_H0 ;  /* 0x2000000cff0c7230 */ /* 0x000fe40000004100 */
[----:B------:R-:W-:Y:S01]  /*3120*/  FMUL.FTZ R89, R13, R84 ;  /* 0x000000540d597220 */ /* 0x000fe20000410000 */
[----:B------:R-:W-:-:S02]  /*3130*/  HADD2.F32 R80, -RZ, R80.H0_H0 ;  /* 0x20000050ff507230 */ /* 0x000fc40000004100 */
[--C-:B------:R-:W-:Y:S02]  /*3140*/  HADD2.F32 R15, -RZ, R97.reuse.H0_H0 ;  /* 0x20000061ff0f7230 */ /* 0x100fe40000004100 */
[----:B------:R-:W-:Y:S01]  /*3150*/  FMUL.FTZ R84, R12, R84 ;  /* 0x000000540c547220 */ /* 0x000fe20000410000 */
[----:B------:R-:W-:Y:S02]  /*3160*/  HADD2.F32 R81, -RZ, R97.H1_H1 ;  /* 0x30000061ff517230 */ /* 0x000fe40000004100 */
[-C--:B------:R-:W-:Y:S01]  /*3170*/  FMUL.FTZ R97, R14, R85.reuse ;  /* 0x000000550e617220 */ /* 0x080fe20000410000 */
        /* <DEDUP_REMOVED lines=9> */
.L_x_1354:
[----:B------:R-:W-:Y:S05]  /*3210*/  BSYNC B3 ;  /* 0x0000000000037941 */ /* 0x000fea0003800000 */
.L_x_1353:
[----:B--2---:R1:W-:Y:S02]  /*3220*/  STG.E.128 desc[UR38][R42.64], R12 ;  /* 0x0000000c2a007986 */ /* 0x0043e4000c101d26 */
.L_x_1352:
[----:B------:R-:W-:Y:S05]  /*3230*/  BSYNC B2 ;  /* 0x0000000000027941 */ /* 0x000fea0003800000 */
.L_x_1351:
[----:B------:R-:W-:Y:S05]  /*3240*/  @P2 BRA `(.L_x_1350) ;  /* 0x0000000000c02947 */ /* 0x000fea0003800000 */
[----:B------:R-:W2:Y:S01]  /*3250*/  LDL R80, [R1+0x14] ;  /* 0x0000140001507983 */ /* 0x000ea20000100800 */
[----:B------:R-:W-:Y:S03]  /*3260*/  BSSY B2, `(.L_x_1355) ;  /* 0x000002d000027945 */ /* 0x000fe60003800000 */
[----:B-1----:R1:W3:Y:S01]  /*3270*/  LDS.128 R12, [R82+0xe000] ;  /* 0x00e00000520c7984 */ /* 0x0022e20000000c00 */
[----:B--2---:R-:W-:-:S13]  /*3280*/  ISETP.GE.AND P4, PT, R80, R88, PT ;  /* 0x000000585000720c */ /* 0x004fda0003f86270 */
[----:B-1-3--:R-:W-:Y:S05]  /*3290*/  @P4 BRA `(.L_x_1356) ;  /* 0x0000000000a44947 */ /* 0x00afea0003800000 */
[--C-:B------:R-:W-:Y:S01]  /*32a0*/  SHF.R.U64 R81, R52, 0x10, R53.reuse ;  /* 0x0000001034517819 */ /* 0x100fe20000001235 */
[----:B------:R-:W-:Y:S01]  /*32b0*/  IMAD.MOV.U32 R52, RZ, RZ, R14 ;  /* 0x000000ffff347224 */ /* 0x000fe200078e000e */
        /* <DEDUP_REMOVED lines=39> */
.L_x_1356:
[----:B------:R-:W-:Y:S05]  /*3530*/  BSYNC B2 ;  /* 0x0000000000027941 */ /* 0x000fea0003800000 */
.L_x_1355:
[----:B------:R2:W-:Y:S02]  /*3540*/  STG.E.128 desc[UR38][R42.64+0x40], R12 ;  /* 0x0000400c2a007986 */ /* 0x0005e4000c101d26 */
.L_x_1350:
[----:B------:R-:W-:Y:S05]  /*3550*/  BSYNC B1 ;  /* 0x0000000000017941 */ /* 0x000fea0003800000 */
.L_x_1349:
        /* <DEDUP_REMOVED lines=48> */
.L_x_1361:
[----:B------:R-:W-:Y:S05]  /*3860*/  BSYNC B2 ;  /* 0x0000000000027941 */ /* 0x000fea0003800000 */
.L_x_1360:
[----:B--2---:R3:W-:Y:S02]  /*3870*/  STG.E.128 desc[UR38][R40.64], R12 ;  /* 0x0000000c28007986 */ /* 0x0047e4000c101d26 */
.L_x_1359:
[----:B------:R-:W-:Y:S05]  /*3880*/  BSYNC B1 ;  /* 0x0000000000017941 */ /* 0x000fea0003800000 */
.L_x_1358:
[----:B------:R-:W-:Y:S05]  /*3890*/  @P2 BRA `(.L_x_1357) ;  /* 0x0000001800ac2947 */ /* 0x000fea0003800000 */
[----:B-12---:R-:W2:Y:S01]  /*38a0*/  LDL R42, [R1+0x14] ;  /* 0x00001400012a7983 */ /* 0x006ea20000100800 */
[----:B------:R-:W-:Y:S03]  /*38b0*/  BSSY B1, `(.L_x_1362) ;  /* 0x000002d000017945 */ /* 0x000fe60003800000 */
[----:B---3--:R1:W3:Y:S01]  /*38c0*/  LDS.128 R12, [R82+0x11000] ;  /* 0x01100000520c7984 */ /* 0x0082e20000000c00 */
        /* <DEDUP_REMOVED lines=43> */
.L_x_1363:
[----:B------:R-:W-:Y:S05]  /*3b80*/  BSYNC B1 ;  /* 0x0000000000017941 */ /* 0x000fea0003800000 */
.L_x_1362:
[----:B------:R4:W-:Y:S01]  /*3b90*/  STG.E.128 desc[UR38][R40.64+0x40], R12 ;  /* 0x0000400c28007986 */ /* 0x0009e2000c101d26 */
[----:B------:R-:W-:Y:S05]  /*3ba0*/  BRA `(.L_x_1357) ;  /* 0x0000001400e87947 */ /* 0x000fea0003800000 */
.L_x_1341:
[C---:B------:R-:W-:Y:S02]  /*3bb0*/  ISETP.GE.AND P3, PT, R17.reuse, R90, PT ;  /* 0x0000005a1100720c */ /* 0x040fe40003f66270 */
[----:B0-----:R-:W-:Y:S02]  /*3bc0*/  CS2R R38, SRZ ;  /* 0x0000000000267805 */ /* 0x001fe4000001ff00 */
[----:B------:R-:W-:Y:S01]  /*3bd0*/  CS2R R36, SRZ ;  /* 0x0000000000247805 */ /* 0x000fe2000001ff00 */
[----:B------:R-:W-:Y:S01]  /*3be0*/  VIADD R44, R17, 0x60 ;  /* 0x00000060112c7836 */ /* 0x000fe20000000000 */
        /* <DEDUP_REMOVED lines=26> */
[----:B------:R-:W-:Y:S01]  /*3d90*/  ULDC.64 UR4, c[0x0][0x3e8] ;  /* 0x0000fa0000047ab9 */ /* 0x000fe20000000a00 */
[----:B------:R-:W-:Y:S02]  /*3da0*/  IMAD.MOV.U32 R49, RZ, RZ, R79 ;  /* 0x000000ffff317224 */ /* 0x000fe400078e004f */
        /* <DEDUP_REMOVED lines=16> */
.L_x_1365:
[----:B------:R-:W-:Y:S05]  /*3eb0*/  BSYNC B1 ;  /* 0x0000000000017941 */ /* 0x000fea0003800000 */
.L_x_1364:
[----:B-----5:R-:W-:Y:S01]  /*3ec0*/  IMAD.MOV.U32 R48, RZ, RZ, R42 ;  /* 0x000000ffff307224 */ /* 0x020fe200078e002a */
[----:B------:R-:W-:Y:S01]  /*3ed0*/  UISETP.NE.AND UP0, UPT, UR37, 0x3, UPT ;  /* 0x000000032500788c */ /* 0x000fe2000bf05270 */
[----:B------:R-:W-:Y:S02]  /*3ee0*/  IMAD.MOV.U32 R49, RZ, RZ, R43 ;  /* 0x000000ffff317224 */ /* 0x000fe400078e002b */
[----:B------:R-:W-:Y:S02]  /*3ef0*/  IMAD.MOV.U32 R50, RZ, RZ, R40 ;  /* 0x000000ffff327224 */ /* 0x000fe400078e0028 */
[----:B------:R-:W-:Y:S01]  /*3f00*/  IMAD.MOV.U32 R51, RZ, RZ, R41 ;  /* 0x000000ffff337224 */ /* 0x000fe200078e0029 */
[----:B------:R-:W-:Y:S02]  /*3f10*/  PLOP3.LUT P3, PT, PT, PT, UP0, 0x80, 0x0 ;  /* 0x000000000000781c */ /* 0x000fe40003f6f008 */
[----:B------:R-:W-:Y:S01]  /*3f20*/  PRMT R100, R50, 0x5410, R49 ;  /* 0x0000541032647816 */ /* 0x000fe20000000031 */
[----:B------:R-:W-:Y:S01]  /*3f30*/  IMAD.MOV.U32 R49, RZ, RZ, R47 ;  /* 0x000000ffff317224 */ /* 0x000fe200078e002f */
[----:B------:R-:W-:Y:S01]  /*3f40*/  PRMT R102, R48, 0x5410, R51 ;  /* 0x0000541030667816 */ /* 0x000fe20000000033 */
[----:B------:R-:W-:-:S02]  /*3f50*/  IMAD.MOV.U32 R48, RZ, RZ, R46 ;  /* 0x000000ffff307224 */ /* 0x000fc400078e002e */
[----:B------:R-:W-:Y:S02]  /*3f60*/  IMAD.MOV.U32 R50, RZ, RZ, R44 ;  /* 0x000000ffff327224 */ /* 0x000fe400078e002c */
[----:B------:R-:W-:-:S03]  /*3f70*/  IMAD.MOV.U32 R51, RZ, RZ, R45 ;  /* 0x000000ffff337224 */ /* 0x000fc600078e002d */
[----:B------:R-:W-:Y:S01]  /*3f80*/  PRMT R101, R50, 0x5410, R48 ;  /* 0x0000541032657816 */ /* 0x000fe20000000030 */
        /* <DEDUP_REMOVED lines=16> */
[----:B------:R-:W-:Y:S01]  /*4090*/  PRMT R111, R51, 0x7610, R111 ;  /* 0x00007610336f7816 */ /* 0x000fe2000000006f */
[----:B------:R-:W-:Y:S06]  /*40a0*/  @!P3 BRA `(.L_x_1366) ;  /* 0x000000000004b947 */ /* 0x000fec0003800000 */
[----:B------:R-:W-:Y:S01]  /*40b0*/  BPT.TRAP 0x1 ;  /* 0x000000040000795c */ /* 0x000fe20000300000 */
.L_x_1366:
[----:B------:R-:W2:Y:S01]  /*40c0*/  LDL R48, [R1+0x10] ;  /* 0x0000100001307983 */ /* 0x000ea20000100800 */
[----:B------:R-:W-:Y:S01]  /*40d0*/  IMAD R79, R22, 0x8, R2 ;  /* 0x00000008164f7824 */ /* 0x000fe200078e0202 */
[----:B------:R-:W0:Y:S01]  /*40e0*/  LDC R95, c[0x0][0x2f4] ;  /* 0x0000bd00ff5f7b82 */ /* 0x000e220000000800 */
[----:B------:R-:W-:Y:S01]  /*40f0*/  BSSY B1, `(.L_x_1367) ;  /* 0x0000005000017945 */ /* 0x000fe20003800000 */
[----:B0-----:R-:W-:Y:S01]  /*4100*/  IMAD.IADD R97, R95, 0x1, -R64 ;  /* 0x000000015f617824 */ /* 0x001fe200078e0a40 */
[----:B--2---:R-:W-:-:S04]  /*4110*/  SHF.L.U32 R91, R48, 0x1f, RZ ;  /* 0x0000001f305b7819 */ /* 0x004fc800000006ff */
[----:B------:R-:W0:Y:S02]  /*4120*/  SYNCS.PHASECHK.TRANS64.TRYWAIT P5, [R79+URZ+0x16890], R91 ;  /* 0x0168905b4f0075a7 */ /* 0x000e2400080a017f */
[----:B0-----:R-:W-:Y:S05]  /*4130*/  @!P5 BRA `(.L_x_1368) ;  /* 0x000001940010d947 */ /* 0x001fea0003800000 */
.L_x_1674:
[----:B------:R-:W-:Y:S05]  /*4140*/  BSYNC B1 ;  /* 0x0000000000017941 */ /* 0x000fea0003800000 */
.L_x_1367:
        /* <DEDUP_REMOVED lines=11> */
[----:B------:R-:W-:-:S05]  /*4200*/  IMAD.IADD R99, R99, 0x1, R89 ;  /* 0x0000000163637824 */ /* 0x000fca00078e0259 */
[----:B------:R-:W-:Y:S01]  /*4210*/  IADD3.X R96, R78, R99, R5, P5, P6 ;  /* 0x000000634e607210 */ /* 0x000fe20002fec405 */
[----:B-1----:R-:W-:Y:S01]  /*4220*/  VIADD R51, R49, 0xffffff80 ;  /* 0xffffff8031337836 */ /* 0x002fe20000000000 */
[----:B------:R-:W-:-:S04]  /*4230*/  SHF.R.S32.HI R49, RZ, 0x1f, R48 ;  /* 0x0000001fff317819 */ /* 0x000fc80000011430 */
[----:B------:R-:W-:Y:S02]  /*4240*/  LEA.HI R49, R49, R48, RZ, 0x4 ;  /* 0x0000003031317211 */ /* 0x000fe400078f20ff */
[----:B------:R-:W-:Y:S02]  /*4250*/  SHF.R.S32.HI R50, RZ, 0x1f, R51 ;  /* 0x0000001fff327819 */ /* 0x000fe40000011433 */
[----:B------:R-:W-:Y:S02]  /*4260*/  LEA.HI.SX32 R49, R49, R6, 0x1c ;  /* 0x0000000631317211 */ /* 0x000fe400078fe2ff */
[----:B------:R-:W-:-:S03]  /*4270*/  LEA.HI R50, R50, R51, RZ, 0x5 ;  /* 0x0000003332327211 */ /* 0x000fc600078f28ff */
[----:B------:R-:W-:Y:S01]  /*4280*/  IMAD.SHL.U32 R98, R49, 0x8, RZ ;  /* 0x0000000831627824 */ /* 0x000fe200078e00ff */
[----:B------:R-:W-:-:S04]  /*4290*/  SHF.R.S32.HI R50, RZ, 0x5, R50 ;  /* 0x00000005ff327819 */ /* 0x000fc80000011432 */
[----:B------:R-:W-:-:S04]  /*42a0*/  LOP3.LUT R49, R71, 0x38, R98, 0xf8, !PT ;  /* 0x0000003847317812 */ /* 0x000fc800078ef862 */
[----:B------:R-:W-:-:S05]  /*42b0*/  LOP3.LUT R49, R49, R68, RZ, 0x3c, !PT ;  /* 0x0000004431317212 */ /* 0x000fca00078e3cff */
[----:B------:R-:W-:Y:S02]  /*42c0*/  IMAD R51, R50, 0x200, R49 ;  /* 0x0000020032337824 */ /* 0x000fe400078e0231 */
[C---:B------:R-:W-:Y:S02]  /*42d0*/  IMAD R49, R22.reuse, 0x2000, R4 ;  /* 0x0000200016317824 */ /* 0x040fe400078e0204 */
[----:B------:R-:W-:Y:S02]  /*42e0*/  IMAD R51, R22, 0x2000, R51 ;  /* 0x0000200016337824 */ /* 0x000fe400078e0233 */
[--C-:B------:R-:W-:Y:S02]  /*42f0*/  IMAD R49, R49, 0x2, R2.reuse ;  /* 0x0000000231317824 */ /* 0x100fe400078e0202 */
[----:B------:R-:W-:-:S04]  /*4300*/  IMAD R52, R51, 0x2, R2 ;  /* 0x0000000233347824 */ /* 0x000fc800078e0202 */
[----:B------:R-:W1:Y:S04]  /*4310*/  LDS.128 R48, [R49+0xe400] ;  /* 0x00e4000031307984 */ /* 0x000e680000000c00 */
[----:B------:R-:W2:Y:S01]  /*4320*/  LDS.128 R52, [R52+0xe400] ;  /* 0x00e4000034347984 */ /* 0x000ea20000000c00 */
[----:B------:R-:W-:Y:S05]  /*4330*/  @P4 BRA `(.L_x_1372) ;  /* 0x0000000400484947 */ /* 0x000fea0003800000 */
[--C-:B------:R-:W-:Y:S01]  /*4340*/  SHF.R.U64 R12, R12, 0x10, R13.reuse ;  /* 0x000000100c0c7819 */ /* 0x100fe2000000120d */
[----:B------:R-:W-:Y:S01]  /*4350*/  HADD2.F32 R111, -RZ, R111.H0_H0 ;  /* 0x2000006fff6f7230 */ /* 0x000fe20000004100 */
[----:B------:R-:W-:Y:S01]  /*4360*/  SHF.R.U32.HI R104, RZ, 0x10, R13 ;  /* 0x00000010ff687819 */ /* 0x000fe2000001160d */
[--C-:B--2---:R-:W-:Y:S01]  /*4370*/  HADD2.F32 R108, -RZ, R53.reuse.H0_H0 ;  /* 0x20000035ff6c7230 */ /* 0x104fe20000004100 */
[--C-:B------:R-:W-:Y:S01]  /*4380*/  SHF.R.U64 R13, R36, 0x10, R37.reuse ;  /* 0x00000010240d7819 */ /* 0x100fe20000001225 */
[----:B------:R-:W-:Y:S01]  /*4390*/  HADD2.F32 R53, -RZ, R53.H1_H1 ;  /* 0x30000035ff357230 */ /* 0x000fe20000004100 */
[----:B------:R-:W-:Y:S01]  /*43a0*/  SHF.R.U32.HI R37, RZ, 0x10, R37 ;  /* 0x00000010ff257819 */ /* 0x000fe20000011625 */
[----:B------:R-:W-:Y:S01]  /*43b0*/  HADD2.F32 R109, -RZ, R109.H0_H0 ;  /* 0x2000006dff6d7230 */ /* 0x000fe20000004100 */
[--C-:B------:R-:W-:Y:S01]  /*43c0*/  SHF.R.U64 R14, R14, 0x10, R15.reuse ;  /* 0x000000100e0e7819 */ /* 0x100fe2000000120f */
[----:B------:R-:W-:Y:S01]  /*43d0*/  HADD2.F32 R104, -RZ, R104.H0_H0 ;  /* 0x20000068ff687230 */ /* 0x000fe20000004100 */
[----:B------:R-:W-:Y:S01]  /*43e0*/  SHF.R.U32.HI R36, RZ, 0x10, R15 ;  /* 0x00000010ff247819 */ /* 0x000fe2000001160f */
[----:B------:R-:W-:Y:S01]  /*43f0*/  HADD2.F32 R110, -RZ, R37.H0_H0 ;  /* 0x20000025ff6e7230 */ /* 0x000fe20000004100 */
[----:B------:R-:W-:Y:S01]  /*4400*/  SHF.R.U64 R15, R38, 0x10, R39 ;  /* 0x00000010260f7819 */ /* 0x000fe20000001227 */
[----:B-1----:R-:W-:-:S02]  /*4410*/  HADD2.F32 R38, -RZ, R49.H0_H0 ;  /* 0x20000031ff267230 */ /* 0x002fc40000004100 */
[-C--:B------:R-:W-:Y:S01]  /*4420*/  FMUL.FTZ R37, R108, R111.reuse ;  /* 0x0000006f6c257220 */ /* 0x080fe20000410000 */
[----:B------:R-:W-:Y:S02]  /*4430*/  HADD2.F32 R49, -RZ, R49.H1_H1 ;  /* 0x30000031ff317230 */ /* 0x000fe40000004100 */
[-C--:B------:R-:W-:Y:S01]  /*4440*/  FMUL.FTZ R112, R53, R110.reuse ;  /* 0x0000006e35707220 */ /* 0x080fe20000410000 */
[----:B------:R-:W-:Y:S01]  /*4450*/  SHF.R.U32.HI R39, RZ, 0x10, R39 ;  /* 0x00000010ff277819 */ /* 0x000fe20000011627 */
[C---:B------:R-:W-:Y:S01]  /*4460*/  FMUL.FTZ R111, R38.reuse, R111 ;  /* 0x0000006f266f7220 */ /* 0x040fe20000410000 */
[-C--:B------:R-:W-:Y:S01]  /*4470*/  FFMA.FTZ R38, R38, R109.reuse, -R37 ;  /* 0x0000006d26267223 */ /* 0x080fe20000010825 */
[C---:B------:R-:W-:Y:S01]  /*4480*/  FMUL.FTZ R110, R49.reuse, R110 ;  /* 0x0000006e316e7220 */ /* 0x040fe20000410000 */
[----:B------:R-:W-:Y:S01]  /*4490*/  FFMA.FTZ R49, R49, R104, -R112 ;  /* 0x0000006831317223 */ /* 0x000fe20000010870 */
[----:B------:R-:W-:Y:S01]  /*44a0*/  FFMA.FTZ R37, R108, R109, R111 ;  /* 0x0000006d6c257223 */ /* 0x000fe2000001006f */
[----:B------:R-:W-:-:S02]  /*44b0*/  HADD2.F32 R108, -RZ, R107.H1_H1 ;  /* 0x3000006bff6c7230 */ /* 0x000fc40000004100 */
[----:B------:R-:W-:Y:S01]  /*44c0*/  FFMA.FTZ R104, R53, R104, R110 ;  /* 0x0000006835687223 */ /* 0x000fe2000001006e */
[----:B------:R-:W-:Y:S01]  /*44d0*/  HADD2.F32 R112, -RZ, R107.H0_H0 ;  /* 0x2000006bff707230 */ /* 0x000fe20000004100 */
[----:B------:R-:W-:Y:S01]  /*44e0*/  F2FP.F16.F32.PACK_AB R49, R49, R38 ;  /* 0x000000263131723e */ /* 0x000fe200000000ff */
[--C-:B------:R-:W-:Y:S02]  /*44f0*/  HADD2.F32 R107, -RZ, R55.reuse.H0_H0 ;  /* 0x20000037ff6b7230 */ /* 0x100fe40000004100 */
[----:B------:R-:W-:Y:S01]  /*4500*/  HADD2.F32 R55, -RZ, R55.H1_H1 ;  /* 0x30000037ff377230 */ /* 0x000fe20000004100 */
[----:B------:R-:W-:Y:S01]  /*4510*/  F2FP.F16.F32.PACK_AB R37, R104, R37 ;  /* 0x000000256825723e */ /* 0x000fe200000000ff */
[----:B------:R-:W-:Y:S02]  /*4520*/  HADD2.F32 R53, -RZ, R51.H0_H0 ;  /* 0x20000033ff357230 */ /* 0x000fe40000004100 */
[----:B------:R-:W-:Y:S02]  /*4530*/  HADD2.F32 R114, -RZ, R39.H0_H0 ;  /* 0x20000027ff727230 */ /* 0x000fe40000004100 */
[----:B------:R-:W-:-:S02]  /*4540*/  HADD2.F32 R51, -RZ, R51.H1_H1 ;  /* 0x30000033ff337230 */ /* 0x000fc40000004100 */
[----:B------:R-:W-:Y:S02]  /*4550*/  HADD2.F32 R110, -RZ, R36.H0_H0 ;  /* 0x20000024ff6e7230 */ /* 0x000fe40000004100 */
[-C--:B------:R-:W-:Y:S01]  /*4560*/  FMUL.FTZ R36, R107, R112.reuse ;  /* 0x000000706b247220 */ /* 0x080fe20000410000 */
[----:B------:R-:W-:Y:S01]  /*4570*/  FMUL.FTZ R112, R53, R112 ;  /* 0x0000007035707220 */ /* 0x000fe20000410000 */
[-C--:B------:R-:W-:Y:S01]  /*4580*/  FMUL.FTZ R116, R55, R114.reuse ;  /* 0x0000007237747220 */ /* 0x080fe20000410000 */
[----:B------:R-:W-:Y:S01]  /*4590*/  FMUL.FTZ R114, R51, R114 ;  /* 0x0000007233727220 */ /* 0x000fe20000410000 */
[-C--:B------:R-:W-:Y:S01]  /*45a0*/  FFMA.FTZ R36, R53, R108.reuse, -R36 ;  /* 0x0000006c35247223 */ /* 0x080fe20000010824 */
[----:B------:R-:W-:Y:S01]  /*45b0*/  FFMA.FTZ R39, R107, R108, R112 ;  /* 0x0000006c6b277223 */ /* 0x000fe20000010070 */
[-C--:B------:R-:W-:Y:S01]  /*45c0*/  FFMA.FTZ R51, R51, R110.reuse, -R116 ;  /* 0x0000006e33337223 */ /* 0x080fe20000010874 */
[----:B------:R-:W-:Y:S01]  /*45d0*/  FFMA.FTZ R108, R55, R110, R114 ;  /* 0x0000006e376c7223 */ /* 0x000fe20000010072 */
[----:B------:R-:W-:-:S02]  /*45e0*/  HADD2.F32 R110, -RZ, R106.H1_H1 ;  /* 0x3000006aff6e7230 */ /* 0x000fc40000004100 */
[----:B------:R-:W-:Y:S01]  /*45f0*/  HADD2.F32 R106, -RZ, R106.H0_H0 ;  /* 0x2000006aff6a7230 */ /* 0x000fe20000004100 */
[----:B------:R-:W-:Y:S01]  /*4600*/  F2FP.F16.F32.PACK_AB R51, R51, R36 ;  /* 0x000000243333723e */ /* 0x000fe200000000ff */
[----:B------:R-:W-:Y:S02]  /*4610*/  HADD2.F32 R107, -RZ, R13.H0_H0 ;  /* 0x2000000dff6b7230 */ /* 0x000fe40000004100 */
[----:B------:R-:W-:Y:S02]  /*4620*/  HADD2.F32 R53, -RZ, R52.H0_H0 ;  /* 0x20000034ff357230 */ /* 0x000fe40000004100 */
[----:B------:R-:W-:Y:S02]  /*4630*/  HADD2.F32 R13, -RZ, R48.H0_H0 ;  /* 0x20000030ff0d7230 */ /* 0x000fe40000004100 */
[----:B------:R-:W-:Y:S02]  /*4640*/  HADD2.F32 R52, -RZ, R52.H1_H1 ;  /* 0x30000034ff347230 */ /* 0x000fe40000004100 */
[----:B------:R-:W-:-:S02]  /*4650*/  HADD2.F32 R48, -RZ, R48.H1_H1 ;  /* 0x30000030ff307230 */ /* 0x000fc40000004100 */
[----:B------:R-:W-:Y:S02]  /*4660*/  HADD2.F32 R55, -RZ, R12.H0_H0 ;  /* 0x2000000cff377230 */ /* 0x000fe40000004100 */
[-C--:B------:R-:W-:Y:S01]  /*4670*/  FMUL.FTZ R12, R53, R106.reuse ;  /* 0x0000006a350c7220 */ /* 0x080fe20000410000 */
[C---:B------:R-:W-:Y:S01]  /*4680*/  FMUL.FTZ R106, R13.reuse, R106 ;  /* 0x0000006a0d6a7220 */ /* 0x040fe20000410000 */
[-C--:B------:R-:W-:Y:S01]  /*4690*/  FMUL.FTZ R109, R52, R107.reuse ;  /* 0x0000006b346d7220 */ /* 0x080fe20000410000 */
[C---:B------:R-:W-:Y:S01]  /*46a0*/  FMUL.FTZ R107, R48.reuse, R107 ;  /* 0x0000006b306b7220 */ /* 0x040fe20000410000 */
[-C--:B------:R-:W-:Y:S01]  /*46b0*/  FFMA.FTZ R12, R13, R110.reuse, -R12 ;  /* 0x0000006e0d0c7223 */ /* 0x080fe2000001080c */
[----:B------:R-:W-:Y:S01]  /*46c0*/  FFMA.FTZ R13, R53, R110, R106 ;  /* 0x0000006e350d7223 */ /* 0x000fe2000001006a */
[-C--:B------:R-:W-:Y:S01]  /*46d0*/  FFMA.FTZ R53, R48, R55.reuse, -R109 ;  /* 0x0000003730357223 */ /* 0x080fe2000001086d */
[----:B------:R-:W-:Y:S01]  /*46e0*/  FFMA.FTZ R48, R52, R55, R107 ;  /* 0x0000003734307223 */ /* 0x000fe2000001006b */
[----:B------:R-:W-:-:S02]  /*46f0*/  HADD2.F32 R107, -RZ, R15.H0_H0 ;  /* 0x2000000fff6b7230 */ /* 0x000fc40000004100 */
[----:B------:R-:W-:Y:S01]  /*4700*/  HADD2.F32 R52, -RZ, R54.H0_H0 ;  /* 0x20000036ff347230 */ /* 0x000fe20000004100 */
[----:B------:R-:W-:Y:S01]  /*4710*/  F2FP.F16.F32.PACK_AB R12, R53, R12 ;  /* 0x0000000c350c723e */ /* 0x000fe200000000ff */
[----:B------:R-:W-:Y:S02]  /*4720*/  HADD2.F32 R15, -RZ, R50.H0_H0 ;  /* 0x20000032ff0f7230 */ /* 0x000fe40000004100 */
[----:B------:R-:W-:Y:S02]  /*4730*/  HADD2.F32 R54, -RZ, R54.H1_H1 ;  /* 0x30000036ff367230 */ /* 0x000fe40000004100 */
[--C-:B------:R-:W-:Y:S02]  /*4740*/  HADD2.F32 R106, -RZ, R105.reuse.H1_H1 ;  /* 0x30000069ff6a7230 */ /* 0x100fe40000004100 */
[----:B------:R-:W-:Y:S02]  /*4750*/  HADD2.F32 R50, -RZ, R50.H1_H1 ;  /* 0x30000032ff327230 */ /* 0x000fe40000004100 */
[----:B------:R-:W-:Y:S01]  /*4760*/  FMUL.FTZ R111, R54, R107 ;  /* 0x0000006b366f7220 */ /* 0x000fe20000410000 */
[----:B------:R-:W-:-:S02]  /*4770*/  HADD2.F32 R55, -RZ, R105.H0_H0 ;  /* 0x20000069ff377230 */ /* 0x000fc40000004100 */
[CC--:B------:R-:W-:Y:S01]  /*4780*/  FMUL.FTZ R109, R15.reuse, R106.reuse ;  /* 0x0000006a0f6d7220 */ /* 0x0c0fe20000410000 */
[----:B------:R-:W-:Y:S02]  /*4790*/  HADD2.F32 R105, -RZ, R14.H0_H0 ;  /* 0x2000000eff697230 */ /* 0x000fe40000004100 */
[----:B------:R-:W-:Y:S01]  /*47a0*/  FMUL.FTZ R14, R52, R106 ;  /* 0x0000006a340e7220 */ /* 0x000fe20000410000 */
[----:B------:R-:W-:Y:S01]  /*47b0*/  FMUL.FTZ R107, R50, R107 ;  /* 0x0000006b326b7220 */ /* 0x000fe20000410000 */
[----:B------:R-:W-:Y:S01]  /*47c0*/  FFMA.FTZ R109, R52, R55, R109 ;  /* 0x00000037346d7223 */ /* 0x000fe2000001006d */
[----:B------:R-:W-:Y:S01]  /*47d0*/  F2FP.F16.F32.PACK_AB R52, R48, R13 ;  /* 0x0000000d3034723e */ /* 0x000fe200000000ff */
[----:B------:R-:W-:Y:S01]  /*47e0*/  FFMA.FTZ R14, R15, R55, -R14 ;  /* 0x000000370f0e7223 */ /* 0x000fe2000001080e */
[-C--:B------:R-:W-:Y:S01]  /*47f0*/  FFMA.FTZ R111, R50, R105.reuse, -R111 ;  /* 0x00000069326f7223 */ /* 0x080fe2000001086f */
[----:B------:R-:W-:Y:S01]  /*4800*/  FFMA.FTZ R54, R54, R105, R107 ;  /* 0x0000006936367223 */ /* 0x000fe2000001006b */
[----:B------:R-:W-:Y:S01]  /*4810*/  F2FP.F16.F32.PACK_AB R55, R108, R39 ;  /* 0x000000276c37723e */ /* 0x000fe200000000ff */
[----:B------:R-:W-:-:S02]  /*4820*/  IMAD.MOV.U32 R48, RZ, RZ, R12 ;  /* 0x000000ffff307224 */ /* 0x000fc400078e000c */
[----:B------:R-:W-:Y:S01]  /*4830*/  F2FP.F16.F32.PACK_AB R50, R111, R14 ;  /* 0x0000000e6f32723e */ /* 0x000fe200000000ff */
[----:B------:R-:W-:Y:S01]  /*4840*/  IMAD.MOV.U32 R53, RZ, RZ, R37 ;  /* 0x000000ffff357224 */ /* 0x000fe200078e0025 */
[----:B------:R-:W-:-:S07]  /*4850*/  F2FP.F16.F32.PACK_AB R54, R54, R109 ;  /* 0x0000006d3636723e */ /* 0x000fce00000000ff */
.L_x_1372:
[----:B------:R-:W-:Y:S05]  /*4860*/  BSYNC B2 ;  /* 0x0000000000027941 */ /* 0x000fea0003800000 */
.L_x_1371:
[----:B------:R-:W-:Y:S02]  /*4870*/  ISETP.GE.AND P5, PT, R98, R95, PT ;  /* 0x0000005f6200720c */ /* 0x000fe40003fa6270 */
[----:B------:R-:W-:-:S11]  /*4880*/  P2R R13, PR, RZ, 0x1 ;  /* 0x00000001ff0d7803 */ /* 0x000fd60000000000 */
[--C-:B------:R-:W-:Y:S02]  /*4890*/  @!P5 SHF.R.S32.HI R12, RZ, 0x1f, R98.reuse ;  /* 0x0000001fff0cd819 */ /* 0x100fe40000011462 */
[----:B------:R-:W-:-:S04]  /*48a0*/  @!P5 IADD3 R88, P0, P6, R8, R88, R98 ;  /* 0x000000580858d210 */ /* 0x000fc80007e1e062 */
[----:B------:R-:W-:Y:S02]  /*48b0*/  @!P5 IADD3.X R99, R78, R99, R12, P0, P6 ;  /* 0x000000634e63d210 */ /* 0x000fe400007ec40c */
[CC--:B------:R-:W-:Y:S02]  /*48c0*/  LEA R12, P6, R94.reuse, R80.reuse, 0x1 ;  /* 0x000000505e0c7211 */ /* 0x0c0fe400078c08ff */
[----:B------:R-:W-:Y:S02]  /*48d0*/  ISETP.NE.AND P0, PT, R13, RZ, PT ;  /* 0x000000ff0d00720c */ /* 0x000fe40003f05270 */
[----:B------:R-:W-:Y:S02]  /*48e0*/  LEA.HI.X R13, R94, R81, R96, 0x1, P6 ;  /* 0x000000515e0d7211 */ /* 0x000fe400030f0c60 */
[----:B------:R-:W-:-:S03]  /*48f0*/  @!P5 LEA R14, P6, R88, R80, 0x1 ;  /* 0x00000050580ed211 */ /* 0x000fc600078c08ff */
[----:B-1----:R1:W-:Y:S01]  /*4900*/  STG.E.128 desc[UR38][R12.64], R48 ;  /* 0x000000300c007986 */ /* 0x0023e2000c101d26 */
[----:B------:R-:W-:-:S05]  /*4910*/  @!P5 LEA.HI.X R15, R88, R81, R99, 0x1, P6 ;  /* 0x00000051580fd211 */ /* 0x000fca00030f0c63 */
[----:B--2---:R1:W-:Y:S04]  /*4920*/  @!P5 STG.E.128 desc[UR38][R14.64], R52 ;  /* 0x000000340e00d986 */ /* 0x0043e8000c101d26 */
.L_x_1370:
[----:B------:R-:W-:Y:S05]  /*4930*/  BSYNC B1 ;  /* 0x0000000000017941 */ /* 0x000fea0003800000 */
.L_x_1369:
        /* <DEDUP_REMOVED lines=9> */
[C---:B------:R-:W-:Y:S01]  /*49d0*/  VIADD R15, R17.reuse, 0x60 ;  /* 0x00000060110f7836 */ /* 0x040fe20000000000 */
[----:B------:R-:W-:Y:S01]  /*49e0*/  SEL R97, R64, R97, !P0 ;  /* 0x0000006140617207 */ /* 0x000fe20004000000 */
[----:B------:R-:W-:Y:S01]  /*49f0*/  VIADD R36, R17, 0x60 ;  /* 0x0000006011247836 */ /* 0x000fe20000000000 */
[----:B------:R-:W-:Y:S01]  /*4a00*/  IADD3.X R13, R78, R51, R5, P5, P6 ;  /* 0x000000334e0d7210 */ /* 0x000fe20002fec405 */
[----:B------:R-:W-:Y:S01]  /*4a10*/  IMAD.SHL.U32 R15, R15, 0x40, RZ ;  /* 0x000000400f0f7824 */ /* 0x000fe200078e00ff */
[----:B------:R-:W-:Y:S01]  /*4a20*/  LEA R48, P5, R12, R80, 0x1 ;  /* 0x000000500c307211 */ /* 0x000fe200078a08ff */
[----:B------:R-:W-:Y:S01]  /*4a30*/  IMAD.SHL.U32 R36, R36, 0x40, RZ ;  /* 0x0000004024247824 */ /* 0x000fe200078e00ff */
[----:B------:R-:W-:Y:S02]  /*4a40*/  BSSY B1, `(.L_x_1373) ;  /* 0x000006a000017945 */ /* 0x000fe40003800000 */
[----:B------:R-:W-:Y:S01]  /*4a50*/  LEA.HI.X R49, R12, R81, R13, 0x1, P5 ;  /* 0x000000510c317211 */ /* 0x000fe200028f0c0d */
[----:B------:R-:W-:Y:S01]  /*4a60*/  IMAD R13, R22, 0x2000, R3 ;  /* 0x00002000160d7824 */ /* 0x000fe200078e0203 */
[----:B------:R-:W-:-:S02]  /*4a70*/  SHF.R.S32.HI R12, RZ, 0x1f, R97 ;  /* 0x0000001fff0c7819 */ /* 0x000fc40000011461 */
[----:B------:R-:W-:Y:S01]  /*4a80*/  LOP3.LUT R15, R15, 0x1c0, RZ, 0xc0, !PT ;  /* 0x000001c00f0f7812 */ /* 0x000fe200078ec0ff */
[----:B------:R-:W-:Y:S01]  /*4a90*/  IMAD R13, R13, 0x2, R2 ;  /* 0x000000020d0d7824 */ /* 0x000fe200078e0202 */
[----:B------:R-:W-:Y:S02]  /*4aa0*/  LEA.HI R97, R12, R97, RZ, 0x4 ;  /* 0x000000610c617211 */ /* 0x000fe400078f20ff */
[----:B------:R-:W-:Y:S02]  /*4ab0*/  LOP3.LUT R36, R36, 0x1c0, RZ, 0xc0, !PT ;  /* 0x000001c024247812 */ /* 0x000fe400078ec0ff */
[----:B------:R-:W-:Y:S02]  /*4ac0*/  LEA.HI.SX32 R53, R97, R6, 0x1c ;  /* 0x0000000661357211 */ /* 0x000fe400078fe2ff */
[----:B------:R-:W-:-:S03]  /*4ad0*/  SHF.R.U32.HI R15, RZ, 0x3, R15 ;  /* 0x00000003ff0f7819 */ /* 0x000fc6000001160f */
        /* <DEDUP_REMOVED lines=10> */
[----:B------:R-:W-:Y:S01]  /*4b80*/  HADD2.F32 R55, -RZ, R103.H1_H1 ;  /* 0x30000067ff377230 */ /* 0x000fe20000004100 */
[----:B------:R-:W-:Y:S01]  /*4b90*/  SHF.R.U64 R40, R42, 0x10, R43 ;  /* 0x000000102a287819 */ /* 0x000fe2000000122b */
[----:B-1----:R-:W-:Y:S01]  /*4ba0*/  IMAD.MOV.U32 R42, RZ, RZ, R12 ;  /* 0x000000ffff2a7224 */ /* 0x002fe200078e000c */
[----:B------:R-:W-:Y:S01]  /*4bb0*/  SHF.R.U32.HI R52, RZ, 0x10, R45 ;  /* 0x00000010ff347819 */ /* 0x000fe2000001162d */
[----:B--2---:R-:W-:Y:S01]  /*4bc0*/  IMAD.MOV.U32 R12, RZ, RZ, R37 ;  /* 0x000000ffff0c7224 */ /* 0x004fe200078e0025 */
[----:B------:R-:W-:Y:S01]  /*4bd0*/  SHF.R.U64 R44, R44, 0x10, R45 ;  /* 0x000000102c2c7819 */ /* 0x000fe2000000122d */
[----:B------:R-:W-:Y:S01]  /*4be0*/  IMAD.MOV.U32 R45, RZ, RZ, R39 ;  /* 0x000000ffff2d7224 */ /* 0x000fe200078e0027 */
[----:B------:R-:W-:Y:S01]  /*4bf0*/  SHF.R.U32.HI R87, RZ, 0x10, R43 ;  /* 0x00000010ff577819 */ /* 0x000fe2000001162b */
[----:B------:R-:W-:Y:S01]  /*4c00*/  IMAD.MOV.U32 R43, RZ, RZ, R36 ;  /* 0x000000ffff2b7224 */ /* 0x000fe200078e0024 */
[----:B------:R-:W-:Y:S01]  /*4c10*/  SHF.R.U32.HI R54, RZ, 0x10, R41 ;  /* 0x00000010ff367819 */ /* 0x000fe20000011629 */
[--C-:B------:R-:W-:Y:S01]  /*4c20*/  HADD2.F32 R36, -RZ, R12.reuse.H0_H0 ;  /* 0x2000000cff247230 */ /* 0x100fe20000004100 */
[--C-:B------:R-:W-:Y:S01]  /*4c30*/  SHF.R.U64 R41, R46, 0x10, R47.reuse ;  /* 0x000000102e297819 */ /* 0x100fe2000000122f */
[----:B------:R-:W-:Y:S01]  /*4c40*/  HADD2.F32 R39, -RZ, R12.H1_H1 ;  /* 0x3000000cff277230 */ /* 0x000fe20000004100 */
[----:B------:R-:W-:Y:S01]  /*4c50*/  SHF.R.U32.HI R86, RZ, 0x10, R47 ;  /* 0x00000010ff567819 */ /* 0x000fe2000001162f */
[----:B------:R-:W-:-:S02]  /*4c60*/  IMAD.MOV.U32 R37, RZ, RZ, R15 ;  /* 0x000000ffff257224 */ /* 0x000fc400078e000f */
[--C-:B------:R-:W-:Y:S02]  /*4c70*/  HADD2.F32 R12, -RZ, R13.reuse.H0_H0 ;  /* 0x2000000dff0c7230 */ /* 0x100fe40000004100 */
[----:B------:R-:W-:Y:S02]  /*4c80*/  HADD2.F32 R52, -RZ, R52.H0_H0 ;  /* 0x20000034ff347230 */ /* 0x000fe40000004100 */
[----:B------:R-:W-:Y:S02]  /*4c90*/  HADD2.F32 R15, -RZ, R13.H1_H1 ;  /* 0x3000000dff0f7230 */ /* 0x000fe40000004100 */
[-C--:B------:R-:W-:Y:S01]  /*4ca0*/  FMUL.FTZ R13, R36, R55.reuse ;  /* 0x00000037240d7220 */ /* 0x080fe20000410000 */
[----:B------:R-:W-:Y:S02]  /*4cb0*/  HADD2.F32 R47, -RZ, R102.H1_H1 ;  /* 0x30000066ff2f7230 */ /* 0x000fe40000004100 */
[----:B------:R-:W-:Y:S01]  /*4cc0*/  FMUL.FTZ R55, R12, R55 ;  /* 0x000000370c377220 */ /* 0x000fe20000410000 */
[----:B------:R-:W-:-:S02]  /*4cd0*/  HADD2.F32 R46, -RZ, R54.H0_H0 ;  /* 0x20000036ff2e7230 */ /* 0x000fc40000004100 */
[-C--:B------:R-:W-:Y:S01]  /*4ce0*/  FMUL.FTZ R54, R39, R52.reuse ;  /* 0x0000003427367220 */ /* 0x080fe20000410000 */
[C---:B------:R-:W-:Y:S01]  /*4cf0*/  FMUL.FTZ R52, R15.reuse, R52 ;  /* 0x000000340f347220 */ /* 0x040fe20000410000 */
[-C--:B------:R-:W-:Y:S01]  /*4d00*/  FFMA.FTZ R12, R12, R47.reuse, -R13 ;  /* 0x0000002f0c0c7223 */ /* 0x080fe2000001080d */
[----:B------:R-:W-:Y:S01]  /*4d10*/  FFMA.FTZ R13, R36, R47, R55 ;  /* 0x0000002f240d7223 */ /* 0x000fe20000010037 */
[-C--:B------:R-:W-:Y:S01]  /*4d20*/  FFMA.FTZ R15, R15, R46.reuse, -R54 ;  /* 0x0000002e0f0f7223 */ /* 0x080fe20000010836 */
[----:B------:R-:W-:Y:S01]  /*4d30*/  FFMA.FTZ R36, R39, R46, R52 ;  /* 0x0000002e27247223 */ /* 0x000fe20000010034 */
[----:B------:R-:W-:Y:S02]  /*4d40*/  HADD2.F32 R103, -RZ, R103.H0_H0 ;  /* 0x20000067ff677230 */ /* 0x000fe40000004100 */
[--C-:B------:R-:W-:Y:S01]  /*4d50*/  HADD2.F32 R46, -RZ, R45.reuse.H0_H0 ;  /* 0x2000002dff2e7230 */ /* 0x100fe20000004100 */
[----:B------:R-:W-:Y:S01]  /*4d60*/  F2FP.F16.F32.PACK_AB R15, R15, R12 ;  /* 0x0000000c0f0f723e */ /* 0x000fe200000000ff */
[----:B------:R-:W-:-:S02]  /*4d70*/  HADD2.F32 R47, -RZ, R45.H1_H1 ;  /* 0x3000002dff2f7230 */ /* 0x000fc40000004100 */
[----:B------:R-:W-:Y:S02]  /*4d80*/  HADD2.F32 R86, -RZ, R86.H0_H0 ;  /* 0x20000056ff567230 */ /* 0x000fe40000004100 */
[-C--:B------:R-:W-:Y:S01]  /*4d90*/  FMUL.FTZ R88, R46, R103.reuse ;  /* 0x000000672e587220 */ /* 0x080fe20000410000 */
[--C-:B------:R-:W-:Y:S02]  /*4da0*/  HADD2.F32 R39, -RZ, R37.reuse.H0_H0 ;  /* 0x20000025ff277230 */ /* 0x100fe40000004100 */
[----:B------:R-:W-:Y:S02]  /*4db0*/  HADD2.F32 R45, -RZ, R37.H1_H1 ;  /* 0x30000025ff2d7230 */ /* 0x000fe40000004100 */
[----:B------:R-:W-:Y:S01]  /*4dc0*/  FMUL.FTZ R94, R47, R86 ;  /* 0x000000562f5e7220 */ /* 0x000fe20000410000 */
[----:B------:R-:W-:Y:S02]  /*4dd0*/  HADD2.F32 R52, -RZ, R100.H1_H1 ;  /* 0x30000064ff347230 */ /* 0x000fe40000004100 */
[----:B------:R-:W-:Y:S01]  /*4de0*/  FMUL.FTZ R103, R39, R103 ;  /* 0x0000006727677220 */ /* 0x000fe20000410000 */
[----:B------:R-:W-:-:S02]  /*4df0*/  HADD2.F32 R54, -RZ, R87.H0_H0 ;  /* 0x20000057ff367230 */ /* 0x000fc40000004100 */
[----:B------:R-:W-:Y:S01]  /*4e00*/  FMUL.FTZ R86, R45, R86 ;  /* 0x000000562d567220 */ /* 0x000fe20000410000 */
[----:B------:R-:W-:Y:S02]  /*4e10*/  HADD2.F32 R100, -RZ, R100.H0_H0 ;  /* 0x20000064ff647230 */ /* 0x000fe40000004100 */
[-C--:B------:R-:W-:Y:S01]  /*4e20*/  FFMA.FTZ R37, R39, R52.reuse, -R88 ;  /* 0x0000003427257223 */ /* 0x080fe20000010858 */
[----:B------:R-:W-:Y:S01]  /*4e30*/  FFMA.FTZ R39, R46, R52, R103 ;  /* 0x000000342e277223 */ /* 0x000fe20000010067 */
[-C--:B------:R-:W-:Y:S01]  /*4e40*/  FFMA.FTZ R94, R45, R54.reuse, -R94 ;  /* 0x000000362d5e7223 */ /* 0x080fe2000001085e */
[----:B------:R-:W-:Y:S01]  /*4e50*/  FFMA.FTZ R86, R47, R54, R86 ;  /* 0x000000362f567223 */ /* 0x000fe20000010056 */
[----:B------:R-:W-:Y:S02]  /*4e60*/  HADD2.F32 R46, -RZ, R101.H0_H0 ;  /* 0x20000065ff2e7230 */ /* 0x000fe40000004100 */
[----:B------:R-:W-:Y:S01]  /*4e70*/  HADD2.F32 R47, -RZ, R44.H0_H0 ;  /* 0x2000002cff2f7230 */ /* 0x000fe20000004100 */
[----:B------:R-:W-:Y:S01]  /*4e80*/  F2FP.F16.F32.PACK_AB R94, R94, R37 ;  /* 0x000000255e5e723e */ /* 0x000fe200000000ff */
[--C-:B------:R-:W-:Y:S01]  /*4e90*/  HADD2.F32 R45, -RZ, R43.reuse.H0_H0 ;  /* 0x2000002bff2d7230 */ /* 0x100fe20000004100 */
[----:B------:R-:W-:Y:S01]  /*4ea0*/  F2FP.F16.F32.PACK_AB R37, R36, R13 ;  /* 0x0000000d2425723e */ /* 0x000fe200000000ff */
[----:B------:R-:W-:Y:S01]  /*4eb0*/  HADD2.F32 R44, -RZ, R42.H0_H0 ;  /* 0x2000002aff2c7230 */ /* 0x000fe20000004100 */
[----:B------:R-:W-:Y:S01]  /*4ec0*/  F2FP.F16.F32.PACK_AB R39, R86, R39 ;  /* 0x000000275627723e */ /* 0x000fe200000000ff */
[----:B------:R-:W-:-:S02]  /*4ed0*/  HADD2.F32 R43, -RZ, R43.H1_H1 ;  /* 0x3000002bff2b7230 */ /* 0x000fc40000004100 */
[-C--:B------:R-:W-:Y:S01]  /*4ee0*/  FMUL.FTZ R55, R45, R46.reuse ;  /* 0x0000002e2d377220 */ /* 0x080fe20000410000 */
[----:B------:R-:W-:Y:S02]  /*4ef0*/  HADD2.F32 R42, -RZ, R42.H1_H1 ;  /* 0x3000002aff2a7230 */ /* 0x000fe40000004100 */
[C---:B------:R-:W-:Y:S01]  /*4f00*/  FMUL.FTZ R46, R44.reuse, R46 ;  /* 0x0000002e2c2e7220 */ /* 0x040fe20000410000 */
[----:B------:R-:W-:Y:S02]  /*4f10*/  HADD2.F32 R50, -RZ, R50.H0_H0 ;  /* 0x20000032ff327230 */ /* 0x000fe40000004100 */
[-C--:B------:R-:W-:Y:S01]  /*4f20*/  FMUL.FTZ R87, R43, R47.reuse ;  /* 0x0000002f2b577220 */ /* 0x080fe20000410000 */
[-C--:B------:R-:W-:Y:S01]  /*4f30*/  FFMA.FTZ R55, R44, R100.reuse, -R55 ;  /* 0x000000642c377223 */ /* 0x080fe20000010837 */
[C---:B------:R-:W-:Y:S01]  /*4f40*/  FMUL.FTZ R52, R42.reuse, R47 ;  /* 0x0000002f2a347220 */ /* 0x040fe20000410000 */
[----:B------:R-:W-:Y:S01]  /*4f50*/  FFMA.FTZ R46, R45, R100, R46 ;  /* 0x000000642d2e7223 */ /* 0x000fe2000001002e */
[----:B------:R-:W-:Y:S01]  /*4f60*/  FFMA.FTZ R44, R42, R50, -R87 ;  /* 0x000000322a2c7223 */ /* 0x000fe20000010857 */
[----:B------:R-:W-:-:S02]  /*4f70*/  HADD2.F32 R45, -RZ, R41.H0_H0 ;  /* 0x20000029ff2d7230 */ /* 0x000fc40000004100 */
[----:B------:R-:W-:Y:S01]  /*4f80*/  FFMA.FTZ R47, R43, R50, R52 ;  /* 0x000000322b2f7223 */ /* 0x000fe20000010034 */
[----:B------:R-:W-:Y:S02]  /*4f90*/  HADD2.F32 R42, -RZ, R38.H0_H0 ;  /* 0x20000026ff2a7230 */ /* 0x000fe40000004100 */
[----:B------:R-:W-:Y:S01]  /*4fa0*/  HADD2.F32 R101, -RZ, R101.H1_H1 ;  /* 0x30000065ff657230 */ /* 0x000fe20000004100 */
[----:B------:R-:W-:Y:S01]  /*4fb0*/  F2FP.F16.F32.PACK_AB R12, R44, R55 ;  /* 0x000000372c0c723e */ /* 0x000fe200000000ff */
[----:B------:R-:W-:Y:S01]  /*4fc0*/  HADD2.F32 R41, -RZ, R14.H0_H0 ;  /* 0x2000000eff297230 */ /* 0x000fe20000004100 */
[----:B------:R-:W-:Y:S01]  /*4fd0*/  F2FP.F16.F32.PACK_AB R36, R47, R46 ;  /* 0x0000002e2f24723e */ /* 0x000fe200000000ff */
[----:B------:R-:W-:Y:S02]  /*4fe0*/  HADD2.F32 R38, -RZ, R38.H1_H1 ;  /* 0x30000026ff267230 */ /* 0x000fe40000004100 */
[----:B------:R-:W-:Y:S02]  /*4ff0*/  HADD2.F32 R14, -RZ, R14.H1_H1 ;  /* 0x3000000eff0e7230 */ /* 0x000fe40000004100 */
[----:B------:R-:W-:-:S02]  /*5000*/  HADD2.F32 R43, -RZ, R40.H0_H0 ;  /* 0x20000028ff2b7230 */ /* 0x000fc40000004100 */
[----:B------:R-:W-:Y:S01]  /*5010*/  FMUL.FTZ R40, R42, R101 ;  /* 0x000000652a287220 */ /* 0x000fe20000410000 */
[----:B------:R-:W-:Y:S02]  /*5020*/  HADD2.F32 R102, -RZ, R102.H0_H0 ;  /* 0x20000066ff667230 */ /* 0x000fe40000004100 */
[----:B------:R-:W-:Y:S01]  /*5030*/  FMUL.FTZ R87, R38, R45 ;  /* 0x0000002d26577220 */ /* 0x000fe20000410000 */
[C---:B------:R-:W-:Y:S01]  /*5040*/  FMUL.FTZ R101, R41.reuse, R101 ;  /* 0x0000006529657220 */ /* 0x040fe20000410000 */
[----:B------:R-:W-:Y:S01]  /*5050*/  FMUL.FTZ R45, R14, R45 ;  /* 0x0000002d0e2d7220 */ /* 0x000fe20000410000 */
[----:B------:R-:W-:Y:S02]  /*5060*/  IMAD.MOV.U32 R13, RZ, RZ, R15 ;  /* 0x000000ffff0d7224 */ /* 0x000fe400078e000f */
[-C--:B------:R-:W-:Y:S01]  /*5070*/  FFMA.FTZ R40, R41, R102.reuse, -R40 ;  /* 0x0000006629287223 */ /* 0x080fe20000010828 */
[----:B------:R-:W-:Y:S01]  /*5080*/  FFMA.FTZ R101, R42, R102, R101 ;  /* 0x000000662a657223 */ /* 0x000fe20000010065 */
[-C--:B------:R-:W-:Y:S01]  /*5090*/  FFMA.FTZ R87, R14, R43.reuse, -R87 ;  /* 0x0000002b0e577223 */ /* 0x080fe20000010857 */
[----:B------:R-:W-:Y:S01]  /*50a0*/  FFMA.FTZ R38, R38, R43, R45 ;  /* 0x0000002b26267223 */ /* 0x000fe2000001002d */
[----:B------:R-:W-:-:S03]  /*50b0*/  IMAD.MOV.U32 R15, RZ, RZ, R94 ;  /* 0x000000ffff0f7224 */ /* 0x000fc600078e005e */
[----:B------:R-:W-:Y:S02]  /*50c0*/  F2FP.F16.F32.PACK_AB R14, R87, R40 ;  /* 0x00000028570e723e */ /* 0x000fe400000000ff */
[----:B------:R-:W-:-:S07]  /*50d0*/  F2FP.F16.F32.PACK_AB R38, R38, R101 ;  /* 0x000000652626723e */ /* 0x000fce00000000ff */
.L_x_1374:
[----:B------:R-:W-:Y:S05]  /*50e0*/  BSYNC B1 ;  /* 0x0000000000017941 */ /* 0x000fea0003800000 */
.L_x_1373:
[----:B-1----:R1:W-:Y:S01]  /*50f0*/  STG.E.128 desc[UR38][R48.64], R12 ;  /* 0x0000000c30007986 */ /* 0x0023e2000c101d26 */
[----:B------:R-:W-:-:S13]  /*5100*/  ISETP.GE.AND P4, PT, R53, R95, PT ;  /* 0x0000005f3500720c */ /* 0x000fda0003f86270 */
[----:B------:R-:W-:Y:S05]  /*5110*/  @P4 BRA `(.L_x_1357) ;  /* 0x00000000008c4947 */ /* 0x000fea0003800000 */
[--C-:B-1----:R-:W-:Y:S02]  /*5120*/  SHF.R.S32.HI R12, RZ, 0x1f, R53.reuse ;  /* 0x0000001fff0c7819 */ /* 0x102fe40000011435 */
[----:B------:R-:W-:-:S04]  /*5130*/  IADD3 R53, P4, P5, R8, R84, R53 ;  /* 0x0000005408357210 */ /* 0x000fc80007d9e035 */
[----:B------:R-:W-:Y:S02]  /*5140*/  IADD3.X R12, R78, R51, R12, P4, P5 ;  /* 0x000000334e0c7210 */ /* 0x000fe400027ea40c */
[----:B------:R-:W-:-:S04]  /*5150*/  LEA R80, P4, R53, R80, 0x1 ;  /* 0x0000005035507211 */ /* 0x000fc800078808ff */
[----:B------:R-:W-:-:S05]  /*5160*/  LEA.HI.X R81, R53, R81, R12, 0x1, P4 ;  /* 0x0000005135517211 */ /* 0x000fca00020f0c0c */
[----:B--2---:R1:W-:Y:S01]  /*5170*/  STG.E.128 desc[UR38][R80.64], R36 ;  /* 0x0000002450007986 */ /* 0x0043e2000c101d26 */
[----:B------:R-:W-:Y:S05]  /*5180*/  BRA `(.L_x_1357) ;  /* 0x0000000000707947 */ /* 0x000fea0003800000 */
.L_x_1340:
[----:B------:R-:W-:-:S06]  /*5190*/  UISETP.NE.AND UP0, UPT, UR37, 0x3, UPT ;  /* 0x000000032500788c */ /* 0x000fcc000bf05270 */
[----:B------:R-:W-:-:S13]  /*51a0*/  PLOP3.LUT P3, PT, PT, PT, UP0, 0x80, 0x0 ;  /* 0x000000000000781c */ /* 0x000fda0003f6f008 */
[----:B------:R-:W-:Y:S05]  /*51b0*/  @!P3 BRA `(.L_x_1375) ;  /* 0x000000000004b947 */ /* 0x000fea0003800000 */
[----:B------:R-:W-:Y:S01]  /*51c0*/  BPT.TRAP 0x1 ;  /* 0x000000040000795c */ /* 0x000fe20000300000 */
.L_x_1375:
[----:B------:R-:W2:Y:S01]  /*51d0*/  LDL R12, [R1+0x10] ;  /* 0x00001000010c7983 */ /* 0x000ea20000100800 */
[----:B------:R-:W-:Y:S01]  /*51e0*/  IMAD R79, R22, 0x8, R2 ;  /* 0x00000008164f7824 */ /* 0x000fe200078e0202 */
[----:B------:R-:W-:Y:S01]  /*51f0*/  BSSY B1, `(.L_x_1376) ;  /* 0x0000006000017945 */ /* 0x000fe20003800000 */
[----:B------:R-:W-:-:S05]  /*5200*/  IMAD R90, R26, -0x80, R29 ;  /* 0xffffff801a5a7824 */ /* 0x000fca00078e021d */
[----:B------:R-:W-:Y:S02]  /*5210*/  VIMNMX R90, R90, 0x80, PT ;  /* 0x000000805a5a7848 */ /* 0x000fe40003fe0100 */
[----:B--2---:R-:W-:-:S04]  /*5220*/  SHF.L.U32 R91, R12, 0x1f, RZ ;  /* 0x0000001f0c5b7819 */ /* 0x004fc800000006ff */
[----:B------:R-:W1:Y:S02]  /*5230*/  SYNCS.PHASECHK.TRANS64.TRYWAIT P4, [R79+URZ+0x16890], R91 ;  /* 0x0168905b4f0075a7 */ /* 0x000e64000808017f */
[----:B-1----:R-:W-:Y:S05]  /*5240*/  @!P4 BRA `(.L_x_1377) ;  /* 0x0000018000e0c947 */ /* 0x002fea0003800000 */
.L_x_1675:
[----:B------:R-:W-:Y:S05]  /*5250*/  BSYNC B1 ;  /* 0x0000000000017941 */ /* 0x000fea0003800000 */
.L_x_1376:
[----:B------:R-:W-:Y:S01]  /*5260*/  ISETP.GE.AND P4, PT, R17, R90, PT ;  /* 0x0000005a1100720c */ /* 0x000fe20003f86270 */
[----:B------:R-:W-:-:S12]  /*5270*/  BSSY B1, `(.L_x_1378) ;  /* 0x0000006000017945 */ /* 0x000fd80003800000 */
[----:B------:R-:W-:Y:S05]  /*5280*/  @P4 BRA `(.L_x_1379) ;  /* 0x0000000000104947 */ /* 0x000fea0003800000 */
[----:B------:R-:W2:Y:S04]  /*5290*/  @!P1 LDS.128 R12, [R83+0xe000] ;  /* 0x00e00000530c9984 */ /* 0x000ea80000000c00 */
[----:B0-----:R-:W0:Y:S04]  /*52a0*/  @!P2 LDS.128 R36, [R82+0xe000] ;  /* 0x00e000005224a984 */ /* 0x001e280000000c00 */
[----:B--2---:R2:W-:Y:S04]  /*52b0*/  @!P1 STG.E.128 desc[UR38][R42.64], R12 ;  /* 0x0000000c2a009986 */ /* 0x0045e8000c101d26 */
[----:B0-----:R2:W-:Y:S02]  /*52c0*/  @!P2 STG.E.128 desc[UR38][R42.64+0x40], R36 ;  /* 0x000040242a00a986 */ /* 0x0015e4000c101d26 */
.L_x_1379:
[----:B------:R-:W-:Y:S05]  /*52d0*/  BSYNC B1 ;  /* 0x0000000000017941 */ /* 0x000fea0003800000 */
.L_x_1378:
[----:B--2---:R-:W-:-:S05]  /*52e0*/  VIADD R12, R17, 0x60 ;  /* 0x00000060110c7836 */ /* 0x004fca0000000000 */
[----:B------:R-:W-:-:S13]  /*52f0*/  ISETP.GE.AND P4, PT, R12, R90, PT ;  /* 0x0000005a0c00720c */ /* 0x000fda0003f86270 */
[----:B------:R-:W-:Y:S05]  /*5300*/  @P4 BRA `(.L_x_1357) ;  /* 0x0000000000104947 */ /* 0x000fea0003800000 */
[----:B------:R-:W2:Y:S04]  /*5310*/  @!P1 LDS.128 R12, [R83+0x11000] ;  /* 0x01100000530c9984 */ /* 0x000ea80000000c00 */
[----:B0-----:R-:W0:Y:S04]  /*5320*/  @!P2 LDS.128 R36, [R82+0x11000] ;  /* 0x011000005224a984 */ /* 0x001e280000000c00 */
[----:B--2---:R2:W-:Y:S04]  /*5330*/  @!P1 STG.E.128 desc[UR38][R40.64], R12 ;  /* 0x0000000c28009986 */ /* 0x0045e8000c101d26 */
[----:B0-----:R2:W-:Y:S02]  /*5340*/  @!P2 STG.E.128 desc[UR38][R40.64+0x40], R36 ;  /* 0x000040242800a986 */ /* 0x0015e4000c101d26 */
.L_x_1357:
[----:B------:R-:W-:Y:S05]  /*5350*/  BSYNC B0 ;  /* 0x0000000000007941 */ /* 0x000fea0003800000 */
.L_x_1339:
[----:B-1234-:R-:W1:Y:S01]  /*5360*/  S2R R12, SR_TID.X ;  /* 0x00000000000c7919 */ /* 0x01ee620000002100 */
        /* <DEDUP_REMOVED lines=16> */
.L_x_1381:
[----:B------:R-:W-:Y:S05]  /*5470*/  BSYNC B0 ;  /* 0x0000000000007941 */ /* 0x000fea0003800000 */
.L_x_1380:
[----:B------:R-:W2:Y:S01]  /*5480*/  SYNCS.PHASECHK.TRANS64.TRYWAIT P3, [R79+URZ+0x168b0], R91 ;  /* 0x0168b05b4f0075a7 */ /* 0x000ea2000806017f */
[----:B------:R-:W-:Y:S01]  /*5490*/  ULDC UR40, c[0x0][0x2f4] ;  /* 0x0000bd0000287ab9 */ /* 0x000fe20000000800 */
[----:B------:R-:W-:Y:S01]  /*54a0*/  ULDC.64 UR44, c[0x0][0x328] ;  /* 0x0000ca00002c7ab9 */ /* 0x000fe20000000a00 */
[----:B------:R-:W-:Y:S01]  /*54b0*/  ULDC.64 UR42, c[0x0][0x318] ;  /* 0x0000c600002a7ab9 */ /* 0x000fe20000000a00 */
[----:B------:R-:W-:Y:S01]  /*54c0*/  BSSY B0, `(.L_x_1382) ;  /* 0x0000003000007945 */ /* 0x000fe20003800000 */
[----:B------:R-:W-:-:S03]  /*54d0*/  IMAD.WIDE R36, R26, 0x80, R10 ;  /* 0x000000801a247825 */ /* 0x000fc600078e020a */
[----:B--2---:R-:W-:Y:S05]  /*54e0*/  @!P3 BRA `(.L_x_1383) ;  /* 0x00000180004cb947 */ /* 0x004fea0003800000 */
.L_x_1676:
[----:B------:R-:W-:Y:S05]  /*54f0*/  BSYNC B0 ;  /* 0x0000000000007941 */ /* 0x000fea0003800000 */
.L_x_1382:
        /* <DEDUP_REMOVED lines=9> */
[----:B0-----:R-:W-:-:S04]  /*5590*/  LEA R38, P3, R12, UR42, 0x1 ;  /* 0x0000002a0c267c11 */ /* 0x001fc8000f8608ff */
[----:B------:R-:W-:Y:S02]  /*55a0*/  LEA.HI.X R39, R12, UR43, R13, 0x1, P3 ;  /* 0x0000002b0c277c11 */ /* 0x000fe400098f0c0d */
[----:B------:R-:W-:-:S13]  /*55b0*/  ISETP.GE.AND P3, PT, R18, UR40, PT ;  /* 0x0000002812007c0c */ /* 0x000fda000bf66270 */
[----:B------:R-:W0:Y:S04]  /*55c0*/  @!P3 LDS.128 R12, [R83] ;  /* 0x00000000530cb984 */ /* 0x000e280000000c00 */
[----:B0-----:R-:W-:Y:S01]  /*55d0*/  @!P3 STG.E.128 desc[UR38][R38.64], R12 ;  /* 0x0000000c2600b986 */ /* 0x001fe2000c101d26 */
[----:B------:R-:W-:-:S13]  /*55e0*/  ISETP.GE.AND P3, PT, R67, UR40, PT ;  /* 0x0000002843007c0c */ /* 0x000fda000bf66270 */
[----:B------:R-:W0:Y:S04]  /*55f0*/  @!P3 LDS.128 R12, [R82] ;  /* 0x00000000520cb984 */ /* 0x000e280000000c00 */
[----:B0-----:R3:W-:Y:S02]  /*5600*/  @!P3 STG.E.128 desc[UR38][R38.64+0x40], R12 ;  /* 0x0000400c2600b986 */ /* 0x0017e4000c101d26 */
.L_x_1385:
[----:B------:R-:W-:Y:S05]  /*5610*/  BSYNC B0 ;  /* 0x0000000000007941 */ /* 0x000fea0003800000 */
.L_x_1384:
[----:B-1-3--:R-:W-:Y:S01]  /*5620*/  VIADD R12, R17, 0x60 ;  /* 0x00000060110c7836 */ /* 0x00afe20000000000 */
[----:B------:R-:W-:Y:S04]  /*5630*/  BSSY B0, `(.L_x_1386) ;  /* 0x0000013000007945 */ /* 0x000fe80003800000 */
        /* <DEDUP_REMOVED lines=18> */
.L_x_1387:
[----:B------:R-:W-:Y:S05]  /*5760*/  BSYNC B0 ;  /* 0x0000000000007941 */ /* 0x000fea0003800000 */
.L_x_1386:
[----:B-1----:R-:W3:Y:S04]  /*5770*/  LDL R12, [R1] ;  /* 0x00000000010c7983 */ /* 0x002ee80000100800 */
[----:B------:R-:W4:Y:S01]  /*5780*/  LDL.LU R13, [R1+0x10] ;  /* 0x00001000010d7983 */ /* 0x000f220000300800 */
[----:B------:R-:W-:Y:S02]  /*5790*/  VIADD R22, R22, 0x1 ;  /* 0x0000000116167836 */ /* 0x000fe40000000000 */
[----:B0-2---:R-:W-:Y:S01]  /*57a0*/  @!P4 VIADD R79, R79, 0x168c0 ;  /* 0x000168c04f4fc836 */ /* 0x005fe20000000000 */
        /* <DEDUP_REMOVED lines=13> */
[----:B----4-:R-:W-:-:S05]  /*5880*/  LOP3.LUT R13, R13, R12, RZ, 0x3c, !PT ;  /* 0x0000000c0d0d7212 */ /* 0x010fca00078e3cff */
[----:B------:R0:W-:Y:S02]  /*5890*/  STL [R1+0x10], R13 ;  /* 0x0000100d01007387 */ /* 0x0001e40000100800 */
[----:B------:R-:W-:Y:S05]  /*58a0*/  @P5 BRA `(.L_x_1388) ;  /* 0xffffffcc00305947 */ /* 0x000fea000383ffff */
[----:B0-----:R-:W0:Y:S01]  /*58b0*/  S2R R13, SR_TID.X ;  /* 0x00000000000d7919 */ /* 0x001e220000002100 */
[----:B------:R-:W-:Y:S02]  /*58c0*/  PLOP3.LUT P0, PT, PT, PT, PT, 0x8, 0x0 ;  /* 0x000000000000781c */ /* 0x000fe40003f0e170 */
[----:B0-----:R-:W-:-:S04]  /*58d0*/  SHF.R.U32.HI R13, RZ, 0x7, R13 ;  /* 0x00000007ff0d7819 */ /* 0x001fc8000001160d */
[----:B------:R-:W-:-:S13]  /*58e0*/  ISETP.NE.AND P5, PT, R13, 0x1, PT ;  /* 0x000000010d00780c */ /* 0x000fda0003fa5270 */
[----:B------:R-:W-:Y:S06]  /*58f0*/  @!P5 BAR.ARV 0x9, 0x100 ;  /* 0x024400000000db1d */ /* 0x000fec0000002000 */
.L_x_1334:
[----:B------:R-:W2:Y:S01]  /*5900*/  LDL R10, [R1+0x18] ;  /* 0x00001800010a7983 */ /* 0x000ea20000100800 */
[----:B------:R-:W1:Y:S08]  /*5910*/  LDC R0, c[0x0][0x448] ;  /* 0x00011200ff007b82 */ /* 0x000e700000000800 */
[----:B------:R-:W3:Y:S01]  /*5920*/  LDC.64 R6, c[0x0][0x9e0] ;  /* 0x00027800ff067b82 */ /* 0x000ee20000000a00 */
[----:B-1----:R-:W-:-:S02]  /*5930*/  ISETP.NE.AND P1, PT, R0, 0x1, PT ;  /* 0x000000010000780c */ /* 0x002fc40003f25270 */
[----:B---3--:R-:W-:-:S11]  /*5940*/  ISETP.GE.AND P2, PT, R7, 0x1, PT ;  /* 0x000000010700780c */ /* 0x008fd60003f46270 */
[----:B------:R-:W1:Y:S08]  /*5950*/  @P1 LDC R0, c[0x0][0x44c] ;  /* 0x00011300ff001b82 */ /* 0x000e700000000800 */
[----:B------:R-:W3:Y:S01]  /*5960*/  @P1 LDC R5, c[0x0][0x450] ;  /* 0x00011400ff051b82 */ /* 0x000ee20000000800 */
[----:B--2---:R-:W-:-:S04]  /*5970*/  VIADD R3, R10, 0xbf ;  /* 0x000000bf0a037836 */ /* 0x004fc80000000000 */
[----:B-1----:R-:W-:-:S05]  /*5980*/  @P1 IMAD.HI.U32 R0, R3, R0, RZ ;  /* 0x0000000003001227 */ /* 0x002fca00078e00ff */
[----:B---3--:R-:W-:-:S05]  /*5990*/  @P1 SHF.R.U32.HI R3, RZ, R5, R0 ;  /* 0x00000005ff031219 */ /* 0x008fca0000011600 */
[----:B------:R-:W-:Y:S01]  /*59a0*/  IMAD.IADD R5, R28, 0x1, R3 ;  /* 0x000000011c057824 */ /* 0x000fe200078e0203 */
[----:B------:R-:W-:Y:S06]  /*59b0*/  @P0 BRA `(.L_x_1389) ;  /* 0x00000000000c0947 */ /* 0x000fec0003800000 */
[----:B------:R-:W1:Y:S01]  /*59c0*/  FENCE.VIEW.ASYNC.G ;  /* 0x00000000000073c6 */ /* 0x000e620000000100 */
[----:B------:R-:W-:Y:S05]  /*59d0*/  WARPSYNC.ALL ;  /* 0x0000000000007948 */ /* 0x000fea0003800000 */
[----:B-1----:R-:W-:Y:S06]  /*59e0*/  BAR.ARV 0xc, 0x200 ;  /* 0x0308000000007b1d */ /* 0x002fec0000002000 */
.L_x_1389:
[----:B------:R-:W-:Y:S01]  /*59f0*/  IMAD.IADD R0, R5, 0x1, R6 ;  /* 0x0000000105007824 */ /* 0x000fe200078e0206 */
[----:B------:R-:W-:Y:S06]  /*5a00*/  @!P2 BRA `(.L_x_1390) ;  /* 0x000000000048a947 */ /* 0x000fec0003800000 */
        /* <DEDUP_REMOVED lines=11> */
.L_x_1392:
[----:B------:R-:W-:-:S13]  /*5ac0*/  ISETP.NE.AND P0, PT, R7, 0x1, PT ;  /* 0x000000010700780c */ /* 0x000fda0003f05270 */
[----:B------:R-:W1:Y:S02]  /*5ad0*/  @P0 LDC.64 R4, c[0x0][0x9e8] ;  /* 0x00027a00ff040b82 */ /* 0x000e640000000a00 */
[----:B-1----:R-:W-:-:S05]  /*5ae0*/  @P0 IMAD.HI.U32 R4, R3, R4, RZ ;  /* 0x0000000403040227 */ /* 0x002fca00078e00ff */
[----:B------:R-:W-:-:S07]  /*5af0*/  @P0 SHF.R.U32.HI R3, RZ, R5, R4 ;  /* 0x00000005ff030219 */ /* 0x000fce0000011604 */
.L_x_1393:
[----:B------:R-:W-:Y:S05]  /*5b00*/  BSYNC B0 ;  /* 0x0000000000007941 */ /* 0x000fea0003800000 */
.L_x_1391:
[----:B------:R-:W-:-:S05]  /*5b10*/  IMAD R3, R3, R7, R7 ;  /* 0x0000000703037224 */ /* 0x000fca00078e0207 */
[----:B------:R-:W-:-:S07]  /*5b20*/  VIMNMX R0, R0, R3, PT ;  /* 0x0000000300007248 */ /* 0x000fce0003fe0100 */
.L_x_1390:
[----:B------:R-:W1:Y:S01]  /*5b30*/  @P1 LDC R4, c[0x0][0x44c] ;  /* 0x00011300ff041b82 */ /* 0x000e620000000800 */
[----:B------:R-:W-:Y:S01]  /*5b40*/  VIADD R0, R0, 0x7f ;  /* 0x0000007f00007836 */ /* 0x000fe20000000000 */
[----:B------:R-:W-:-:S04]  /*5b50*/  ULDC UR4, c[0x0][0x9dc] ;  /* 0x0002770000047ab9 */ /* 0x000fc80000000800 */
[----:B------:R-:W-:Y:S02]  /*5b60*/  SHF.R.S32.HI R3, RZ, 0x1f, R0 ;  /* 0x0000001fff037819 */ /* 0x000fe40000011400 */
[----:B------:R-:W2:Y:S02]  /*5b70*/  @P1 LDC R6, c[0x0][0x450] ;  /* 0x00011400ff061b82 */ /* 0x000ea40000000800 */
[----:B------:R-:W-:-:S04]  /*5b80*/  LEA.HI R3, R3, R0, RZ, 0x7 ;  /* 0x0000000003037211 */ /* 0x000fc800078f38ff */
[----:B------:R-:W-:-:S04]  /*5b90*/  SHF.R.S32.HI R3, RZ, 0x7, R3 ;  /* 0x00000007ff037819 */ /* 0x000fc80000011403 */
[----:B------:R-:W-:Y:S01]  /*5ba0*/  VIMNMX R92, R92, R3, PT ;  /* 0x000000035c5c7248 */ /* 0x000fe20003fe0100 */
[----:B-1----:R-:W-:-:S04]  /*5bb0*/  @P1 IMAD.HI.U32 R5, R10, R4, RZ ;  /* 0x000000040a051227 */ /* 0x002fc800078e00ff */
[----:B------:R-:W-:Y:S01]  /*5bc0*/  IMAD.MOV.U32 R4, RZ, RZ, R10 ;  /* 0x000000ffff047224 */ /* 0x000fe200078e000a */
        /* <DEDUP_REMOVED lines=14> */
.L_x_1396:
[----:B------:R-:W-:-:S13]  /*5cb0*/  ISETP.NE.AND P0, PT, R7, 0x1, PT ;  /* 0x000000010700780c */ /* 0x000fda0003f05270 */
[----:B------:R-:W1:Y:S02]  /*5cc0*/  @P0 LDC.64 R4, c[0x0][0x9e8] ;  /* 0x00027a00ff040b82 */ /* 0x000e640000000a00 */
[----:B-1----:R-:W-:-:S05]  /*5cd0*/  @P0 IMAD.HI.U32 R4, R0, R4, RZ ;  /* 0x0000000400040227 */ /* 0x002fca00078e00ff */
[----:B------:R-:W-:-:S07]  /*5ce0*/  @P0 SHF.R.U32.HI R0, RZ, R5, R4 ;  /* 0x00000005ff000219 */ /* 0x000fce0000011604 */
.L_x_1397:
[----:B------:R-:W-:Y:S05]  /*5cf0*/  BSYNC B0 ;  /* 0x0000000000007941 */ /* 0x000fea0003800000 */
.L_x_1395:
[----:B------:R-:W-:-:S05]  /*5d00*/  IMAD R0, R0, R7, RZ ;  /* 0x0000000700007224 */ /* 0x000fca00078e02ff */
[----:B------:R-:W-:-:S07]  /*5d10*/  VIMNMX R3, R3, R0, !PT ;  /* 0x0000000003037248 */ /* 0x000fce0007fe0100 */
.L_x_1394:
[----:B------:R-:W-:Y:S02]  /*5d20*/  SHF.R.S32.HI R0, RZ, 0x1f, R3 ;  /* 0x0000001fff007819 */ /* 0x000fe40000011403 */
[----:B------:R-:W-:Y:S02]  /*5d30*/  CS2R R20, SRZ ;  /* 0x0000000000147805 */ /* 0x000fe4000001ff00 */
[----:B------:R-:W-:Y:S02]  /*5d40*/  PLOP3.LUT P0, PT, PT, PT, PT, 0x80, 0x0 ;  /* 0x000000000000781c */ /* 0x000fe40003f0f070 */
[----:B0-----:R-:W-:Y:S02]  /*5d50*/  CS2R R14, SRZ ;  /* 0x00000000000e7805 */ /* 0x001fe4000001ff00 */
[----:B------:R-:W-:Y:S01]  /*5d60*/  LEA.HI R0, R0, R3, RZ, 0x7 ;  /* 0x0000000300007211 */ /* 0x000fe200078f38ff */
[----:B------:R-:W-:Y:S01]  /*5d70*/  IMAD.MOV.U32 R118, RZ, RZ, RZ ;  /* 0x000000ffff767224 */ /* 0x000fe200078e00ff */
[----:B------:R-:W-:Y:S01]  /*5d80*/  CS2R R114, SRZ ;  /* 0x0000000000727805 */ /* 0x000fe2000001ff00 */
[----:B------:R-:W-:Y:S01]  /*5d90*/  IMAD.MOV.U32 R31, RZ, RZ, RZ ;  /* 0x000000ffff1f7224 */ /* 0x000fe200078e00ff */
[----:B------:R-:W-:-:S02]  /*5da0*/  SHF.R.S32.HI R0, RZ, 0x7, R0 ;  /* 0x00000007ff007819 */ /* 0x000fc40000011400 */
[----:B------:R-:W-:Y:S02]  /*5db0*/  CS2R R112, SRZ ;  /* 0x0000000000707805 */ /* 0x000fe4000001ff00 */
[----:B------:R-:W-:Y:S02]  /*5dc0*/  CS2R R110, SRZ ;  /* 0x00000000006e7805 */ /* 0x000fe4000001ff00 */
[----:B------:R-:W-:Y:S02]  /*5dd0*/  CS2R R108, SRZ ;  /* 0x00000000006c7805 */ /* 0x000fe4000001ff00 */
[----:B------:R-:W-:Y:S02]  /*5de0*/  VIMNMX R4, RZ, R0, !PT ;  /* 0x00000000ff047248 */ /* 0x000fe40007fe0100 */
[----:B------:R-:W-:Y:S02]  /*5df0*/  CS2R R106, SRZ ;  /* 0x00000000006a7805 */ /* 0x000fe4000001ff00 */
[----:B------:R-:W-:-:S02]  /*5e00*/  CS2R R104, SRZ ;  /* 0x0000000000687805 */ /* 0x000fc4000001ff00 */
[----:B------:R-:W-:Y:S02]  /*5e10*/  CS2R R102, SRZ ;  /* 0x0000000000667805 */ /* 0x000fe4000001ff00 */
[----:B------:R-:W-:Y:S01]  /*5e20*/  ISETP.GT.AND P1, PT, R92, R4, PT ;  /* 0x000000045c00720c */ /* 0x000fe20003f24270 */
[----:B------:R0:W-:Y:S01]  /*5e30*/  STL [R1+0x30], R4 ;  /* 0x0000300401007387 */ /* 0x0001e20000100800 */
[----:B------:R-:W-:Y:S02]  /*5e40*/  CS2R R100, SRZ ;  /* 0x0000000000647805 */ /* 0x000fe4000001ff00 */
[----:B------:R-:W-:Y:S02]  /*5e50*/  CS2R R98, SRZ ;  /* 0x0000000000627805 */ /* 0x000fe4000001ff00 */
[----:B------:R-:W-:Y:S02]  /*5e60*/  CS2R R96, SRZ ;  /* 0x0000000000607805 */ /* 0x000fe4000001ff00 */
[----:B------:R-:W-:Y:S01]  /*5e70*/  CS2R R10, SRZ ;  /* 0x00000000000a7805 */ /* 0x000fe2000001ff00 */
[----:B------:R-:W-:Y:S01]  /*5e80*/  IMAD.MOV.U32 R94, RZ, RZ, RZ ;  /* 0x000000ffff5e7224 */ /* 0x000fe200078e00ff */
[----:B------:R-:W-:Y:S01]  /*5e90*/  CS2R R90, SRZ ;  /* 0x00000000005a7805 */ /* 0x000fe2000001ff00 */
[----:B------:R-:W-:Y:S01]  /*5ea0*/  IMAD.MOV.U32 R27, RZ, RZ, RZ ;  /* 0x000000ffff1b7224 */ /* 0x000fe200078e00ff */
[----:B------:R-:W-:Y:S01]  /*5eb0*/  CS2R R88, SRZ ;  /* 0x0000000000587805 */ /* 0x000fe2000001ff00 */
[----:B0-----:R-:W-:Y:S06]  /*5ec0*/  @!P1 BRA `(.L_x_1398) ;  /* 0x000000ec00f49947 */ /* 0x001fec0003800000 */
        /* <DEDUP_REMOVED lines=9> */
.L_x_1679:
[----:B------:R-:W1:Y:S01]  /*5f60*/  LDL R3, [R1+0x1c] ;  /* 0x00001c0001037983 */ /* 0x000e620000100800 */
[----:B------:R-:W-:Y:S01]  /*5f70*/  BSSY B6, `(.L_x_1400) ;  /* 0x000001b000067945 */ /* 0x000fe20003800000 */
[----:B-1----:R-:W-:-:S05]  /*5f80*/  IMAD.HI R0, R3, 0x55555556, RZ ;  /* 0x5555555603007827 */ /* 0x002fca00078e02ff */
[----:B------:R-:W-:-:S05]  /*5f90*/  LEA.HI R0, R0, R0, RZ, 0x1 ;  /* 0x0000000000007211 */ /* 0x000fca00078f08ff */
[----:B------:R-:W-:Y:S02]  /*5fa0*/  IMAD R0, R0, -0x3, R3 ;  /* 0xfffffffd00007824 */ /* 0x000fe400078e0203 */
[----:B------:R-:W-:-:S04]  /*5fb0*/  VIADD R3, R2, 0x8400 ;  /* 0x0000840002037836 */ /* 0x000fc80000000000 */
[----:B------:R-:W-:Y:S01]  /*5fc0*/  IMAD R0, R0, 0x2000, R3 ;  /* 0x0000200000007824 */ /* 0x000fe200078e0203 */
[----:B------:R-:W-:-:S04]  /*5fd0*/  LOP3.LUT P0, RZ, R3, 0x3ff, RZ, 0xc0, !PT ;  /* 0x000003ff03ff7812 */ /* 0x000fc8000780c0ff */
[----:B------:R-:W-:Y:S02]  /*5fe0*/  SHF.R.U32.HI R0, RZ, 0x4, R0 ;  /* 0x00000004ff007819 */ /* 0x000fe40000011600 */
[----:B------:R-:W-:Y:S02]  /*5ff0*/  P2R R25, PR, RZ, 0x1 ;  /* 0x00000001ff197803 */ /* 0x000fe40000000000 */
[----:B------:R-:W-:-:S05]  /*6000*/  LOP3.LUT R30, R0, 0x3fff, RZ, 0xc0, !PT ;  /* 0x00003fff001e7812 */ /* 0x000fca00078ec0ff */
        /* <DEDUP_REMOVED lines=17> */
.L_x_1401:
[----:B------:R-:W-:Y:S05]  /*6120*/  BSYNC B6 ;  /* 0x0000000000067941 */ /* 0x000fea0003800000 */
.L_x_1400:
        /* <DEDUP_REMOVED lines=13> */
.L_x_1405:
[----:B--2---:R2:W3:Y:S02]  /*6200*/  SYNCS.PHASECHK.TRANS64.TRYWAIT P0, [R2+URZ+0x16800], R3 ;  /* 0x01680003020075a7 */ /* 0x0044e4000800017f */
[----:B---3--:R-:W-:Y:S05]  /*6210*/  @!P0 NANOSLEEP.SYNCS 0x989680 ;  /* 0x009896800000895d */ /* 0x008fea0003900000 */
[----:B------:R-:W3:Y:S02]  /*6220*/  @!P0 SYNCS.PHASECHK.TRANS64 P0, [R2+URZ+0x16800], R3 ;  /* 0x01680003020085a7 */ /* 0x000ee4000800007f */
[----:B---3--:R-:W-:Y:S05]  /*6230*/  @!P0 BRA `(.L_x_1405) ;  /* 0xfffffffc00f08947 */ /* 0x008fea000383ffff */
.L_x_1404:
[----:B------:R-:W-:Y:S05]  /*6240*/  BSYNC B0 ;  /* 0x0000000000007941 */ /* 0x000fea0003800000 */
.L_x_1403:
[----:B------:R-:W-:Y:S05]  /*6250*/  BRA `(.L_x_1406) ;  /* 0x0000002c00947947 */ /* 0x000fea0003800000 */
.L_x_1402:
[----:B------:R-:W-:Y:S01]  /*6260*/  ISETP.NE.AND P0, PT, R25, RZ, PT ;  /* 0x000000ff1900720c */ /* 0x000fe20003f05270 */
[----:B------:R-:W-:Y:S01]  /*6270*/  ULDC.64 UR4, c[0x0][0x3f8] ;  /* 0x0000fe0000047ab9 */ /* 0x000fe20000000a00 */
[----:B-----5:R-:W-:Y:S01]  /*6280*/  SHF.R.S32.HI R0, RZ, 0x1f, R24 ;  /* 0x0000001fff007819 */ /* 0x020fe20000011418 */
[----:B------:R-:W-:Y:S01]  /*6290*/  ULDC.64 UR6, c[0x0][0x408] ;  /* 0x0001020000067ab9 */ /* 0x000fe20000000a00 */
[----:B------:R-:W-:Y:S01]  /*62a0*/  IMAD.WIDE.U32 R26, R24, UR4, RZ ;  /* 0x00000004181a7c25 */ /* 0x000fe2000f8e00ff */
[----:B------:R-:W-:Y:S03]  /*62b0*/  BSSY B6, `(.L_x_1407) ;  /* 0x0000019000067945 */ /* 0x000fe60003800000 */
[C---:B------:R-:W-:Y:S02]  /*62c0*/  IMAD R3, R0.reuse, UR4, RZ ;  /* 0x0000000400037c24 */ /* 0x040fe4000f8e02ff */
[----:B------:R-:W-:-:S02]  /*62d0*/  IMAD R5, R0, UR6, RZ ;  /* 0x0000000600057c24 */ /* 0x000fc4000f8e02ff */
[C---:B------:R-:W-:Y:S02]  /*62e0*/  IMAD R3, R24.reuse, UR5, R3 ;  /* 0x0000000518037c24 */ /* 0x040fe4000f8e0203 */
[C---:B------:R-:W-:Y:S02]  /*62f0*/  IMAD R5, R24.reuse, UR7, R5 ;  /* 0x0000000718057c24 */ /* 0x040fe4000f8e0205 */
[----:B------:R-:W-:-:S04]  /*6300*/  IMAD.WIDE.U32 R24, R24, UR6, RZ ;  /* 0x0000000618187c25 */ /* 0x000fc8000f8e00ff */
[----:B------:R-:W-:Y:S02]  /*6310*/  IMAD.IADD R29, R3, 0x1, R27 ;  /* 0x00000001031d7824 */ /* 0x000fe400078e021b */
[----:B------:R-:W-:Y:S01]  /*6320*/  IMAD.IADD R31, R5, 0x1, R25 ;  /* 0x00000001051f7824 */ /* 0x000fe200078e0219 */
[----:B------:R-:W-:Y:S06]  /*6330*/  @!P0 BRA `(.L_x_1408) ;  /* 0x0000000000408947 */ /* 0x000fec0003800000 */
        /* <DEDUP_REMOVED lines=16> */
.L_x_1408:
[----:B------:R-:W-:Y:S05]  /*6440*/  BSYNC B6 ;  /* 0x0000000000067941 */ /* 0x000fea0003800000 */
.L_x_1407:
[----:B------:R-:W2:Y:S01]  /*6450*/  LDL R20, [R1+0x18] ;  /* 0x0000180001147983 */ /* 0x000ea20000100800 */
[----:B------:R-:W-:Y:S01]  /*6460*/  ULDC.U8 UR4, c[0x0][0x410] ;  /* 0x0001040000047ab9 */ /* 0x000fe20000000000 */
[----:B------:R-:W-:Y:S01]  /*6470*/  BSSY B0, `(.L_x_1409) ;  /* 0x00002bb000007945 */ /* 0x000fe20003800000 */
[----:B------:R-:W-:Y:S01]  /*6480*/  ISETP.NE.AND P0, PT, RZ, UR4, PT ;  /* 0x00000004ff007c0c */ /* 0x000fe2000bf05270 */
[----:B--2---:R-:W-:-:S12]  /*6490*/  IMAD.IADD R39, R17, 0x1, R20 ;  /* 0x0000000111277824 */ /* 0x004fd800078e0214 */
[----:B------:R-:W-:Y:S05]  /*64a0*/  @!P0 BRA `(.L_x_1410) ;  /* 0x0000001400a08947 */ /* 0x000fea0003800000 */
[----:B------:R-:W2:Y:S01]  /*64b0*/  LDL R43, [R1+0x14] ;  /* 0x00001400012b7983 */ /* 0x000ea20000100800 */
[----:B------:R-:W1:Y:S01]  /*64c0*/  LDC R32, c[0x0][0x448] ;  /* 0x00011200ff207b82 */ /* 0x000e620000000800 */
[----:B------:R-:W-:Y:S01]  /*64d0*/  ULDC.64 UR4, c[0x0][0x3f8] ;  /* 0x0000fe0000047ab9 */ /* 0x000fe20000000a00 */
[----:B------:R-:W-:Y:S01]  /*64e0*/  ULDC.64 UR6, c[0x0][0x408] ;  /* 0x0001020000067ab9 */ /* 0x000fe20000000a00 */
[----:B------:R-:W3:Y:S01]  /*64f0*/  S2R R20, SR_TID.X ;  /* 0x0000000000147919 */ /* 0x000ee20000002100 */
[----:B-1----:R-:W-:Y:S01]  /*6500*/  ISETP.NE.AND P0, PT, R32, 0x1, PT ;  /* 0x000000012000780c */ /* 0x002fe20003f05270 */
[----:B---3--:R-:W-:-:S12]  /*6510*/  VIADD R21, R20, 0xffffff80 ;  /* 0xffffff8014157836 */ /* 0x008fd80000000000 */
[----:B------:R-:W1:Y:S01]  /*6520*/  @P0 LDC R0, c[0x0][0x44c] ;  /* 0x00011300ff000b82 */ /* 0x000e620000000800 */
[----:B------:R-:W-:-:S07]  /*6530*/  SHF.R.S32.HI R20, RZ, 0x1f, R21 ;  /* 0x0000001fff147819 */ /* 0x000fce0000011415 */
[----:B------:R-:W3:Y:S01]  /*6540*/  @P0 LDC R5, c[0x0][0x450] ;  /* 0x00011400ff050b82 */ /* 0x000ee20000000800 */
[----:B------:R-:W-:-:S04]  /*6550*/  LEA.HI R20, R20, R21, RZ, 0x2 ;  /* 0x0000001514147211 */ /* 0x000fc800078f10ff */
[----:B------:R-:W-:-:S05]  /*6560*/  LOP3.LUT R20, R20, 0xfffffffc, RZ, 0xc0, !PT ;  /* 0xfffffffc14147812 */ /* 0x000fca00078ec0ff */
[----:B------:R-:W-:-:S04]  /*6570*/  IMAD.IADD R20, R21, 0x1, -R20 ;  /* 0x0000000115147824 */ /* 0x000fc800078e0a14 */
[----:B------:R-:W-:-:S04]  /*6580*/  IMAD R3, R20, 0x60, R39 ;  /* 0x0000006014037824 */ /* 0x000fc800078e0227 */
[----:B-1----:R-:W-:-:S05]  /*6590*/  @P0 IMAD.HI.U32 R0, R3, R0, RZ ;  /* 0x0000000003000227 */ /* 0x002fca00078e00ff */
[----:B---3--:R-:W-:-:S04]  /*65a0*/  @P0 SHF.R.U32.HI R3, RZ, R5, R0 ;  /* 0x00000005ff030219 */ /* 0x008fc80000011600 */
[----:B------:R-:W-:Y:S01]  /*65b0*/  SHF.R.S32.HI R0, RZ, 0x1f, R3 ;  /* 0x0000001fff007819 */ /* 0x000fe20000011403 */
[----:B------:R-:W-:Y:S02]  /*65c0*/  IMAD.MOV.U32 R6, RZ, RZ, R26 ;  /* 0x000000ffff067224 */ /* 0x000fe400078e001a */
[----:B------:R-:W-:Y:S02]  /*65d0*/  IMAD.MOV.U32 R7, RZ, RZ, R29 ;  /* 0x000000ffff077224 */ /* 0x000fe400078e001d */
[C---:B------:R-:W-:Y:S02]  /*65e0*/  IMAD R4, R0.reuse, UR4, RZ ;  /* 0x0000000400047c24 */ /* 0x040fe4000f8e02ff */
[----:B------:R-:W-:Y:S02]  /*65f0*/  IMAD.MOV.U32 R8, RZ, RZ, R24 ;  /* 0x000000ffff087224 */ /* 0x000fe400078e0018 */
[----:B------:R-:W-:Y:S02]  /*6600*/  IMAD.MOV.U32 R9, RZ, RZ, R31 ;  /* 0x000000ffff097224 */ /* 0x000fe400078e001f */
[----:B------:R-:W-:-:S02]  /*6610*/  IMAD R0, R0, UR6, RZ ;  /* 0x0000000600007c24 */ /* 0x000fc4000f8e02ff */
[----:B------:R-:W-:-:S04]  /*6620*/  IMAD.WIDE.U32 R6, R3, UR4, R6 ;  /* 0x0000000403067c25 */ /* 0x000fc8000f8e0006 */
[C---:B------:R-:W-:Y:S01]  /*6630*/  IMAD R5, R3.reuse, UR5, R4 ;  /* 0x0000000503057c24 */ /* 0x040fe2000f8e0204 */
[----:B------:R-:W-:Y:S01]  /*6640*/  ULDC.64 UR4, c[0x0][0x3e8] ;  /* 0x0000fa0000047ab9 */ /* 0x000fe20000000a00 */
[----:B------:R-:W-:-:S04]  /*6650*/  IMAD.WIDE.U32 R8, R3, UR6, R8 ;  /* 0x0000000603087c25 */ /* 0x000fc8000f8e0008 */
[----:B------:R-:W-:Y:S01]  /*6660*/  IMAD R3, R3, UR7, R0 ;  /* 0x0000000703037c24 */ /* 0x000fe2000f8e0200 */
[----:B------:R-:W-:Y:S01]  /*6670*/  ULDC.64 UR6, c[0x0][0x400] ;  /* 0x0001000000067ab9 */ /* 0x000fe20000000a00 */
[----:B------:R-:W-:Y:S01]  /*6680*/  IMAD.IADD R5, R7, 0x1, R5 ;  /* 0x0000000107057824 */ /* 0x000fe200078e0205 */
[----:B------:R-:W-:Y:S01]  /*6690*/  LEA R4, P0, R6, UR4, 0x1 ;  /* 0x0000000406047c11 */ /* 0x000fe2000f8008ff */
[----:B------:R-:W-:Y:S01]  /*66a0*/  IMAD.IADD R3, R9, 0x1, R3 ;  /* 0x0000000109037824 */ /* 0x000fe200078e0203 */
[----:B------:R-:W-:Y:S01]  /*66b0*/  LEA R7, P1, R8, UR6, 0x1 ;  /* 0x0000000608077c11 */ /* 0x000fe2000f8208ff */
[----:B------:R-:W-:Y:S01]  /*66c0*/  UMOV UR4, 0xffffffff ;  /* 0xffffffff00047882 */ /* 0x000fe20000000000 */
[----:B------:R-:W-:Y:S02]  /*66d0*/  LEA.HI.X R6, R6, UR5, R5, 0x1, P0 ;  /* 0x0000000506067c11 */ /* 0x000fe400080f0c05 */
[----:B------:R-:W-:Y:S02]  /*66e0*/  LEA.HI.X R8, R8, UR7, R3, 0x1, P1 ;  /* 0x0000000708087c11 */ /* 0x000fe400088f0c03 */
[----:B--2---:R-:W-:Y:S01]  /*66f0*/  SHF.R.S32.HI R38, RZ, 0x1f, R43 ;  /* 0x0000001fff267819 */ /* 0x004fe2000001142b */
[----:B------:R-:W-:Y:S06]  /*6700*/  BRA.DIV UR4, `(.L_x_1411) ;  /* 0x0000017204187947 */ /* 0x000fec000b800000 */
[----:B------:R1:W2:Y:S04]  /*6710*/  SHFL.IDX PT, R3, R6, RZ, 0x1c1f ;  /* 0x001c1fff06037589 */ /* 0x0002a800000e0000 */
[----:B------:R1:W3:Y:S04]  /*6720*/  SHFL.IDX PT, R0, R4, RZ, 0x1c1f ;  /* 0x001c1fff04007589 */ /* 0x0002e800000e0000 */
[----:B------:R1:W4:Y:S04]  /*6730*/  SHFL.IDX PT, R5, R8, RZ, 0x1c1f ;  /* 0x001c1fff08057589 */ /* 0x00032800000e0000 */
[----:B0-----:R1:W0:Y:S02]  /*6740*/  SHFL.IDX PT, R14, R7, RZ, 0x1c1f ;  /* 0x001c1fff070e7589 */ /* 0x00122400000e0000 */
.L_x_1685:
[----:B------:R-:W5:Y:S01]  /*6750*/  LDL R9, [R1+0x4] ;  /* 0x0000040001097983 */ /* 0x000f620000100800 */
[----:B------:R-:W-:Y:S01]  /*6760*/  BSSY B1, `(.L_x_1412) ;  /* 0x000001e000017945 */ /* 0x000fe20003800000 */
[----:B------:R-:W-:Y:S02]  /*6770*/  CS2R R34, SRZ ;  /* 0x0000000000227805 */ /* 0x000fe4000001ff00 */
[----:B------:R-:W-:Y:S02]  /*6780*/  CS2R R20, SRZ ;  /* 0x0000000000147805 */ /* 0x000fe4000001ff00 */
[----:B------:R-:W-:Y:S02]  /*6790*/  CS2R R28, SRZ ;  /* 0x00000000001c7805 */ /* 0x000fe4000001ff00 */
[----:B------:R-:W-:Y:S01]  /*67a0*/  CS2R R24, SRZ ;  /* 0x0000000000187805 */ /* 0x000fe2000001ff00 */
[----:B-----5:R-:W-:-:S05]  /*67b0*/  IMAD R32, R9, R32, RZ ;  /* 0x0000002009207224 */ /* 0x020fca00078e02ff */
[----:B------:R-:W-:-:S13]  /*67c0*/  ISETP.GE.AND P0, PT, R39, R32, PT ;  /* 0x000000202700720c */ /* 0x000fda0003f06270 */
[----:B------:R-:W-:Y:S05]  /*67d0*/  @P0 BRA `(.L_x_1413) ;  /* 0x0000000000580947 */ /* 0x000fea0003800000 */
[----:B------:R-:W-:Y:S01]  /*67e0*/  ULDC UR4, c[0x0][0x3f4] ;  /* 0x0000fd0000047ab9 */ /* 0x000fe20000000800 */
[----:B---3--:R-:W-:Y:S01]  /*67f0*/  IMAD.MOV.U32 R10, RZ, RZ, R0 ;  /* 0x000000ffff0a7224 */ /* 0x008fe200078e0000 */
[----:B------:R-:W-:Y:S01]  /*6800*/  ISETP.GE.AND P3, PT, R43, UR4, PT ;  /* 0x000000042b007c0c */ /* 0x000fe2000bf66270 */
[----:B--2---:R-:W-:Y:S01]  /*6810*/  IMAD.MOV.U32 R11, RZ, RZ, R3 ;  /* 0x000000ffff0b7224 */ /* 0x004fe200078e0003 */
[----:B------:R-:W-:Y:S01]  /*6820*/  ISETP.GE.AND P2, PT, R152, UR4, PT ;  /* 0x0000000498007c0c */ /* 0x000fe2000bf46270 */
[----:B----4-:R-:W-:Y:S01]  /*6830*/  IMAD.MOV.U32 R15, RZ, RZ, R5 ;  /* 0x000000ffff0f7224 */ /* 0x010fe200078e0005 */
[----:B------:R-:W-:-:S09]  /*6840*/  CS2R R28, SRZ ;  /* 0x00000000001c7805 */ /* 0x000fd2000001ff00 */
[C---:B------:R-:W-:Y:S01]  /*6850*/  @!P3 IMAD.SHL.U32 R37, R43.reuse, 0x2, RZ ;  /* 0x000000022b25b824 */ /* 0x040fe200078e00ff */
[----:B------:R-:W-:Y:S02]  /*6860*/  @!P3 SHF.L.U64.HI R20, R43, 0x1, R38 ;  /* 0x000000012b14b819 */ /* 0x000fe40000010226 */
[----:B------:R-:W-:Y:S02]  /*6870*/  CS2R R34, SRZ ;  /* 0x0000000000227805 */ /* 0x000fe4000001ff00 */
[----:B------:R-:W-:Y:S01]  /*6880*/  CS2R R24, SRZ ;  /* 0x0000000000187805 */ /* 0x000fe2000001ff00 */
[----:B------:R-:W-:Y:S01]  /*6890*/  @!P2 IMAD.WIDE R10, R152, 0x2, R10 ;  /* 0x00000002980aa825 */ /* 0x000fe200078e020a */
[-C--:B------:R-:W-:Y:S02]  /*68a0*/  @!P3 IADD3 R26, P0, R0, R37.reuse, RZ ;  /* 0x00000025001ab210 */ /* 0x080fe40007f1e0ff */
[----:B0-----:R-:W-:Y:S01]  /*68b0*/  @!P3 IADD3 R36, P1, R14, R37, RZ ;  /* 0x000000250e24b210 */ /* 0x001fe20007f3e0ff */
[----:B------:R-:W-:Y:S01]  /*68c0*/  @!P2 IMAD.WIDE R12, R152, 0x2, R14 ;  /* 0x00000002980ca825 */ /* 0x000fe200078e020e */
[----:B------:R0:W5:Y:S03]  /*68d0*/  @!P2 LD.E.64 R28, desc[UR38][R10.64] ;  /* 0x000000260a1ca980 */ /* 0x000166000c101b00 */
[--C-:B------:R-:W-:Y:S01]  /*68e0*/  @!P3 IMAD.X R27, R3, 0x1, R20.reuse, P0 ;  /* 0x00000001031bb824 */ /* 0x100fe200000e0614 */
[----:B------:R0:W5:Y:S01]  /*68f0*/  @!P2 LD.E.64 R34, desc[UR38][R12.64] ;  /* 0x000000260c22a980 */ /* 0x000162000c101b00 */
[----:B------:R-:W-:Y:S01]  /*6900*/  @!P3 IMAD.X R37, R5, 0x1, R20, P1 ;  /* 0x000000010525b824 */ /* 0x000fe200008e0614 */
[----:B------:R-:W-:-:S02]  /*6910*/  CS2R R20, SRZ ;  /* 0x0000000000147805 */ /* 0x000fc4000001ff00 */
[----:B------:R0:W5:Y:S04]  /*6920*/  @!P3 LD.E.64 R24, desc[UR38][R26.64] ;  /* 0x000000261a18b980 */ /* 0x000168000c101b00 */
[----:B------:R0:W5:Y:S02]  /*6930*/  @!P3 LD.E.64 R20, desc[UR38][R36.64] ;  /* 0x000000262414b980 */ /* 0x000164000c101b00 */
.L_x_1413:
[----:B------:R-:W-:Y:S05]  /*6940*/  BSYNC B1 ;  /* 0x0000000000017941 */ /* 0x000fea0003800000 */
.L_x_1412:
[----:B---3-5:R-:W-:Y:S01]  /*6950*/  IMAD.MOV.U32 R0, RZ, RZ, R34 ;  /* 0x000000ffff007224 */ /* 0x028fe200078e0022 */
[----:B------:R-:W-:Y:S01]  /*6960*/  UMOV UR4, 0xffffffff ;  /* 0xffffffff00047882 */ /* 0x000fe20000000000 */
[----:B--2---:R-:W-:Y:S01]  /*6970*/  IMAD.MOV.U32 R3, RZ, RZ, R35 ;  /* 0x000000ffff037224 */ /* 0x004fe200078e0023 */
[----:B0-----:R-:W-:Y:S01]  /*6980*/  CS2R R26, SRZ ;  /* 0x00000000001a7805 */ /* 0x001fe2000001ff00 */
[----:B----4-:R-:W-:Y:S01]  /*6990*/  IMAD.MOV.U32 R5, RZ, RZ, R20 ;  /* 0x000000ffff057224 */ /* 0x010fe200078e0014 */
        /* <DEDUP_REMOVED lines=8> */
[----:B------:R-:W-:-:S03]  /*6a20*/  IMAD.MOV.U32 R9, RZ, RZ, R25 ;  /* 0x000000ffff097224 */ /* 0x000fc600078e0019 */
[----:B------:R-:W-:Y:S02]  /*6a30*/  PRMT R48, R3, 0x5410, R5 ;  /* 0x0000541003307816 */ /* 0x000fe40000000005 */
[----:B------:R-:W-:Y:S01]  /*6a40*/  PRMT R36, R9, 0x7610, R36 ;  /* 0x0000761009247816 */ /* 0x000fe20000000024 */
[----:B------:R-:W-:Y:S06]  /*6a50*/  BRA.DIV UR4, `(.L_x_1414) ;  /* 0x0000016e04b47947 */ /* 0x000fec000b800000 */
[----:B------:R0:W2:Y:S04]  /*6a60*/  SHFL.IDX PT, R3, R6, 0x1, 0x1c1f ;  /* 0x003c1f0006037f89 */ /* 0x0000a800000e0000 */
[----:B------:R0:W3:Y:S04]  /*6a70*/  SHFL.IDX PT, R0, R4, 0x1, 0x1c1f ;  /* 0x003c1f0004007f89 */ /* 0x0000e800000e0000 */
[----:B------:R0:W4:Y:S04]  /*6a80*/  SHFL.IDX PT, R5, R8, 0x1, 0x1c1f ;  /* 0x003c1f0008057f89 */ /* 0x00012800000e0000 */
[----:B------:R0:W0:Y:S02]  /*6a90*/  SHFL.IDX PT, R14, R7, 0x1, 0x1c1f ;  /* 0x003c1f00070e7f89 */ /* 0x00002400000e0000 */
.L_x_1691:
[----:B01----:R-:W5:Y:S04]  /*6aa0*/  LDL R6, [R1+0x48] ;  /* 0x0000480001067983 */ /* 0x003f680000100800 */
[----:B------:R-:W2:Y:S01]  /*6ab0*/  LDL R42, [R1+0x38] ;  /* 0x00003800012a7983 */ /* 0x000ea20000100800 */
[----:B------:R-:W-:Y:S01]  /*6ac0*/  VIADD R39, R39, 0x60 ;  /* 0x0000006027277836 */ /* 0x000fe20000000000 */
[----:B------:R-:W-:Y:S01]  /*6ad0*/  BSSY B1, `(.L_x_1415) ;  /* 0x0000021000017945 */ /* 0x000fe20003800000 */
[----:B------:R-:W-:Y:S02]  /*6ae0*/  CS2R R8, SRZ ;  /* 0x0000000000087805 */ /* 0x000fe4000001ff00 */
[----:B------:R-:W-:Y:S02]  /*6af0*/  CS2R R12, SRZ ;  /* 0x00000000000c7805 */ /* 0x000fe4000001ff00 */
[----:B------:R-:W-:-:S02]  /*6b00*/  CS2R R10, SRZ ;  /* 0x00000000000a7805 */ /* 0x000fc4000001ff00 */
[----:B------:R-:W-:Y:S02]  /*6b10*/  ISETP.GE.AND P0, PT, R39, R32, PT ;  /* 0x000000202700720c */ /* 0x000fe40003f06270 */
[----:B-----5:R-:W-:-:S04]  /*6b20*/  LEA.HI R4, R6, R6, RZ, 0x1 ;  /* 0x0000000606047211 */ /* 0x020fc800078f08ff */
[----:B------:R-:W-:Y:S01]  /*6b30*/  LOP3.LUT R4, R4, 0xfffffffe, RZ, 0xc0, !PT ;  /* 0xfffffffe04047812 */ /* 0x000fe200078ec0ff */
[----:B--2---:R-:W-:-:S04]  /*6b40*/  IMAD.SHL.U32 R31, R42, 0x40, RZ ;  /* 0x000000402a1f7824 */ /* 0x004fc800078e00ff */
[----:B------:R-:W-:-:S05]  /*6b50*/  IMAD.IADD R4, R6, 0x1, -R4 ;  /* 0x0000000106047824 */ /* 0x000fca00078e0a04 */
[----:B------:R-:W-:Y:S01]  /*6b60*/  SHF.L.U32 R41, R4, 0x1f, RZ ;  /* 0x0000001f04297819 */ /* 0x000fe200000006ff */
[----:B------:R-:W-:Y:S06]  /*6b70*/  @P0 BRA `(.L_x_1416) ;  /* 0x0000000000580947 */ /* 0x000fec0003800000 */
[----:B------:R-:W-:Y:S01]  /*6b80*/  ULDC UR4, c[0x0][0x3f4] ;  /* 0x0000fd0000047ab9 */ /* 0x000fe20000000800 */
[----:B---3--:R-:W-:Y:S01]  /*6b90*/  IMAD.MOV.U32 R6, RZ, RZ, R0 ;  /* 0x000000ffff067224 */ /* 0x008fe200078e0000 */
[----:B------:R-:W-:Y:S01]  /*6ba0*/  ISETP.GE.AND P3, PT, R43, UR4, PT ;  /* 0x000000042b007c0c */ /* 0x000fe2000bf66270 */
[----:B------:R-:W-:Y:S01]  /*6bb0*/  IMAD.MOV.U32 R7, RZ, RZ, R3 ;  /* 0x000000ffff077224 */ /* 0x000fe200078e0003 */
        /* <DEDUP_REMOVED lines=9> */
[----:B------:R-:W-:Y:S01]  /*6c50*/  @!P3 IADD3 R4, P1, R14, R9, RZ ;  /* 0x000000090e04b210 */ /* 0x000fe20007f3e0ff */
        /* <DEDUP_REMOVED lines=8> */
.L_x_1416:
[----:B------:R-:W-:Y:S05]  /*6ce0*/  BSYNC B1 ;  /* 0x0000000000017941 */ /* 0x000fea0003800000 */
.L_x_1415:
[----:B0-----:R-:W0:Y:S01]  /*6cf0*/  S2R R7, SR_TID.X ;  /* 0x0000000000077919 */ /* 0x001e220000002100 */
[----:B------:R-:W1:Y:S01]  /*6d00*/  SYNCS.PHASECHK.TRANS64.TRYWAIT P0, [R2+URZ+0x16800], R41 ;  /* 0x01680029020075a7 */ /* 0x000e62000800017f */
[----:B------:R-:W-:Y:S01]  /*6d10*/  LOP3.LUT R31, R31, 0x1c0, RZ, 0xc0, !PT ;  /* 0x000001c01f1f7812 */ /* 0x000fe200078ec0ff */
[----:B-----5:R-:W-:Y:S01]  /*6d20*/  IMAD.MOV.U32 R3, RZ, RZ, R26 ;  /* 0x000000ffff037224 */ /* 0x020fe200078e001a */
[----:B------:R-:W-:Y:S01]  /*6d30*/  BSSY B1, `(.L_x_1417) ;  /* 0x000001e000017945 */ /* 0x000fe20003800000 */
[----:B------:R-:W-:Y:S01]  /*6d40*/  IMAD R32, R33, -0xc0, R32 ;  /* 0xffffff4021207824 */ /* 0x000fe200078e0220 */
[----:B---3--:R-:W-:Y:S01]  /*6d50*/  LOP3.LUT R0, R31, 0x18, R18, 0xf8, !PT ;  /* 0x000000181f007812 */ /* 0x008fe200078ef812 */
[----:B------:R-:W-:Y:S01]  /*6d60*/  IMAD.MOV.U32 R4, RZ, RZ, R8 ;  /* 0x000000ffff047224 */ /* 0x000fe200078e0008 */
[----:B------:R-:W-:Y:S01]  /*6d70*/  SHF.R.U32.HI R31, RZ, 0x3, R31 ;  /* 0x00000003ff1f7819 */ /* 0x000fe2000001161f */
[----:B----4-:R-:W-:Y:S01]  /*6d80*/  IMAD.MOV.U32 R5, RZ, RZ, R9 ;  /* 0x000000ffff057224 */ /* 0x010fe200078e0009 */
[----:B------:R-:W-:Y:S01]  /*6d90*/  PRMT R33, R3, 0x7610, R33 ;  /* 0x0000761003217816 */ /* 0x000fe20000000021 */
[----:B------:R-:W-:Y:S01]  /*6da0*/  IMAD.MOV.U32 R3, RZ, RZ, R27 ;  /* 0x000000ffff037224 */ /* 0x000fe200078e001b */
[----:B------:R-:W-:Y:S01]  /*6db0*/  LOP3.LUT R0, R0, R31, RZ, 0x3c, !PT ;  /* 0x0000001f00007212 */ /* 0x000fe200078e3cff */
[----:B------:R-:W-:Y:S01]  /*6dc0*/  IMAD.MOV.U32 R6, RZ, RZ, R12 ;  /* 0x000000ffff067224 */ /* 0x000fe200078e000c */
[----:B------:R-:W-:Y:S01]  /*6dd0*/  PRMT R14, R4, 0x5410, R5 ;  /* 0x00005410040e7816 */ /* 0x000fe20000000005 */
[----:B------:R-:W-:Y:S01]  /*6de0*/  IMAD.MOV.U32 R4, RZ, RZ, R10 ;  /* 0x000000ffff047224 */ /* 0x000fe200078e000a */
[----:B------:R-:W-:Y:S01]  /*6df0*/  PRMT R31, R3, 0x7610, R31 ;  /* 0x00007610031f7816 */ /* 0x000fe2000000001f */
[----:B------:R-:W-:Y:S01]  /*6e00*/  IMAD.MOV.U32 R5, RZ, RZ, R11 ;  /* 0x000000ffff057224 */ /* 0x000fe200078e000b */
[----:B------:R-:W-:-:S02]  /*6e10*/  VIMNMX R32, R32, 0xc0, PT ;  /* 0x000000c020207848 */ /* 0x000fc40003fe0100 */
[----:B------:R-:W-:Y:S02]  /*6e20*/  PRMT R15, R4, 0x7610, R15 ;  /* 0x00007610040f7816 */ /* 0x000fe4000000000f */
[----:B------:R-:W-:Y:S02]  /*6e30*/  PRMT R33, R33, 0x5410, R6 ;  /* 0x0000541021217816 */ /* 0x000fe40000000006 */
[----:B------:R-:W-:Y:S02]  /*6e40*/  LOP3.LUT P2, RZ, R42, 0x4, RZ, 0xc0, !PT ;  /* 0x000000042aff7812 */ /* 0x000fe4000784c0ff */
[----:B------:R-:W-:Y:S01]  /*6e50*/  ISETP.GE.AND P1, PT, R17, R32, PT ;  /* 0x000000201100720c */ /* 0x000fe20003f26270 */
[----:B0-----:R-:W-:-:S05]  /*6e60*/  VIADD R38, R7, 0xffffff80 ;  /* 0xffffff8007267836 */ /* 0x001fca0000000000 */
[----:B------:R-:W-:-:S04]  /*6e70*/  SHF.R.S32.HI R7, RZ, 0x1f, R38 ;  /* 0x0000001fff077819 */ /* 0x000fc80000011426 */
[----:B------:R-:W-:-:S04]  /*6e80*/  LEA.HI R7, R7, R38, RZ, 0x5 ;  /* 0x0000002607077211 */ /* 0x000fc800078f28ff */
[----:B------:R-:W-:-:S05]  /*6e90*/  SHF.R.S32.HI R7, RZ, 0x5, R7 ;  /* 0x00000005ff077819 */ /* 0x000fca0000011407 */
[----:B------:R-:W-:Y:S02]  /*6ea0*/  IMAD R3, R7, 0x200, R0 ;  /* 0x0000020007037824 */ /* 0x000fe400078e0200 */
[----:B------:R-:W-:Y:S02]  /*6eb0*/  IMAD.MOV.U32 R0, RZ, RZ, R13 ;  /* 0x000000ffff007224 */ /* 0x000fe400078e000d */
[----:B------:R-:W-:-:S03]  /*6ec0*/  IMAD R3, R3, 0x2, R2 ;  /* 0x0000000203037824 */ /* 0x000fc600078e0202 */
[----:B------:R-:W-:Y:S01]  /*6ed0*/  PRMT R31, R31, 0x5410, R0 ;  /* 0x000054101f1f7816 */ /* 0x000fe20000000000 */
[C---:B------:R-:W-:Y:S02]  /*6ee0*/  VIADD R4, R3.reuse, 0x8400 ;  /* 0x0000840003047836 */ /* 0x040fe40000000000 */
[----:B------:R-:W-:Y:S01]  /*6ef0*/  VIADD R0, R3, 0x8440 ;  /* 0x0000844003007836 */ /* 0x000fe20000000000 */
[----:B-1----:R-:W-:Y:S06]  /*6f00*/  @!P0 BRA `(.L_x_1418) ;  /* 0x0000016800f88947 */ /* 0x002fec0003800000 */
.L_x_1692:
[----:B------:R-:W-:Y:S05]  /*6f10*/  BSYNC B1 ;  /* 0x0000000000017941 */ /* 0x000fea0003800000 */
.L_x_1417:
[----:B------:R-:W-:Y:S01]  /*6f20*/  BSSY B1, `(.L_x_1419) ;  /* 0x0000060000017945 */ /* 0x000fe20003800000 */
[----:B------:R-:W-:Y:S01]  /*6f30*/  PRMT R15, R15, 0x5410, R5 ;  /* 0x000054100f0f7816 */ /* 0x000fe20000000005 */
[----:B------:R-:W-:Y:S02]  /*6f40*/  @P2 VIADD R0, R4, 0xffffffc0 ;  /* 0xffffffc004002836 */ /* 0x000fe40000000000 */
[----:B------:R-:W-:Y:S05]  /*6f50*/  @P1 BRA `(.L_x_1420) ;  /* 0x0000000400701947 */ /* 0x000fea0003800000 */
[----:B------:R-:W2:Y:S01]  /*6f60*/  LDL R6, [R1+0x14] ;  /* 0x0000140001067983 */ /* 0x000ea20000100800 */
[----:B------:R-:W1:Y:S01]  /*6f70*/  LDC R5, c[0x0][0x3f4] ;  /* 0x0000fd00ff057b82 */ /* 0x000e620000000800 */
[----:B------:R-:W-:Y:S01]  /*6f80*/  BSSY B2, `(.L_x_1421) ;  /* 0x000002e000027945 */ /* 0x000fe20003800000 */
[-C--:B-1----:R-:W-:Y:S02]  /*6f90*/  ISETP.GE.AND P0, PT, R152, R5.reuse, PT ;  /* 0x000000059800720c */ /* 0x082fe40003f06270 */
[----:B--2---:R-:W-:-:S11]  /*6fa0*/  ISETP.GE.AND P1, PT, R6, R5, PT ;  /* 0x000000050600720c */ /* 0x004fd60003f26270 */
[----:B------:R-:W-:Y:S05]  /*6fb0*/  @P0 BRA `(.L_x_1422) ;  /* 0x0000000000a80947 */ /* 0x000fea0003800000 */
[----:B------:R-:W1:Y:S01]  /*6fc0*/  LDS.128 R4, [R3+0x8400] ;  /* 0x0084000003047984 */ /* 0x000e620000000c00 */
[----:B------:R-:W-:Y:S01]  /*6fd0*/  SHF.R.U32.HI R39, RZ, 0x10, R29 ;  /* 0x00000010ff277819 */ /* 0x000fe2000001161d */
[--C-:B------:R-:W-:Y:S01]  /*6fe0*/  HADD2.F32 R38, -RZ, R40.reuse.H1_H1 ;  /* 0x30000028ff267230 */ /* 0x100fe20000004100 */
[--C-:B0-----:R-:W-:Y:S01]  /*6ff0*/  SHF.R.U32.HI R41, RZ, 0x10, R35.reuse ;  /* 0x00000010ff297819 */ /* 0x101fe20000011623 */
[----:B------:R-:W-:Y:S01]  /*7000*/  HADD2.F32 R40, -RZ, R40.H0_H0 ;  /* 0x20000028ff287230 */ /* 0x000fe20000004100 */
[----:B------:R-:W-:Y:S01]  /*7010*/  SHF.R.U64 R45, R34, 0x10, R35 ;  /* 0x00000010222d7819 */ /* 0x000fe20000001223 */
[----:B------:R-:W-:Y:S01]  /*7020*/  HADD2.F32 R39, -RZ, R39.H0_H0 ;  /* 0x20000027ff277230 */ /* 0x000fe20000004100 */
[----:B------:R-:W-:Y:S01]  /*7030*/  SHF.R.U64 R47, R28, 0x10, R29 ;  /* 0x000000101c2f7819 */ /* 0x000fe2000000121d */
[----:B------:R-:W-:Y:S02]  /*7040*/  HADD2.F32 R41, -RZ, R41.H0_H0 ;  /* 0x20000029ff297230 */ /* 0x000fe40000004100 */
[----:B-1----:R-:W-:-:S02]  /*7050*/  HADD2.F32 R34, -RZ, R7.H0_H0 ;  /* 0x20000007ff227230 */ /* 0x002fc40000004100 */
[----:B------:R-:W-:Y:S02]  /*7060*/  HADD2.F32 R35, -RZ, R7.H1_H1 ;  /* 0x30000007ff237230 */ /* 0x000fe40000004100 */
[--C-:B------:R-:W-:Y:S02]  /*7070*/  HADD2.F32 R7, -RZ, R4.reuse.H0_H0 ;  /* 0x20000004ff077230 */ /* 0x100fe40000004100 */
[----:B------:R-:W-:Y:S02]  /*7080*/  HADD2.F32 R4, -RZ, R4.H1_H1 ;  /* 0x30000004ff047230 */ /* 0x000fe40000004100 */
[C---:B------:R-:W-:Y:S01]  /*7090*/  FMUL.FTZ R44, R35.reuse, R39 ;  /* 0x00000027232c7220 */ /* 0x040fe20000410000 */
[-C--:B------:R-:W-:Y:S01]  /*70a0*/  FMUL.FTZ R43, R35, R41.reuse ;  /* 0x00000029232b7220 */ /* 0x080fe20000410000 */
[--C-:B------:R-:W-:Y:S02]  /*70b0*/  HADD2.F32 R28, -RZ, R6.reuse.H0_H0 ;  /* 0x20000006ff1c7230 */ /* 0x100fe40000004100 */
[----:B------:R-:W-:Y:S01]  /*70c0*/  FMUL.FTZ R42, R4, R40 ;  /* 0x00000028042a7220 */ /* 0x000fe20000410000 */
[----:B------:R-:W-:Y:S01]  /*70d0*/  FFMA.FTZ R46, R34, R41, R44 ;  /* 0x00000029222e7223 */ /* 0x000fe2000001002c */
[----:B------:R-:W-:-:S02]  /*70e0*/  HADD2.F32 R29, -RZ, R6.H1_H1 ;  /* 0x30000006ff1d7230 */ /* 0x000fc40000004100 */
[-C--:B------:R-:W-:Y:S01]  /*70f0*/  FMUL.FTZ R44, R4, R38.reuse ;  /* 0x00000026042c7220 */ /* 0x080fe20000410000 */
[C---:B------:R-:W-:Y:S01]  /*7100*/  FFMA.FTZ R42, R7.reuse, R38, -R42 ;  /* 0x00000026072a7223 */ /* 0x040fe2000001082a */
[----:B------:R-:W-:Y:S02]  /*7110*/  HADD2.F32 R6, -RZ, R5.H0_H0 ;  /* 0x20000005ff067230 */ /* 0x000fe40000004100 */
[----:B------:R-:W-:Y:S01]  /*7120*/  FFMA.FTZ R43, R34, R39, -R43 ;  /* 0x00000027222b7223 */ /* 0x000fe2000001082b */
[----:B------:R-:W-:Y:S02]  /*7130*/  HADD2.F32 R38, -RZ, R37.H1_H1 ;  /* 0x30000025ff267230 */ /* 0x000fe40000004100 */
[----:B------:R-:W-:Y:S01]  /*7140*/  FFMA.FTZ R39, R7, R40, R44 ;  /* 0x0000002807277223 */ /* 0x000fe2000001002c */
[----:B------:R-:W-:Y:S02]  /*7150*/  HADD2.F32 R5, -RZ, R5.H1_H1 ;  /* 0x30000005ff057230 */ /* 0x000fe40000004100 */
[----:B------:R-:W-:-:S02]  /*7160*/  HADD2.F32 R34, -RZ, R48.H0_H0 ;  /* 0x20000030ff227230 */ /* 0x000fc40000004100 */
[C---:B------:R-:W-:Y:S01]  /*7170*/  FMUL.FTZ R41, R29.reuse, R38 ;  /* 0x000000261d297220 */ /* 0x040fe20000410000 */
[----:B------:R-:W-:Y:S02]  /*7180*/  HADD2.F32 R35, -RZ, R45.H0_H0 ;  /* 0x2000002dff237230 */ /* 0x000fe40000004100 */
[----:B------:R-:W-:Y:S02]  /*7190*/  HADD2.F32 R4, -RZ, R47.H0_H0 ;  /* 0x2000002fff047230 */ /* 0x000fe40000004100 */
[-C--:B------:R-:W-:Y:S01]  /*71a0*/  FMUL.FTZ R29, R29, R34.reuse ;  /* 0x000000221d1d7220 */ /* 0x080fe20000410000 */
[C---:B------:R-:W-:Y:S01]  /*71b0*/  FFMA.FTZ R41, R28.reuse, R34, -R41 ;  /* 0x000000221c297223 */ /* 0x040fe20000010829 */
[C---:B------:R-:W-:Y:S01]  /*71c0*/  FMUL.FTZ R7, R5.reuse, R35 ;  /* 0x0000002305077220 */ /* 0x040fe20000410000 */
[----:B------:R-:W-:Y:S01]  /*71d0*/  FMUL.FTZ R40, R5, R4 ;  /* 0x0000000405287220 */ /* 0x000fe20000410000 */
[----:B------:R-:W-:Y:S02]  /*71e0*/  FFMA.FTZ R28, R28, R38, R29 ;  /* 0x000000261c1c7223 */ /* 0x000fe4000001001d */
[----:B------:R-:W-:Y:S01]  /*71f0*/  FFMA.FTZ R5, R6, R4, -R7 ;  /* 0x0000000406057223 */ /* 0x000fe20000010807 */
[----:B------:R-:W-:Y:S01]  /*7200*/  F2FP.F16.F32.PACK_AB R7, R46, R43 ;  /* 0x0000002b2e07723e */ /* 0x000fe200000000ff */
[----:B------:R-:W-:Y:S01]  /*7210*/  FFMA.FTZ R40, R6, R35, R40 ;  /* 0x0000002306287223 */ /* 0x000fe20000010028 */
[----:B------:R-:W-:-:S02]  /*7220*/  F2FP.F16.F32.PACK_AB R4, R39, R42 ;  /* 0x0000002a2704723e */ /* 0x000fc400000000ff */
[----:B------:R-:W-:Y:S02]  /*7230*/  F2FP.F16.F32.PACK_AB R6, R28, R41 ;  /* 0x000000291c06723e */ /* 0x000fe400000000ff */
[----:B------:R-:W-:-:S05]  /*7240*/  F2FP.F16.F32.PACK_AB R5, R40, R5 ;  /* 0x000000052805723e */ /* 0x000fca00000000ff */
[----:B------:R1:W-:Y:S02]  /*7250*/  STS.128 [R3+0x8400], R4 ;  /* 0x0084000403007388 */ /* 0x0003e40000000c00 */
.L_x_1422:
[----:B------:R-:W-:Y:S05]  /*7260*/  BSYNC B2 ;  /* 0x0000000000027941 */ /* 0x000fea0003800000 */
.L_x_1421:
[----:B------:R-:W-:Y:S05]  /*7270*/  @P1 BRA `(.L_x_1420) ;  /* 0x0000000000a81947 */ /* 0x000fea0003800000 */
[----:B-1----:R-:W1:Y:S01]  /*7280*/  LDS.128 R4, [R0] ;  /* 0x0000000000047984 */ /* 0x002e620000000c00 */
[----:B------:R-:W-:Y:S01]  /*7290*/  SHF.R.U32.HI R34, RZ, 0x10, R21 ;  /* 0x00000010ff227819 */ /* 0x000fe20000011615 */
[----:B------:R-:W-:Y:S01]  /*72a0*/  HADD2.F32 R28, -RZ, R48.H1_H1 ;  /* 0x30000030ff1c7230 */ /* 0x000fe20000004100 */
[--C-:B------:R-:W-:Y:S01]  /*72b0*/  SHF.R.U32.HI R29, RZ, 0x10, R25.reuse ;  /* 0x00000010ff1d7819 */ /* 0x100fe20000011619 */
[----:B------:R-:W-:Y:S01]  /*72c0*/  HADD2.F32 R37, -RZ, R37.H0_H0 ;  /* 0x20000025ff257230 */ /* 0x000fe20000004100 */
[----:B0-----:R-:W-:Y:S01]  /*72d0*/  SHF.R.U64 R41, R24, 0x10, R25 ;  /* 0x0000001018297819 */ /* 0x001fe20000001219 */
[----:B------:R-:W-:Y:S01]  /*72e0*/  HADD2.F32 R34, -RZ, R34.H0_H0 ;  /* 0x20000022ff227230 */ /* 0x000fe20000004100 */
[----:B------:R-:W-:Y:S01]  /*72f0*/  SHF.R.U64 R39, R20, 0x10, R21 ;  /* 0x0000001014277819 */ /* 0x000fe20000001215 */
[----:B------:R-:W-:Y:S02]  /*7300*/  HADD2.F32 R29, -RZ, R29.H0_H0 ;  /* 0x2000001dff1d7230 */ /* 0x000fe40000004100 */
[----:B-1----:R-:W-:-:S02]  /*7310*/  HADD2.F32 R25, -RZ, R7.H1_H1 ;  /* 0x30000007ff197230 */ /* 0x002fc40000004100 */
[----:B------:R-:W-:Y:S02]  /*7320*/  HADD2.F32 R24, -RZ, R7.H0_H0 ;  /* 0x20000007ff187230 */ /* 0x000fe40000004100 */
[--C-:B------:R-:W-:Y:S02]  /*7330*/  HADD2.F32 R7, -RZ, R4.reuse.H0_H0 ;  /* 0x20000004ff077230 */ /* 0x100fe40000004100 */
[CC--:B------:R-:W-:Y:S01]  /*7340*/  FMUL.FTZ R35, R25.reuse, R34.reuse ;  /* 0x0000002219237220 */ /* 0x0c0fe20000410000 */
[----:B------:R-:W-:Y:S01]  /*7350*/  FMUL.FTZ R25, R25, R29 ;  /* 0x0000001d19197220 */ /* 0x000fe20000410000 */
[----:B------:R-:W-:Y:S02]  /*7360*/  HADD2.F32 R4, -RZ, R4.H1_H1 ;  /* 0x30000004ff047230 */ /* 0x000fe40000004100 */
[--C-:B------:R-:W-:Y:S02]  /*7370*/  HADD2.F32 R20, -RZ, R6.reuse.H0_H0 ;  /* 0x20000006ff147230 */ /* 0x100fe40000004100 */
[----:B------:R-:W-:Y:S01]  /*7380*/  FFMA.FTZ R40, R24, R34, R25 ;  /* 0x0000002218287223 */ /* 0x000fe20000010019 */
[----:B------:R-:W-:-:S02]  /*7390*/  HADD2.F32 R21, -RZ, R6.H1_H1 ;  /* 0x30000006ff157230 */ /* 0x000fc40000004100 */
[----:B------:R-:W-:Y:S01]  /*73a0*/  FMUL.FTZ R38, R4, R37 ;  /* 0x0000002504267220 */ /* 0x000fe20000410000 */
[--C-:B------:R-:W-:Y:S02]  /*73b0*/  HADD2.F32 R25, -RZ, R36.reuse.H1_H1 ;  /* 0x30000024ff197230 */ /* 0x100fe40000004100 */
[----:B------:R-:W-:Y:S01]  /*73c0*/  FFMA.FTZ R35, R24, R29, -R35 ;  /* 0x0000001d18237223 */ /* 0x000fe20000010823 */
[--C-:B------:R-:W-:Y:S02]  /*73d0*/  HADD2.F32 R6, -RZ, R5.reuse.H0_H0 ;  /* 0x20000005ff067230 */ /* 0x100fe40000004100 */
[-C--:B------:R-:W-:Y:S01]  /*73e0*/  FMUL.FTZ R34, R4, R28.reuse ;  /* 0x0000001c04227220 */ /* 0x080fe20000410000 */
[----:B------:R-:W-:Y:S02]  /*73f0*/  HADD2.F32 R36, -RZ, R36.H0_H0 ;  /* 0x20000024ff247230 */ /* 0x000fe40000004100 */
[----:B------:R-:W-:Y:S01]  /*7400*/  FFMA.FTZ R38, R7, R28, -R38 ;  /* 0x0000001c07267223 */ /* 0x000fe20000010826 */
[----:B------:R-:W-:-:S02]  /*7410*/  HADD2.F32 R5, -RZ, R5.H1_H1 ;  /* 0x30000005ff057230 */ /* 0x000fc40000004100 */
[----:B------:R-:W-:Y:S01]  /*7420*/  FFMA.FTZ R37, R7, R37, R34 ;  /* 0x0000002507257223 */ /* 0x000fe20000010022 */
[----:B------:R-:W-:Y:S02]  /*7430*/  HADD2.F32 R24, -RZ, R39.H0_H0 ;  /* 0x20000027ff187230 */ /* 0x000fe40000004100 */
[CC--:B------:R-:W-:Y:S01]  /*7440*/  FMUL.FTZ R29, R21.reuse, R25.reuse ;  /* 0x00000019151d7220 */ /* 0x0c0fe20000410000 */
[----:B------:R-:W-:Y:S02]  /*7450*/  HADD2.F32 R4, -RZ, R41.H0_H0 ;  /* 0x20000029ff047230 */ /* 0x000fe40000004100 */
[----:B------:R-:W-:Y:S01]  /*7460*/  FMUL.FTZ R28, R21, R36 ;  /* 0x00000024151c7220 */ /* 0x000fe20000410000 */
[C---:B------:R-:W-:Y:S01]  /*7470*/  FMUL.FTZ R7, R5.reuse, R24 ;  /* 0x0000001805077220 */ /* 0x040fe20000410000 */
[C---:B------:R-:W-:Y:S01]  /*7480*/  FFMA.FTZ R29, R20.reuse, R36, -R29 ;  /* 0x00000024141d7223 */ /* 0x040fe2000001081d */
[-C--:B------:R-:W-:Y:S01]  /*7490*/  FMUL.FTZ R21, R5, R4.reuse ;  /* 0x0000000405157220 */ /* 0x080fe20000410000 */
[----:B------:R-:W-:Y:S01]  /*74a0*/  FFMA.FTZ R28, R20, R25, R28 ;  /* 0x00000019141c7223 */ /* 0x000fe2000001001c */
[----:B------:R-:W-:Y:S01]  /*74b0*/  FFMA.FTZ R5, R6, R4, -R7 ;  /* 0x0000000406057223 */ /* 0x000fe20000010807 */
[----:B------:R-:W-:Y:S01]  /*74c0*/  F2FP.F16.F32.PACK_AB R7, R40, R35 ;  /* 0x000000232807723e */ /* 0x000fe200000000ff */
[----:B------:R-:W-:Y:S01]  /*74d0*/  FFMA.FTZ R24, R6, R24, R21 ;  /* 0x0000001806187223 */ /* 0x000fe20000010015 */
[----:B------:R-:W-:-:S02]  /*74e0*/  F2FP.F16.F32.PACK_AB R4, R37, R38 ;  /* 0x000000262504723e */ /* 0x000fc400000000ff */
[----:B------:R-:W-:Y:S02]  /*74f0*/  F2FP.F16.F32.PACK_AB R6, R28, R29 ;  /* 0x0000001d1c06723e */ /* 0x000fe400000000ff */
[----:B------:R-:W-:-:S05]  /*7500*/  F2FP.F16.F32.PACK_AB R5, R24, R5 ;  /* 0x000000051805723e */ /* 0x000fca00000000ff */
[----:B------:R2:W-:Y:S02]  /*7510*/  STS.128 [R0], R4 ;  /* 0x0000000400007388 */ /* 0x0005e40000000c00 */
.L_x_1420:
[----:B------:R-:W-:Y:S05]  /*7520*/  BSYNC B1 ;  /* 0x0000000000017941 */ /* 0x000fea0003800000 */
.L_x_1419:
[----:B-12---:R-:W-:-:S05]  /*7530*/  VIADD R4, R17, 0x60 ;  /* 0x0000006011047836 */ /* 0x006fca0000000000 */
[----:B------:R-:W-:-:S13]  /*7540*/  ISETP.GE.AND P0, PT, R4, R32, PT ;  /* 0x000000200400720c */ /* 0x000fda0003f06270 */
        /* <DEDUP_REMOVED lines=8> */
[--C-:B------:R-:W-:Y:S01]  /*75d0*/  SHF.R.U64 R29, R26, 0x10, R27.reuse ;  /* 0x000000101a1d7819 */ /* 0x100fe2000000121b */
[--C-:B------:R-:W-:Y:S01]  /*75e0*/  HADD2.F32 R24, -RZ, R33.reuse.H1_H1 ;  /* 0x30000021ff187230 */ /* 0x100fe20000004100 */
[----:B------:R-:W-:Y:S01]  /*75f0*/  SHF.R.U32.HI R26, RZ, 0x10, R27 ;  /* 0x00000010ff1a7819 */ /* 0x000fe2000001161b */
[----:B------:R-:W-:Y:S01]  /*7600*/  HADD2.F32 R33, -RZ, R33.H0_H0 ;  /* 0x20000021ff217230 */ /* 0x000fe20000004100 */
[--C-:B------:R-:W-:Y:S02]  /*7610*/  SHF.R.U32.HI R25, RZ, 0x10, R13.reuse ;  /* 0x00000010ff197819 */ /* 0x100fe4000001160d */
[----:B------:R-:W-:Y:S01]  /*7620*/  SHF.R.U64 R34, R12, 0x10, R13 ;  /* 0x000000100c227819 */ /* 0x000fe2000000120d */
[----:B------:R-:W-:Y:S02]  /*7630*/  HADD2.F32 R26, -RZ, R26.H0_H0 ;  /* 0x2000001aff1a7230 */ /* 0x000fe40000004100 */
[----:B------:R-:W-:-:S02]  /*7640*/  HADD2.F32 R25, -RZ, R25.H0_H0 ;  /* 0x20000019ff197230 */ /* 0x000fc40000004100 */
[--C-:B-1----:R-:W-:Y:S02]  /*7650*/  HADD2.F32 R21, -RZ, R7.reuse.H1_H1 ;  /* 0x30000007ff157230 */ /* 0x102fe40000004100 */
[----:B------:R-:W-:Y:S02]  /*7660*/  HADD2.F32 R20, -RZ, R7.H0_H0 ;  /* 0x20000007ff147230 */ /* 0x000fe40000004100 */
[--C-:B------:R-:W-:Y:S02]  /*7670*/  HADD2.F32 R7, -RZ, R4.reuse.H0_H0 ;  /* 0x20000004ff077230 */ /* 0x100fe40000004100 */
[C---:B------:R-:W-:Y:S01]  /*7680*/  FMUL.FTZ R27, R21.reuse, R26 ;  /* 0x0000001a151b7220 */ /* 0x040fe20000410000 */
[----:B------:R-:W-:Y:S01]  /*7690*/  FMUL.FTZ R21, R21, R25 ;  /* 0x0000001915157220 */ /* 0x000fe20000410000 */
[----:B------:R-:W-:Y:S02]  /*76a0*/  HADD2.F32 R4, -RZ, R4.H1_H1 ;  /* 0x30000004ff047230 */ /* 0x000fe40000004100 */
[----:B------:R-:W-:-:S02]  /*76b0*/  HADD2.F32 R12, -RZ, R6.H0_H0 ;  /* 0x20000006ff0c7230 */ /* 0x000fc40000004100 */
[----:B------:R-:W-:Y:S01]  /*76c0*/  FFMA.FTZ R32, R20, R26, R21 ;  /* 0x0000001a14207223 */ /* 0x000fe20000010015 */
[----:B------:R-:W-:Y:S02]  /*76d0*/  HADD2.F32 R13, -RZ, R6.H1_H1 ;  /* 0x30000006ff0d7230 */ /* 0x000fe40000004100 */
[----:B------:R-:W-:Y:S01]  /*76e0*/  FMUL.FTZ R28, R4, R33 ;  /* 0x00000021041c7220 */ /* 0x000fe20000410000 */
[----:B------:R-:W-:Y:S02]  /*76f0*/  HADD2.F32 R21, -RZ, R31.H0_H0 ;  /* 0x2000001fff157230 */ /* 0x000fe40000004100 */
[----:B------:R-:W-:Y:S01]  /*7700*/  FFMA.FTZ R27, R20, R25, -R27 ;  /* 0x00000019141b7223 */ /* 0x000fe2000001081b */
[----:B------:R-:W-:Y:S02]  /*7710*/  HADD2.F32 R6, -RZ, R5.H0_H0 ;  /* 0x20000005ff067230 */ /* 0x000fe40000004100 */
[----:B------:R-:W-:Y:S01]  /*7720*/  FMUL.FTZ R26, R4, R24 ;  /* 0x00000018041a7220 */ /* 0x000fe20000410000 */
[----:B------:R-:W-:-:S02]  /*7730*/  HADD2.F32 R31, -RZ, R31.H1_H1 ;  /* 0x3000001fff1f7230 */ /* 0x000fc40000004100 */
[C---:B------:R-:W-:Y:S01]  /*7740*/  FFMA.FTZ R28, R7.reuse, R24, -R28 ;  /* 0x00000018071c7223 */ /* 0x040fe2000001081c */
[----:B------:R-:W-:Y:S02]  /*7750*/  HADD2.F32 R5, -RZ, R5.H1_H1 ;  /* 0x30000005ff057230 */ /* 0x000fe40000004100 */
[----:B------:R-:W-:Y:S01]  /*7760*/  FFMA.FTZ R33, R7, R33, R26 ;  /* 0x0000002107217223 */ /* 0x000fe2000001001a */
[----:B------:R-:W-:Y:S02]  /*7770*/  HADD2.F32 R20, -RZ, R29.H0_H0 ;  /* 0x2000001dff147230 */ /* 0x000fe40000004100 */
[C---:B------:R-:W-:Y:S01]  /*7780*/  FMUL.FTZ R25, R13.reuse, R21 ;  /* 0x000000150d197220 */ /* 0x040fe20000410000 */
[----:B------:R-:W-:Y:S02]  /*7790*/  HADD2.F32 R4, -RZ, R34.H0_H0 ;  /* 0x20000022ff047230 */ /* 0x000fe40000004100 */
[-C--:B------:R-:W-:Y:S01]  /*77a0*/  FMUL.FTZ R24, R13, R31.reuse ;  /* 0x0000001f0d187220 */ /* 0x080fe20000410000 */
        /* <DEDUP_REMOVED lines=10> */
[----:B------:R1:W-:Y:S02]  /*7850*/  STS.128 [R3+0xb400], R4 ;  /* 0x00b4000403007388 */ /* 0x0003e40000000c00 */
.L_x_1425:
[----:B------:R-:W-:Y:S05]  /*7860*/  BSYNC B1 ;  /* 0x0000000000017941 */ /* 0x000fea0003800000 */
.L_x_1424:
[----:B------:R-:W-:Y:S05]  /*7870*/  @P1 BRA `(.L_x_1423) ;  /* 0x0000001400e81947 */ /* 0x000fea0003800000 */
[----:B-1----:R-:W1:Y:S01]  /*7880*/  LDS.128 R4, [R0+0x3000] ;  /* 0x0030000000047984 */ /* 0x002e620000000c00 */
[----:B------:R-:W-:Y:S01]  /*7890*/  SHF.R.U32.HI R20, RZ, 0x10, R9 ;  /* 0x00000010ff147819 */ /* 0x000fe20000011609 */
[--C-:B------:R-:W-:Y:S01]  /*78a0*/  HADD2.F32 R13, -RZ, R14.reuse.H0_H0 ;  /* 0x2000000eff0d7230 */ /* 0x100fe20000004100 */
[--C-:B------:R-:W-:Y:S01]  /*78b0*/  SHF.R.U32.HI R12, RZ, 0x10, R11.reuse ;  /* 0x00000010ff0c7819 */ /* 0x100fe2000001160b */
[----:B------:R-:W-:Y:S01]  /*78c0*/  HADD2.F32 R14, -RZ, R14.H1_H1 ;  /* 0x3000000eff0e7230 */ /* 0x000fe20000004100 */
[----:B------:R-:W-:Y:S01]  /*78d0*/  SHF.R.U64 R26, R10, 0x10, R11 ;  /* 0x000000100a1a7819 */ /* 0x000fe2000000120b */
[----:B------:R-:W-:Y:S01]  /*78e0*/  HADD2.F32 R20, -RZ, R20.H0_H0 ;  /* 0x20000014ff147230 */ /* 0x000fe20000004100 */
[----:B------:R-:W-:Y:S01]  /*78f0*/  SHF.R.U64 R25, R8, 0x10, R9 ;  /* 0x0000001008197819 */ /* 0x000fe20000001209 */
[----:B------:R-:W-:Y:S02]  /*7900*/  HADD2.F32 R12, -RZ, R12.H0_H0 ;  /* 0x2000000cff0c7230 */ /* 0x000fe40000004100 */
[----:B------:R-:W-:-:S02]  /*7910*/  HADD2.F32 R11, -RZ, R15.H0_H0 ;  /* 0x2000000fff0b7230 */ /* 0x000fc40000004100 */
[----:B------:R-:W-:Y:S02]  /*7920*/  HADD2.F32 R15, -RZ, R15.H1_H1 ;  /* 0x3000000fff0f7230 */ /* 0x000fe40000004100 */
[--C-:B-1----:R-:W-:Y:S02]  /*7930*/  HADD2.F32 R10, -RZ, R7.reuse.H1_H1 ;  /* 0x30000007ff0a7230 */ /* 0x102fe40000004100 */
[--C-:B------:R-:W-:Y:S02]  /*7940*/  HADD2.F32 R3, -RZ, R4.reuse.H0_H0 ;  /* 0x20000004ff037230 */ /* 0x100fe40000004100 */
[----:B------:R-:W-:Y:S02]  /*7950*/  HADD2.F32 R9, -RZ, R7.H0_H0 ;  /* 0x20000007ff097230 */ /* 0x000fe40000004100 */
[C---:B------:R-:W-:Y:S01]  /*7960*/  FMUL.FTZ R24, R10.reuse, R20 ;  /* 0x000000140a187220 */ /* 0x040fe20000410000 */
[----:B------:R-:W-:Y:S02]  /*7970*/  HADD2.F32 R4, -RZ, R4.H1_H1 ;  /* 0x30000004ff047230 */ /* 0x000fe40000004100 */
[----:B------:R-:W-:Y:S01]  /*7980*/  FMUL.FTZ R21, R10, R12 ;  /* 0x0000000c0a157220 */ /* 0x000fe20000410000 */
[----:B------:R-:W-:-:S02]  /*7990*/  HADD2.F32 R7, -RZ, R6.H0_H0 ;  /* 0x20000006ff077230 */ /* 0x000fc40000004100 */
[C---:B------:R-:W-:Y:S01]  /*79a0*/  FFMA.FTZ R24, R9.reuse, R12, -R24 ;  /* 0x0000000c09187223 */ /* 0x040fe20000010818 */
[----:B------:R-:W-:Y:S02]  /*79b0*/  HADD2.F32 R8, -RZ, R6.H1_H1 ;  /* 0x30000006ff087230 */ /* 0x000fe40000004100 */
[C---:B------:R-:W-:Y:S01]  /*79c0*/  FMUL.FTZ R10, R4.reuse, R13 ;  /* 0x0000000d040a7220 */ /* 0x040fe20000410000 */
[--C-:B------:R-:W-:Y:S02]  /*79d0*/  HADD2.F32 R6, -RZ, R5.reuse.H0_H0 ;  /* 0x20000005ff067230 */ /* 0x100fe40000004100 */
[----:B------:R-:W-:Y:S01]  /*79e0*/  FFMA.FTZ R21, R9, R20, R21 ;  /* 0x0000001409157223 */ /* 0x000fe20000010015 */
[-C--:B------:R-:W-:Y:S01]  /*79f0*/  FMUL.FTZ R12, R4, R11.reuse ;  /* 0x0000000b040c7220 */ /* 0x080fe20000410000 */
[----:B------:R-:W-:Y:S02]  /*7a00*/  HADD2.F32 R5, -RZ, R5.H1_H1 ;  /* 0x30000005ff057230 */ /* 0x000fe40000004100 */
[----:B------:R-:W-:Y:S01]  /*7a10*/  FFMA.FTZ R10, R3, R11, -R10 ;  /* 0x0000000b030a7223 */ /* 0x000fe2000001080a */
[----:B------:R-:W-:-:S02]  /*7a20*/  HADD2.F32 R9, -RZ, R25.H0_H0 ;  /* 0x20000019ff097230 */ /* 0x000fc40000004100 */
[----:B------:R-:W-:Y:S01]  /*7a30*/  FFMA.FTZ R3, R3, R13, R12 ;  /* 0x0000000d03037223 */ /* 0x000fe2000001000c */
[----:B------:R-:W-:Y:S02]  /*7a40*/  HADD2.F32 R4, -RZ, R26.H0_H0 ;  /* 0x2000001aff047230 */ /* 0x000fe40000004100 */
[C---:B------:R-:W-:Y:S01]  /*7a50*/  FMUL.FTZ R12, R8.reuse, R14 ;  /* 0x0000000e080c7220 */ /* 0x040fe20000410000 */
[----:B------:R-:W-:Y:S01]  /*7a60*/  FMUL.FTZ R13, R8, R15 ;  /* 0x0000000f080d7220 */ /* 0x000fe20000410000 */
[C---:B------:R-:W-:Y:S01]  /*7a70*/  FMUL.FTZ R11, R5.reuse, R9 ;  /* 0x00000009050b7220 */ /* 0x040fe20000410000 */
[----:B------:R-:W-:Y:S01]  /*7a80*/  FMUL.FTZ R8, R5, R4 ;  /* 0x0000000405087220 */ /* 0x000fe20000410000 */
[C---:B------:R-:W-:Y:S01]  /*7a90*/  FFMA.FTZ R12, R7.reuse, R15, -R12 ;  /* 0x0000000f070c7223 */ /* 0x040fe2000001080c */
[----:B------:R-:W-:Y:S01]  /*7aa0*/  FFMA.FTZ R13, R7, R14, R13 ;  /* 0x0000000e070d7223 */ /* 0x000fe2000001000d */
[C---:B------:R-:W-:Y:S01]  /*7ab0*/  FFMA.FTZ R5, R6.reuse, R4, -R11 ;  /* 0x0000000406057223 */ /* 0x040fe2000001080b */
[----:B------:R-:W-:Y:S01]  /*7ac0*/  FFMA.FTZ R8, R6, R9, R8 ;  /* 0x0000000906087223 */ /* 0x000fe20000010008 */
[----:B------:R-:W-:-:S02]  /*7ad0*/  F2FP.F16.F32.PACK_AB R7, R21, R24 ;  /* 0x000000181507723e */ /* 0x000fc400000000ff */
[----:B------:R-:W-:Y:S02]  /*7ae0*/  F2FP.F16.F32.PACK_AB R6, R13, R12 ;  /* 0x0000000c0d06723e */ /* 0x000fe400000000ff */
[----:B------:R-:W-:Y:S02]  /*7af0*/  F2FP.F16.F32.PACK_AB R4, R3, R10 ;  /* 0x0000000a0304723e */ /* 0x000fe400000000ff */
[----:B------:R-:W-:-:S05]  /*7b00*/  F2FP.F16.F32.PACK_AB R5, R8, R5 ;  /* 0x000000050805723e */ /* 0x000fca00000000ff */
[----:B------:R2:W-:Y:S01]  /*7b10*/  STS.128 [R0+0x3000], R4 ;  /* 0x0030000400007388 */ /* 0x0005e20000000c00 */
[----:B------:R-:W-:Y:S05]  /*7b20*/  BRA `(.L_x_1423) ;  /* 0x00000014003c7947 */ /* 0x000fea0003800000 */
.L_x_1410:
[----:B------:R-:W1:Y:S01]  /*7b30*/  S2R R0, SR_TID.X ;  /* 0x0000000000007919 */ /* 0x000e620000002100 */
[----:B------:R-:W2:Y:S01]  /*7b40*/  LDC R32, c[0x0][0x448] ;  /* 0x00011200ff207b82 */ /* 0x000ea20000000800 */
[----:B------:R-:W-:Y:S01]  /*7b50*/  ULDC.64 UR4, c[0x0][0x3f8] ;  /* 0x0000fe0000047ab9 */ /* 0x000fe20000000a00 */
[----:B------:R-:W-:Y:S01]  /*7b60*/  ULDC.64 UR6, c[0x0][0x408] ;  /* 0x0001020000067ab9 */ /* 0x000fe20000000a00 */
[----:B------:R-:W-:Y:S01]  /*7b70*/  IMAD.MOV.U32 R27, RZ, RZ, R29 ;  /* 0x000000ffff1b7224 */ /* 0x000fe200078e001d */
[----:B------:R-:W-:Y:S01]  /*7b80*/  SHF.R.S32.HI R43, RZ, 0x1f, R18 ;  /* 0x0000001fff2b7819 */ /* 0x000fe20000011412 */
[----:B------:R-:W-:Y:S01]  /*7b90*/  IMAD.MOV.U32 R4, RZ, RZ, R24 ;  /* 0x000000ffff047224 */ /* 0x000fe200078e0018 */
[----:B--2---:R-:W-:Y:S01]  /*7ba0*/  ISETP.NE.AND P0, PT, R32, 0x1, PT ;  /* 0x000000012000780c */ /* 0x004fe20003f05270 */
[----:B-1----:R-:W-:-:S05]  /*7bb0*/  VIADD R0, R0, 0xffffff80 ;  /* 0xffffff8000007836 */ /* 0x002fca0000000000 */
[----:B------:R-:W-:-:S07]  /*7bc0*/  SHF.R.S32.HI R3, RZ, 0x1f, R0 ;  /* 0x0000001fff037819 */ /* 0x000fce0000011400 */
[----:B------:R-:W1:Y:S01]  /*7bd0*/  @P0 LDC R5, c[0x0][0x450] ;  /* 0x00011400ff050b82 */ /* 0x000e620000000800 */
[----:B------:R-:W-:-:S04]  /*7be0*/  LEA.HI R3, R3, R0, RZ, 0x2 ;  /* 0x0000000003037211 */ /* 0x000fc800078f10ff */
[----:B------:R-:W-:-:S05]  /*7bf0*/  LOP3.LUT R3, R3, 0xfffffffc, RZ, 0xc0, !PT ;  /* 0xfffffffc03037812 */ /* 0x000fca00078ec0ff */
[----:B------:R-:W-:Y:S02]  /*7c00*/  IMAD.IADD R3, R0, 0x1, -R3 ;  /* 0x0000000100037824 */ /* 0x000fe400078e0a03 */
[----:B------:R-:W2:Y:S02]  /*7c10*/  @P0 LDC R0, c[0x0][0x44c] ;  /* 0x00011300ff000b82 */ /* 0x000ea40000000800 */
[----:B------:R-:W-:-:S04]  /*7c20*/  IMAD R3, R3, 0x60, R39 ;  /* 0x0000006003037824 */ /* 0x000fc800078e0227 */
[----:B--2---:R-:W-:-:S05]  /*7c30*/  @P0 IMAD.HI.U32 R0, R3, R0, RZ ;  /* 0x0000000003000227 */ /* 0x004fca00078e00ff */
[----:B-1----:R-:W-:Y:S01]  /*7c40*/  @P0 SHF.R.U32.HI R3, RZ, R5, R0 ;  /* 0x00000005ff030219 */ /* 0x002fe20000011600 */
[----:B------:R-:W-:-:S03]  /*7c50*/  IMAD.MOV.U32 R5, RZ, RZ, R31 ;  /* 0x000000ffff057224 */ /* 0x000fc600078e001f */
[----:B------:R-:W-:Y:S01]  /*7c60*/  SHF.R.S32.HI R0, RZ, 0x1f, R3 ;  /* 0x0000001fff007819 */ /* 0x000fe20000011403 */
[----:B------:R-:W-:-:S04]  /*7c70*/  IMAD.WIDE.U32 R26, R3, UR4, R26 ;  /* 0x00000004031a7c25 */ /* 0x000fc8000f8e001a */
[C---:B------:R-:W-:Y:S02]  /*7c80*/  IMAD R6, R0.reuse, UR4, RZ ;  /* 0x0000000400067c24 */ /* 0x040fe4000f8e02ff */
[----:B------:R-:W-:Y:S02]  /*7c90*/  IMAD R0, R0, UR6, RZ ;  /* 0x0000000600007c24 */ /* 0x000fe4000f8e02ff */
[C---:B------:R-:W-:Y:S01]  /*7ca0*/  IMAD R7, R3.reuse, UR5, R6 ;  /* 0x0000000503077c24 */ /* 0x040fe2000f8e0206 */
[----:B------:R-:W-:Y:S01]  /*7cb0*/  ULDC.64 UR4, c[0x0][0x3e8] ;  /* 0x0000fa0000047ab9 */ /* 0x000fe20000000a00 */
[C---:B------:R-:W-:Y:S01]  /*7cc0*/  IMAD.WIDE.U32 R4, R3.reuse, UR6, R4 ;  /* 0x0000000603047c25 */ /* 0x040fe2000f8e0004 */
[----:B------:R-:W-:Y:S01]  /*7cd0*/  LEA R25, P0, R26, UR4, 0x1 ;  /* 0x000000041a197c11 */ /* 0x000fe2000f8008ff */
[----:B------:R-:W-:Y:S02]  /*7ce0*/  UMOV UR4, 0xffffffff ;  /* 0xffffffff00047882 */ /* 0x000fe40000000000 */
[----:B------:R-:W-:Y:S01]  /*7cf0*/  IMAD R3, R3, UR7, R0 ;  /* 0x0000000703037c24 */ /* 0x000fe2000f8e0200 */
[----:B------:R-:W-:Y:S01]  /*7d00*/  ULDC.64 UR6, c[0x0][0x400] ;  /* 0x0001000000067ab9 */ /* 0x000fe20000000a00 */
[----:B------:R-:W-:Y:S01]  /*7d10*/  IMAD.IADD R7, R27, 0x1, R7 ;  /* 0x000000011b077824 */ /* 0x000fe200078e0207 */
[----:B------:R-:W-:Y:S01]  /*7d20*/  LEA R27, P1, R4, UR6, 0x1 ;  /* 0x00000006041b7c11 */ /* 0x000fe2000f8208ff */
[----:B------:R-:W-:-:S03]  /*7d30*/  IMAD.IADD R3, R5, 0x1, R3 ;  /* 0x0000000105037824 */ /* 0x000fc600078e0203 */
[----:B------:R-:W-:Y:S02]  /*7d40*/  LEA.HI.X R26, R26, UR5, R7, 0x1, P0 ;  /* 0x000000051a1a7c11 */ /* 0x000fe400080f0c07 */
[----:B------:R-:W-:Y:S01]  /*7d50*/  LEA.HI.X R24, R4, UR7, R3, 0x1, P1 ;  /* 0x0000000704187c11 */ /* 0x000fe200088f0c03 */
[----:B------:R-:W-:Y:S06]  /*7d60*/  BRA.DIV UR4, `(.L_x_1426) ;  /* 0x0000015e04747947 */ /* 0x000fec000b800000 */
[----:B------:R-:W2:Y:S01]  /*7d70*/  LDL R6, [R1+0x4] ;  /* 0x0000040001067983 */ /* 0x000ea20000100800 */
[----:B------:R-:W1:Y:S03]  /*7d80*/  LDC R41, c[0x0][0x3f4] ;  /* 0x0000fd00ff297b82 */ /* 0x000e660000000800 */
[----:B------:R-:W3:Y:S04]  /*7d90*/  SHFL.IDX PT, R3, R25, RZ, 0x1c1f ;  /* 0x001c1fff19037589 */ /* 0x000ee800000e0000 */
[----:B------:R-:W4:Y:S04]  /*7da0*/  SHFL.IDX PT, R0, R26, RZ, 0x1c1f ;  /* 0x001c1fff1a007589 */ /* 0x000f2800000e0000 */
[----:B0-----:R-:W0:Y:S04]  /*7db0*/  SHFL.IDX PT, R14, R27, RZ, 0x1c1f ;  /* 0x001c1fff1b0e7589 */ /* 0x001e2800000e0000 */
[----:B------:R-:W5:Y:S01]  /*7dc0*/  SHFL.IDX PT, R4, R24, RZ, 0x1c1f ;  /* 0x001c1fff18047589 */ /* 0x000f6200000e0000 */
[----:B-1----:R-:W-:Y:S01]  /*7dd0*/  ISETP.GE.AND P0, PT, R18, R41, PT ;  /* 0x000000291200720c */ /* 0x002fe20003f06270 */
[----:B--2---:R-:W-:-:S05]  /*7de0*/  IMAD R32, R6, R32, RZ ;  /* 0x0000002006207224 */ /* 0x004fca00078e02ff */
[----:B------:R-:W-:-:S13]  /*7df0*/  ISETP.GE.OR P1, PT, R39, R32, P0 ;  /* 0x000000202700720c */ /* 0x000fda0000726670 */
[C---:B------:R-:W-:Y:S01]  /*7e00*/  @!P1 IMAD.SHL.U32 R5, R18.reuse, 0x2, RZ ;  /* 0x0000000212059824 */ /* 0x040fe200078e00ff */
[----:B------:R-:W-:-:S04]  /*7e10*/  @!P1 SHF.L.U64.HI R21, R18, 0x1, R43 ;  /* 0x0000000112159819 */ /* 0x000fc8000001022b */
[----:B---3--:R-:W-:-:S05]  /*7e20*/  @!P1 IADD3 R6, P2, R3, R5, RZ ;  /* 0x0000000503069210 */ /* 0x008fca0007f5e0ff */
[----:B----4-:R-:W-:-:S05]  /*7e30*/  @!P1 IMAD.X R7, R0, 0x1, R21, P2 ;  /* 0x0000000100079824 */ /* 0x010fca00010e0615 */
[----:B------:R-:W2:Y:S01]  /*7e40*/  @!P1 LD.E.128 R8, desc[UR38][R6.64] ;  /* 0x0000002606089980 */ /* 0x000ea2000c101d00 */
[----:B0-----:R-:W-:-:S05]  /*7e50*/  @!P1 IADD3 R14, P2, R14, R5, RZ ;  /* 0x000000050e0e9210 */ /* 0x001fca0007f5e0ff */
[----:B-----5:R-:W-:-:S04]  /*7e60*/  @!P1 IMAD.X R3, R4, 0x1, R21, P2 ;  /* 0x0000000104039824 */ /* 0x020fc800010e0615 */
[----:B------:R-:W-:-:S05]  /*7e70*/  @!P1 IMAD.MOV.U32 R15, RZ, RZ, R3 ;  /* 0x000000ffff0f9224 */ /* 0x000fca00078e0003 */
[----:B------:R0:W3:Y:S01]  /*7e80*/  @!P1 LD.E.128 R4, desc[UR38][R14.64] ;  /* 0x000000260e049980 */ /* 0x0000e2000c101d00 */
[----:B------:R-:W-:Y:S02]  /*7e90*/  CS2R R34, SRZ ;  /* 0x0000000000227805 */ /* 0x000fe4000001ff00 */
[----:B------:R-:W-:Y:S02]  /*7ea0*/  CS2R R20, SRZ ;  /* 0x0000000000147805 */ /* 0x000fe4000001ff00 */
[----:B------:R-:W-:Y:S01]  /*7eb0*/  CS2R R28, SRZ ;  /* 0x00000000001c7805 */ /* 0x000fe2000001ff00 */
[----:B------:R-:W1:Y:S01]  /*7ec0*/  SHFL.IDX PT, R24, R24, 0x1, 0x1c1f ;  /* 0x003c1f0018187f89 */ /* 0x000e6200000e0000 */
[----:B------:R-:W-:-:S03]  /*7ed0*/  CS2R R36, SRZ ;  /* 0x0000000000247805 */ /* 0x000fc6000001ff00 */
[----:B0-----:R0:W4:Y:S01]  /*7ee0*/  SHFL.IDX PT, R14, R27, 0x1, 0x1c1f ;  /* 0x003c1f001b0e7f89 */ /* 0x00112200000e0000 */
[----:B--2---:R-:W-:Y:S02]  /*7ef0*/  @!P1 IMAD.MOV.U32 R34, RZ, RZ, R8 ;  /* 0x000000ffff229224 */ /* 0x004fe400078e0008 */
[----:B------:R-:W-:Y:S02]  /*7f00*/  @!P1 IMAD.MOV.U32 R35, RZ, RZ, R9 ;  /* 0x000000ffff239224 */ /* 0x000fe400078e0009 */
[----:B------:R-:W-:Y:S02]  /*7f10*/  IMAD.MOV.U32 R0, RZ, RZ, R34 ;  /* 0x000000ffff007224 */ /* 0x000fe400078e0022 */
[----:B------:R-:W-:Y:S02]  /*7f20*/  IMAD.MOV.U32 R3, RZ, RZ, R35 ;  /* 0x000000ffff037224 */ /* 0x000fe400078e0023 */
[----:B------:R-:W-:Y:S01]  /*7f30*/  @!P1 IMAD.MOV.U32 R36, RZ, RZ, R10 ;  /* 0x000000ffff249224 */ /* 0x000fe200078e000a */
[----:B------:R-:W-:Y:S01]  /*7f40*/  PRMT R42, R0, 0x7610, R42 ;  /* 0x00007610002a7816 */ /* 0x000fe2000000002a */
[----:B------:R-:W-:Y:S01]  /*7f50*/  @!P1 IMAD.MOV.U32 R37, RZ, RZ, R11 ;  /* 0x000000ffff259224 */ /* 0x000fe200078e000b */
[----:B------:R-:W-:Y:S01]  /*7f60*/  PRMT R45, R45, 0x5410, R3 ;  /* 0x000054102d2d7816 */ /* 0x000fe20000000003 */
[----:B------:R0:W2:Y:S01]  /*7f70*/  SHFL.IDX PT, R0, R26, 0x1, 0x1c1f ;  /* 0x003c1f001a007f89 */ /* 0x0000a200000e0000 */
[----:B------:R-:W-:-:S02]  /*7f80*/  IMAD.MOV.U32 R8, RZ, RZ, R36 ;  /* 0x000000ffff087224 */ /* 0x000fc400078e0024 */
[----:B---3--:R-:W-:Y:S01]  /*7f90*/  @!P1 IMAD.MOV.U32 R20, RZ, RZ, R4 ;  /* 0x000000ffff149224 */ /* 0x008fe200078e0004 */
[----:B------:R0:W3:Y:S01]  /*7fa0*/  SHFL.IDX PT, R3, R25, 0x1, 0x1c1f ;  /* 0x003c1f0019037f89 */ /* 0x0000e200000e0000 */
[----:B------:R-:W-:Y:S02]  /*7fb0*/  @!P1 IMAD.MOV.U32 R21, RZ, RZ, R5 ;  /* 0x000000ffff159224 */ /* 0x000fe400078e0005 */
[----:B------:R-:W-:Y:S02]  /*7fc0*/  @!P1 IMAD.MOV.U32 R28, RZ, RZ, R6 ;  /* 0x000000ffff1c9224 */ /* 0x000fe400078e0006 */
[----:B------:R-:W-:Y:S02]  /*7fd0*/  @!P1 IMAD.MOV.U32 R29, RZ, RZ, R7 ;  /* 0x000000ffff1d9224 */ /* 0x000fe400078e0007 */
[----:B------:R-:W-:Y:S02]  /*7fe0*/  IMAD.MOV.U32 R4, RZ, RZ, R20 ;  /* 0x000000ffff047224 */ /* 0x000fe400078e0014 */
[----:B------:R-:W-:-:S02]  /*7ff0*/  IMAD.MOV.U32 R5, RZ, RZ, R21 ;  /* 0x000000ffff057224 */ /* 0x000fc400078e0015 */
[----:B------:R-:W-:Y:S02]  /*8000*/  IMAD.MOV.U32 R6, RZ, RZ, R28 ;  /* 0x000000ffff067224 */ /* 0x000fe400078e001c */
[----:B------:R-:W-:Y:S01]  /*8010*/  IMAD.MOV.U32 R9, RZ, RZ, R37 ;  /* 0x000000ffff097224 */ /* 0x000fe200078e0025 */
[----:B------:R-:W-:Y:S01]  /*8020*/  PRMT R45, R5, 0x7610, R45 ;  /* 0x00007610052d7816 */ /* 0x000fe2000000002d */
[----:B------:R-:W-:Y:S01]  /*8030*/  IMAD.MOV.U32 R7, RZ, RZ, R29 ;  /* 0x000000ffff077224 */ /* 0x000fe200078e001d */
[----:B------:R-:W-:Y:S02]  /*8040*/  PRMT R56, R4, 0x5410, R6 ;  /* 0x0000541004387816 */ /* 0x000fe40000000006 */
[----:B------:R-:W-:Y:S02]  /*8050*/  CS2R R4, SRZ ;  /* 0x0000000000047805 */ /* 0x000fe4000001ff00 */
[----:B------:R-:W-:Y:S02]  /*8060*/  PRMT R31, R8, 0x5410, R9 ;  /* 0x00005410081f7816 */ /* 0x000fe40000000009 */
[----:B012-4-:R-:W-:-:S07]  /*8070*/  PRMT R42, R42, 0x5410, R7 ;  /* 0x000054102a2a7816 */ /* 0x017fce0000000007 */
.L_x_1702:
[----:B------:R-:W2:Y:S01]  /*8080*/  LDL R7, [R1+0x48] ;  /* 0x0000480001077983 */ /* 0x000ea20000100800 */
[----:B------:R-:W-:Y:S01]  /*8090*/  VIADD R39, R39, 0x60 ;  /* 0x0000006027277836 */ /* 0x000fe20000000000 */
[----:B------:R-:W-:Y:S01]  /*80a0*/  BSSY B1, `(.L_x_1427) ;  /* 0x0000016000017945 */ /* 0x000fe20003800000 */
[----:B------:R-:W-:Y:S02]  /*80b0*/  CS2R R8, SRZ ;  /* 0x0000000000087805 */ /* 0x000fe4000001ff00 */
[----:B------:R-:W-:Y:S02]  /*80c0*/  CS2R R10, SRZ ;  /* 0x00000000000a7805 */ /* 0x000fe4000001ff00 */
[----:B------:R-:W-:Y:S02]  /*80d0*/  ISETP.GE.AND P1, PT, R39, R32, PT ;  /* 0x000000202700720c */ /* 0x000fe40003f26270 */
[----:B--2---:R-:W-:-:S04]  /*80e0*/  LEA.HI R6, R7, R7, RZ, 0x1 ;  /* 0x0000000707067211 */ /* 0x004fc800078f08ff */
[----:B------:R-:W-:-:S05]  /*80f0*/  LOP3.LUT R6, R6, 0xfffffffe, RZ, 0xc0, !PT ;  /* 0xfffffffe06067812 */ /* 0x000fca00078ec0ff */
[----:B------:R-:W-:Y:S01]  /*8100*/  IMAD.IADD R13, R7, 0x1, -R6 ;  /* 0x00000001070d7824 */ /* 0x000fe200078e0a06 */
[----:B------:R-:W-:-:S04]  /*8110*/  CS2R R6, SRZ ;  /* 0x0000000000067805 */ /* 0x000fc8000001ff00 */
[----:B------:R-:W-:Y:S01]  /*8120*/  SHF.L.U32 R13, R13, 0x1f, RZ ;  /* 0x0000001f0d0d7819 */ /* 0x000fe200000006ff */
[----:B------:R-:W-:Y:S06]  /*8130*/  @P1 BRA `(.L_x_1428) ;  /* 0x0000000000301947 */ /* 0x000fec0003800000 */
[----:B------:R-:W-:Y:S02]  /*8140*/  CS2R R6, SRZ ;  /* 0x0000000000067805 */ /* 0x000fe4000001ff00 */
[----:B------:R-:W-:Y:S02]  /*8150*/  CS2R R8, SRZ ;  /* 0x0000000000087805 */ /* 0x000fe4000001ff00 */
[----:B------:R-:W-:Y:S01]  /*8160*/  CS2R R10, SRZ ;  /* 0x00000000000a7805 */ /* 0x000fe2000001ff00 */
[----:B------:R-:W-:Y:S06]  /*8170*/  @P0 BRA `(.L_x_1428) ;  /* 0x0000000000200947 */ /* 0x000fec0003800000 */
[C---:B------:R-:W-:Y:S01]  /*8180*/  IMAD.SHL.U32 R4, R18.reuse, 0x2, RZ ;  /* 0x0000000212047824 */ /* 0x040fe200078e00ff */
[----:B------:R-:W-:-:S04]  /*8190*/  SHF.L.U64.HI R5, R18, 0x1, R43 ;  /* 0x0000000112057819 */ /* 0x000fc8000001022b */
[-C--:B---3--:R-:W-:Y:S02]  /*81a0*/  IADD3 R8, P1, R3, R4.reuse, RZ ;  /* 0x0000000403087210 */ /* 0x088fe40007f3e0ff */
[----:B------:R-:W-:-:S03]  /*81b0*/  IADD3 R4, P2, R14, R4, RZ ;  /* 0x000000040e047210 */ /* 0x000fc60007f5e0ff */
[--C-:B------:R-:W-:Y:S02]  /*81c0*/  IMAD.X R9, R0, 0x1, R5.reuse, P1 ;  /* 0x0000000100097824 */ /* 0x100fe400008e0605 */
[----:B------:R-:W-:-:S04]  /*81d0*/  IMAD.X R5, R24, 0x1, R5, P2 ;  /* 0x0000000118057824 */ /* 0x000fc800010e0605 */
[----:B------:R-:W5:Y:S04]  /*81e0*/  LD.E.128 R8, desc[UR38][R8.64] ;  /* 0x0000002608087980 */ /* 0x000f68000c101d00 */
[----:B------:R-:W5:Y:S02]  /*81f0*/  LD.E.128 R4, desc[UR38][R4.64] ;  /* 0x0000002604047980 */ /* 0x000f64000c101d00 */
.L_x_1428:
[----:B------:R-:W-:Y:S05]  /*8200*/  BSYNC B1 ;  /* 0x0000000000017941 */ /* 0x000fea0003800000 */
.L_x_1427:
[----:B------:R-:W0:Y:S01]  /*8210*/  SYNCS.PHASECHK.TRANS64.TRYWAIT P1, [R2+URZ+0x16800], R13 ;  /* 0x0168000d020075a7 */ /* 0x000e22000802017f */
[----:B------:R-:W-:Y:S01]  /*8220*/  IMAD R32, R33, -0xc0, R32 ;  /* 0xffffff4021207824 */ /* 0x000fe200078e0220 */
[----:B------:R-:W-:Y:S01]  /*8230*/  BSSY B1, `(.L_x_1429) ;  /* 0x0000012000017945 */ /* 0x000fe20003800000 */
[C---:B------:R-:W-:Y:S02]  /*8240*/  VIADD R12, R17.reuse, 0x60 ;  /* 0x00000060110c7836 */ /* 0x040fe40000000000 */
[----:B-----5:R-:W-:Y:S01]  /*8250*/  IMAD.MOV.U32 R0, RZ, RZ, R4 ;  /* 0x000000ffff007224 */ /* 0x020fe200078e0004 */
[----:B------:R-:W-:Y:S01]  /*8260*/  VIMNMX R32, R32, 0xc0, PT ;  /* 0x000000c020207848 */ /* 0x000fe20003fe0100 */
[----:B---3--:R-:W-:Y:S02]  /*8270*/  IMAD.MOV.U32 R3, RZ, RZ, R5 ;  /* 0x000000ffff037224 */ /* 0x008fe400078e0005 */
[----:B------:R-:W-:Y:S01]  /*8280*/  IMAD.MOV.U32 R14, RZ, RZ, R9 ;  /* 0x000000ffff0e7224 */ /* 0x000fe200078e0009 */
[-C--:B------:R-:W-:Y:S01]  /*8290*/  ISETP.GE.OR P2, PT, R17, R32.reuse, P0 ;  /* 0x000000201100720c */ /* 0x080fe20000746670 */
[----:B------:R-:W-:Y:S01]  /*82a0*/  IMAD.IADD R39, R18, 0x1, R41 ;  /* 0x0000000112277824 */ /* 0x000fe200078e0229 */
[----:B------:R-:W-:Y:S01]  /*82b0*/  ISETP.GE.OR P0, PT, R12, R32, P0 ;  /* 0x000000200c00720c */ /* 0x000fe20000706670 */
        /* <DEDUP_REMOVED lines=8> */
[----:B0-----:R-:W-:Y:S06]  /*8340*/  @!P1 BRA `(.L_x_1430) ;  /* 0x0000015c00689947 */ /* 0x001fec0003800000 */
.L_x_1703:
[----:B------:R-:W-:Y:S05]  /*8350*/  BSYNC B1 ;  /* 0x0000000000017941 */ /* 0x000fea0003800000 */
.L_x_1429:
[----:B------:R-:W-:Y:S01]  /*8360*/  BSSY B1, `(.L_x_1431) ;  /* 0x0000069000017945 */ /* 0x000fe20003800000 */
[----:B------:R-:W-:Y:S01]  /*8370*/  IMAD.MOV.U32 R0, RZ, RZ, R10 ;  /* 0x000000ffff007224 */ /* 0x000fe200078e000a */
[----:B------:R-:W-:Y:S01]  /*8380*/  LOP3.LUT R39, R39, 0x38, RZ, 0xc0, !PT ;  /* 0x0000003827277812 */ /* 0x000fe200078ec0ff */
[----:B------:R-:W-:Y:S01]  /*8390*/  IMAD.MOV.U32 R3, RZ, RZ, R11 ;  /* 0x000000ffff037224 */ /* 0x000fe200078e000b */
[----:B------:R-:W-:Y:S06]  /*83a0*/  @P2 BRA `(.L_x_1432) ;  /* 0x0000000400902947 */ /* 0x000fec0003800000 */
[----:B------:R-:W2:Y:S01]  /*83b0*/  LDL R12, [R1+0x38] ;  /* 0x00003800010c7983 */ /* 0x000ea20000100800 */
[----:B------:R-:W1:Y:S02]  /*83c0*/  S2R R14, SR_TID.X ;  /* 0x00000000000e7919 */ /* 0x000e640000002100 */
[----:B-1----:R-:W-:-:S05]  /*83d0*/  VIADD R14, R14, 0xffffff80 ;  /* 0xffffff800e0e7836 */ /* 0x002fca0000000000 */
[----:B------:R-:W-:-:S04]  /*83e0*/  SHF.R.S32.HI R25, RZ, 0x1f, R14 ;  /* 0x0000001fff197819 */ /* 0x000fc8000001140e */
[----:B------:R-:W-:-:S04]  /*83f0*/  LEA.HI R25, R25, R14, RZ, 0x5 ;  /* 0x0000000e19197211 */ /* 0x000fc800078f28ff */
[----:B------:R-:W-:Y:S01]  /*8400*/  SHF.R.S32.HI R25, RZ, 0x5, R25 ;  /* 0x00000005ff197819 */ /* 0x000fe20000011419 */
[--C-:B------:R-:W-:Y:S01]  /*8410*/  HADD2.F32 R43, -RZ, R45.reuse.H1_H1 ;  /* 0x3000002dff2b7230 */ /* 0x100fe20000004100 */
[----:B------:R-:W-:Y:S01]  /*8420*/  SHF.R.U64 R55, R34, 0x10, R35 ;  /* 0x0000001022377819 */ /* 0x000fe20000001223 */
[----:B------:R-:W-:Y:S01]  /*8430*/  HADD2.F32 R45, -RZ, R45.H0_H0 ;  /* 0x2000002dff2d7230 */ /* 0x000fe20000004100 */
[--C-:B------:R-:W-:Y:S02]  /*8440*/  SHF.R.U32.HI R44, RZ, 0x10, R21.reuse ;  /* 0x00000010ff2c7819 */ /* 0x100fe40000011615 */
[----:B------:R-:W-:Y:S02]  /*8450*/  SHF.R.U64 R53, R20, 0x10, R21 ;  /* 0x0000001014357819 */ /* 0x000fe40000001215 */
[----:B------:R-:W-:Y:S01]  /*8460*/  SHF.R.U32.HI R46, RZ, 0x10, R35 ;  /* 0x00000010ff2e7819 */ /* 0x000fe20000011623 */
[----:B------:R-:W-:Y:S01]  /*8470*/  HADD2.F32 R44, -RZ, R44.H0_H0 ;  /* 0x2000002cff2c7230 */ /* 0x000fe20000004100 */
[----:B------:R-:W-:-:S02]  /*8480*/  SHF.R.U64 R54, R36, 0x10, R37 ;  /* 0x0000001024367819 */ /* 0x000fc40000001225 */
[--C-:B------:R-:W-:Y:S02]  /*8490*/  SHF.R.U32.HI R50, RZ, 0x10, R29.reuse ;  /* 0x00000010ff327819 */ /* 0x100fe4000001161d */
[----:B------:R-:W-:Y:S02]  /*84a0*/  SHF.R.U64 R51, R28, 0x10, R29 ;  /* 0x000000101c337819 */ /* 0x000fe4000000121d */
[----:B------:R-:W-:Y:S01]  /*84b0*/  SHF.R.U32.HI R52, RZ, 0x10, R37 ;  /* 0x00000010ff347819 */ /* 0x000fe20000011625 */
[----:B--2---:R-:W-:-:S05]  /*84c0*/  IMAD.SHL.U32 R12, R12, 0x40, RZ ;  /* 0x000000400c0c7824 */ /* 0x004fca00078e00ff */
[----:B------:R-:W-:-:S04]  /*84d0*/  LOP3.LUT R24, R12, 0x1c0, RZ, 0xc0, !PT ;  /* 0x000001c00c187812 */ /* 0x000fc800078ec0ff */
[----:B------:R-:W-:Y:S02]  /*84e0*/  SHF.R.U32.HI R15, RZ, 0x3, R24 ;  /* 0x00000003ff0f7819 */ /* 0x000fe40000011618 */
[----:B------:R-:W-:Y:S02]  /*84f0*/  LOP3.LUT R12, R24, 0x38, R18, 0xf8, !PT ;  /* 0x00000038180c7812 */ /* 0x000fe400078ef812 */
[----:B------:R-:W-:Y:S02]  /*8500*/  LOP3.LUT R24, R15, R39, R24, 0x1e, !PT ;  /* 0x000000270f187212 */ /* 0x000fe400078e1e18 */
[----:B------:R-:W-:-:S03]  /*8510*/  LOP3.LUT R12, R12, R15, RZ, 0x3c, !PT ;  /* 0x0000000f0c0c7212 */ /* 0x000fc600078e3cff */
[C---:B------:R-:W-:Y:S02]  /*8520*/  IMAD R41, R25.reuse, 0x200, R24 ;  /* 0x0000020019297824 */ /* 0x040fe400078e0218 */
[----:B0-----:R-:W-:Y:S02]  /*8530*/  IMAD R13, R25, 0x200, R12 ;  /* 0x00000200190d7824 */ /* 0x001fe400078e020c */
[--C-:B------:R-:W-:Y:S02]  /*8540*/  IMAD R41, R41, 0x2, R2.reuse ;  /* 0x0000000229297824 */ /* 0x100fe400078e0202 */
[----:B------:R-:W-:-:S03]  /*8550*/  IMAD R40, R13, 0x2, R2 ;  /* 0x000000020d287824 */ /* 0x000fc600078e0202 */
[----:B------:R-:W0:Y:S04]  /*8560*/  LDS.128 R24, [R41+0x8400] ;  /* 0x0084000029187984 */ /* 0x000e280000000c00 */
[----:B------:R-:W1:Y:S01]  /*8570*/  LDS.128 R12, [R40+0x8400] ;  /* 0x00840000280c7984 */ /* 0x000e620000000c00 */
[--C-:B0-----:R-:W-:Y:S02]  /*8580*/  HADD2.F32 R34, -RZ, R25.reuse.H0_H0 ;  /* 0x20000019ff227230 */ /* 0x101fe40000004100 */
[----:B------:R-:W-:Y:S02]  /*8590*/  HADD2.F32 R35, -RZ, R25.H1_H1 ;  /* 0x30000019ff237230 */ /* 0x000fe40000004100 */
[----:B-1----:R-:W-:Y:S02]  /*85a0*/  HADD2.F32 R20, -RZ, R13.H0_H0 ;  /* 0x2000000dff147230 */ /* 0x002fe40000004100 */
[C---:B------:R-:W-:Y:S01]  /*85b0*/  FMUL.FTZ R47, R34.reuse, R45 ;  /* 0x0000002d222f7220 */ /* 0x040fe20000410000 */
[----:B------:R-:W-:Y:S01]  /*85c0*/  FMUL.FTZ R49, R34, R43 ;  /* 0x0000002b22317220 */ /* 0x000fe20000410000 */
[----:B------:R-:W-:-:S02]  /*85d0*/  HADD2.F32 R34, -RZ, R46.H0_H0 ;  /* 0x2000002eff227230 */ /* 0x000fc40000004100 */
[C---:B------:R-:W-:Y:S01]  /*85e0*/  FFMA.FTZ R48, R20.reuse, R43, -R47 ;  /* 0x0000002b14307223 */ /* 0x040fe2000001082f */
[----:B------:R-:W-:Y:S02]  /*85f0*/  HADD2.F32 R21, -RZ, R13.H1_H1 ;  /* 0x3000000dff157230 */ /* 0x000fe40000004100 */
[C---:B------:R-:W-:Y:S01]  /*8600*/  FMUL.FTZ R46, R35.reuse, R44 ;  /* 0x0000002c232e7220 */ /* 0x040fe20000410000 */
[----:B------:R-:W-:Y:S02]  /*8610*/  HADD2.F32 R36, -RZ, R27.H0_H0 ;  /* 0x2000001bff247230 */ /* 0x000fe40000004100 */
[----:B------:R-:W-:Y:S02]  /*8620*/  HADD2.F32 R47, -RZ, R42.H1_H1 ;  /* 0x3000002aff2f7230 */ /* 0x000fe40000004100 */
[----:B------:R-:W-:Y:S02]  /*8630*/  HADD2.F32 R43, -RZ, R31.H1_H1 ;  /* 0x3000001fff2b7230 */ /* 0x000fe40000004100 */
[----:B------:R-:W-:Y:S01]  /*8640*/  FFMA.FTZ R49, R20, R45, R49 ;  /* 0x0000002d14317223 */ /* 0x000fe20000010031 */
[----:B------:R-:W-:Y:S01]  /*8650*/  FMUL.FTZ R20, R35, R34 ;  /* 0x0000002223147220 */ /* 0x000fe20000410000 */
[----:B------:R-:W-:-:S02]  /*8660*/  HADD2.F32 R28, -RZ, R15.H0_H0 ;  /* 0x2000000fff1c7230 */ /* 0x000fc40000004100 */
[C---:B------:R-:W-:Y:S01]  /*8670*/  FFMA.FTZ R35, R21.reuse, R34, -R46 ;  /* 0x0000002215237223 */ /* 0x040fe2000001082e */
[C---:B------:R-:W-:Y:S01]  /*8680*/  FMUL.FTZ R45, R36.reuse, R47 ;  /* 0x0000002f242d7220 */ /* 0x040fe20000410000 */
[----:B------:R-:W-:Y:S02]  /*8690*/  HADD2.F32 R37, -RZ, R27.H1_H1 ;  /* 0x3000001bff257230 */ /* 0x000fe40000004100 */
[-C--:B------:R-:W-:Y:S01]  /*86a0*/  FMUL.FTZ R36, R36, R43.reuse ;  /* 0x0000002b24247220 */ /* 0x080fe20000410000 */
[----:B------:R-:W-:Y:S02]  /*86b0*/  HADD2.F32 R46, -RZ, R50.H0_H0 ;  /* 0x20000032ff2e7230 */ /* 0x000fe40000004100 */
[----:B------:R-:W-:Y:S01]  /*86c0*/  FFMA.FTZ R44, R21, R44, R20 ;  /* 0x0000002c152c7223 */ /* 0x000fe20000010014 */
[----:B------:R-:W-:Y:S02]  /*86d0*/  HADD2.F32 R29, -RZ, R15.H1_H1 ;  /* 0x3000000fff1d7230 */ /* 0x000fe40000004100 */
[----:B------:R-:W-:Y:S01]  /*86e0*/  FFMA.FTZ R45, R28, R43, -R45 ;  /* 0x0000002b1c2d7223 */ /* 0x000fe2000001082d */
[----:B------:R-:W-:-:S02]  /*86f0*/  HADD2.F32 R20, -RZ, R52.H0_H0 ;  /* 0x20000034ff147230 */ /* 0x000fc40000004100 */
[----:B------:R-:W-:Y:S01]  /*8700*/  FFMA.FTZ R47, R28, R47, R36 ;  /* 0x0000002f1c2f7223 */ /* 0x000fe20000010024 */
[----:B------:R-:W-:Y:S02]  /*8710*/  HADD2.F32 R25, -RZ, R24.H0_H0 ;  /* 0x20000018ff197230 */ /* 0x000fe40000004100 */
[C---:B------:R-:W-:Y:S01]  /*8720*/  FMUL.FTZ R34, R37.reuse, R46 ;  /* 0x0000002e25227220 */ /* 0x040fe20000410000 */
[----:B------:R-:W-:Y:S02]  /*8730*/  HADD2.F32 R28, -RZ, R56.H0_H0 ;  /* 0x20000038ff1c7230 */ /* 0x000fe40000004100 */
[----:B------:R-:W-:Y:S02]  /*8740*/  HADD2.F32 R42, -RZ, R42.H0_H0 ;  /* 0x2000002aff2a7230 */ /* 0x000fe40000004100 */
[-C--:B------:R-:W-:Y:S01]  /*8750*/  FMUL.FTZ R52, R37, R20.reuse ;  /* 0x0000001425347220 */ /* 0x080fe20000410000 */
[----:B------:R-:W-:Y:S02]  /*8760*/  HADD2.F32 R13, -RZ, R12.H0_H0 ;  /* 0x2000000cff0d7230 */ /* 0x000fe40000004100 */
[----:B------:R-:W-:Y:S01]  /*8770*/  FFMA.FTZ R50, R29, R20, -R34 ;  /* 0x000000141d327223 */ /* 0x000fe20000010822 */
[----:B------:R-:W-:-:S02]  /*8780*/  HADD2.F32 R27, -RZ, R26.H0_H0 ;  /* 0x2000001aff1b7230 */ /* 0x000fc40000004100 */
[C---:B------:R-:W-:Y:S01]  /*8790*/  FMUL.FTZ R36, R25.reuse, R28 ;  /* 0x0000001c19247220 */ /* 0x040fe20000410000 */
[----:B------:R-:W-:Y:S02]  /*87a0*/  HADD2.F32 R34, -RZ, R56.H1_H1 ;  /* 0x30000038ff227230 */ /* 0x000fe40000004100 */
[----:B------:R-:W-:Y:S01]  /*87b0*/  FMUL.FTZ R25, R25, R42 ;  /* 0x0000002a19197220 */ /* 0x000fe20000410000 */
[----:B------:R-:W-:Y:S02]  /*87c0*/  HADD2.F32 R20, -RZ, R31.H0_H0 ;  /* 0x2000001fff147230 */ /* 0x000fe40000004100 */
[----:B------:R-:W-:Y:S01]  /*87d0*/  FFMA.FTZ R52, R29, R46, R52 ;  /* 0x0000002e1d347223 */ /* 0x000fe20000010034 */
[----:B------:R-:W-:Y:S01]  /*87e0*/  FFMA.FTZ R36, R13, R42, -R36 ;  /* 0x0000002a0d247223 */ /* 0x000fe20000010824 */
[----:B------:R-:W-:Y:S02]  /*87f0*/  HADD2.F32 R15, -RZ, R14.H0_H0 ;  /* 0x2000000eff0f7230 */ /* 0x000fe40000004100 */
[----:B------:R-:W-:Y:S01]  /*8800*/  FMUL.FTZ R46, R27, R34 ;  /* 0x000000221b2e7220 */ /* 0x000fe20000410000 */
[----:B------:R-:W-:Y:S01]  /*8810*/  FFMA.FTZ R28, R13, R28, R25 ;  /* 0x0000001c0d1c7223 */ /* 0x000fe20000010019 */
[----:B------:R-:W-:Y:S01]  /*8820*/  FMUL.FTZ R42, R27, R20 ;  /* 0x000000141b2a7220 */ /* 0x000fe20000410000 */
[----:B------:R-:W-:-:S02]  /*8830*/  HADD2.F32 R24, -RZ, R24.H1_H1 ;  /* 0x30000018ff187230 */ /* 0x000fc40000004100 */
[----:B------:R-:W-:Y:S02]  /*8840*/  HADD2.F32 R26, -RZ, R26.H1_H1 ;  /* 0x3000001aff1a7230 */ /* 0x000fe40000004100 */
[----:B------:R-:W-:Y:S02]  /*8850*/  HADD2.F32 R25, -RZ, R53.H0_H0 ;  /* 0x20000035ff197230 */ /* 0x000fe40000004100 */
[----:B------:R-:W-:Y:S02]  /*8860*/  HADD2.F32 R27, -RZ, R51.H0_H0 ;  /* 0x20000033ff1b7230 */ /* 0x000fe40000004100 */
[----:B------:R-:W-:Y:S02]  /*8870*/  HADD2.F32 R13, -RZ, R55.H0_H0 ;  /* 0x20000037ff0d7230 */ /* 0x000fe40000004100 */
[----:B------:R-:W-:Y:S02]  /*8880*/  HADD2.F32 R21, -RZ, R54.H0_H0 ;  /* 0x20000036ff157230 */ /* 0x000fe40000004100 */
[----:B------:R-:W-:Y:S01]  /*8890*/  FFMA.FTZ R46, R15, R20, -R46 ;  /* 0x000000140f2e7223 */ /* 0x000fe2000001082e */
[----:B------:R-:W-:-:S02]  /*88a0*/  HADD2.F32 R12, -RZ, R12.H1_H1 ;  /* 0x3000000cff0c7230 */ /* 0x000fc40000004100 */
[----:B------:R-:W-:Y:S01]  /*88b0*/  FFMA.FTZ R42, R15, R34, R42 ;  /* 0x000000220f2a7223 */ /* 0x000fe2000001002a */
[----:B------:R-:W-:Y:S02]  /*88c0*/  HADD2.F32 R14, -RZ, R14.H1_H1 ;  /* 0x3000000eff0e7230 */ /* 0x000fe40000004100 */
[----:B------:R-:W-:Y:S01]  /*88d0*/  FMUL.FTZ R15, R24, R25 ;  /* 0x00000019180f7220 */ /* 0x000fe20000410000 */
[----:B------:R-:W-:Y:S01]  /*88e0*/  FMUL.FTZ R37, R26, R27 ;  /* 0x0000001b1a257220 */ /* 0x000fe20000410000 */
[----:B------:R-:W-:Y:S01]  /*88f0*/  FMUL.FTZ R24, R24, R13 ;  /* 0x0000000d18187220 */ /* 0x000fe20000410000 */
[----:B------:R-:W-:Y:S01]  /*8900*/  FMUL.FTZ R26, R26, R21 ;  /* 0x000000151a1a7220 */ /* 0x000fe20000410000 */
[----:B------:R-:W-:Y:S01]  /*8910*/  FFMA.FTZ R29, R12, R13, -R15 ;  /* 0x0000000d0c1d7223 */ /* 0x000fe2000001080f */
[----:B------:R-:W-:Y:S01]  /*8920*/  FFMA.FTZ R37, R14, R21, -R37 ;  /* 0x000000150e257223 */ /* 0x000fe20000010825 */
        /* <DEDUP_REMOVED lines=12> */
.L_x_1432:
[----:B------:R-:W-:Y:S05]  /*89f0*/  BSYNC B1 ;  /* 0x0000000000017941 */ /* 0x000fea0003800000 */
.L_x_1431:
[----:B------:R-:W-:Y:S01]  /*8a00*/  PRMT R42, R0, 0x5410, R3 ;  /* 0x00005410002a7816 */ /* 0x000fe20000000003 */
[----:B------:R-:W-:Y:S06]  /*8a10*/  @P0 BRA `(.L_x_1423) ;  /* 0x0000000400800947 */ /* 0x000fec0003800000 */
[----:B------:R-:W2:Y:S01]  /*8a20*/  LDL R20, [R1+0x3c] ;  /* 0x00003c0001147983 */ /* 0x000ea20000100800 */
[C---:B-1----:R-:W-:Y:S02]  /*8a30*/  VIADD R12, R17.reuse, 0x60 ;  /* 0x00000060110c7836 */ /* 0x042fe40000000000 */
[----:B0-----:R-:W-:Y:S01]  /*8a40*/  VIADD R13, R17, 0x60 ;  /* 0x00000060110d7836 */ /* 0x001fe20000000000 */
[----:B------:R-:W3:Y:S01]  /*8a50*/  LDL R43, [R1+0x4c] ;  /* 0x00004c00012b7983 */ /* 0x000ee20000100800 */
[----:B------:R-:W-:Y:S02]  /*8a60*/  IMAD.SHL.U32 R12, R12, 0x40, RZ ;  /* 0x000000400c0c7824 */ /* 0x000fe400078e00ff */
[----:B------:R-:W-:-:S03]  /*8a70*/  IMAD.SHL.U32 R13, R13, 0x40, RZ ;  /* 0x000000400d0d7824 */ /* 0x000fc600078e00ff */
[----:B------:R-:W-:Y:S02]  /*8a80*/  LOP3.LUT R12, R12, 0x1c0, RZ, 0xc0, !PT ;  /* 0x000001c00c0c7812 */ /* 0x000fe400078ec0ff */
[----:B------:R-:W-:Y:S02]  /*8a90*/  LOP3.LUT R13, R13, 0x1c0, RZ, 0xc0, !PT ;  /* 0x000001c00d0d7812 */ /* 0x000fe400078ec0ff */
[----:B------:R-:W-:-:S04]  /*8aa0*/  SHF.R.U32.HI R12, RZ, 0x3, R12 ;  /* 0x00000003ff0c7819 */ /* 0x000fc8000001160c */
[----:B------:R-:W-:Y:S02]  /*8ab0*/  LOP3.LUT R39, R12, R39, R13, 0x1e, !PT ;  /* 0x000000270c277212 */ /* 0x000fe400078e1e0d */
[----:B------:R-:W-:Y:S01]  /*8ac0*/  SHF.R.U64 R40, R10, 0x10, R11 ;  /* 0x000000100a287819 */ /* 0x000fe2000000120b */
[--C-:B------:R-:W-:Y:S01]  /*8ad0*/  HADD2.F32 R10, -RZ, R38.reuse.H1_H1 ;  /* 0x30000026ff0a7230 */ /* 0x100fe20000004100 */
[--C-:B------:R-:W-:Y:S01]  /*8ae0*/  SHF.R.U64 R31, R6, 0x10, R7.reuse ;  /* 0x00000010061f7819 */ /* 0x100fe20000001207 */
[----:B------:R-:W-:Y:S01]  /*8af0*/  HADD2.F32 R38, -RZ, R38.H0_H0 ;  /* 0x20000026ff267230 */ /* 0x000fe20000004100 */
[----:B------:R-:W-:Y:S02]  /*8b00*/  SHF.R.U32.HI R29, RZ, 0x10, R7 ;  /* 0x00000010ff1d7819 */ /* 0x000fe40000011607 */
[----:B------:R-:W-:Y:S02]  /*8b10*/  SHF.R.U32.HI R21, RZ, 0x10, R9 ;  /* 0x00000010ff157819 */ /* 0x000fe40000011609 */
[----:B------:R-:W-:Y:S01]  /*8b20*/  SHF.R.U32.HI R37, RZ, 0x10, R11 ;  /* 0x00000010ff257819 */ /* 0x000fe2000001160b */
[--C-:B------:R-:W-:Y:S01]  /*8b30*/  HADD2.F32 R11, -RZ, R32.reuse.H0_H0 ;  /* 0x20000020ff0b7230 */ /* 0x100fe20000004100 */
[----:B------:R-:W-:Y:S01]  /*8b40*/  SHF.R.U64 R41, R8, 0x10, R9 ;  /* 0x0000001008297819 */ /* 0x000fe20000001209 */
[----:B------:R-:W-:Y:S01]  /*8b50*/  HADD2.F32 R32, -RZ, R32.H1_H1 ;  /* 0x30000020ff207230 */ /* 0x000fe20000004100 */
[----:B------:R-:W-:Y:S01]  /*8b60*/  SHF.R.U64 R35, R4, 0x10, R5 ;  /* 0x0000001004237819 */ /* 0x000fe20000001205 */
[----:B--2---:R-:W-:-:S04]  /*8b70*/  IMAD.IADD R39, R20, 0x1, R39 ;  /* 0x0000000114277824 */ /* 0x004fc800078e0227 */
[----:B------:R-:W-:Y:S01]  /*8b80*/  IMAD R39, R39, 0x2, R2 ;  /* 0x0000000227277824 */ /* 0x000fe200078e0202 */
[----:B---3--:R-:W0:Y:S04]  /*8b90*/  LDS.128 R12, [R43+0x8400] ;  /* 0x008400002b0c7984 */ /* 0x008e280000000c00 */
[----:B------:R-:W1:Y:S01]  /*8ba0*/  LDS.128 R24, [R39+0x8400] ;  /* 0x0084000027187984 */ /* 0x000e620000000c00 */
[----:B------:R-:W-:-:S05]  /*8bb0*/  SHF.R.U32.HI R20, RZ, 0x10, R5 ;  /* 0x00000010ff147819 */ /* 0x000fca0000011605 */
[----:B------:R-:W-:Y:S02]  /*8bc0*/  HADD2.F32 R20, -RZ, R20.H0_H0 ;  /* 0x20000014ff147230 */ /* 0x000fe40000004100 */
[----:B0-----:R-:W-:Y:S02]  /*8bd0*/  HADD2.F32 R3, -RZ, R13.H0_H0 ;  /* 0x2000000dff037230 */ /* 0x001fe40000004100 */
[--C-:B-1----:R-:W-:Y:S02]  /*8be0*/  HADD2.F32 R7, -RZ, R25.reuse.H0_H0 ;  /* 0x20000019ff077230 */ /* 0x102fe40000004100 */
[----:B------:R-:W-:Y:S02]  /*8bf0*/  HADD2.F32 R25, -RZ, R25.H1_H1 ;  /* 0x30000019ff197230 */ /* 0x000fe40000004100 */
[----:B------:R-:W-:Y:S02]  /*8c00*/  HADD2.F32 R6, -RZ, R24.H0_H0 ;  /* 0x20000018ff067230 */ /* 0x000fe40000004100 */
[C---:B------:R-:W-:Y:S01]  /*8c10*/  FMUL.FTZ R28, R7.reuse, R38 ;  /* 0x00000026071c7220 */ /* 0x040fe20000410000 */
[----:B------:R-:W-:Y:S01]  /*8c20*/  FMUL.FTZ R34, R7, R10 ;  /* 0x0000000a07227220 */ /* 0x000fe20000410000 */
[----:B------:R-:W-:-:S02]  /*8c30*/  HADD2.F32 R7, -RZ, R33.H1_H1 ;  /* 0x30000021ff077230 */ /* 0x000fc40000004100 */
[----:B------:R-:W-:Y:S02]  /*8c40*/  HADD2.F32 R33, -RZ, R33.H0_H0 ;  /* 0x20000021ff217230 */ /* 0x000fe40000004100 */
[C---:B------:R-:W-:Y:S01]  /*8c50*/  FFMA.FTZ R28, R3.reuse, R10, -R28 ;  /* 0x0000000a031c7223 */ /* 0x040fe2000001081c */
[----:B------:R-:W-:Y:S02]  /*8c60*/  HADD2.F32 R13, -RZ, R13.H1_H1 ;  /* 0x3000000dff0d7230 */ /* 0x000fe40000004100 */
[----:B------:R-:W-:Y:S01]  /*8c70*/  FFMA.FTZ R34, R3, R38, R34 ;  /* 0x0000002603227223 */ /* 0x000fe20000010022 */
[----:B------:R-:W-:Y:S02]  /*8c80*/  HADD2.F32 R0, -RZ, R12.H0_H0 ;  /* 0x2000000cff007230 */ /* 0x000fe40000004100 */
[----:B------:R-:W-:Y:S01]  /*8c90*/  FMUL.FTZ R36, R25, R20 ;  /* 0x0000001419247220 */ /* 0x000fe20000410000 */
[----:B------:R-:W-:Y:S02]  /*8ca0*/  HADD2.F32 R10, -RZ, R21.H0_H0 ;  /* 0x20000015ff0a7230 */ /* 0x000fe40000004100 */
[C---:B------:R-:W-:Y:S01]  /*8cb0*/  FMUL.FTZ R3, R6.reuse, R7 ;  /* 0x0000000706037220 */ /* 0x040fe20000410000 */
[----:B------:R-:W-:Y:S01]  /*8cc0*/  FMUL.FTZ R6, R6, R33 ;  /* 0x0000002106067220 */ /* 0x000fe20000410000 */
[----:B------:R-:W-:-:S02]  /*8cd0*/  HADD2.F32 R8, -RZ, R26.H0_H0 ;  /* 0x2000001aff087230 */ /* 0x000fc40000004100 */
[-C--:B------:R-:W-:Y:S01]  /*8ce0*/  FMUL.FTZ R38, R25, R10.reuse ;  /* 0x0000000a19267220 */ /* 0x080fe20000410000 */
[----:B------:R-:W-:Y:S01]  /*8cf0*/  FFMA.FTZ R21, R13, R10, -R36 ;  /* 0x0000000a0d157223 */ /* 0x000fe20000010824 */
[C---:B------:R-:W-:Y:S01]  /*8d00*/  FFMA.FTZ R33, R0.reuse, R33, -R3 ;  /* 0x0000002100217223 */ /* 0x040fe20000010803 */
[----:B------:R-:W-:Y:S02]  /*8d10*/  HADD2.F32 R9, -RZ, R27.H0_H0 ;  /* 0x2000001bff097230 */ /* 0x000fe40000004100 */
[----:B------:R-:W-:Y:S01]  /*8d20*/  FFMA.FTZ R10, R0, R7, R6 ;  /* 0x00000007000a7223 */ /* 0x000fe20000010006 */
[--C-:B------:R-:W-:Y:S02]  /*8d30*/  HADD2.F32 R3, -RZ, R42.reuse.H0_H0 ;  /* 0x2000002aff037230 */ /* 0x100fe40000004100 */
[----:B------:R-:W-:Y:S02]  /*8d40*/  HADD2.F32 R0, -RZ, R42.H1_H1 ;  /* 0x3000002aff007230 */ /* 0x000fe40000004100 */
[----:B------:R-:W-:Y:S01]  /*8d50*/  FMUL.FTZ R7, R8, R11 ;  /* 0x0000000b08077220 */ /* 0x000fe20000410000 */
[----:B------:R-:W-:-:S02]  /*8d60*/  HADD2.F32 R4, -RZ, R14.H0_H0 ;  /* 0x2000000eff047230 */ /* 0x000fc40000004100 */
[-C--:B------:R-:W-:Y:S01]  /*8d70*/  FMUL.FTZ R25, R8, R3.reuse ;  /* 0x0000000308197220 */ /* 0x080fe20000410000 */
[----:B------:R-:W-:Y:S02]  /*8d80*/  HADD2.F32 R5, -RZ, R15.H0_H0 ;  /* 0x2000000fff057230 */ /* 0x000fe40000004100 */
[C---:B------:R-:W-:Y:S01]  /*8d90*/  FMUL.FTZ R36, R9.reuse, R32 ;  /* 0x0000002009247220 */ /* 0x040fe20000410000 */
[----:B------:R-:W-:Y:S02]  /*8da0*/  HADD2.F32 R27, -RZ, R27.H1_H1 ;  /* 0x3000001bff1b7230 */ /* 0x000fe40000004100 */
[----:B------:R-:W-:Y:S01]  /*8db0*/  FMUL.FTZ R9, R9, R0 ;  /* 0x0000000009097220 */ /* 0x000fe20000410000 */
[----:B------:R-:W-:Y:S02]  /*8dc0*/  HADD2.F32 R8, -RZ, R29.H0_H0 ;  /* 0x2000001dff087230 */ /* 0x000fe40000004100 */
[----:B------:R-:W-:Y:S02]  /*8dd0*/  HADD2.F32 R6, -RZ, R37.H0_H0 ;  /* 0x20000025ff067230 */ /* 0x000fe40000004100 */
[----:B------:R-:W-:Y:S01]  /*8de0*/  FFMA.FTZ R13, R13, R20, R38 ;  /* 0x000000140d0d7223 */ /* 0x000fe20000010026 */
[----:B------:R-:W-:Y:S01]  /*8df0*/  FFMA.FTZ R20, R4, R3, -R7 ;  /* 0x0000000304147223 */ /* 0x000fe20000010807 */
[----:B------:R-:W-:-:S02]  /*8e00*/  HADD2.F32 R15, -RZ, R15.H1_H1 ;  /* 0x3000000fff0f7230 */ /* 0x000fc40000004100 */
[----:B------:R-:W-:Y:S01]  /*8e10*/  FFMA.FTZ R25, R4, R11, R25 ;  /* 0x0000000b04197223 */ /* 0x000fe20000010019 */
[----:B------:R-:W-:Y:S02]  /*8e20*/  HADD2.F32 R24, -RZ, R24.H1_H1 ;  /* 0x30000018ff187230 */ /* 0x000fe40000004100 */
[C---:B------:R-:W-:Y:S01]  /*8e30*/  FFMA.FTZ R36, R5.reuse, R0, -R36 ;  /* 0x0000000005247223 */ /* 0x040fe20000010824 */
[----:B------:R-:W-:Y:S01]  /*8e40*/  FFMA.FTZ R32, R5, R32, R9 ;  /* 0x0000002005207223 */ /* 0x000fe20000010009 */
[----:B------:R-:W-:Y:S02]  /*8e50*/  HADD2.F32 R7, -RZ, R35.H0_H0 ;  /* 0x20000023ff077230 */ /* 0x000fe40000004100 */
[C---:B------:R-:W-:Y:S01]  /*8e60*/  FMUL.FTZ R4, R27.reuse, R8 ;  /* 0x000000081b047220 */ /* 0x040fe20000410000 */
[----:B------:R-:W-:Y:S02]  /*8e70*/  HADD2.F32 R26, -RZ, R26.H1_H1 ;  /* 0x3000001aff1a7230 */ /* 0x000fe40000004100 */
[----:B------:R-:W-:Y:S01]  /*8e80*/  FMUL.FTZ R0, R27, R6 ;  /* 0x000000061b007220 */ /* 0x000fe20000410000 */
[----:B------:R-:W-:-:S02]  /*8e90*/  HADD2.F32 R3, -RZ, R41.H0_H0 ;  /* 0x20000029ff037230 */ /* 0x000fc40000004100 */
[----:B------:R-:W-:Y:S02]  /*8ea0*/  HADD2.F32 R9, -RZ, R31.H0_H0 ;  /* 0x2000001fff097230 */ /* 0x000fe40000004100 */
[----:B------:R-:W-:Y:S02]  /*8eb0*/  HADD2.F32 R5, -RZ, R40.H0_H0 ;  /* 0x20000028ff057230 */ /* 0x000fe40000004100 */
[C---:B------:R-:W-:Y:S01]  /*8ec0*/  FFMA.FTZ R27, R15.reuse, R6, -R4 ;  /* 0x000000060f1b7223 */ /* 0x040fe20000010804 */
[----:B------:R-:W-:Y:S02]  /*8ed0*/  HADD2.F32 R12, -RZ, R12.H1_H1 ;  /* 0x3000000cff0c7230 */ /* 0x000fe40000004100 */
[----:B------:R-:W-:Y:S01]  /*8ee0*/  FFMA.FTZ R29, R15, R8, R0 ;  /* 0x000000080f1d7223 */ /* 0x000fe20000010000 */
[----:B------:R-:W-:Y:S02]  /*8ef0*/  HADD2.F32 R14, -RZ, R14.H1_H1 ;  /* 0x3000000eff0e7230 */ /* 0x000fe40000004100 */
        /* <DEDUP_REMOVED lines=18> */
.L_x_1423:
[----:B------:R-:W-:Y:S05]  /*9020*/  BSYNC B0 ;  /* 0x0000000000007941 */ /* 0x000fea0003800000 */
.L_x_1409:
[----:B------:R-:W-:Y:S01]  /*9030*/  @!PT LDS RZ, [RZ] ;  /* 0x00000000fffff984 */ /* 0x000fe20000000800 */
[----:B------:R-:W-:Y:S01]  /*9040*/  @!PT LDS RZ, [RZ] ;  /* 0x00000000fffff984 */ /* 0x000fe20000000800 */
[----:B------:R-:W-:Y:S01]  /*9050*/  @!PT LDS RZ, [RZ] ;  /* 0x00000000fffff984 */ /* 0x000fe20000000800 */
[----:B------:R-:W-:Y:S01]  /*9060*/  @!PT LDS RZ, [RZ] ;  /* 0x00000000fffff984 */ /* 0x000fe20000000800 */
[----:B------:R4:W-:Y:S06]  /*9070*/  MEMBAR.ALL.CTA ;  /* 0x0000000000007992 */ /* 0x0009ec0000008000 */
[----:B----4-:R-:W4:Y:S01]  /*9080*/  FENCE.VIEW.ASYNC.S ;  /* 0x00000000000073c6 */ /* 0x010f220000000000 */
[----:B------:R-:W-:Y:S05]  /*9090*/  WARPSYNC.ALL ;  /* 0x0000000000007948 */ /* 0x000fea0003800000 */
[----:B----4-:R-:W-:Y:S06]  /*90a0*/  BAR.SYNC.DEFER_BLOCKING 0xd, 0x180 ;  /* 0x0346000000007b1d */ /* 0x010fec0000010000 */
.L_x_1406:
[----:B--2---:R-:W-:-:S05]  /*90b0*/  IMAD.U32 R0, RZ, RZ, UR37 ;  /* 0x00000025ff007e24 */ /* 0x004fca000f8e00ff */
[----:B------:R-:W-:-:S13]  /*90c0*/  ISETP.NE.AND P0, PT, R0, 0x3, PT ;  /* 0x000000030000780c */ /* 0x000fda0003f05270 */
[----:B------:R-:W-:Y:S05]  /*90d0*/  @!P0 BRA `(.L_x_1433) ;  /* 0x0000000000048947 */ /* 0x000fea0003800000 */
[----:B------:R-:W-:Y:S01]  /*90e0*/  BPT.TRAP 0x1 ;  /* 0x000000040000795c */ /* 0x000fe20000300000 */
.L_x_1433:
[----:B-1-3--:R-:W-:Y:S01]  /*90f0*/  IMAD R7, R16, 0x8, R2 ;  /* 0x0000000810077824 */ /* 0x00afe200078e0202 */
[----:B------:R-:W-:-:S04]  /*9100*/  SHF.L.U32 R0, R23, 0x1f, RZ ;  /* 0x0000001f17007819 */ /* 0x000fc800000006ff */
[----:B------:R1:W2:Y:S01]  /*9110*/  SYNCS.PHASECHK.TRANS64.TRYWAIT P2, [R7+URZ+0x16830], R0 ;  /* 0x01683000070075a7 */ /* 0x0002a2000804017f */
[----:B------:R-:W-:Y:S05]  /*9120*/  @!P0 BRA `(.L_x_1434) ;  /* 0x0000000000048947 */ /* 0x000fea0003800000 */
[----:B------:R-:W-:Y:S01]  /*9130*/  BPT.TRAP 0x1 ;  /* 0x000000040000795c */ /* 0x000fe20000300000 */
.L_x_1434:
[----:B------:R-:W3:Y:S02]  /*9140*/  S2R R3, SR_TID.X ;  /* 0x0000000000037919 */ /* 0x000ee40000002100 */
[----:B---3--:R-:W-:-:S04]  /*9150*/  LOP3.LUT R3, R3, 0x7f, RZ, 0xc0, !PT ;  /* 0x0000007f03037812 */ /* 0x008fc800078ec0ff */
[----:B------:R-:W-:Y:S01]  /*9160*/  ISETP.NE.AND P1, PT, R3, RZ, PT ;  /* 0x000000ff0300720c */ /* 0x000fe20003f25270 */
[----:B--2---:R-:W-:-:S12]  /*9170*/  @P2 BRA `(.L_x_1435) ;  /* 0x0000000000082947 */ /* 0x004fd80003800000 */
[----:B------:R-:W2:Y:S02]  /*9180*/  SYNCS.PHASECHK.TRANS64.TRYWAIT P2, [R7+URZ+0x16830], R0 ;  /* 0x01683000070075a7 */ /* 0x000ea4000804017f */
[----:B--2---:R-:W-:Y:S05]  /*9190*/  @!P2 BRA `(.L_x_1436) ;  /* 0x0000014c00e8a947 */ /* 0x004fea0003800000 */
.L_x_1435:
[----:B------:R-:W-:Y:S05]  /*91a0*/  WARPSYNC.ALL ;  /* 0x0000000000007948 */ /* 0x000fea0003800000 */
[----:B-12---:R-:W-:Y:S01]  /*91b0*/  VIADD R0, R2, 0xe400 ;  /* 0x0000e40002007836 */ /* 0x006fe20000000000 */
[----:B------:R-:W-:-:S04]  /*91c0*/  LOP3.LUT R8, R30, 0x10000, RZ, 0xfc, !PT ;  /* 0x000100001e087812 */ /* 0x000fc800078efcff */
[----:B------:R-:W-:-:S04]  /*91d0*/  SHF.R.U32.HI R0, RZ, 0x4, R0 ;  /* 0x00000004ff007819 */ /* 0x000fc80000011600 */
[----:B------:R-:W-:-:S04]  /*91e0*/  LOP3.LUT R0, R0, 0x3fff, RZ, 0xc0, !PT ;  /* 0x00003fff00007812 */ /* 0x000fc800078ec0ff */
[----:B------:R-:W-:Y:S01]  /*91f0*/  LOP3.LUT R3, R0, 0x10000, RZ, 0xfc, !PT ;  /* 0x0001000000037812 */ /* 0x000fe200078efcff */
[----:B------:R-:W-:Y:S02]  /*9200*/  IMAD.MOV.U32 R9, RZ, RZ, 0x40000040 ;  /* 0x40000040ff097424 */ /* 0x000fe400078e00ff */
[----:B------:R-:W-:Y:S01]  /*9210*/  IMAD.MOV.U32 R5, RZ, RZ, 0x40000040 ;  /* 0x40000040ff057424 */ /* 0x000fe200078e00ff */
[----:B------:R-:W-:Y:S01]  /*9220*/  R2UR UR4, R8 ;  /* 0x00000000080472ca */ /* 0x000fe200000e0000 */
[----:B------:R-:W-:Y:S01]  /*9230*/  IMAD R4, R16, 0x400, R3 ;  /* 0x0000040010047824 */ /* 0x000fe200078e0203 */
[----:B------:R-:W-:Y:S01]  /*9240*/  R2UR UR5, R9 ;  /* 0x00000000090572ca */ /* 0x000fe200000e0000 */
[----:B0----5:R-:W-:Y:S01]  /*9250*/  WARPGROUP.ARRIVE ;  /* 0x00000000000079c5 */ /* 0x021fe20000000000 */
[----:B------:R-:W-:Y:S01]  /*9260*/  R2UR UR7, R5 ;  /* 0x00000000050772ca */ /* 0x000fe200000e0000 */
[----:B------:R-:W-:Y:S01]  /*9270*/  VIADD R156, R8, 0x2 ;  /* 0x00000002089c7836 */ /* 0x000fe20000000000 */
[C---:B------:R-:W-:Y:S01]  /*9280*/  R2UR UR6, R4.reuse ;  /* 0x00000000040672ca */ /* 0x040fe200000e0000 */
[----:B------:R-:W-:Y:S01]  /*9290*/  IMAD.MOV.U32 R157, RZ, RZ, 0x40000040 ;  /* 0x40000040ff9d7424 */ /* 0x000fe200078e00ff */
[----:B------:R0:W-:Y:S01]  /*92a0*/  STL [R1+0x20], R3 ;  /* 0x0000200301007387 */ /* 0x0001e20000100800 */
[----:B------:R-:W-:Y:S01]  /*92b0*/  VIADD R10, R4, 0x2 ;  /* 0x00000002040a7836 */ /* 0x000fe20000000000 */
[----:B------:R-:W1:Y:S01]  /*92c0*/  LDC R0, c[0x0][0x448] ;  /* 0x00011200ff007b82 */ /* 0x000e620000000800 */
[----:B------:R-:W-:Y:S01]  /*92d0*/  IMAD.MOV.U32 R11, RZ, RZ, 0x40000040 ;  /* 0x40000040ff0b7424 */ /* 0x000fe200078e00ff */
[----:B------:R-:W2:Y:S04]  /*92e0*/  LDL R88, [R1+0x18] ;  /* 0x0000180001587983 */ /* 0x000ea80000100800 */
[----:B------:R-:W3:Y:S03]  /*92f0*/  LDL R21, [R1+0xc] ;  /* 0x00000c0001157983 */ /* 0x000ee60000100800 */
[----:B------:R-:W-:Y:S01]  /*9300*/  HGMMA.64x128x16.F32 R24, gdesc[UR4], RZ, !UPT, gsb0 ;  /* 0x01e00000041879f0 */ /* 0x000fe2000c0008ff */
[----:B------:R-:W-:Y:S01]  /*9310*/  R2UR UR4, R156 ;  /* 0x000000009c0472ca */ /* 0x000fe200000e0000 */
[----:B0-----:R-:W2:Y:S01]  /*9320*/  LDL R3, [R1+0x28] ;  /* 0x0000280001037983 */ /* 0x001ea20000100800 */
[----:B------:R-:W-:-:S02]  /*9330*/  R2UR UR5, R157 ;  /* 0x000000009d0572ca */ /* 0x000fc400000e0000 */
[----:B------:R-:W-:Y:S01]  /*9340*/  R2UR UR6, R10 ;  /* 0x000000000a0672ca */ /* 0x000fe200000e0000 */
[----:B------:R-:W4:Y:S01]  /*9350*/  LDL R90, [R1+0x8] ;  /* 0x00000800015a7983 */ /* 0x000f220000100800 */
[----:B------:R-:W-:-:S03]  /*9360*/  R2UR UR7, R11 ;  /* 0x000000000b0772ca */ /* 0x000fc600000e0000 */
[----:B------:R-:W4:Y:S01]  /*9370*/  LDL R89, [R1+0x4] ;  /* 0x0000040001597983 */ /* 0x000f220000100800 */
[----:B------:R-:W-:Y:S02]  /*9380*/  VIADD R154, R8, 0x4 ;  /* 0x00000004089a7836 */ /* 0x000fe40000000000 */
[----:B------:R-:W-:Y:S02]  /*9390*/  VIADD R10, R4, 0x4 ;  /* 0x00000004040a7836 */ /* 0x000fe40000000000 */
[----:B------:R-:W-:Y:S02]  /*93a0*/  IMAD.MOV.U32 R155, RZ, RZ, 0x40000040 ;  /* 0x40000040ff9b7424 */ /* 0x000fe400078e00ff */
[----:B------:R-:W-:Y:S01]  /*93b0*/  IMAD.MOV.U32 R11, RZ, RZ, 0x40000040 ;  /* 0x40000040ff0b7424 */ /* 0x000fe200078e00ff */
[----:B------:R-:W-:Y:S02]  /*93c0*/  WARPGROUP.DEPBAR.LE gsb0, 0x0 ;  /* 0x00008000000079c5 */ /* 0x000fe40000010000 */
[----:B------:R-:W-:-:S06]  /*93d0*/  WARPGROUP.ARRIVE ;  /* 0x00000000000079c5 */ /* 0x000fcc0000000000 */
[----:B------:R-:W-:Y:S01]  /*93e0*/  HGMMA.64x128x16.F32 R24, gdesc[UR4], R24, gsb0 ;  /* 0x01e00000041879f0 */ /* 0x000fe20008000818 */
[----:B------:R-:W-:Y:S02]  /*93f0*/  R2UR UR4, R154 ;  /* 0x000000009a0472ca */ /* 0x000fe400000e0000 */
[----:B------:R-:W-:Y:S02]  /*9400*/  R2UR UR5, R155 ;  /* 0x000000009b0572ca */ /* 0x000fe400000e0000 */
[----:B------:R-:W-:Y:S02]  /*9410*/  R2UR UR6, R10 ;  /* 0x000000000a0672ca */ /* 0x000fe400000e0000 */
[----:B------:R-:W-:Y:S01]  /*9420*/  R2UR UR7, R11 ;  /* 0x000000000b0772ca */ /* 0x000fe200000e0000 */
[----:B------:R-:W-:Y:S02]  /*9430*/  VIADD R12, R8, 0x6 ;  /* 0x00000006080c7836 */ /* 0x000fe40000000000 */
[----:B------:R-:W-:-:S02]  /*9440*/  VIADD R4, R4, 0x6 ;  /* 0x0000000604047836 */ /* 0x000fc40000000000 */
        /* <DEDUP_REMOVED lines=8> */
[----:B------:R-:W-:Y:S02]  /*94d0*/  R2UR UR7, R5 ;  /* 0x00000000050772ca */ /* 0x000fe400000e0000 */
[----:B-1----:R-:W-:-:S13]  /*94e0*/  ISETP.NE.AND P2, PT, R0, 0x1, PT ;  /* 0x000000010000780c */ /* 0x002fda0003f45270 */
[----:B------:R-:W0:Y:S08]  /*94f0*/  @P2 LDC R0, c[0x0][0x44c] ;  /* 0x00011300ff002b82 */ /* 0x000e300000000800 */
[----:B------:R-:W1:Y:S01]  /*9500*/  @P2 LDC R5, c[0x0][0x450] ;  /* 0x00011400ff052b82 */ /* 0x000e620000000800 */
[----:B--2---:R-:W-:-:S04]  /*9510*/  IMAD.IADD R3, R3, 0x1, R88 ;  /* 0x0000000103037824 */ /* 0x004fc800078e0258 */
[----:B0-----:R-:W-:Y:S01]  /*9520*/  @P2 IMAD.HI.U32 R0, R3, R0, RZ ;  /* 0x0000000003002227 */ /* 0x001fe200078e00ff */
[----:B------:R-:W-:Y:S02]  /*9530*/  WARPGROUP.DEPBAR.LE gsb0, 0x0 ;  /* 0x00008000000079c5 */ /* 0x000fe40000010000 */
[----:B------:R-:W-:-:S06]  /*9540*/  WARPGROUP.ARRIVE ;  /* 0x00000000000079c5 */ /* 0x000fcc0000000000 */
[----:B------:R-:W-:Y:S01]  /*9550*/  HGMMA.64x128x16.F32 R24, gdesc[UR4], R24, gsb0 ;  /* 0x01e00000041879f0 */ /* 0x000fe20008000818 */
[----:B-1----:R-:W-:Y:S01]  /*9560*/  @P2 SHF.R.U32.HI R3, RZ, R5, R0 ;  /* 0x00000005ff032219 */ /* 0x002fe20000011600 */
[----:B------:R-:W-:Y:S01]  /*9570*/  IMAD.MOV.U32 R5, RZ, RZ, -0x80 ;  /* 0xffffff80ff057424 */ /* 0x000fe200078e00ff */
[----:B------:R-:W-:Y:S01]  /*9580*/  ULDC.64 UR4, c[0x0][0x9e0] ;  /* 0x0002780000047ab9 */ /* 0x000fe20000000a00 */
[----:B------:R-:W-:Y:S02]  /*9590*/  ULDC UR6, c[0x0][0x9dc] ;  /* 0x0002770000067ab9 */ /* 0x000fe40000000800 */
[----:B------:R-:W0:Y:S01]  /*95a0*/  SHFL.IDX PT, R15, R3, RZ, 0x1c1f ;  /* 0x001c1fff030f7589 */ /* 0x000e2200000e0000 */
[----:B------:R-:W-:Y:S01]  /*95b0*/  IMAD R0, R92, R5, 0x80 ;  /* 0x000000805c007424 */ /* 0x000fe200078e0205 */
[----:B------:R-:W-:-:S03]  /*95c0*/  UISETP.GE.AND UP0, UPT, UR5, 0x1, UPT ;  /* 0x000000010500788c */ /* 0x000fc6000bf06270 */
[----:B------:R-:W-:Y:S02]  /*95d0*/  VIADD R5, R0, 0x1 ;  /* 0x0000000100057836 */ /* 0x000fe40000000000 */
[----:B------:R-:W-:Y:S01]  /*95e0*/  @!P1 VIADD R4, R7, 0x16840 ;  /* 0x0001684007049836 */ /* 0x000fe20000000000 */
[----:B------:R-:W-:Y:S01]  /*95f0*/  PLOP3.LUT P3, PT, PT, PT, UP0, 0x40, 0x0 ;  /* 0x000000000000781c */ /* 0x000fe20003f6e808 */
[----:B---3--:R-:W-:Y:S02]  /*9600*/  IMAD R5, R21, -0x2, R5 ;  /* 0xfffffffe15057824 */ /* 0x008fe400078e0205 */
[----:B------:R-:W-:Y:S01]  /*9610*/  IMAD.U32 R10, RZ, RZ, UR6 ;  /* 0x00000006ff0a7e24 */ /* 0x000fe2000f8e00ff */
[----:B------:R-:W-:Y:S01]  /*9620*/  @!P1 PRMT R4, RZ, 0x654, R4 ;  /* 0x00000654ff049816 */ /* 0x000fe20000000004 */
[----:B----4-:R-:W-:Y:S01]  /*9630*/  IMAD.IADD R7, R90, 0x1, R0 ;  /* 0x000000015a077824 */ /* 0x010fe200078e0200 */
[----:B------:R-:W-:Y:S02]  /*9640*/  IADD3 R5, -R89, R5, R90 ;  /* 0x0000000559057210 */ /* 0x000fe40007ffe15a */
[----:B------:R-:W-:Y:S01]  /*9650*/  LOP3.LUT R6, RZ, R10, RZ, 0x33, !PT ;  /* 0x0000000aff067212 */ /* 0x000fe200078e33ff */
[----:B------:R-:W-:-:S04]  /*9660*/  IMAD R7, R21, -0x2, R7 ;  /* 0xfffffffe15077824 */ /* 0x000fc800078e0207 */
[----:B------:R-:W-:-:S04]  /*9670*/  IMAD.IADD R6, R5, 0x1, R6 ;  /* 0x0000000105067824 */ /* 0x000fc800078e0206 */
[----:B0-----:R-:W-:Y:S01]  /*9680*/  IMAD.IADD R11, R6, 0x1, R15 ;  /* 0x00000001060b7824 */ /* 0x001fe200078e020f */
[----:B------:R-:W-:Y:S02]  /*9690*/  WARPGROUP.DEPBAR.LE gsb0, 0x0 ;  /* 0x00008000000079c5 */ /* 0x000fe40000010000 */
[----:B------:R0:W-:Y:S02]  /*96a0*/  @!P1 SYNCS.ARRIVE.TRANS64.RED.A1T0 RZ, [R4+URZ], RZ ;  /* 0x000000ff04ff99a7 */ /* 0x0001e4000810043f */
[----:B0-----:R-:W-:Y:S01]  /*96b0*/  VIADD R4, R5, UR4 ;  /* 0x0000000405047c36 */ /* 0x001fe20008000000 */
[----:B------:R-:W-:-:S04]  /*96c0*/  LEA R5, R92, 0xffffff80, 0x7 ;  /* 0xffffff805c057811 */ /* 0x000fc800078e38ff */
[----:B------:R-:W-:Y:S01]  /*96d0*/  VIADDMNMX R14, R15, R4, R7, PT ;  /* 0x000000040f0e7246 */ /* 0x000fe20003800107 */
[----:B------:R-:W-:Y:S06]  /*96e0*/  @P3 BRA `(.L_x_1437) ;  /* 0x0000000000583947 */ /* 0x000fec0003800000 */
[----:B------:R-:W-:Y:S01]  /*96f0*/  IADD3 R20, -R89, R90, R15 ;  /* 0x0000005a59147210 */ /* 0x000fe20007ffe10f */
[----:B------:R-:W-:Y:S03]  /*9700*/  BSSY B0, `(.L_x_1438) ;  /* 0x0000010000007945 */ /* 0x000fe60003800000 */
        /* <DEDUP_REMOVED lines=10> */
.L_x_1439:
[----:B------:R-:W-:-:S06]  /*97b0*/  UISETP.NE.AND UP1, UPT, UR5, 0x1, UPT ;  /* 0x000000010500788c */ /* 0x000fcc000bf25270 */
[----:B------:R-:W-:-:S05]  /*97c0*/  PLOP3.LUT P3, PT, PT, PT, UP1, 0x80, 0x0 ;  /* 0x000000000000781c */ /* 0x000fca0003f6f018 */
[----:B------:R-:W-:-:S08]  /*97d0*/  @UP1 ULDC.64 UR6, c[0x0][0x9e8] ;  /* 0x00027a0000061ab9 */ /* 0x000fd00000000a00 */
[----:B------:R-:W-:-:S05]  /*97e0*/  @P3 IMAD.HI.U32 R15, R20, UR6, RZ ;  /* 0x00000006140f3c27 */ /* 0x000fca000f8e00ff */
[----:B------:R-:W-:-:S07]  /*97f0*/  @P3 SHF.R.U32.HI R20, RZ, UR7, R15 ;  /* 0x00000007ff143c19 */ /* 0x000fce000801160f */
.L_x_1440:
[----:B------:R-:W-:Y:S05]  /*9800*/  BSYNC B0 ;  /* 0x0000000000007941 */ /* 0x000fea0003800000 */
.L_x_1438:
[----:B------:R-:W-:-:S04]  /*9810*/  IMAD R20, R20, UR5, -R5 ;  /* 0x0000000514147c24 */ /* 0x000fc8000f8e0a05 */
[----:B------:R-:W-:-:S05]  /*9820*/  IMAD R20, R21, -0x2, R20 ;  /* 0xfffffffe15147824 */ /* 0x000fca00078e0214 */
[----:B------:R-:W-:Y:S02]  /*9830*/  VIMNMX R11, R11, R20, !PT ;  /* 0x000000140b0b7248 */ /* 0x000fe40007fe0100 */
[----:B------:R-:W-:-:S07]  /*9840*/  VIADDMNMX R14, R20, UR5, R14, PT ;  /* 0x00000005140e7c46 */ /* 0x000fce000b80010e */
.L_x_1437:
[----:B------:R-:W2:Y:S01]  /*9850*/  LDL.LU R15, [R1] ;  /* 0x00000000010f7983 */ /* 0x000ea20000300800 */
[C---:B------:R-:W-:Y:S02]  /*9860*/  ISETP.GE.AND P3, PT, R0.reuse, 0x2, PT ;  /* 0x000000020000780c */ /* 0x040fe40003f66270 */
[----:B------:R-:W-:Y:S01]  /*9870*/  ISETP.GE.AND P5, PT, R0, 0x9, PT ;  /* 0x000000090000780c */ /* 0x000fe20003fa6270 */
[----:B------:R-:W0:Y:S01]  /*9880*/  SHFL.IDX PT, R3, R3, 0x1, 0x1c1f ;  /* 0x003c1f0003037f89 */ /* 0x000e2200000e0000 */
        /* <DEDUP_REMOVED lines=8> */
[----:B------:R-:W-:Y:S02]  /*9910*/  ISETP.GE.AND P5, PT, R0, 0xa, PT ;  /* 0x0000000a0000780c */ /* 0x000fe40003fa6270 */
[----:B------:R-:W-:Y:S02]  /*9920*/  LOP3.LUT R15, R15, 0xfffffffb, RZ, 0xc0, !PT ;  /* 0xfffffffb0f0f7812 */ /* 0x000fe400078ec0ff */
[----:B------:R-:W-:-:S04]  /*9930*/  ISETP.GT.AND P4, PT, R11, 0x9, !P5 ;  /* 0x000000090b00780c */ /* 0x000fc80006f84270 */
[----:B------:R-:W-:-:S04]  /*9940*/  ISETP.LT.OR P4, PT, R14, 0xa, P4 ;  /* 0x0000000a0e00780c */ /* 0x000fc80002781670 */
[----:B------:R-:W-:Y:S02]  /*9950*/  FSEL R29, R29, -INF , !P4 ;  /* 0xff8000001d1d7808 */ /* 0x000fe40006000000 */
        /* <DEDUP_REMOVED lines=167> */
[----:B0-----:R-:W-:Y:S01]  /*a3d0*/  VIADDMNMX R0, R3, R4, R7, PT ;  /* 0x0000000403007246 */ /* 0x001fe20003800107 */
[----:B------:R-:W-:-:S10]  /*a3e0*/  IMAD.IADD R4, R6, 0x1, R3 ;  /* 0x0000000106047824 */ /* 0x000fd400078e0203 */
[----:B------:R-:W-:Y:S02]  /*a3f0*/  @P6 LOP3.LUT R15, R15, 0x10000000, RZ, 0xfc, !PT ;  /* 0x100000000f0f6812 */ /* 0x000fe400078efcff */
[----:B------:R-:W-:-:S03]  /*a400*/  ISETP.GT.AND P6, PT, R11, 0x79, !P6 ;  /* 0x000000790b00780c */ /* 0x000fc600077c4270 */
[----:B------:R0:W-:Y:S01]  /*a410*/  STL [R1], R15 ;  /* 0x0000000f01007387 */ /* 0x0001e20000100800 */
[----:B------:R-:W-:-:S04]  /*a420*/  ISETP.LT.OR P6, PT, R14, 0x7a, P6 ;  /* 0x0000007a0e00780c */ /* 0x000fc800037c1670 */
[----:B------:R-:W-:Y:S02]  /*a430*/  FSEL R85, R85, -INF , !P6 ;  /* 0xff80000055557808 */ /* 0x000fe40007000000 */
[----:B------:R-:W-:-:S13]  /*a440*/  PLOP3.LUT P6, PT, PT, PT, UP0, 0x40, 0x0 ;  /* 0x000000000000781c */ /* 0x000fda0003fce808 */
[----:B0-----:R-:W-:Y:S05]  /*a450*/  @P6 BRA `(.L_x_1441) ;  /* 0x0000000000606947 */ /* 0x001fea0003800000 */
        /* <DEDUP_REMOVED lines=13> */
.L_x_1443:
[----:B------:R-:W-:-:S06]  /*a530*/  UISETP.NE.AND UP1, UPT, UR5, 0x1, UPT ;  /* 0x000000010500788c */ /* 0x000fcc000bf25270 */
[----:B------:R-:W-:-:S05]  /*a540*/  PLOP3.LUT P6, PT, PT, PT, UP1, 0x80, 0x0 ;  /* 0x000000000000781c */ /* 0x000fca0003fcf018 */
[----:B------:R-:W-:-:S08]  /*a550*/  @UP1 ULDC.64 UR6, c[0x0][0x9e8] ;  /* 0x00027a0000061ab9 */ /* 0x000fd00000000a00 */
[----:B------:R-:W-:Y:S01]  /*a560*/  @P6 IMAD.HI.U32 R3, R6, UR6, RZ ;  /* 0x0000000606036c27 */ /* 0x000fe2000f8e00ff */
[----:B------:R-:W-:-:S13]  /*a570*/  PLOP3.LUT P6, PT, PT, PT, UP1, 0x80, 0x0 ;  /* 0x000000000000781c */ /* 0x000fda0003fcf018 */
[----:B------:R-:W-:-:S07]  /*a580*/  @P6 SHF.R.U32.HI R6, RZ, UR7, R3 ;  /* 0x00000007ff066c19 */ /* 0x000fce0008011603 */
.L_x_1444:
[----:B------:R-:W-:Y:S05]  /*a590*/  BSYNC B0 ;  /* 0x0000000000007941 */ /* 0x000fea0003800000 */
.L_x_1442:
[----:B------:R-:W-:-:S04]  /*a5a0*/  IMAD R5, R6, UR5, -R5 ;  /* 0x0000000506057c24 */ /* 0x000fc8000f8e0a05 */
[----:B------:R-:W-:-:S05]  /*a5b0*/  IMAD R5, R21, -0x2, R5 ;  /* 0xfffffffe15057824 */ /* 0x000fca00078e0205 */
[----:B------:R-:W-:Y:S02]  /*a5c0*/  VIMNMX R4, R4, R5, !PT ;  /* 0x0000000504047248 */ /* 0x000fe40007fe0100 */
[----:B------:R-:W-:-:S07]  /*a5d0*/  VIADDMNMX R0, R5, UR5, R0, PT ;  /* 0x0000000505007c46 */ /* 0x000fce000b800100 */
.L_x_1441:
[----:B------:R-:W-:Y:S01]  /*a5e0*/  ISETP.GT.AND P3, PT, R4, 0x1, !P3 ;  /* 0x000000010400780c */ /* 0x000fe20005f64270 */
[----:B------:R-:W-:Y:S01]  /*a5f0*/  ULDC UR41, c[0x0][0x988] ;  /* 0x0002620000297ab9 */ /* 0x000fe20000000800 */
[----:B------:R-:W-:Y:S02]  /*a600*/  LOP3.LUT P6, RZ, R15, 0x2000000, RZ, 0xc0, !PT ;  /* 0x020000000fff7812 */ /* 0x000fe400078cc0ff */
        /* <DEDUP_REMOVED lines=31> */
[----:B------:R-:W-:Y:S02]  /*a800*/  ISETP.GT.AND P3, PT, R4, 0x18, !P6 ;  /* 0x000000180400780c */ /* 0x000fe40007764270 */
[----:B------:R-:W-:Y:S02]  /*a810*/  LOP3.LUT P6, RZ, R15, 0x4000, RZ, 0xc0, !PT ;  /* 0x000040000fff7812 */ /* 0x000fe400078cc0ff */
        /* <DEDUP_REMOVED lines=43> */
[----:B------:R-:W-:Y:S01]  /*aad0*/  ISETP.GT.AND P4, PT, R4, 0x71, !P4 ;  /* 0x000000710400780c */ /* 0x000fe20006784270 */
[----:B------:R-:W0:Y:S01]  /*aae0*/  SHFL.BFLY PT, R6, R5, 0x2, 0x1f ;  /* 0x0c401f0005067f89 */ /* 0x000e2200000e0000 */
[----:B------:R-:W-:Y:S02]  /*aaf0*/  FSEL R50, R50, -INF , !P3 ;  /* 0xff80000032327808 */ /* 0x000fe40005800000 */
[----:B------:R-:W-:Y:S02]  /*ab00*/  LOP3.LUT P3, RZ, R15, 0x40000, RZ, 0xc0, !PT ;  /* 0x000400000fff7812 */ /* 0x000fe4000786c0ff */
[C---:B------:R-:W-:Y:S02]  /*ab10*/  ISETP.GT.AND P5, PT, R4.reuse, 0x78, !P5 ;  /* 0x000000780400780c */ /* 0x040fe40006fa4270 */
[----:B------:R-:W-:Y:S02]  /*ab20*/  ISETP.GT.AND P3, PT, R4, 0x31, !P3 ;  /* 0x000000310400780c */ /* 0x000fe40005f64270 */
[----:B------:R-:W-:-:S02]  /*ab30*/  ISETP.LT.OR P4, PT, R0, 0x72, P4 ;  /* 0x000000720000780c */ /* 0x000fc40002781670 */
[C---:B------:R-:W-:Y:S02]  /*ab40*/  ISETP.LT.OR P3, PT, R0.reuse, 0x32, P3 ;  /* 0x000000320000780c */ /* 0x040fe40001f61670 */
[----:B------:R-:W-:Y:S02]  /*ab50*/  ISETP.LT.OR P5, PT, R0, 0x79, P5 ;  /* 0x000000790000780c */ /* 0x000fe40002fa1670 */
[----:B------:R-:W-:Y:S02]  /*ab60*/  FSEL R51, R51, -INF , !P3 ;  /* 0xff80000033337808 */ /* 0x000fe40005800000 */
[----:B------:R-:W-:Y:S02]  /*ab70*/  LOP3.LUT P3, RZ, R15, 0x20000, RZ, 0xc0, !PT ;  /* 0x000200000fff7812 */ /* 0x000fe4000786c0ff */
[----:B------:R-:W-:Y:S02]  /*ab80*/  FSEL R83, R83, -INF , !P4 ;  /* 0xff80000053537808 */ /* 0x000fe40006000000 */
[----:B------:R-:W-:-:S02]  /*ab90*/  ISETP.GT.AND P3, PT, R4, 0x38, !P3 ;  /* 0x000000380400780c */ /* 0x000fc40005f64270 */
[----:B------:R-:W-:Y:S02]  /*aba0*/  FSEL R86, R86, -INF , !P5 ;  /* 0xff80000056567808 */ /* 0x000fe40006800000 */
[----:B------:R-:W-:Y:S02]  /*abb0*/  ISETP.LT.OR P3, PT, R0, 0x39, P3 ;  /* 0x000000390000780c */ /* 0x000fe40001f61670 */
[----:B0-----:R-:W-:Y:S02]  /*abc0*/  FMNMX.FTZ R7, R5, R6, !PT ;  /* 0x0000000605077209 */ /* 0x001fe40007810000 */
[----:B------:R-:W-:Y:S02]  /*abd0*/  FSEL R54, R54, -INF , !P3 ;  /* 0xff80000036367808 */ /* 0x000fe40005800000 */
[----:B------:R-:W-:Y:S01]  /*abe0*/  LOP3.LUT P3, RZ, R15, 0x10000, RZ, 0xc0, !PT ;  /* 0x000100000fff7812 */ /* 0x000fe2000786c0ff */
[----:B------:R-:W0:Y:S03]  /*abf0*/  SHFL.BFLY PT, R6, R7, 0x1, 0x1f ;  /* 0x0c201f0007067f89 */ /* 0x000e2600000e0000 */
[----:B------:R-:W-:-:S04]  /*ac00*/  ISETP.GT.AND P3, PT, R4, 0x39, !P3 ;  /* 0x000000390400780c */ /* 0x000fc80005f64270 */
[----:B------:R-:W-:-:S04]  /*ac10*/  ISETP.LT.OR P3, PT, R0, 0x3a, P3 ;  /* 0x0000003a0000780c */ /* 0x000fc80001f61670 */
[----:B------:R-:W-:Y:S02]  /*ac20*/  FSEL R55, R55, -INF , !P3 ;  /* 0xff80000037377808 */ /* 0x000fe40005800000 */
[----:B------:R-:W-:-:S04]  /*ac30*/  LOP3.LUT P3, RZ, R15, 0x8000, RZ, 0xc0, !PT ;  /* 0x000080000fff7812 */ /* 0x000fc8000786c0ff */
[----:B------:R-:W-:-:S04]  /*ac40*/  ISETP.GT.AND P3, PT, R4, 0x40, !P3 ;  /* 0x000000400400780c */ /* 0x000fc80005f64270 */
[----:B------:R-:W-:Y:S02]  /*ac50*/  ISETP.LT.OR P3, PT, R0, 0x41, P3 ;  /* 0x000000410000780c */ /* 0x000fe40001f61670 */
[----:B0-----:R-:W-:Y:S02]  /*ac60*/  FMNMX.FTZ R3, R7, R6, !PT ;  /* 0x0000000607037209 */ /* 0x001fe40007810000 */
[----:B------:R-:W-:Y:S02]  /*ac70*/  FSEL R58, R58, -INF , !P3 ;  /* 0xff8000003a3a7808 */ /* 0x000fe40005800000 */
[----:B------:R-:W-:Y:S01]  /*ac80*/  ISETP.GT.AND P3, PT, R4, 0x41, !P6 ;  /* 0x000000410400780c */ /* 0x000fe20007764270 */
[----:B------:R-:W-:Y:S01]  /*ac90*/  FMUL.FTZ R6, R3, UR41 ;  /* 0x0000002903067c20 */ /* 0x000fe20008410000 */
[----:B------:R-:W-:Y:S02]  /*aca0*/  LOP3.LUT P6, RZ, R15, 0x8, RZ, 0xc0, !PT ;  /* 0x000000080fff7812 */ /* 0x000fe400078cc0ff */
        /* <DEDUP_REMOVED lines=54> */
[--C-:B------:R-:W-:Y:S01]  /*b010*/  FFMA.FTZ R37, R37, UR41, -R6.reuse ;  /* 0x0000002925257c23 */ /* 0x100fe20008010806 */
[----:B------:R-:W-:Y:S01]  /*b020*/  FSEL R26, R26, -INF , !P3 ;  /* 0xff8000001a1a7808 */ /* 0x000fe20005800000 */
[--C-:B------:R-:W-:Y:S01]  /*b030*/  FFMA.FTZ R41, R41, UR41, -R6.reuse ;  /* 0x0000002929297c23 */ /* 0x100fe20008010806 */
[----:B------:R-:W-:Y:S01]  /*b040*/  ISETP.GT.AND P3, PT, R4, 0x79, !P6 ;  /* 0x000000790400780c */ /* 0x000fe20007764270 */
        /* <DEDUP_REMOVED lines=24> */
[----:B------:R-:W0:Y:S01]  /*b1d0*/  MUFU.EX2 R148, R148 ;  /* 0x0000009400947308 */ /* 0x000e220000000800 */
        /* <DEDUP_REMOVED lines=9> */
[----:B------:R-:W-:Y:S01]  /*b270*/  FFMA.FTZ R122, R84, UR41, -R6 ;  /* 0x00000029547a7c23 */ /* 0x000fe20008010806 */
[----:B------:R-:W1:Y:S02]  /*b280*/  @P2 LDC R44, c[0x0][0x450] ;  /* 0x00011400ff2c2b82 */ /* 0x000e640000000800 */
[----:B------:R-:W-:-:S03]  /*b290*/  FMNMX.FTZ R14, R46, R21, !PT ;  /* 0x000000152e0e7209 */ /* 0x000fc60007810000 */
[----:B------:R-:W2:Y:S01]  /*b2a0*/  MUFU.EX2 R150, R150 ;  /* 0x0000009600967308 */ /* 0x000ea20000000800 */
[----:B------:R-:W-:-:S04]  /*b2b0*/  FMNMX.FTZ R21, R47, R14, !PT ;  /* 0x0000000e2f157209 */ /* 0x000fc80007810000 */
[----:B------:R-:W-:-:S03]  /*b2c0*/  FMNMX.FTZ R14, R50, R21, !PT ;  /* 0x00000015320e7209 */ /* 0x000fc60007810000 */
[----:B------:R-:W-:Y:S01]  /*b2d0*/  MUFU.EX2 R21, R41 ;  /* 0x0000002900157308 */ /* 0x000fe20000000800 */
[----:B------:R-:W-:-:S04]  /*b2e0*/  FMNMX.FTZ R25, R51, R14, !PT ;  /* 0x0000000e33197209 */ /* 0x000fc80007810000 */
[----:B------:R-:W-:-:S03]  /*b2f0*/  FMNMX.FTZ R14, R54, R25, !PT ;  /* 0x00000019360e7209 */ /* 0x000fc60007810000 */
[----:B------:R-:W3:Y:S01]  /*b300*/  MUFU.EX2 R7, R7 ;  /* 0x0000000700077308 */ /* 0x000ee20000000800 */
[----:B------:R-:W-:-:S04]  /*b310*/  FMNMX.FTZ R25, R55, R14, !PT ;  /* 0x0000000e37197209 */ /* 0x000fc80007810000 */
[----:B------:R-:W-:-:S03]  /*b320*/  FMNMX.FTZ R14, R58, R25, !PT ;  /* 0x000000193a0e7209 */ /* 0x000fc60007810000 */
[----:B------:R4:W-:Y:S01]  /*b330*/  MUFU.EX2 R25, R45 ;  /* 0x0000002d00197308 */ /* 0x0009e20000000800 */
[----:B------:R-:W-:-:S04]  /*b340*/  FMNMX.FTZ R29, R59, R14, !PT ;  /* 0x0000000e3b1d7209 */ /* 0x000fc80007810000 */
[----:B------:R-:W-:-:S03]  /*b350*/  FMNMX.FTZ R14, R62, R29, !PT ;  /* 0x0000001d3e0e7209 */ /* 0x000fc60007810000 */
[----:B------:R-:W5:Y:S01]  /*b360*/  MUFU.EX2 R144, R144 ;  /* 0x0000009000907308 */ /* 0x000f620000000800 */
[----:B------:R-:W-:Y:S01]  /*b370*/  FMNMX.FTZ R29, R63, R14, !PT ;  /* 0x0000000e3f1d7209 */ /* 0x000fe20007810000 */
[----:B----4-:R-:W-:-:S03]  /*b380*/  FFMA.FTZ R45, R65, UR41, -R6 ;  /* 0x00000029412d7c23 */ /* 0x010fc60008010806 */
[----:B------:R-:W-:-:S03]  /*b390*/  FMNMX.FTZ R14, R66, R29, !PT ;  /* 0x0000001d420e7209 */ /* 0x000fc60007810000 */
[----:B------:R4:W-:Y:S01]  /*b3a0*/  MUFU.EX2 R29, R49 ;  /* 0x00000031001d7308 */ /* 0x0009e20000000800 */
[----:B------:R-:W-:-:S04]  /*b3b0*/  FMNMX.FTZ R33, R67, R14, !PT ;  /* 0x0000000e43217209 */ /* 0x000fc80007810000 */
[----:B------:R-:W-:-:S03]  /*b3c0*/  FMNMX.FTZ R14, R70, R33, !PT ;  /* 0x00000021460e7209 */ /* 0x000fc60007810000 */
[----:B------:R-:W1:Y:S01]  /*b3d0*/  MUFU.EX2 R146, R146 ;  /* 0x0000009200927308 */ /* 0x000e620000000800 */
[----:B------:R-:W-:Y:S01]  /*b3e0*/  FMNMX.FTZ R33, R71, R14, !PT ;  /* 0x0000000e47217209 */ /* 0x000fe20007810000 */
[----:B----4-:R-:W-:-:S03]  /*b3f0*/  FFMA.FTZ R49, R69, UR41, -R6 ;  /* 0x0000002945317c23 */ /* 0x010fc60008010806 */
[----:B------:R-:W-:-:S03]  /*b400*/  FMNMX.FTZ R14, R74, R33, !PT ;  /* 0x000000214a0e7209 */ /* 0x000fc60007810000 */
[----:B------:R-:W-:Y:S01]  /*b410*/  MUFU.EX2 R33, R53 ;  /* 0x0000003500217308 */ /* 0x000fe20000000800 */
[----:B------:R-:W-:-:S04]  /*b420*/  FMNMX.FTZ R37, R75, R14, !PT ;  /* 0x0000000e4b257209 */ /* 0x000fc80007810000 */
[----:B------:R-:W-:-:S03]  /*b430*/  FMNMX.FTZ R14, R78, R37, !PT ;  /* 0x000000254e0e7209 */ /* 0x000fc60007810000 */
[----:B------:R-:W-:Y:S01]  /*b440*/  MUFU.EX2 R140, R140 ;  /* 0x0000008c008c7308 */ /* 0x000fe20000000800 */
[----:B------:R-:W-:-:S04]  /*b450*/  FMNMX.FTZ R37, R79, R14, !PT ;  /* 0x0000000e4f257209 */ /* 0x000fc80007810000 */
[----:B------:R-:W-:-:S03]  /*b460*/  FMNMX.FTZ R4, R82, R37, !PT ;  /* 0x0000002552047209 */ /* 0x000fc60007810000 */
[----:B------:R4:W-:Y:S01]  /*b470*/  MUFU.EX2 R37, R57 ;  /* 0x0000003900257308 */ /* 0x0009e20000000800 */
[----:B------:R-:W-:-:S04]  /*b480*/  FMNMX.FTZ R41, R83, R4, !PT ;  /* 0x0000000453297209 */ /* 0x000fc80007810000 */
[----:B------:R-:W-:Y:S01]  /*b490*/  FMNMX.FTZ R0, R86, R41, !PT ;  /* 0x0000002956007209 */ /* 0x000fe20007810000 */
[--C-:B------:R-:W-:Y:S01]  /*b4a0*/  FFMA.FTZ R41, R61, UR41, -R6.reuse ;  /* 0x000000293d297c23 */ /* 0x100fe20008010806 */
[--C-:B------:R-:W-:Y:S01]  /*b4b0*/  FFMA.FTZ R61, R81, UR41, -R6.reuse ;  /* 0x00000029513d7c23 */ /* 0x100fe20008010806 */
[----:B------:R-:W-:Y:S01]  /*b4c0*/  MUFU.EX2 R142, R142 ;  /* 0x0000008e008e7308 */ /* 0x000fe20000000800 */
[----:B------:R-:W-:Y:S01]  /*b4d0*/  FMNMX.FTZ R0, R87, R0, !PT ;  /* 0x0000000057007209 */ /* 0x000fe20007810000 */
[----:B----4-:R-:W-:-:S04]  /*b4e0*/  FFMA.FTZ R57, R77, UR41, -R6 ;  /* 0x000000294d397c23 */ /* 0x010fc80008010806 */
[----:B------:R-:W4:Y:S02]  /*b4f0*/  SHFL.BFLY PT, R53, R0, 0x2, 0x1f ;  /* 0x0c401f0000357f89 */ /* 0x000f2400000e0000 */
[----:B------:R-:W-:Y:S08]  /*b500*/  MUFU.EX2 R136, R136 ;  /* 0x0000008800887308 */ /* 0x000ff00000000800 */
[----:B------:R-:W-:Y:S08]  /*b510*/  MUFU.EX2 R138, R138 ;  /* 0x0000008a008a7308 */ /* 0x000ff00000000800 */
[----:B------:R-:W-:Y:S01]  /*b520*/  MUFU.EX2 R132, R132 ;  /* 0x0000008400847308 */ /* 0x000fe20000000800 */
[----:B----4-:R-:W-:Y:S01]  /*b530*/  FMNMX.FTZ R4, R0, R53, !PT ;  /* 0x0000003500047209 */ /* 0x010fe20007810000 */
[----:B------:R-:W-:-:S06]  /*b540*/  FFMA.FTZ R53, R73, UR41, -R6 ;  /* 0x0000002949357c23 */ /* 0x000fcc0008010806 */
[----:B------:R-:W-:Y:S01]  /*b550*/  MUFU.EX2 R134, R134 ;  /* 0x0000008600867308 */ /* 0x000fe20000000800 */
[----:B------:R-:W4:Y:S07]  /*b560*/  SHFL.BFLY PT, R65, R4, 0x1, 0x1f ;  /* 0x0c201f0004417f89 */ /* 0x000f2e00000e0000 */
[----:B------:R-:W-:Y:S08]  /*b570*/  MUFU.EX2 R41, R41 ;  /* 0x0000002900297308 */ /* 0x000ff00000000800 */
[----:B------:R-:W-:Y:S08]  /*b580*/  MUFU.EX2 R128, R128 ;  /* 0x0000008000807308 */ /* 0x000ff00000000800 */
[----:B------:R-:W-:Y:S01]  /*b590*/  MUFU.EX2 R45, R45 ;  /* 0x0000002d002d7308 */ /* 0x000fe20000000800 */
[----:B----4-:R-:W-:Y:S01]  /*b5a0*/  FMNMX.FTZ R0, R4, R65, !PT ;  /* 0x0000004104007209 */ /* 0x010fe20007810000 */
        /* <DEDUP_REMOVED lines=10> */
[----:B0-----:R-:W-:Y:S01]  /*b650*/  FADD.FTZ R27, R148, R5 ;  /* 0x00000005941b7221 */ /* 0x001fe20000010000 */
[--C-:B------:R-:W-:Y:S01]  /*b660*/  FFMA.FTZ R14, R31, UR41, -R6.reuse ;  /* 0x000000291f0e7c23 */ /* 0x100fe20008010806 */
[--C-:B------:R-:W-:Y:S01]  /*b670*/  FFMA.FTZ R145, R34, UR41, -R6.reuse ;  /* 0x0000002922917c23 */ /* 0x100fe20008010806 */
[--C-:B------:R-:W-:Y:S01]  /*b680*/  FFMA.FTZ R20, R35, UR41, -R6.reuse ;  /* 0x0000002923147c23 */ /* 0x100fe20008010806 */
[----:B------:R-:W-:Y:S01]  /*b690*/  MUFU.EX2 R149, R149 ;  /* 0x0000009500957308 */ /* 0x000fe20000000800 */
[----:B--2---:R-:W-:Y:S01]  /*b6a0*/  FADD.FTZ R34, R150, R27 ;  /* 0x0000001b96227221 */ /* 0x004fe20000010000 */
[--C-:B------:R-:W-:Y:S01]  /*b6b0*/  FFMA.FTZ R147, R38, UR41, -R6.reuse ;  /* 0x0000002926937c23 */ /* 0x100fe20008010806 */
[----:B------:R-:W-:Y:S01]  /*b6c0*/  FFMA.FTZ R24, R39, UR41, -R6 ;  /* 0x0000002927187c23 */ /* 0x000fe20008010806 */
[----:B------:R-:W0:Y:S01]  /*b6d0*/  @P2 LDC R35, c[0x0][0x44c] ;  /* 0x00011300ff232b82 */ /* 0x000e220000000800 */
[----:B---3--:R-:W-:Y:S01]  /*b6e0*/  FADD.FTZ R27, R7, R34 ;  /* 0x00000022071b7221 */ /* 0x008fe20000010000 */
[--C-:B------:R-:W-:Y:S01]  /*b6f0*/  FFMA.FTZ R141, R42, UR41, -R6.reuse ;  /* 0x000000292a8d7c23 */ /* 0x100fe20008010806 */
[--C-:B------:R-:W-:Y:S01]  /*b700*/  FFMA.FTZ R26, R43, UR41, -R6.reuse ;  /* 0x000000292b1a7c23 */ /* 0x100fe20008010806 */
[----:B------:R-:W2:Y:S01]  /*b710*/  MUFU.EX2 R4, R4 ;  /* 0x0000000400047308 */ /* 0x000ea20000000800 */
[----:B-----5:R-:W-:Y:S01]  /*b720*/  FADD.FTZ R36, R144, R27 ;  /* 0x0000001b90247221 */ /* 0x020fe20000010000 */
[--C-:B------:R-:W-:Y:S01]  /*b730*/  FFMA.FTZ R143, R46, UR41, -R6.reuse ;  /* 0x000000292e8f7c23 */ /* 0x100fe20008010806 */
[--C-:B------:R-:W-:Y:S01]  /*b740*/  FFMA.FTZ R28, R47, UR41, -R6.reuse ;  /* 0x000000292f1c7c23 */ /* 0x100fe20008010806 */
[----:B------:R-:W-:Y:S01]  /*b750*/  FFMA.FTZ R137, R50, UR41, -R6 ;  /* 0x0000002932897c23 */ /* 0x000fe20008010806 */
[----:B------:R-:W-:Y:S01]  /*b760*/  FADD.FTZ R27, R11, R36 ;  /* 0x000000240b1b7221 */ /* 0x000fe20000010000 */
[--C-:B------:R-:W-:Y:S01]  /*b770*/  FFMA.FTZ R30, R51, UR41, -R6.reuse ;  /* 0x00000029331e7c23 */ /* 0x100fe20008010806 */
[----:B------:R-:W-:Y:S01]  /*b780*/  FFMA.FTZ R139, R54, UR41, -R6 ;  /* 0x00000029368b7c23 */ /* 0x000fe20008010806 */
[----:B------:R-:W3:Y:S01]  /*b790*/  MUFU.EX2 R151, R151 ;  /* 0x0000009700977308 */ /* 0x000ee20000000800 */
[----:B-1----:R-:W-:Y:S01]  /*b7a0*/  FADD.FTZ R36, R146, R27 ;  /* 0x0000001b92247221 */ /* 0x002fe20000010000 */
[----:B------:R-:W-:-:S02]  /*b7b0*/  IMAD.MOV.U32 R50, RZ, RZ, R88 ;  /* 0x000000ffff327224 */ /* 0x000fc400078e0058 */
[--C-:B------:R-:W-:Y:S01]  /*b7c0*/  FFMA.FTZ R32, R55, UR41, -R6.reuse ;  /* 0x0000002937207c23 */ /* 0x100fe20008010806 */
[----:B------:R-:W-:Y:S01]  /*b7d0*/  FFMA.FTZ R133, R58, UR41, -R6 ;  /* 0x000000293a857c23 */ /* 0x000fe20008010806 */
[----:B------:R-:W-:Y:S01]  /*b7e0*/  FADD.FTZ R31, R15, R36 ;  /* 0x000000240f1f7221 */ /* 0x000fe20000010000 */
[--C-:B------:R-:W-:Y:S01]  /*b7f0*/  FFMA.FTZ R34, R59, UR41, -R6.reuse ;  /* 0x000000293b227c23 */ /* 0x100fe20008010806 */
[----:B------:R-:W-:Y:S01]  /*b800*/  FFMA.FTZ R135, R62, UR41, -R6 ;  /* 0x000000293e877c23 */ /* 0x000fe20008010806 */
[----:B------:R-:W1:Y:S01]  /*b810*/  MUFU.EX2 R14, R14 ;  /* 0x0000000e000e7308 */ /* 0x000e620000000800 */
[----:B--2---:R-:W-:Y:S01]  /*b820*/  FADD.FTZ R38, R149, R4 ;  /* 0x0000000495267221 */ /* 0x004fe20000010000 */
[----:B------:R-:W-:Y:S01]  /*b830*/  FADD.FTZ R40, R140, R31 ;  /* 0x0000001f8c287221 */ /* 0x000fe20000010000 */
[----:B------:R-:W-:Y:S01]  /*b840*/  FFMA.FTZ R36, R63, UR41, -R6 ;  /* 0x000000293f247c23 */ /* 0x000fe20008010806 */
[----:B0-----:R-:W-:-:S04]  /*b850*/  @P2 IMAD.HI.U32 R35, R88, R35, RZ ;  /* 0x0000002358232227 */ /* 0x001fc800078e00ff */
[----:B------:R-:W-:Y:S01]  /*b860*/  FFMA.FTZ R129, R66, UR41, -R6 ;  /* 0x0000002942817c23 */ /* 0x000fe20008010806 */
[----:B------:R-:W-:Y:S01]  /*b870*/  FADD.FTZ R31, R21, R40 ;  /* 0x00000028151f7221 */ /* 0x000fe20000010000 */
[----:B------:R-:W-:Y:S01]  /*b880*/  FFMA.FTZ R131, R70, UR41, -R6 ;  /* 0x0000002946837c23 */ /* 0x000fe20008010806 */
[----:B------:R-:W0:Y:S01]  /*b890*/  MUFU.EX2 R145, R145 ;  /* 0x0000009100917308 */ /* 0x000e220000000800 */
[----:B---3--:R-:W-:Y:S01]  /*b8a0*/  FADD.FTZ R27, R151, R38 ;  /* 0x00000026971b7221 */ /* 0x008fe20000010000 */
[----:B------:R-:W-:Y:S01]  /*b8b0*/  @P2 SHF.R.U32.HI R50, RZ, R44, R35 ;  /* 0x0000002cff322219 */ /* 0x000fe20000011623 */
[--C-:B------:R-:W-:Y:S01]  /*b8c0*/  FFMA.FTZ R125, R74, UR41, -R6.reuse ;  /* 0x000000294a7d7c23 */ /* 0x100fe20008010806 */
[--C-:B------:R-:W-:Y:S01]  /*b8d0*/  FFMA.FTZ R127, R78, UR41, -R6.reuse ;  /* 0x000000294e7f7c23 */ /* 0x100fe20008010806 */
[--C-:B------:R-:W-:Y:S01]  /*b8e0*/  FFMA.FTZ R82, R82, UR41, -R6.reuse ;  /* 0x0000002952527c23 */ /* 0x100fe20008010806 */
[--C-:B------:R-:W-:Y:S01]  /*b8f0*/  FFMA.FTZ R83, R83, UR41, -R6.reuse ;  /* 0x0000002953537c23 */ /* 0x100fe20008010806 */
[--C-:B------:R-:W-:Y:S01]  /*b900*/  FFMA.FTZ R86, R86, UR41, -R6.reuse ;  /* 0x0000002956567c23 */ /* 0x100fe20008010806 */
[----:B------:R-:W2:Y:S01]  /*b910*/  MUFU.EX2 R20, R20 ;  /* 0x0000001400147308 */ /* 0x000ea20000000800 */
[----:B-1----:R-:W-:Y:S01]  /*b920*/  FADD.FTZ R38, R14, R27 ;  /* 0x0000001b0e267221 */ /* 0x002fe20000010000 */
[----:B------:R-:W-:Y:S01]  /*b930*/  FFMA.FTZ R87, R87, UR41, -R6 ;  /* 0x0000002957577c23 */ /* 0x000fe20008010806 */
[----:B------:R-:W-:Y:S01]  /*b940*/  F2FP.F16.F32.PACK_AB R148, R5, R148 ;  /* 0x000000940594723e */ /* 0x000fe200000000ff */
[----:B------:R-:W-:Y:S01]  /*b950*/  IMAD.IADD R93, R93, 0x1, R50 ;  /* 0x000000015d5d7824 */ /* 0x000fe200078e0232 */
[----:B------:R-:W-:-:S02]  /*b960*/  F2FP.F16.F32.PACK_AB R150, R7, R150 ;  /* 0x000000960796723e */ /* 0x000fc400000000ff */
[----:B------:R-:W-:Y:S01]  /*b970*/  F2FP.F16.F32.PACK_AB R149, R4, R149 ;  /* 0x000000950495723e */ /* 0x000fe200000000ff */
[----:B------:R-:W1:Y:S01]  /*b980*/  MUFU.EX2 R147, R147 ;  /* 0x0000009300937308 */ /* 0x000e620000000800 */
[----:B0-----:R-:W-:Y:S01]  /*b990*/  FADD.FTZ R27, R145, R38 ;  /* 0x00000026911b7221 */ /* 0x001fe20000010000 */
[----:B------:R-:W-:Y:S01]  /*b9a0*/  FADD.FTZ R38, R142, R31 ;  /* 0x0000001f8e267221 */ /* 0x000fe20000010000 */
[----:B------:R-:W-:Y:S02]  /*b9b0*/  F2FP.F16.F32.PACK_AB R144, R11, R144 ;  /* 0x000000900b90723e */ /* 0x000fe400000000ff */
[----:B------:R-:W-:Y:S01]  /*b9c0*/  F2FP.F16.F32.PACK_AB R146, R15, R146 ;  /* 0x000000920f92723e */ /* 0x000fe200000000ff */
[----:B------:R-:W-:Y:S01]  /*b9d0*/  FADD.FTZ R31, R25, R38 ;  /* 0x00000026191f7221 */ /* 0x000fe20000010000 */
[----:B------:R-:W-:Y:S01]  /*b9e0*/  FFMA.FTZ R38, R67, UR41, -R6 ;  /* 0x0000002943267c23 */ /* 0x000fe20008010806 */
[----:B------:R-:W0:Y:S01]  /*b9f0*/  MUFU.EX2 R24, R24 ;  /* 0x0000001800187308 */ /* 0x000e220000000800 */
[----:B--2---:R-:W-:Y:S01]  /*ba00*/  FADD.FTZ R40, R20, R27 ;  /* 0x0000001b14287221 */ /* 0x004fe20000010000 */
[----:B------:R-:W-:Y:S01]  /*ba10*/  FADD.FTZ R42, R136, R31 ;  /* 0x0000001f882a7221 */ /* 0x000fe20000010000 */
[----:B------:R-:W-:-:S02]  /*ba20*/  F2FP.F16.F32.PACK_AB R140, R21, R140 ;  /* 0x0000008c158c723e */ /* 0x000fc400000000ff */
[----:B------:R-:W-:Y:S01]  /*ba30*/  F2FP.F16.F32.PACK_AB R142, R25, R142 ;  /* 0x0000008e198e723e */ /* 0x000fe200000000ff */
[C---:B------:R-:W-:Y:S01]  /*ba40*/  FADD.FTZ R31, R29.reuse, R42 ;  /* 0x0000002a1d1f7221 */ /* 0x040fe20000010000 */
[----:B------:R-:W-:Y:S01]  /*ba50*/  F2FP.F16.F32.PACK_AB R136, R29, R136 ;  /* 0x000000881d88723e */ /* 0x000fe200000000ff */
[----:B------:R-:W2:Y:S01]  /*ba60*/  MUFU.EX2 R141, R141 ;  /* 0x0000008d008d7308 */ /* 0x000ea20000000800 */
[----:B-1----:R-:W-:Y:S01]  /*ba70*/  FADD.FTZ R27, R147, R40 ;  /* 0x00000028931b7221 */ /* 0x002fe20000010000 */
[----:B------:R-:W-:Y:S01]  /*ba80*/  FADD.FTZ R42, R138, R31 ;  /* 0x0000001f8a2a7221 */ /* 0x000fe20000010000 */
[C---:B------:R-:W-:Y:S02]  /*ba90*/  F2FP.F16.F32.PACK_AB R138, R33.reuse, R138 ;  /* 0x0000008a218a723e */ /* 0x040fe400000000ff */
[----:B------:R-:W-:Y:S01]  /*baa0*/  F2FP.F16.F32.PACK_AB R151, R14, R151 ;  /* 0x000000970e97723e */ /* 0x000fe200000000ff */
[----:B------:R-:W-:Y:S01]  /*bab0*/  FADD.FTZ R31, R33, R42 ;  /* 0x0000002a211f7221 */ /* 0x000fe20000010000 */
[----:B------:R-:W-:Y:S01]  /*bac0*/  FFMA.FTZ R42, R75, UR41, -R6 ;  /* 0x000000294b2a7c23 */ /* 0x000fe20008010806 */
[----:B------:R-:W1:Y:S01]  /*bad0*/  MUFU.EX2 R26, R26 ;  /* 0x0000001a001a7308 */ /* 0x000e620000000800 */
[----:B0-----:R-:W-:Y:S01]  /*bae0*/  FADD.FTZ R40, R24, R27 ;  /* 0x0000001b18287221 */ /* 0x001fe20000010000 */
[----:B------:R-:W-:-:S02]  /*baf0*/  F2FP.F16.F32.PACK_AB R145, R20, R145 ;  /* 0x000000911491723e */ /* 0x000fc400000000ff */
[----:B------:R-:W-:-:S04]  /*bb00*/  F2FP.F16.F32.PACK_AB R147, R24, R147 ;  /* 0x000000931893723e */ /* 0x000fc800000000ff */
[----:B------:R-:W0:Y:S01]  /*bb10*/  MUFU.EX2 R143, R143 ;  /* 0x0000008f008f7308 */ /* 0x000e220000000800 */
[----:B--2---:R-:W-:Y:S01]  /*bb20*/  FADD.FTZ R27, R141, R40 ;  /* 0x000000288d1b7221 */ /* 0x004fe20000010000 */
[----:B------:R-:W-:-:S06]  /*bb30*/  FFMA.FTZ R40, R71, UR41, -R6 ;  /* 0x0000002947287c23 */ /* 0x000fcc0008010806 */
[----:B------:R-:W2:Y:S01]  /*bb40*/  MUFU.EX2 R28, R28 ;  /* 0x0000001c001c7308 */ /* 0x000ea20000000800 */
[C---:B-1----:R-:W-:Y:S01]  /*bb50*/  FADD.FTZ R44, R26.reuse, R27 ;  /* 0x0000001b1a2c7221 */ /* 0x042fe20000010000 */
[----:B------:R-:W-:-:S06]  /*bb60*/  F2FP.F16.F32.PACK_AB R141, R26, R141 ;  /* 0x0000008d1a8d723e */ /* 0x000fcc00000000ff */
[----:B------:R-:W1:Y:S01]  /*bb70*/  MUFU.EX2 R137, R137 ;  /* 0x0000008900897308 */ /* 0x000e620000000800 */
[----:B0-----:R-:W-:Y:S01]  /*bb80*/  FADD.FTZ R27, R143, R44 ;  /* 0x0000002c8f1b7221 */ /* 0x001fe20000010000 */
[----:B------:R-:W-:Y:S01]  /*bb90*/  FADD.FTZ R44, R132, R31 ;  /* 0x0000001f842c7221 */ /* 0x000fe20000010000 */
[----:B------:R-:W-:-:S03]  /*bba0*/  F2FP.F16.F32.PACK_AB R132, R37, R132 ;  /* 0x000000842584723e */ /* 0x000fc600000000ff */
[----:B------:R-:W-:Y:S01]  /*bbb0*/  FADD.FTZ R31, R37, R44 ;  /* 0x0000002c251f7221 */ /* 0x000fe20000010000 */
[----:B------:R-:W-:Y:S01]  /*bbc0*/  FFMA.FTZ R44, R79, UR41, -R6 ;  /* 0x000000294f2c7c23 */ /* 0x000fe20008010806 */
[----:B------:R-:W0:Y:S01]  /*bbd0*/  MUFU.EX2 R30, R30 ;  /* 0x0000001e001e7308 */ /* 0x000e220000000800 */
[----:B--2---:R-:W-:Y:S01]  /*bbe0*/  FADD.FTZ R46, R28, R27 ;  /* 0x0000001b1c2e7221 */ /* 0x004fe20000010000 */
[----:B------:R-:W-:Y:S01]  /*bbf0*/  FADD.FTZ R48, R134, R31 ;  /* 0x0000001f86307221 */ /* 0x000fe20000010000 */
[C---:B------:R-:W-:Y:S02]  /*bc00*/  F2FP.F16.F32.PACK_AB R134, R41.reuse, R134 ;  /* 0x000000862986723e */ /* 0x040fe400000000ff */
[----:B------:R-:W-:Y:S01]  /*bc10*/  F2FP.F16.F32.PACK_AB R143, R28, R143 ;  /* 0x0000008f1c8f723e */ /* 0x000fe200000000ff */
[----:B------:R-:W-:Y:S02]  /*bc20*/  FADD.FTZ R31, R41, R48 ;  /* 0x00000030291f7221 */ /* 0x000fe40000010000 */
[----:B------:R-:W2:Y:S01]  /*bc30*/  MUFU.EX2 R139, R139 ;  /* 0x0000008b008b7308 */ /* 0x000ea20000000800 */
[----:B-1----:R-:W-:-:S07]  /*bc40*/  FADD.FTZ R27, R137, R46 ;  /* 0x0000002e891b7221 */ /* 0x002fce0000010000 */
[----:B------:R-:W1:Y:S01]  /*bc50*/  MUFU.EX2 R32, R32 ;  /* 0x0000002000207308 */ /* 0x000e620000000800 */
[C---:B0-----:R-:W-:Y:S01]  /*bc60*/  FADD.FTZ R46, R30.reuse, R27 ;  /* 0x0000001b1e2e7221 */ /* 0x041fe20000010000 */
[----:B------:R-:W-:-:S06]  /*bc70*/  F2FP.F16.F32.PACK_AB R137, R30, R137 ;  /* 0x000000891e89723e */ /* 0x000fcc00000000ff */
[----:B------:R-:W0:Y:S01]  /*bc80*/  MUFU.EX2 R133, R133 ;  /* 0x0000008500857308 */ /* 0x000e220000000800 */
[----:B--2---:R-:W-:Y:S01]  /*bc90*/  FADD.FTZ R27, R139, R46 ;  /* 0x0000002e8b1b7221 */ /* 0x004fe20000010000 */
[----:B------:R-:W-:Y:S01]  /*bca0*/  FADD.FTZ R46, R128, R31 ;  /* 0x0000001f802e7221 */ /* 0x000fe20000010000 */
[----:B------:R-:W-:-:S05]  /*bcb0*/  F2FP.F16.F32.PACK_AB R128, R45, R128 ;  /* 0x000000802d80723e */ /* 0x000fca00000000ff */
[----:B------:R-:W2:Y:S01]  /*bcc0*/  MUFU.EX2 R34, R34 ;  /* 0x0000002200227308 */ /* 0x000ea20000000800 */
[C---:B-1----:R-:W-:Y:S01]  /*bcd0*/  FADD.FTZ R6, R32.reuse, R27 ;  /* 0x0000001b20067221 */ /* 0x042fe20000010000 */
[----:B------:R-:W-:Y:S01]  /*bce0*/  FADD.FTZ R27, R45, R46 ;  /* 0x0000002e2d1b7221 */ /* 0x000fe20000010000 */
[----:B------:R-:W-:-:S03]  /*bcf0*/  F2FP.F16.F32.PACK_AB R139, R32, R139 ;  /* 0x0000008b208b723e */ /* 0x000fc600000000ff */
[----:B------:R-:W-:Y:S01]  /*bd00*/  FADD.FTZ R46, R130, R27 ;  /* 0x0000001b822e7221 */ /* 0x000fe20000010000 */
[----:B------:R-:W-:Y:S01]  /*bd10*/  F2FP.F16.F32.PACK_AB R130, R49, R130 ;  /* 0x000000823182723e */ /* 0x000fe200000000ff */
[----:B------:R-:W1:Y:S01]  /*bd20*/  MUFU.EX2 R135, R135 ;  /* 0x0000008700877308 */ /* 0x000e620000000800 */
[----:B0-----:R-:W-:Y:S01]  /*bd30*/  FADD.FTZ R5, R133, R6 ;  /* 0x0000000685057221 */ /* 0x001fe20000010000 */
[----:B------:R-:W-:-:S06]  /*bd40*/  FADD.FTZ R7, R49, R46 ;  /* 0x0000002e31077221 */ /* 0x000fcc0000010000 */
        /* <DEDUP_REMOVED lines=11> */
[----:B-1----:R-:W-:-:S07]  /*be00*/  FADD.FTZ R5, R129, R6 ;  /* 0x0000000681057221 */ /* 0x002fce0000010000 */
[----:B------:R-:W1:Y:S01]  /*be10*/  MUFU.EX2 R126, R126 ;  /* 0x0000007e007e7308 */ /* 0x000e620000000800 */
[C---:B0-----:R-:W-:Y:S01]  /*be20*/  FADD.FTZ R7, R53.reuse, R46 ;  /* 0x0000002e35077221 */ /* 0x041fe20000010000 */
[----:B------:R-:W-:-:S06]  /*be30*/  F2FP.F16.F32.PACK_AB R124, R53, R124 ;  /* 0x0000007c357c723e */ /* 0x000fcc00000000ff */
[----:B------:R-:W0:Y:S01]  /*be40*/  MUFU.EX2 R131, R131 ;  /* 0x0000008300837308 */ /* 0x000e220000000800 */
[C---:B--2---:R-:W-:Y:S01]  /*be50*/  FADD.FTZ R6, R38.reuse, R5 ;  /* 0x0000000526067221 */ /* 0x044fe20000010000 */
[----:B------:R-:W-:-:S06]  /*be60*/  F2FP.F16.F32.PACK_AB R129, R38, R129 ;  /* 0x000000812681723e */ /* 0x000fcc00000000ff */
[----:B------:R-:W2:Y:S01]  /*be70*/  MUFU.EX2 R57, R57 ;  /* 0x0000003900397308 */ /* 0x000ea20000000800 */
[----:B-1----:R-:W-:-:S07]  /*be80*/  FADD.FTZ R46, R126, R7 ;  /* 0x000000077e2e7221 */ /* 0x002fce0000010000 */
[----:B------:R-:W1:Y:S01]  /*be90*/  MUFU.EX2 R40, R40 ;  /* 0x0000002800287308 */ /* 0x000e620000000800 */
[----:B0-----:R-:W-:-:S07]  /*bea0*/  FADD.FTZ R5, R131, R6 ;  /* 0x0000000683057221 */ /* 0x001fce0000010000 */
[----:B------:R-:W0:Y:S01]  /*beb0*/  MUFU.EX2 R120, R120 ;  /* 0x0000007800787308 */ /* 0x000e220000000800 */
[C---:B--2---:R-:W-:Y:S01]  /*bec0*/  FADD.FTZ R7, R57.reuse, R46 ;  /* 0x0000002e39077221 */ /* 0x044fe20000010000 */
[----:B------:R-:W-:-:S06]  /*bed0*/  F2FP.F16.F32.PACK_AB R126, R57, R126 ;  /* 0x0000007e397e723e */ /* 0x000fcc00000000ff */
[----:B------:R-:W2:Y:S01]  /*bee0*/  MUFU.EX2 R125, R125 ;  /* 0x0000007d007d7308 */ /* 0x000ea20000000800 */
[C---:B-1----:R-:W-:Y:S01]  /*bef0*/  FADD.FTZ R6, R40.reuse, R5 ;  /* 0x0000000528067221 */ /* 0x042fe20000010000 */
[----:B------:R-:W-:-:S06]  /*bf00*/  F2FP.F16.F32.PACK_AB R131, R40, R131 ;  /* 0x000000832883723e */ /* 0x000fcc00000000ff */
[----:B------:R-:W1:Y:S01]  /*bf10*/  MUFU.EX2 R61, R61 ;  /* 0x0000003d003d7308 */ /* 0x000e620000000800 */
[----:B0-----:R-:W-:-:S07]  /*bf20*/  FADD.FTZ R46, R120, R7 ;  /* 0x00000007782e7221 */ /* 0x001fce0000010000 */
[----:B------:R-:W0:Y:S01]  /*bf30*/  MUFU.EX2 R42, R42 ;  /* 0x0000002a002a7308 */ /* 0x000e220000000800 */
[----:B--2---:R-:W-:-:S07]  /*bf40*/  FADD.FTZ R5, R125, R6 ;  /* 0x000000067d057221 */ /* 0x004fce0000010000 */
[----:B------:R-:W2:Y:S01]  /*bf50*/  MUFU.EX2 R127, R127 ;  /* 0x0000007f007f7308 */ /* 0x000ea20000000800 */
[C---:B-1----:R-:W-:Y:S01]  /*bf60*/  FADD.FTZ R7, R61.reuse, R46 ;  /* 0x0000002e3d077221 */ /* 0x042fe20000010000 */
[----:B------:R-:W-:-:S06]  /*bf70*/  F2FP.F16.F32.PACK_AB R120, R61, R120 ;  /* 0x000000783d78723e */ /* 0x000fcc00000000ff */
        /* <DEDUP_REMOVED lines=16> */
[----:B0-----:R-:W-:Y:S01]  /*c080*/  FADD.FTZ R6, R122, R7 ;  /* 0x000000077a067221 */ /* 0x001fe20000010000 */
[----:B------:R-:W-:Y:S02]  /*c090*/  VIADD R7, R93, UR4 ;  /* 0x000000045d077c36 */ /* 0x000fe40008000000 */
[C---:B--2---:R-:W-:Y:S01]  /*c0a0*/  FADD.FTZ R5, R87.reuse, R4 ;  /* 0x0000000457057221 */ /* 0x044fe20000010000 */
[----:B------:R-:W-:Y:S01]  /*c0b0*/  F2FP.F16.F32.PACK_AB R123, R87, R86 ;  /* 0x00000056577b723e */ /* 0x000fe200000000ff */
[----:B------:R-:W-:Y:S02]  /*c0c0*/  VIADD R4, R92, 0xfffffffe ;  /* 0xfffffffe5c047836 */ /* 0x000fe40000000000 */
[C---:B-1----:R-:W-:Y:S01]  /*c0d0*/  FADD.FTZ R6, R65.reuse, R6 ;  /* 0x0000000641067221 */ /* 0x042fe20000010000 */
[----:B------:R-:W-:Y:S01]  /*c0e0*/  F2FP.F16.F32.PACK_AB R122, R65, R122 ;  /* 0x0000007a417a723e */ /* 0x000fe200000000ff */
[----:B------:R-:W-:Y:S06]  /*c0f0*/  @P3 BRA `(.L_x_1445) ;  /* 0x0000000000543947 */ /* 0x000fec0003800000 */
[C---:B------:R-:W-:Y:S01]  /*c100*/  ISETP.GT.AND P3, PT, R93.reuse, RZ, PT ;  /* 0x000000ff5d00720c */ /* 0x040fe20003f64270 */
[----:B------:R-:W-:Y:S01]  /*c110*/  BSSY B0, `(.L_x_1446) ;  /* 0x0000010000007945 */ /* 0x000fe20003800000 */
[----:B------:R-:W-:-:S11]  /*c120*/  VIADD R11, R93, 0xffffffff ;  /* 0xffffffff5d0b7836 */ /* 0x000fd60000000000 */
[----:B------:R-:W-:Y:S05]  /*c130*/  @P3 BRA `(.L_x_1447) ;  /* 0x0000000000203947 */ /* 0x000fea0003800000 */
[----:B------:R-:W-:Y:S01]  /*c140*/  UISETP.NE.AND UP1, UPT, UR5, 0x1, UPT ;  /* 0x000000010500788c */ /* 0x000fe2000bf25270 */
[----:B------:R-:W-:-:S05]  /*c150*/  IMAD.MOV R11, RZ, RZ, -R93 ;  /* 0x000000ffff0b7224 */ /* 0x000fca00078e0a5d */
[----:B------:R-:W-:-:S05]  /*c160*/  PLOP3.LUT P3, PT, PT, PT, UP1, 0x80, 0x0 ;  /* 0x000000000000781c */ /* 0x000fca0003f6f018 */
[----:B------:R-:W-:-:S08]  /*c170*/  @UP1 ULDC.64 UR6, c[0x0][0x9e8] ;  /* 0x00027a0000061ab9 */ /* 0x000fd00000000a00 */
[----:B------:R-:W-:-:S05]  /*c180*/  @P3 IMAD.HI.U32 R14, R11, UR6, RZ ;  /* 0x000000060b0e3c27 */ /* 0x000fca000f8e00ff */
[----:B------:R-:W-:-:S04]  /*c190*/  @P3 SHF.R.U32.HI R11, RZ, UR7, R14 ;  /* 0x00000007ff0b3c19 */ /* 0x000fc8000801160e */
[----:B------:R-:W-:Y:S01]  /*c1a0*/  LOP3.LUT R11, RZ, R11, RZ, 0x33, !PT ;  /* 0x0000000bff0b7212 */ /* 0x000fe200078e33ff */
[----:B------:R-:W-:Y:S06]  /*c1b0*/  BRA `(.L_x_1448) ;  /* 0x0000000000147947 */ /* 0x000fec0003800000 */
.L_x_1447:
[----:B------:R-:W-:-:S06]  /*c1c0*/  UISETP.NE.AND UP1, UPT, UR5, 0x1, UPT ;  /* 0x000000010500788c */ /* 0x000fcc000bf25270 */
[----:B------:R-:W-:-:S05]  /*c1d0*/  PLOP3.LUT P3, PT, PT, PT, UP1, 0x80, 0x0 ;  /* 0x000000000000781c */ /* 0x000fca0003f6f018 */
[----:B------:R-:W-:-:S08]  /*c1e0*/  @UP1 ULDC.64 UR6, c[0x0][0x9e8] ;  /* 0x00027a0000061ab9 */ /* 0x000fd00000000a00 */
[----:B------:R-:W-:-:S05]  /*c1f0*/  @P3 IMAD.HI.U32 R14, R11, UR6, RZ ;  /* 0x000000060b0e3c27 */ /* 0x000fca000f8e00ff */
[----:B------:R-:W-:-:S07]  /*c200*/  @P3 SHF.R.U32.HI R11, RZ, UR7, R14 ;  /* 0x00000007ff0b3c19 */ /* 0x000fce000801160e */
.L_x_1448:
[----:B------:R-:W-:Y:S05]  /*c210*/  BSYNC B0 ;  /* 0x0000000000007941 */ /* 0x000fea0003800000 */
.L_x_1446:
[----:B------:R-:W-:-:S04]  /*c220*/  IMAD.U32 R14, RZ, RZ, UR5 ;  /* 0x00000005ff0e7e24 */ /* 0x000fc8000f8e00ff */
[----:B------:R-:W-:-:S05]  /*c230*/  IMAD R14, R11, UR5, R14 ;  /* 0x000000050b0e7c24 */ /* 0x000fca000f8e020e */
[----:B------:R-:W-:-:S07]  /*c240*/  VIMNMX R7, R7, R14, PT ;  /* 0x0000000e07077248 */ /* 0x000fce0003fe0100 */
.L_x_1445:
[----:B------:R-:W2:Y:S01]  /*c250*/  LDL R11, [R1+0x30] ;  /* 0x00003000010b7983 */ /* 0x000ea20000100800 */
[----:B------:R-:W-:Y:S01]  /*c260*/  SHF.R.S32.HI R14, RZ, 0x1f, R7 ;  /* 0x0000001fff0e7819 */ /* 0x000fe20000011407 */
[----:B------:R-:W-:Y:S01]  /*c270*/  ULDC UR24, c[0x0][0x9e4] ;  /* 0x0002790000187ab9 */ /* 0x000fe20000000800 */
[----:B------:R-:W-:Y:S01]  /*c280*/  ULDC UR4, c[0x0][0x9e4] ;  /* 0x0002790000047ab9 */ /* 0x000fe20000000800 */
[----:B------:R-:W-:Y:S01]  /*c290*/  ULDC UR25, c[0x0][0x9dc] ;  /* 0x0002770000197ab9 */ /* 0x000fe20000000800 */
[----:B------:R-:W-:Y:S01]  /*c2a0*/  LEA.HI R14, R14, R7, RZ, 0x7 ;  /* 0x000000070e0e7211 */ /* 0x000fe200078f38ff */
[----:B------:R-:W-:Y:S01]  /*c2b0*/  ULDC UR27, c[0x0][0x9dc] ;  /* 0x00027700001b7ab9 */ /* 0x000fe20000000800 */
[----:B------:R-:W-:Y:S01]  /*c2c0*/  ULDC UR5, c[0x0][0x988] ;  /* 0x0002620000057ab9 */ /* 0x000fe20000000800 */
[----:B------:R-:W-:Y:S01]  /*c2d0*/  ULDC UR7, c[0x0][0x988] ;  /* 0x0002620000077ab9 */ /* 0x000fe20000000800 */
[----:B------:R-:W-:Y:S01]  /*c2e0*/  SHF.R.S32.HI R14, RZ, 0x7, R14 ;  /* 0x00000007ff0e7819 */ /* 0x000fe2000001140e */
[----:B------:R-:W-:Y:S01]  /*c2f0*/  ULDC UR6, c[0x0][0x988] ;  /* 0x0002620000067ab9 */ /* 0x000fe20000000800 */
[----:B------:R-:W-:Y:S01]  /*c300*/  ULDC UR28, c[0x0][0x9e0] ;  /* 0x00027800001c7ab9 */ /* 0x000fe20000000800 */
[----:B------:R-:W-:Y:S01]  /*c310*/  ULDC UR26, c[0x0][0x9e0] ;  /* 0x00027800001a7ab9 */ /* 0x000fe20000000800 */
        /* <DEDUP_REMOVED lines=16> */
[----:B--2---:R-:W-:-:S04]  /*c420*/  VIMNMX R21, R11, R14, !PT ;  /* 0x0000000e0b157248 */ /* 0x004fc80007fe0100 */
[----:B------:R-:W-:-:S13]  /*c430*/  ISETP.GE.AND P3, PT, R4, R21, PT ;  /* 0x000000150400720c */ /* 0x000fda0003f66270 */
[----:B------:R-:W-:Y:S05]  /*c440*/  @!P3 BRA `(.L_x_1449) ;  /* 0x0000002c00fcb947 */ /* 0x000fea0003800000 */
[----:B------:R-:W-:-:S07]  /*c450*/  IMAD.MOV.U32 R119, RZ, RZ, RZ ;  /* 0x000000ffff777224 */ /* 0x000fce00078e00ff */
.L_x_1467:
        /* <DEDUP_REMOVED lines=11> */
.L_x_1451:
[----:B------:R-:W-:Y:S01]  /*c510*/  IMAD R11, R7, 0x8, R2 ;  /* 0x00000008070b7824 */ /* 0x000fe200078e0202 */
[----:B------:R-:W-:-:S04]  /*c520*/  SHF.L.U32 R10, R20, 0x1f, RZ ;  /* 0x0000001f140a7819 */ /* 0x000fc800000006ff */
[----:B------:R0:W1:Y:S01]  /*c530*/  SYNCS.PHASECHK.TRANS64.TRYWAIT P4, [R11+URZ+0x16830], R10 ;  /* 0x0168300a0b0075a7 */ /* 0x000062000808017f */
[----:B------:R-:W-:Y:S05]  /*c540*/  @!P0 BRA `(.L_x_1452) ;  /* 0x0000000000048947 */ /* 0x000fea0003800000 */
[----:B------:R-:W-:Y:S01]  /*c550*/  BPT.TRAP 0x1 ;  /* 0x000000040000795c */ /* 0x000fe20000300000 */
.L_x_1452:
[----:B------:R-:W-:Y:S04]  /*c560*/  BSSY B0, `(.L_x_1450) ;  /* 0x0000004000007945 */ /* 0x000fe80003800000 */
[----:B-1----:R-:W-:Y:S05]  /*c570*/  @P4 BRA `(.L_x_1453) ;  /* 0x0000000000084947 */ /* 0x002fea0003800000 */
[----:B------:R-:W1:Y:S02]  /*c580*/  SYNCS.PHASECHK.TRANS64.TRYWAIT P4, [R11+URZ+0x16830], R10 ;  /* 0x0168300a0b0075a7 */ /* 0x000e64000808017f */
[----:B-1----:R-:W-:Y:S05]  /*c590*/  @!P4 BRA `(.L_x_1454) ;  /* 0x0000011800fcc947 */ /* 0x002fea0003800000 */
.L_x_1453:
[----:B------:R-:W-:Y:S05]  /*c5a0*/  BSYNC B0 ;  /* 0x0000000000007941 */ /* 0x000fea0003800000 */
.L_x_1450:
[----:B01----:R-:W2:Y:S01]  /*c5b0*/  LDL R11, [R1+0x20] ;  /* 0x00002000010b7983 */ /* 0x003ea20000100800 */
[----:B------:R-:W0:Y:S01]  /*c5c0*/  S2R R10, SR_TID.X ;  /* 0x00000000000a7919 */ /* 0x000e220000002100 */
[----:B------:R-:W-:Y:S05]  /*c5d0*/  WARPSYNC.ALL ;  /* 0x0000000000007948 */ /* 0x000fea0003800000 */
[----:B------:R-:W-:Y:S01]  /*c5e0*/  IMAD.MOV.U32 R25, RZ, RZ, 0x40000040 ;  /* 0x40000040ff197424 */ /* 0x000fe200078e00ff */
[----:B0-----:R-:W-:Y:S02]  /*c5f0*/  SHF.R.U32.HI R10, RZ, 0x7, R10 ;  /* 0x00000007ff0a7819 */ /* 0x001fe4000001160a */
[----:B------:R-:W-:-:S02]  /*c600*/  R2UR UR8, R8 ;  /* 0x00000000080872ca */ /* 0x000fc400000e0000 */
[----:B------:R-:W-:Y:S02]  /*c610*/  R2UR UR9, R9 ;  /* 0x00000000090972ca */ /* 0x000fe400000e0000 */
[C---:B------:R-:W-:Y:S02]  /*c620*/  R2UR UR11, R25.reuse ;  /* 0x00000000190b72ca */ /* 0x040fe400000e0000 */
[----:B------:R-:W-:Y:S01]  /*c630*/  R2UR UR23, R25 ;  /* 0x00000000191772ca */ /* 0x000fe200000e0000 */
[----:B------:R-:W-:Y:S01]  /*c640*/  IMAD.MOV.U32 R15, RZ, RZ, 0x40000040 ;  /* 0x40000040ff0f7424 */ /* 0x000fe200078e00ff */
[----:B------:R-:W-:Y:S02]  /*c650*/  R2UR UR12, R156 ;  /* 0x000000009c0c72ca */ /* 0x000fe400000e0000 */
[----:B------:R-:W-:Y:S02]  /*c660*/  R2UR UR13, R157 ;  /* 0x000000009d0d72ca */ /* 0x000fe400000e0000 */
[----:B------:R-:W-:Y:S01]  /*c670*/  R2UR UR15, R15 ;  /* 0x000000000f0f72ca */ /* 0x000fe200000e0000 */
[----:B--2---:R-:W-:-:S02]  /*c680*/  IMAD R24, R7, 0x400, R11 ;  /* 0x0000040007187824 */ /* 0x004fc400078e020b */
[----:B------:R-:W-:-:S05]  /*c690*/  VIADD R11, R10, 0x8 ;  /* 0x000000080a0b7836 */ /* 0x000fca0000000000 */
[----:B------:R0:W-:Y:S01]  /*c6a0*/  BAR.SYNC.DEFER_BLOCKING R11, 0x100 ;  /* 0x0004000b0000751d */ /* 0x0001e20000010000 */
[C---:B------:R-:W-:Y:S01]  /*c6b0*/  R2UR UR10, R24.reuse ;  /* 0x00000000180a72ca */ /* 0x040fe200000e0000 */
[C---:B------:R-:W-:Y:S02]  /*c6c0*/  VIADD R14, R24.reuse, 0x2 ;  /* 0x00000002180e7836 */ /* 0x040fe40000000000 */
[C---:B------:R-:W-:Y:S02]  /*c6d0*/  VIADD R10, R24.reuse, 0x4 ;  /* 0x00000004180a7836 */ /* 0x040fe40000000000 */
[----:B------:R-:W-:-:S05]  /*c6e0*/  VIADD R24, R24, 0x6 ;  /* 0x0000000618187836 */ /* 0x000fca0000000000 */
[----:B------:R-:W-:Y:S02]  /*c6f0*/  R2UR UR22, R24 ;  /* 0x00000000181672ca */ /* 0x000fe400000e0000 */
[----:B------:R-:W-:-:S06]  /*c700*/  WARPGROUP.ARRIVE ;  /* 0x00000000000079c5 */ /* 0x000fcc0000000000 */
[----:B------:R-:W-:Y:S01]  /*c710*/  HGMMA.64x128x16.F32 R24, gdesc[UR8], RZ, !UPT, gsb0 ;  /* 0x01e00000081879f0 */ /* 0x000fe2000c0008ff */
[----:B------:R-:W-:Y:S01]  /*c720*/  R2UR UR14, R14 ;  /* 0x000000000e0e72ca */ /* 0x000fe200000e0000 */
[----:B0-----:R-:W-:Y:S01]  /*c730*/  IMAD.MOV.U32 R11, RZ, RZ, 0x40000040 ;  /* 0x40000040ff0b7424 */ /* 0x001fe200078e00ff */
[----:B------:R-:W-:Y:S02]  /*c740*/  R2UR UR18, R10 ;  /* 0x000000000a1272ca */ /* 0x000fe400000e0000 */
[----:B------:R-:W-:Y:S02]  /*c750*/  R2UR UR16, R154 ;  /* 0x000000009a1072ca */ /* 0x000fe400000e0000 */
[----:B------:R-:W-:Y:S02]  /*c760*/  R2UR UR19, R11 ;  /* 0x000000000b1372ca */ /* 0x000fe400000e0000 */
[----:B------:R-:W-:Y:S01]  /*c770*/  R2UR UR17, R155 ;  /* 0x000000009b1172ca */ /* 0x000fe200000e0000 */
[----:B------:R-:W-:-:S02]  /*c780*/  WARPGROUP.DEPBAR.LE gsb0, 0x0 ;  /* 0x00008000000079c5 */ /* 0x000fc40000010000 */
[----:B------:R-:W-:-:S06]  /*c790*/  WARPGROUP.ARRIVE ;  /* 0x00000000000079c5 */ /* 0x000fcc0000000000 */
[----:B------:R-:W-:Y:S01]  /*c7a0*/  HGMMA.64x128x16.F32 R24, gdesc[UR12], R24, gsb0 ;  /* 0x01e000000c1879f0 */ /* 0x000fe20008000818 */
[----:B------:R-:W-:Y:S02]  /*c7b0*/  R2UR UR20, R12 ;  /* 0x000000000c1472ca */ /* 0x000fe400000e0000 */
[----:B------:R-:W-:Y:S01]  /*c7c0*/  R2UR UR21, R13 ;  /* 0x000000000d1572ca */ /* 0x000fe200000e0000 */
[----:B------:R-:W-:Y:S02]  /*c7d0*/  WARPGROUP.DEPBAR.LE gsb0, 0x0 ;  /* 0x00008000000079c5 */ /* 0x000fe40000010000 */
[----:B------:R-:W-:-:S06]  /*c7e0*/  WARPGROUP.ARRIVE ;  /* 0x00000000000079c5 */ /* 0x000fcc0000000000 */
[----:B------:R-:W-:Y:S03]  /*c7f0*/  HGMMA.64x128x16.F32 R24, gdesc[UR16], R24, gsb0 ;  /* 0x01e00000101879f0 */ /* 0x000fe60008000818 */
[----:B------:R-:W-:Y:S02]  /*c800*/  WARPGROUP.DEPBAR.LE gsb0, 0x0 ;  /* 0x00008000000079c5 */ /* 0x000fe40000010000 */
[----:B------:R-:W-:-:S07]  /*c810*/  WARPGROUP.ARRIVE ;  /* 0x00000000000079c5 */ /* 0x000fce0000000000 */
[----:B------:R-:W-:Y:S03]  /*c820*/  HGMMA.64x128x16.F32 R24, gdesc[UR20], R24, gsb0 ;  /* 0x01e00000141879f0 */ /* 0x000fe60008000818 */
[----:B------:R-:W-:Y:S02]  /*c830*/  WARPGROUP.DEPBAR.LE gsb0, 0x0 ;  /* 0x00008000000079c5 */ /* 0x000fe40000010000 */
[----:B------:R-:W-:Y:S05]  /*c840*/  @P3 BRA `(.L_x_1455) ;  /* 0x0000000000283947 */ /* 0x000fea0003800000 */
[----:B------:R-:W-:Y:S05]  /*c850*/  @!P0 BRA `(.L_x_1456) ;  /* 0x0000000000048947 */ /* 0x000fea0003800000 */
[----:B------:R-:W-:Y:S01]  /*c860*/  BPT.TRAP 0x1 ;  /* 0x000000040000795c */ /* 0x000fe20000300000 */
.L_x_1456:
[----:B------:R-:W-:Y:S01]  /*c870*/  SHF.L.U32 R10, R23, 0x1f, RZ ;  /* 0x0000001f170a7819 */ /* 0x000fe200000006ff */
[----:B------:R-:W-:-:S04]  /*c880*/  IMAD R11, R16, 0x8, R2 ;  /* 0x00000008100b7824 */ /* 0x000fc800078e0202 */
[----:B------:R0:W1:Y:S01]  /*c890*/  SYNCS.PHASECHK.TRANS64.TRYWAIT P3, [R11+URZ+0x16850], R10 ;  /* 0x0168500a0b0075a7 */ /* 0x000062000806017f */
[----:B------:R-:W-:Y:S05]  /*c8a0*/  @!P0 BRA `(.L_x_1457) ;  /* 0x0000000000048947 */ /* 0x000fea0003800000 */
[----:B------:R-:W-:Y:S01]  /*c8b0*/  BPT.TRAP 0x1 ;  /* 0x000000040000795c */ /* 0x000fe20000300000 */
.L_x_1457:
[----:B-1----:R-:W-:Y:S05]  /*c8c0*/  @P3 BRA `(.L_x_1455) ;  /* 0x0000000000083947 */ /* 0x002fea0003800000 */
[----:B------:R-:W1:Y:S02]  /*c8d0*/  SYNCS.PHASECHK.TRANS64.TRYWAIT P3, [R11+URZ+0x16850], R10 ;  /* 0x0168500a0b0075a7 */ /* 0x000e64000806017f */
[----:B-1----:R-:W-:Y:S05]  /*c8e0*/  @!P3 BRA `(.L_x_1458) ;  /* 0x00000118003cb947 */ /* 0x002fea0003800000 */
.L_x_1455:
[----:B01----:R-:W-:Y:S01]  /*c8f0*/  VIADD R10, R2, 0x400 ;  /* 0x00000400020a7836 */ /* 0x003fe20000000000 */
[----:B------:R-:W2:Y:S01]  /*c900*/  LDL R23, [R1+0x28] ;  /* 0x0000280001177983 */ /* 0x000ea20000100800 */
[----:B------:R-:W-:Y:S01]  /*c910*/  IMAD.MOV.U32 R11, RZ, RZ, 0x40000040 ;  /* 0x40000040ff0b7424 */ /* 0x000fe200078e00ff */
[----:B------:R-:W-:Y:S05]  /*c920*/  WARPSYNC.ALL ;  /* 0x0000000000007948 */ /* 0x000fea0003800000 */
[----:B------:R-:W-:Y:S01]  /*c930*/  SHF.R.U32.HI R10, RZ, 0x4, R10 ;  /* 0x00000004ff0a7819 */ /* 0x000fe2000001160a */
[----:B------:R-:W-:Y:S01]  /*c940*/  WARPGROUP.ARRIVE ;  /* 0x00000000000079c5 */ /* 0x000fe20000000000 */
[----:B------:R-:W-:-:S02]  /*c950*/  R2UR UR11, R11 ;  /* 0x000000000b0b72ca */ /* 0x000fc400000e0000 */
[----:B------:R-:W-:-:S05]  /*c960*/  LOP3.LUT R10, R10, 0x3fff, RZ, 0xc0, !PT ;  /* 0x00003fff0a0a7812 */ /* 0x000fca00078ec0ff */
[----:B------:R-:W-:-:S05]  /*c970*/  IMAD R10, R16, 0x400, R10 ;  /* 0x00000400100a7824 */ /* 0x000fca00078e020a */
[----:B------:R-:W-:-:S13]  /*c980*/  R2UR UR10, R10 ;  /* 0x000000000a0a72ca */ /* 0x000fda00000e0000 */
[----:B------:R-:W-:Y:S01]  /*c990*/  HGMMA.64x64x16.F32 R88, R148, gdesc[UR8].tnspB, R88, gsb0 ;  /* 0x40e0000894587df0 */ /* 0x000fe20008000858 */
[----:B------:R-:W-:Y:S02]  /*c9a0*/  VIADD R14, R10, 0x80 ;  /* 0x000000800a0e7836 */ /* 0x000fe40000000000 */
[----:B------:R-:W-:-:S03]  /*c9b0*/  IMAD.MOV.U32 R15, RZ, RZ, 0x40000040 ;  /* 0x40000040ff0f7424 */ /* 0x000fc600078e00ff */
[----:B------:R-:W-:Y:S02]  /*c9c0*/  R2UR UR10, R14 ;  /* 0x000000000e0a72ca */ /* 0x000fe400000e0000 */
[----:B------:R-:W-:Y:S01]  /*c9d0*/  R2UR UR11, R15 ;  /* 0x000000000f0b72ca */ /* 0x000fe200000e0000 */
[----:B------:R-:W-:Y:S02]  /*c9e0*/  VIADD R14, R10, 0x100 ;  /* 0x000001000a0e7836 */ /* 0x000fe40000000000 */
[----:B------:R-:W-:Y:S01]  /*c9f0*/  IMAD.MOV.U32 R15, RZ, RZ, 0x40000040 ;  /* 0x40000040ff0f7424 */ /* 0x000fe200078e00ff */
[----:B------:R-:W-:Y:S02]  /*ca00*/  WARPGROUP.DEPBAR.LE gsb0, 0x0 ;  /* 0x00008000000079c5 */ /* 0x000fe40000010000 */
[----:B------:R-:W-:Y:S01]  /*ca10*/  WARPGROUP.ARRIVE ;  /* 0x00000000000079c5 */ /* 0x000fe20000000000 */
[----:B------:R-:W3:Y:S04]  /*ca20*/  LDL R151, [R1+0xc] ;  /* 0x00000c0001977983 */ /* 0x000ee80000100800 */
[----:B------:R-:W4:Y:S02]  /*ca30*/  LDL R149, [R1+0x8] ;  /* 0x0000080001957983 */ /* 0x000f240000100800 */
[----:B------:R-:W-:Y:S01]  /*ca40*/  HGMMA.64x64x16.F32 R88, R144, gdesc[UR8].tnspB, R88, gsb0 ;  /* 0x40e0000890587df0 */ /* 0x000fe20008000858 */
[----:B------:R-:W-:-:S02]  /*ca50*/  R2UR UR10, R14 ;  /* 0x000000000e0a72ca */ /* 0x000fc400000e0000 */
[----:B------:R-:W-:Y:S01]  /*ca60*/  R2UR UR11, R15 ;  /* 0x000000000f0b72ca */ /* 0x000fe200000e0000 */
[----:B------:R-:W-:Y:S01]  /*ca70*/  VIADD R14, R10, 0x180 ;  /* 0x000001800a0e7836 */ /* 0x000fe20000000000 */
[----:B------:R-:W4:Y:S01]  /*ca80*/  LDL R150, [R1+0x4] ;  /* 0x0000040001967983 */ /* 0x000f220000100800 */
[----:B------:R-:W-:Y:S01]  /*ca90*/  IMAD.MOV.U32 R15, RZ, RZ, 0x40000040 ;  /* 0x40000040ff0f7424 */ /* 0x000fe200078e00ff */
[----:B------:R-:W-:Y:S02]  /*caa0*/  WARPGROUP.DEPBAR.LE gsb0, 0x0 ;  /* 0x00008000000079c5 */ /* 0x000fe40000010000 */
[----:B------:R-:W-:Y:S01]  /*cab0*/  WARPGROUP.ARRIVE ;  /* 0x00000000000079c5 */ /* 0x000fe20000000000 */
[----:B------:R-:W2:Y:S06]  /*cac0*/  LDL R147, [R1+0x18] ;  /* 0x0000180001937983 */ /* 0x000eac0000100800 */
[----:B------:R-:W-:Y:S01]  /*cad0*/  HGMMA.64x64x16.F32 R88, R140, gdesc[UR8].tnspB, R88, gsb0 ;  /* 0x40e000088c587df0 */ /* 0x000fe20008000858 */
[----:B------:R-:W-:-:S02]  /*cae0*/  R2UR UR10, R14 ;  /* 0x000000000e0a72ca */ /* 0x000fc400000e0000 */
[----:B------:R-:W-:Y:S01]  /*caf0*/  R2UR UR11, R15 ;  /* 0x000000000f0b72ca */ /* 0x000fe200000e0000 */
[----:B------:R-:W-:Y:S02]  /*cb00*/  VIADD R14, R10, 0x200 ;  /* 0x000002000a0e7836 */ /* 0x000fe40000000000 */
[----:B------:R-:W-:Y:S01]  /*cb10*/  IMAD.MOV.U32 R15, RZ, RZ, 0x40000040 ;  /* 0x40000040ff0f7424 */ /* 0x000fe200078e00ff */
[----:B------:R-:W-:Y:S02]  /*cb20*/  WARPGROUP.DEPBAR.LE gsb0, 0x0 ;  /* 0x00008000000079c5 */ /* 0x000fe40000010000 */
[----:B------:R-:W-:-:S07]  /*cb30*/  WARPGROUP.ARRIVE ;  /* 0x00000000000079c5 */ /* 0x000fce0000000000 */
[----:B------:R-:W-:Y:S01]  /*cb40*/  HGMMA.64x64x16.F32 R88, R136, gdesc[UR8].tnspB, R88, gsb0 ;  /* 0x40e0000888587df0 */ /* 0x000fe20008000858 */
[----:B------:R-:W-:Y:S02]  /*cb50*/  R2UR UR10, R14 ;  /* 0x000000000e0a72ca */ /* 0x000fe400000e0000 */
        /* <DEDUP_REMOVED lines=22> */
[----:B------:R-:W0:Y:S01]  /*ccc0*/  S2R R148, SR_TID.X ;  /* 0x0000000000947919 */ /* 0x000e220000002100 */
[----:B------:R-:W1:Y:S08]  /*ccd0*/  @P2 LDC R10, c[0x0][0x44c] ;  /* 0x00011300ff0a2b82 */ /* 0x000e700000000800 */
[----:B------:R-:W5:Y:S01]  /*cce0*/  @P2 LDC R11, c[0x0][0x450] ;  /* 0x00011400ff0b2b82 */ /* 0x000f620000000800 */
[----:B------:R-:W-:-:S02]  /*ccf0*/  WARPGROUP.DEPBAR.LE gsb0, 0x0 ;  /* 0x00008000000079c5 */ /* 0x000fc40000010000 */
[----:B------:R-:W-:-:S06]  /*cd00*/  WARPGROUP.ARRIVE ;  /* 0x00000000000079c5 */ /* 0x000fcc0000000000 */
[----:B------:R-:W-:Y:S01]  /*cd10*/  HGMMA.64x64x16.F32 R88, R120, gdesc[UR8].tnspB, R88, gsb0 ;  /* 0x40e0000878587df0 */ /* 0x000fe20008000858 */
[----:B0-----:R-:W-:Y:S02]  /*cd20*/  ISETP.GE.U32.AND P3, PT, R148, 0x180, PT ;  /* 0x000001809400780c */ /* 0x001fe40003f66070 */
[----:B------:R-:W-:Y:S02]  /*cd30*/  WARPGROUP.DEPBAR.LE gsb0, 0x0 ;  /* 0x00008000000079c5 */ /* 0x000fe40000010000 */
[----:B--2---:R-:W-:Y:S01]  /*cd40*/  IMAD.IADD R123, R23, 0x1, R147 ;  /* 0x00000001177b7824 */ /* 0x004fe200078e0293 */
[----:B------:R-:W-:-:S03]  /*cd50*/  SHF.R.U32.HI R23, RZ, 0x7, R148 ;  /* 0x00000007ff177819 */ /* 0x000fc60000011694 */
[----:B-1----:R-:W-:-:S05]  /*cd60*/  @P2 IMAD.HI.U32 R10, R123, R10, RZ ;  /* 0x0000000a7b0a2227 */ /* 0x002fca00078e00ff */
[----:B-----5:R-:W-:Y:S01]  /*cd70*/  @P2 SHF.R.U32.HI R123, RZ, R11, R10 ;  /* 0x0000000bff7b2219 */ /* 0x020fe2000001160a */
[----:B------:R-:W-:Y:S02]  /*cd80*/  @!P1 IMAD R10, R7, 0x8, R2 ;  /* 0x00000008070a9824 */ /* 0x000fe400078e0202 */
[----:B------:R-:W-:Y:S02]  /*cd90*/  VIADD R15, R23, 0x9 ;  /* 0x00000009170f7836 */ /* 0x000fe40000000000 */
[----:B------:R-:W-:Y:S01]  /*cda0*/  IMAD.SHL.U32 R11, R4, 0x80, RZ ;  /* 0x00000080040b7824 */ /* 0x000fe200078e00ff */
[----:B------:R-:W0:Y:S01]  /*cdb0*/  SHFL.IDX PT, R124, R123, RZ, 0x1c1f ;  /* 0x001c1fff7b7c7589 */ /* 0x000e2200000e0000 */
[----:B------:R-:W-:Y:S01]  /*cdc0*/  @!P1 VIADD R10, R10, 0x16840 ;  /* 0x000168400a0a9836 */ /* 0x000fe20000000000 */
[----:B------:R-:W-:Y:S02]  /*cdd0*/  SEL R15, R15, 0x9, !P3 ;  /* 0x000000090f0f7807 */ /* 0x000fe40005800000 */
[----:B------:R-:W-:-:S02]  /*cde0*/  IADD3 R14, -R11, 0x1, RZ ;  /* 0x000000010b0e7810 */ /* 0x000fc40007ffe1ff */
[----:B------:R-:W-:Y:S01]  /*cdf0*/  @!P1 PRMT R10, RZ, 0x654, R10 ;  /* 0x00000654ff0a9816 */ /* 0x000fe2000000000a */
[----:B------:R1:W-:Y:S06]  /*ce00*/  BAR.ARV R15, 0x100 ;  /* 0x0004000f0000751d */ /* 0x0003ec0000002000 */
[----:B------:R2:W-:Y:S01]  /*ce10*/  @!P1 SYNCS.ARRIVE.TRANS64.RED.A1T0 RZ, [R10+URZ], RZ ;  /* 0x000000ff0aff99a7 */ /* 0x0005e2000810043f */
[----:B---3--:R-:W-:Y:S01]  /*ce20*/  IMAD R14, R151, -0x2, R14 ;  /* 0xfffffffe970e7824 */ /* 0x008fe200078e020e */
[----:B------:R-:W-:Y:S01]  /*ce30*/  PLOP3.LUT P3, PT, PT, PT, UP0, 0x40, 0x0 ;  /* 0x000000000000781c */ /* 0x000fe20003f6e808 */
[----:B--2---:R-:W-:-:S03]  /*ce40*/  IMAD.U32 R10, RZ, RZ, UR25 ;  /* 0x00000019ff0a7e24 */ /* 0x004fc6000f8e00ff */
[----:B----4-:R-:W-:Y:S02]  /*ce50*/  IADD3 R121, -R150, R14, R149 ;  /* 0x0000000e96797210 */ /* 0x010fe40007ffe195 */
[----:B------:R-:W-:-:S03]  /*ce60*/  LOP3.LUT R14, RZ, R10, RZ, 0x33, !PT ;  /* 0x0000000aff0e7212 */ /* 0x000fc600078e33ff */
[----:B------:R-:W-:Y:S02]  /*ce70*/  VIADD R122, R121, UR28 ;  /* 0x0000001c797a7c36 */ /* 0x000fe40008000000 */
[----:B------:R-:W-:Y:S02]  /*ce80*/  IMAD.IADD R121, R14, 0x1, R121 ;  /* 0x000000010e797824 */ /* 0x000fe400078e0279 */
[--C-:B0-----:R-:W-:Y:S02]  /*ce90*/  IMAD.IADD R120, R122, 0x1, R124.reuse ;  /* 0x000000017a787824 */ /* 0x101fe400078e027c */
[----:B------:R-:W-:Y:S01]  /*cea0*/  IMAD.IADD R23, R121, 0x1, R124 ;  /* 0x0000000179177824 */ /* 0x000fe200078e027c */
[----:B-1----:R-:W-:Y:S06]  /*ceb0*/  @P3 BRA `(.L_x_1459) ;  /* 0x0000000000583947 */ /* 0x002fec0003800000 */
[----:B------:R-:W-:Y:S01]  /*cec0*/  IADD3 R124, -R150, R149, R124 ;  /* 0x00000095967c7210 */ /* 0x000fe20007ffe17c */
[----:B------:R-:W-:Y:S03]  /*ced0*/  BSSY B0, `(.L_x_1460) ;  /* 0x0000010000007945 */ /* 0x000fe60003800000 */
        /* <DEDUP_REMOVED lines=10> */
.L_x_1461:
[----:B------:R-:W-:-:S05]  /*cf80*/  IMAD.U32 R125, RZ, RZ, UR24 ;  /* 0x00000018ff7d7e24 */ /* 0x000fca000f8e00ff */
[----:B------:R-:W-:-:S13]  /*cf90*/  ISETP.NE.AND P3, PT, R125, 0x1, PT ;  /* 0x000000017d00780c */ /* 0x000fda0003f65270 */
[----:B------:R-:W0:Y:S02]  /*cfa0*/  @P3 LDC.64 R14, c[0x0][0x9e8] ;  /* 0x00027a00ff0e3b82 */ /* 0x000e240000000a00 */
[----:B0-----:R-:W-:-:S05]  /*cfb0*/  @P3 IMAD.HI.U32 R14, R124, R14, RZ ;  /* 0x0000000e7c0e3227 */ /* 0x001fca00078e00ff */
[----:B------:R-:W-:-:S07]  /*cfc0*/  @P3 SHF.R.U32.HI R124, RZ, R15, R14 ;  /* 0x0000000fff7c3219 */ /* 0x000fce000001160e */
.L_x_1462:
[----:B------:R-:W-:Y:S05]  /*cfd0*/  BSYNC B0 ;  /* 0x0000000000007941 */ /* 0x000fea0003800000 */
.L_x_1460:
[----:B------:R-:W-:-:S04]  /*cfe0*/  IMAD R124, R124, R125, -R11 ;  /* 0x0000007d7c7c7224 */ /* 0x000fc800078e0a0b */
[----:B------:R-:W-:-:S05]  /*cff0*/  IMAD R124, R151, -0x2, R124 ;  /* 0xfffffffe977c7824 */ /* 0x000fca00078e027c */
[----:B------:R-:W-:Y:S02]  /*d000*/  VIMNMX R23, R23, R124, !PT ;  /* 0x0000007c17177248 */ /* 0x000fe40007fe0100 */
[----:B------:R-:W-:-:S07]  /*d010*/  VIADDMNMX R120, R124, R125, R120, PT ;  /* 0x0000007d7c787246 */ /* 0x000fce0003800178 */
.L_x_1459:
[----:B------:R-:W-:Y:S01]  /*d020*/  ISETP.GT.AND P3, PT, R4, -0x1, PT ;  /* 0xffffffff0400780c */ /* 0x000fe20003f64270 */
[----:B------:R-:W0:Y:S03]  /*d030*/  SHFL.IDX PT, R123, R123, 0x1, 0x1c1f ;  /* 0x003c1f007b7b7f89 */ /* 0x000e2600000e0000 */
[C---:B------:R-:W-:Y:S02]  /*d040*/  ISETP.GT.AND P4, PT, R23.reuse, RZ, P3 ;  /* 0x000000ff1700720c */ /* 0x040fe40001f84270 */
[----:B------:R-:W-:Y:S02]  /*d050*/  ISETP.GT.AND P5, PT, R23, 0x1, P3 ;  /* 0x000000011700780c */ /* 0x000fe40001fa4270 */
[C---:B------:R-:W-:Y:S02]  /*d060*/  ISETP.LT.OR P4, PT, R120.reuse, 0x1, P4 ;  /* 0x000000017800780c */ /* 0x040fe40002781670 */
[----:B------:R-:W-:-:S02]  /*d070*/  ISETP.LT.OR P5, PT, R120, 0x2, P5 ;  /* 0x000000027800780c */ /* 0x000fc40002fa1670 */
[----:B------:R-:W-:Y:S02]  /*d080*/  FSEL R24, R24, -INF , !P4 ;  /* 0xff80000018187808 */ /* 0x000fe40006000000 */
[----:B------:R-:W-:Y:S02]  /*d090*/  ISETP.GT.AND P4, PT, R23, 0x8, P3 ;  /* 0x000000081700780c */ /* 0x000fe40001f84270 */
[----:B------:R-:W-:Y:S02]  /*d0a0*/  FSEL R25, R25, -INF , !P5 ;  /* 0xff80000019197808 */ /* 0x000fe40006800000 */
[----:B------:R-:W-:Y:S02]  /*d0b0*/  ISETP.LT.OR P4, PT, R120, 0x9, P4 ;  /* 0x000000097800780c */ /* 0x000fe40002781670 */
[----:B------:R-:W-:Y:S02]  /*d0c0*/  ISETP.GT.AND P5, PT, R23, 0x9, P3 ;  /* 0x000000091700780c */ /* 0x000fe40001fa4270 */
[----:B------:R-:W-:-:S02]  /*d0d0*/  FSEL R28, R28, -INF , !P4 ;  /* 0xff8000001c1c7808 */ /* 0x000fc40006000000 */
[----:B------:R-:W-:Y:S01]  /*d0e0*/  ISETP.GT.AND P4, PT, R23, 0x10, P3 ;  /* 0x000000101700780c */ /* 0x000fe20001f84270 */
[--C-:B0-----:R-:W-:Y:S01]  /*d0f0*/  IMAD.IADD R122, R122, 0x1, R123.reuse ;  /* 0x000000017a7a7824 */ /* 0x101fe200078e027b */
[C---:B------:R-:W-:Y:S01]  /*d100*/  ISETP.LT.OR P5, PT, R120.reuse, 0xa, P5 ;  /* 0x0000000a7800780c */ /* 0x040fe20002fa1670 */
[----:B------:R-:W-:Y:S01]  /*d110*/  IMAD.IADD R121, R121, 0x1, R123 ;  /* 0x0000000179797824 */ /* 0x000fe200078e027b */
[----:B------:R-:W-:Y:S02]  /*d120*/  ISETP.LT.OR P4, PT, R120, 0x11, P4 ;  /* 0x000000117800780c */ /* 0x000fe40002781670 */
[----:B------:R-:W-:Y:S02]  /*d130*/  FSEL R29, R29, -INF , !P5 ;  /* 0xff8000001d1d7808 */ /* 0x000fe40006800000 */
[----:B------:R-:W-:Y:S02]  /*d140*/  FSEL R32, R32, -INF , !P4 ;  /* 0xff80000020207808 */ /* 0x000fe40006000000 */
[----:B------:R-:W-:-:S02]  /*d150*/  ISETP.GT.AND P4, PT, R23, 0x18, P3 ;  /* 0x000000181700780c */ /* 0x000fc40001f84270 */
[C---:B------:R-:W-:Y:S02]  /*d160*/  ISETP.GT.AND P5, PT, R23.reuse, 0x11, P3 ;  /* 0x000000111700780c */ /* 0x040fe40001fa4270 */
[C---:B------:R-:W-:Y:S02]  /*d170*/  ISETP.LT.OR P4, PT, R120.reuse, 0x19, P4 ;  /* 0x000000197800780c */ /* 0x040fe40002781670 */
[----:B------:R-:W-:Y:S02]  /*d180*/  ISETP.LT.OR P5, PT, R120, 0x12, P5 ;  /* 0x000000127800780c */ /* 0x000fe40002fa1670 */
[----:B------:R-:W-:Y:S02]  /*d190*/  FSEL R36, R36, -INF , !P4 ;  /* 0xff80000024247808 */ /* 0x000fe40006000000 */
[----:B------:R-:W-:Y:S02]  /*d1a0*/  ISETP.GT.AND P4, PT, R23, 0x20, P3 ;  /* 0x000000201700780c */ /* 0x000fe40001f84270 */
[----:B------:R-:W-:-:S02]  /*d1b0*/  FSEL R33, R33, -INF , !P5 ;  /* 0xff80000021217808 */ /* 0x000fc40006800000 */
[----:B------:R-:W-:Y:S02]  /*d1c0*/  ISETP.LT.OR P4, PT, R120, 0x21, P4 ;  /* 0x000000217800780c */ /* 0x000fe40002781670 */
[C---:B------:R-:W-:Y:S02]  /*d1d0*/  ISETP.GT.AND P5, PT, R23.reuse, 0x19, P3 ;  /* 0x000000191700780c */ /* 0x040fe40001fa4270 */
[----:B------:R-:W-:Y:S02]  /*d1e0*/  FSEL R40, R40, -INF , !P4 ;  /* 0xff80000028287808 */ /* 0x000fe40006000000 */
[----:B------:R-:W-:Y:S02]  /*d1f0*/  ISETP.GT.AND P4, PT, R23, 0x28, P3 ;  /* 0x000000281700780c */ /* 0x000fe40001f84270 */
[C---:B------:R-:W-:Y:S02]  /*d200*/  ISETP.LT.OR P5, PT, R120.reuse, 0x1a, P5 ;  /* 0x0000001a7800780c */ /* 0x040fe40002fa1670 */
        /* <DEDUP_REMOVED lines=62> */
[----:B------:R-:W-:Y:S02]  /*d5f0*/  ISETP.GT.AND P5, PT, R23, 0x71, P3 ;  /* 0x000000711700780c */ /* 0x000fe40001fa4270 */
[----:B------:R-:W-:Y:S02]  /*d600*/  FSEL R84, R84, -INF , !P4 ;  /* 0xff80000054547808 */ /* 0x000fe40006000000 */
[----:B------:R-:W-:Y:S02]  /*d610*/  PLOP3.LUT P4, PT, PT, PT, UP0, 0x40, 0x0 ;  /* 0x000000000000781c */ /* 0x000fe40003f8e808 */
[----:B------:R-:W-:-:S04]  /*d620*/  ISETP.LT.OR P5, PT, R120, 0x72, P5 ;  /* 0x000000727800780c */ /* 0x000fc80002fa1670 */
[----:B------:R-:W-:Y:S02]  /*d630*/  FSEL R81, R81, -INF , !P5 ;  /* 0xff80000051517808 */ /* 0x000fe40006800000 */
[----:B------:R-:W-:-:S04]  /*d640*/  ISETP.GT.AND P5, PT, R23, 0x79, P3 ;  /* 0x000000791700780c */ /* 0x000fc80001fa4270 */
[----:B------:R-:W-:-:S04]  /*d650*/  ISETP.LT.OR P5, PT, R120, 0x7a, P5 ;  /* 0x0000007a7800780c */ /* 0x000fc80002fa1670 */
[----:B------:R-:W-:Y:S01]  /*d660*/  FSEL R85, R85, -INF , !P5 ;  /* 0xff80000055557808 */ /* 0x000fe20006800000 */
[----:B------:R-:W-:Y:S08]  /*d670*/  @P4 BRA `(.L_x_1463) ;  /* 0x0000000000584947 */ /* 0x000ff00003800000 */
        /* <DEDUP_REMOVED lines=12> */
.L_x_1465:
[----:B------:R-:W-:-:S05]  /*d740*/  IMAD.U32 R23, RZ, RZ, UR24 ;  /* 0x00000018ff177e24 */ /* 0x000fca000f8e00ff */
[----:B------:R-:W-:-:S13]  /*d750*/  ISETP.NE.AND P4, PT, R23, 0x1, PT ;  /* 0x000000011700780c */ /* 0x000fda0003f85270 */
[----:B------:R-:W0:Y:S02]  /*d760*/  @P4 LDC.64 R14, c[0x0][0x9e8] ;  /* 0x00027a00ff0e4b82 */ /* 0x000e240000000a00 */
[----:B0-----:R-:W-:-:S05]  /*d770*/  @P4 IMAD.HI.U32 R14, R123, R14, RZ ;  /* 0x0000000e7b0e4227 */ /* 0x001fca00078e00ff */
[----:B------:R-:W-:-:S07]  /*d780*/  @P4 SHF.R.U32.HI R123, RZ, R15, R14 ;  /* 0x0000000fff7b4219 */ /* 0x000fce000001160e */
.L_x_1466:
[----:B------:R-:W-:Y:S05]  /*d790*/  BSYNC B0 ;  /* 0x0000000000007941 */ /* 0x000fea0003800000 */
.L_x_1464:
[----:B------:R-:W-:-:S04]  /*d7a0*/  IMAD R11, R123, R23, -R11 ;  /* 0x000000177b0b7224 */ /* 0x000fc800078e0a0b */
[----:B------:R-:W-:-:S05]  /*d7b0*/  IMAD R14, R151, -0x2, R11 ;  /* 0xfffffffe970e7824 */ /* 0x000fca00078e020b */
[----:B------:R-:W-:Y:S02]  /*d7c0*/  VIADDMNMX R122, R14, R23, R122, PT ;  /* 0x000000170e7a7246 */ /* 0x000fe4000380017a */
[----:B------:R-:W-:-:S07]  /*d7d0*/  VIMNMX R121, R121, R14, !PT ;  /* 0x0000000e79797248 */ /* 0x000fce0007fe0100 */
.L_x_1463:
[----:B------:R-:W-:Y:S01]  /*d7e0*/  FMNMX.FTZ R14, R24, R3, !PT ;  /* 0x00000003180e7209 */ /* 0x000fe20007810000 */
[----:B------:R-:W-:Y:S01]  /*d7f0*/  UMOV UR41, UR7 ;  /* 0x0000000700297c82 */ /* 0x000fe20008000000 */
[----:B------:R-:W-:Y:S01]  /*d800*/  ISETP.GT.AND P5, PT, R121, 0x8, P3 ;  /* 0x000000087900780c */ /* 0x000fe20001fa4270 */
[----:B------:R-:W-:Y:S01]  /*d810*/  @!P1 IMAD R16, R16, 0x8, R2 ;  /* 0x0000000810109824 */ /* 0x000fe200078e0202 */
[----:B------:R-:W-:Y:S02]  /*d820*/  FMNMX.FTZ R11, R25, R14, !PT ;  /* 0x0000000e190b7209 */ /* 0x000fe40007810000 */
[----:B------:R-:W-:Y:S01]  /*d830*/  ISETP.LT.OR P5, PT, R122, 0x9, P5 ;  /* 0x000000097a00780c */ /* 0x000fe20002fa1670 */
[----:B------:R-:W-:Y:S01]  /*d840*/  @!P1 VIADD R16, R16, 0x16860 ;  /* 0x0001686010109836 */ /* 0x000fe20000000000 */
        /* <DEDUP_REMOVED lines=42> */
[----:B------:R-:W-:Y:S02]  /*daf0*/  ISETP.LT.OR P5, PT, R122, 0x29, P5 ;  /* 0x000000297a00780c */ /* 0x000fe40002fa1670 */
[----:B------:R-:W-:-:S02]  /*db00*/  FMNMX.FTZ R11, R69, R14, !PT ;  /* 0x0000000e450b7209 */ /* 0x000fc40007810000 */
[----:B------:R-:W-:Y:S02]  /*db10*/  ISETP.LT.OR P4, PT, R122, 0x1a, P4 ;  /* 0x0000001a7a00780c */ /* 0x000fe40002781670 */
[----:B------:R-:W-:Y:S02]  /*db20*/  FSEL R46, R46, -INF , !P5 ;  /* 0xff8000002e2e7808 */ /* 0x000fe40006800000 */
[----:B------:R-:W-:Y:S02]  /*db30*/  FMNMX.FTZ R14, R72, R11, !PT ;  /* 0x0000000b480e7209 */ /* 0x000fe40007810000 */
[----:B------:R-:W-:Y:S02]  /*db40*/  ISETP.GT.AND P5, PT, R121, 0x30, P3 ;  /* 0x000000307900780c */ /* 0x000fe40001fa4270 */
[----:B------:R-:W-:Y:S02]  /*db50*/  FSEL R39, R39, -INF , !P4 ;  /* 0xff80000027277808 */ /* 0x000fe40006000000 */
[----:B------:R-:W-:-:S02]  /*db60*/  ISETP.GT.AND P4, PT, R121, 0x21, P3 ;  /* 0x000000217900780c */ /* 0x000fc40001f84270 */
[----:B------:R-:W-:Y:S02]  /*db70*/  FMNMX.FTZ R11, R73, R14, !PT ;  /* 0x0000000e490b7209 */ /* 0x000fe40007810000 */
[C---:B------:R-:W-:Y:S02]  /*db80*/  ISETP.LT.OR P5, PT, R122.reuse, 0x31, P5 ;  /* 0x000000317a00780c */ /* 0x040fe40002fa1670 */
[----:B------:R-:W-:Y:S02]  /*db90*/  ISETP.LT.OR P4, PT, R122, 0x22, P4 ;  /* 0x000000227a00780c */ /* 0x000fe40002781670 */
[----:B------:R-:W-:Y:S02]  /*dba0*/  FMNMX.FTZ R14, R76, R11, !PT ;  /* 0x0000000b4c0e7209 */ /* 0x000fe40007810000 */
[----:B------:R-:W-:Y:S02]  /*dbb0*/  FSEL R50, R50, -INF , !P5 ;  /* 0xff80000032327808 */ /* 0x000fe40006800000 */
[----:B------:R-:W-:-:S02]  /*dbc0*/  ISETP.GT.AND P5, PT, R121, 0x38, P3 ;  /* 0x000000387900780c */ /* 0x000fc40001fa4270 */
[----:B------:R-:W-:Y:S02]  /*dbd0*/  FSEL R43, R43, -INF , !P4 ;  /* 0xff8000002b2b7808 */ /* 0x000fe40006000000 */
[----:B------:R-:W-:Y:S02]  /*dbe0*/  ISETP.GT.AND P4, PT, R121, 0x29, P3 ;  /* 0x000000297900780c */ /* 0x000fe40001f84270 */
[----:B------:R-:W-:Y:S02]  /*dbf0*/  FMNMX.FTZ R11, R77, R14, !PT ;  /* 0x0000000e4d0b7209 */ /* 0x000fe40007810000 */
[C---:B------:R-:W-:Y:S02]  /*dc00*/  ISETP.LT.OR P5, PT, R122.reuse, 0x39, P5 ;  /* 0x000000397a00780c */ /* 0x040fe40002fa1670 */
[----:B------:R-:W-:Y:S02]  /*dc10*/  ISETP.LT.OR P4, PT, R122, 0x2a, P4 ;  /* 0x0000002a7a00780c */ /* 0x000fe40002781670 */
[----:B------:R-:W-:-:S02]  /*dc20*/  FMNMX.FTZ R14, R80, R11, !PT ;  /* 0x0000000b500e7209 */ /* 0x000fc40007810000 */
[----:B------:R-:W-:Y:S02]  /*dc30*/  FSEL R54, R54, -INF , !P5 ;  /* 0xff80000036367808 */ /* 0x000fe40006800000 */
[----:B------:R-:W-:Y:S02]  /*dc40*/  ISETP.GT.AND P5, PT, R121, 0x40, P3 ;  /* 0x000000407900780c */ /* 0x000fe40001fa4270 */
[----:B------:R-:W-:Y:S02]  /*dc50*/  FSEL R47, R47, -INF , !P4 ;  /* 0xff8000002f2f7808 */ /* 0x000fe40006000000 */
[----:B------:R-:W-:Y:S02]  /*dc60*/  FMNMX.FTZ R11, R81, R14, !PT ;  /* 0x0000000e510b7209 */ /* 0x000fe40007810000 */
[----:B------:R-:W-:Y:S02]  /*dc70*/  ISETP.GT.AND P4, PT, R121, 0x31, P3 ;  /* 0x000000317900780c */ /* 0x000fe40001f84270 */
[----:B------:R-:W-:-:S02]  /*dc80*/  ISETP.LT.OR P5, PT, R122, 0x41, P5 ;  /* 0x000000417a00780c */ /* 0x000fc40002fa1670 */
[----:B------:R-:W-:Y:S02]  /*dc90*/  FMNMX.FTZ R14, R84, R11, !PT ;  /* 0x0000000b540e7209 */ /* 0x000fe40007810000 */
[----:B------:R-:W-:Y:S02]  /*dca0*/  ISETP.LT.OR P4, PT, R122, 0x32, P4 ;  /* 0x000000327a00780c */ /* 0x000fe40002781670 */
[----:B------:R-:W-:Y:S02]  /*dcb0*/  FSEL R58, R58, -INF , !P5 ;  /* 0xff8000003a3a7808 */ /* 0x000fe40006800000 */
[----:B------:R-:W-:Y:S02]  /*dcc0*/  ISETP.GT.AND P5, PT, R121, 0x48, P3 ;  /* 0x000000487900780c */ /* 0x000fe40001fa4270 */
[----:B------:R-:W-:Y:S02]  /*dcd0*/  FMNMX.FTZ R14, R85, R14, !PT ;  /* 0x0000000e550e7209 */ /* 0x000fe40007810000 */
[----:B------:R-:W-:-:S02]  /*dce0*/  FSEL R51, R51, -INF , !P4 ;  /* 0xff80000033337808 */ /* 0x000fc40006000000 */
[C---:B------:R-:W-:Y:S01]  /*dcf0*/  ISETP.GT.AND P4, PT, R121.reuse, 0x39, P3 ;  /* 0x000000397900780c */ /* 0x040fe20001f84270 */
[----:B------:R-:W0:Y:S01]  /*dd00*/  SHFL.BFLY PT, R11, R14, 0x2, 0x1f ;  /* 0x0c401f000e0b7f89 */ /* 0x000e2200000e0000 */
[C---:B------:R-:W-:Y:S02]  /*dd10*/  ISETP.LT.OR P5, PT, R122.reuse, 0x49, P5 ;  /* 0x000000497a00780c */ /* 0x040fe40002fa1670 */
[----:B------:R-:W-:Y:S02]  /*dd20*/  ISETP.LT.OR P4, PT, R122, 0x3a, P4 ;  /* 0x0000003a7a00780c */ /* 0x000fe40002781670 */
[----:B------:R-:W-:Y:S02]  /*dd30*/  FSEL R62, R62, -INF , !P5 ;  /* 0xff8000003e3e7808 */ /* 0x000fe40006800000 */
[----:B------:R-:W-:Y:S02]  /*dd40*/  ISETP.GT.AND P5, PT, R121, 0x50, P3 ;  /* 0x000000507900780c */ /* 0x000fe40001fa4270 */
[----:B------:R-:W-:-:S02]  /*dd50*/  FSEL R55, R55, -INF , !P4 ;  /* 0xff80000037377808 */ /* 0x000fc40006000000 */
[C---:B------:R-:W-:Y:S02]  /*dd60*/  ISETP.GT.AND P4, PT, R121.reuse, 0x41, P3 ;  /* 0x000000417900780c */ /* 0x040fe40001f84270 */
        /* <DEDUP_REMOVED lines=12> */
[----:B0-----:R-:W-:Y:S02]  /*de30*/  FMNMX.FTZ R15, R14, R11, !PT ;  /* 0x0000000b0e0f7209 */ /* 0x001fe40007810000 */
[C---:B------:R-:W-:Y:S02]  /*de40*/  ISETP.LT.OR P5, PT, R122.reuse, 0x61, P5 ;  /* 0x000000617a00780c */ /* 0x040fe40002fa1670 */
[----:B------:R-:W-:Y:S01]  /*de50*/  ISETP.LT.OR P4, PT, R122, 0x52, P4 ;  /* 0x000000527a00780c */ /* 0x000fe20002781670 */
[----:B------:R-:W0:Y:S01]  /*de60*/  SHFL.BFLY PT, R120, R15, 0x1, 0x1f ;  /* 0x0c201f000f787f89 */ /* 0x000e2200000e0000 */
[----:B------:R-:W-:Y:S02]  /*de70*/  FSEL R74, R74, -INF , !P5 ;  /* 0xff8000004a4a7808 */ /* 0x000fe40006800000 */
[----:B------:R-:W-:-:S02]  /*de80*/  ISETP.GT.AND P5, PT, R121, 0x68, P3 ;  /* 0x000000687900780c */ /* 0x000fc40001fa4270 */
[----:B------:R-:W-:Y:S02]  /*de90*/  FSEL R67, R67, -INF , !P4 ;  /* 0xff80000043437808 */ /* 0x000fe40006000000 */
[C---:B------:R-:W-:Y:S02]  /*dea0*/  ISETP.GT.AND P4, PT, R121.reuse, 0x59, P3 ;  /* 0x000000597900780c */ /* 0x040fe40001f84270 */
[C---:B------:R-:W-:Y:S02]  /*deb0*/  ISETP.LT.OR P5, PT, R122.reuse, 0x69, P5 ;  /* 0x000000697a00780c */ /* 0x040fe40002fa1670 */
[----:B------:R-:W-:Y:S02]  /*dec0*/  ISETP.LT.OR P4, PT, R122, 0x5a, P4 ;  /* 0x0000005a7a00780c */ /* 0x000fe40002781670 */
        /* <DEDUP_REMOVED lines=9> */
[----:B------:R-:W-:Y:S02]  /*df60*/  ISETP.GT.AND P4, PT, R121, 0x69, P3 ;  /* 0x000000697900780c */ /* 0x000fe40001f84270 */
[C---:B------:R-:W-:Y:S02]  /*df70*/  ISETP.LT.OR P5, PT, R122.reuse, 0x72, P5 ;  /* 0x000000727a00780c */ /* 0x040fe40002fa1670 */
[----:B0-----:R-:W-:Y:S02]  /*df80*/  FMNMX.FTZ R11, R15, R120, !PT ;  /* 0x000000780f0b7209 */ /* 0x001fe40007810000 */
[----:B------:R-:W-:Y:S02]  /*df90*/  ISETP.LT.OR P4, PT, R122, 0x6a, P4 ;  /* 0x0000006a7a00780c */ /* 0x000fe40002781670 */
[----:B------:R-:W-:Y:S01]  /*dfa0*/  FSEL R83, R83, -INF , !P5 ;  /* 0xff80000053537808 */ /* 0x000fe20006800000 */
[----:B------:R-:W-:Y:S01]  /*dfb0*/  FMUL.FTZ R14, R11, UR41 ;  /* 0x000000290b0e7c20 */ /* 0x000fe20008410000 */
[----:B------:R-:W-:-:S02]  /*dfc0*/  ISETP.GT.AND P5, PT, R121, RZ, P3 ;  /* 0x000000ff7900720c */ /* 0x000fc40001fa4270 */
[----:B------:R-:W-:Y:S02]  /*dfd0*/  FSEL R79, R79, -INF , !P4 ;  /* 0xff8000004f4f7808 */ /* 0x000fe40006000000 */
[----:B------:R-:W-:Y:S02]  /*dfe0*/  FSETP.NEU.FTZ.AND P4, PT, R11, -INF , PT ;  /* 0xff8000000b00780b */ /* 0x000fe40003f9d000 */
[----:B------:R-:W-:Y:S02]  /*dff0*/  ISETP.LT.OR P5, PT, R122, 0x1, P5 ;  /* 0x000000017a00780c */ /* 0x000fe40002fa1670 */
[----:B------:R-:W-:Y:S02]  /*e000*/  FSEL R14, R14, RZ, P4 ;  /* 0x000000ff0e0e7208 */ /* 0x000fe40002000000 */
[----:B------:R-:W-:Y:S02]  /*e010*/  FSEL R26, R26, -INF , !P5 ;  /* 0xff8000001a1a7808 */ /* 0x000fe40006800000 */
[----:B------:R-:W-:Y:S01]  /*e020*/  ISETP.GT.AND P5, PT, R121, 0x78, P3 ;  /* 0x000000787900780c */ /* 0x000fe20001fa4270 */
        /* <DEDUP_REMOVED lines=25> */
[--C-:B------:R-:W-:Y:S01]  /*e1c0*/  FFMA.FTZ R134, R60, UR41, -R14.reuse ;  /* 0x000000293c867c23 */ /* 0x100fe2000801080e */
[----:B------:R-:W-:Y:S01]  /*e1d0*/  FMNMX.FTZ R28, R38, R25, !PT ;  /* 0x00000019261c7209 */ /* 0x000fe20007810000 */
[--C-:B------:R-:W-:Y:S01]  /*e1e0*/  FFMA.FTZ R61, R61, UR41, -R14.reuse ;  /* 0x000000293d3d7c23 */ /* 0x100fe2000801080e */
[----:B------:R0:W-:Y:S01]  /*e1f0*/  MUFU.EX2 R25, R37 ;  /* 0x0000002500197308 */ /* 0x0001e20000000800 */
[----:B------:R-:W-:Y:S01]  /*e200*/  FSEL R87, R87, -INF , !P3 ;  /* 0xff80000057577808 */ /* 0x000fe20005800000 */
        /* <DEDUP_REMOVED lines=14> */
[----:B------:R-:W-:Y:S01]  /*e2f0*/  FFMA.FTZ R85, R85, UR41, -R14 ;  /* 0x0000002955557c23 */ /* 0x000fe2000801080e */
[----:B------:R-:W-:Y:S02]  /*e300*/  MUFU.EX2 R148, R148 ;  /* 0x0000009400947308 */ /* 0x000fe40000000800 */
[----:B------:R-:W-:-:S04]  /*e310*/  FMNMX.FTZ R29, R47, R32, !PT ;  /* 0x000000202f1d7209 */ /* 0x000fc80007810000 */
[----:B------:R-:W-:Y:S02]  /*e320*/  FMNMX.FTZ R32, R50, R29, !PT ;  /* 0x0000001d32207209 */ /* 0x000fe40007810000 */
[----:B------:R-:W-:Y:S02]  /*e330*/  MUFU.EX2 R15, R15 ;  /* 0x0000000f000f7308 */ /* 0x000fe40000000800 */
[----:B------:R-:W-:-:S04]  /*e340*/  FMNMX.FTZ R29, R51, R32, !PT ;  /* 0x00000020331d7209 */ /* 0x000fc80007810000 */
[----:B------:R-:W-:Y:S02]  /*e350*/  FMNMX.FTZ R32, R54, R29, !PT ;  /* 0x0000001d36207209 */ /* 0x000fe40007810000 */
[----:B------:R1:W-:Y:S02]  /*e360*/  MUFU.EX2 R29, R45 ;  /* 0x0000002d001d7308 */ /* 0x0003e40000000800 */
[----:B------:R-:W-:-:S04]  /*e370*/  FMNMX.FTZ R33, R55, R32, !PT ;  /* 0x0000002037217209 */ /* 0x000fc80007810000 */
[----:B------:R-:W-:Y:S02]  /*e380*/  FMNMX.FTZ R32, R58, R33, !PT ;  /* 0x000000213a207209 */ /* 0x000fe40007810000 */
[----:B------:R-:W-:Y:S02]  /*e390*/  MUFU.EX2 R150, R150 ;  /* 0x0000009600967308 */ /* 0x000fe40000000800 */
[----:B------:R-:W-:Y:S01]  /*e3a0*/  FMNMX.FTZ R33, R59, R32, !PT ;  /* 0x000000203b217209 */ /* 0x000fe20007810000 */
[----:B------:R-:W-:-:S03]  /*e3b0*/  FFMA.FTZ R32, R49, UR41, -R14 ;  /* 0x0000002931207c23 */ /* 0x000fc6000801080e */
[----:B------:R-:W-:Y:S02]  /*e3c0*/  FMNMX.FTZ R36, R62, R33, !PT ;  /* 0x000000213e247209 */ /* 0x000fe40007810000 */
[----:B------:R-:W-:Y:S02]  /*e3d0*/  MUFU.EX2 R23, R23 ;  /* 0x0000001700177308 */ /* 0x000fe40000000800 */
        /* <DEDUP_REMOVED lines=16> */
[----:B------:R-:W-:Y:S01]  /*e4e0*/  FMNMX.FTZ R37, R83, R40, !PT ;  /* 0x0000002853257209 */ /* 0x000fe20007810000 */
[----:B------:R-:W-:-:S03]  /*e4f0*/  FFMA.FTZ R40, R65, UR41, -R14 ;  /* 0x0000002941287c23 */ /* 0x000fc6000801080e */
[----:B------:R-:W-:Y:S02]  /*e500*/  FMNMX.FTZ R44, R86, R37, !PT ;  /* 0x00000025562c7209 */ /* 0x000fe40007810000 */
[----:B------:R-:W-:Y:S02]  /*e510*/  MUFU.EX2 R28, R28 ;  /* 0x0000001c001c7308 */ /* 0x000fe40000000800 */
[----:B------:R-:W-:-:S05]  /*e520*/  FMNMX.FTZ R44, R87, R44, !PT ;  /* 0x0000002c572c7209 */ /* 0x000fca0007810000 */
[----:B-1----:R-:W0:Y:S01]  /*e530*/  SHFL.BFLY PT, R45, R44, 0x2, 0x1f ;  /* 0x0c401f002c2d7f89 */ /* 0x002e2200000e0000 */
[----:B------:R-:W-:Y:S08]  /*e540*/  MUFU.EX2 R142, R142 ;  /* 0x0000008e008e7308 */ /* 0x000ff00000000800 */
[----:B------:R-:W-:Y:S08]  /*e550*/  MUFU.EX2 R136, R136 ;  /* 0x0000008800887308 */ /* 0x000ff00000000800 */
[----:B------:R-:W-:Y:S01]  /*e560*/  MUFU.EX2 R32, R32 ;  /* 0x0000002000207308 */ /* 0x000fe20000000800 */
[----:B0-----:R-:W-:Y:S01]  /*e570*/  FMNMX.FTZ R49, R44, R45, !PT ;  /* 0x0000002d2c317209 */ /* 0x001fe20007810000 */
[----:B------:R-:W-:-:S06]  /*e580*/  FFMA.FTZ R45, R77, UR41, -R14 ;  /* 0x000000294d2d7c23 */ /* 0x000fcc000801080e */
[----:B------:R-:W-:Y:S01]  /*e590*/  MUFU.EX2 R138, R138 ;  /* 0x0000008a008a7308 */ /* 0x000fe20000000800 */
[----:B------:R-:W0:Y:S07]  /*e5a0*/  SHFL.BFLY PT, R52, R49, 0x1, 0x1f ;  /* 0x0c201f0031347f89 */ /* 0x000e2e00000e0000 */
[----:B------:R-:W-:Y:S08]  /*e5b0*/  MUFU.EX2 R132, R132 ;  /* 0x0000008400847308 */ /* 0x000ff00000000800 */
[----:B------:R-:W-:Y:S08]  /*e5c0*/  MUFU.EX2 R36, R36 ;  /* 0x0000002400247308 */ /* 0x000ff00000000800 */
[----:B------:R-:W-:Y:S01]  /*e5d0*/  MUFU.EX2 R134, R134 ;  /* 0x0000008600867308 */ /* 0x000fe20000000800 */
[----:B0-----:R-:W-:-:S02]  /*e5e0*/  FMNMX.FTZ R14, R49, R52, !PT ;  /* 0x00000034310e7209 */ /* 0x001fc40007810000 */
[----:B------:R-:W-:Y:S02]  /*e5f0*/  FSEL R52, R11, RZ, P4 ;  /* 0x000000ff0b347208 */ /* 0x000fe40002000000 */
[C---:B------:R-:W-:Y:S01]  /*e600*/  FSETP.NEU.FTZ.AND P3, PT, R14.reuse, -INF , PT ;  /* 0xff8000000e00780b */ /* 0x040fe20003f7d000 */
[----:B--2---:R-:W-:Y:S02]  /*e610*/  FMUL.FTZ R53, R14, UR41 ;  /* 0x000000290e357c20 */ /* 0x004fe40008410000 */
[----:B------:R-:W-:Y:S01]  /*e620*/  MUFU.EX2 R37, R61 ;  /* 0x0000003d00257308 */ /* 0x000fe20000000800 */
[----:B------:R-:W-:-:S04]  /*e630*/  FADD.FTZ R52, -R52, R3 ;  /* 0x0000000334347221 */ /* 0x000fc80000010100 */
[----:B------:R-:W-:Y:S01]  /*e640*/  FMUL.FTZ R3, R52, UR41 ;  /* 0x0000002934037c20 */ /* 0x000fe20008410000 */
[----:B------:R-:W-:Y:S02]  /*e650*/  FSEL R52, R53, RZ, P3 ;  /* 0x000000ff35347208 */ /* 0x000fe40001800000 */
[----:B------:R-:W-:Y:S03]  /*e660*/  MUFU.EX2 R128, R128 ;  /* 0x0000008000807308 */ /* 0x000fe60000000800 */
        /* <DEDUP_REMOVED lines=9> */
[----:B------:R-:W-:Y:S01]  /*e700*/  FFMA.FTZ R141, R42, UR41, -R52 ;  /* 0x000000292a8d7c23 */ /* 0x000fe20008010834 */
[----:B------:R-:W-:Y:S01]  /*e710*/  @!P1 PRMT R34, RZ, 0x654, R16 ;  /* 0x00000654ff229816 */ /* 0x000fe20000000010 */
[--C-:B------:R-:W-:Y:S01]  /*e720*/  FFMA.FTZ R16, R43, UR41, -R52.reuse ;  /* 0x000000292b107c23 */ /* 0x100fe20008010834 */
[--C-:B------:R-:W-:Y:S01]  /*e730*/  FFMA.FTZ R143, R46, UR41, -R52.reuse ;  /* 0x000000292e8f7c23 */ /* 0x100fe20008010834 */
[----:B------:R-:W-:Y:S01]  /*e740*/  MUFU.EX2 R149, R149 ;  /* 0x0000009500957308 */ /* 0x000fe20000000800 */
[----:B------:R1:W-:Y:S01]  /*e750*/  @!P1 SYNCS.ARRIVE.TRANS64.RED.A1T0 RZ, [R34+URZ], RZ ;  /* 0x000000ff22ff99a7 */ /* 0x0003e2000810043f */
        /* <DEDUP_REMOVED lines=8> */
[----:B------:R-:W-:Y:S01]  /*e7e0*/  F2FP.F16.F32.PACK_AB R148, R15, R148 ;  /* 0x000000940f94723e */ /* 0x000fe200000000ff */
[--C-:B-1----:R-:W-:Y:S01]  /*e7f0*/  FFMA.FTZ R34, R47, UR41, -R52.reuse ;  /* 0x000000292f227c23 */ /* 0x102fe20008010834 */
[----:B------:R-:W-:Y:S01]  /*e800*/  FFMA.FTZ R62, R62, UR41, -R52 ;  /* 0x000000293e3e7c23 */ /* 0x000fe20008010834 */
[----:B------:R-:W-:Y:S01]  /*e810*/  FADD.FTZ R39, R15, R6 ;  /* 0x000000060f277221 */ /* 0x000fe20000010000 */
[----:B------:R-:W-:Y:S01]  /*e820*/  FSEL R15, R14, RZ, P3 ;  /* 0x000000ff0e0f7208 */ /* 0x000fe20001800000 */
[--C-:B------:R-:W-:Y:S01]  /*e830*/  FFMA.FTZ R63, R63, UR41, -R52.reuse ;  /* 0x000000293f3f7c23 */ /* 0x100fe20008010834 */
[----:B------:R-:W-:Y:S01]  /*e840*/  MUFU.EX2 R151, R151 ;  /* 0x0000009700977308 */ /* 0x000fe20000000800 */
[----:B------:R-:W-:Y:S01]  /*e850*/  FADD.FTZ R6, R150, R39 ;  /* 0x0000002796067221 */ /* 0x000fe20000010000 */
[----:B------:R-:W-:Y:S01]  /*e860*/  FFMA.FTZ R66, R66, UR41, -R52 ;  /* 0x0000002942427c23 */ /* 0x000fe20008010834 */
[----:B------:R-:W-:Y:S01]  /*e870*/  FADD.FTZ R15, -R15, R0 ;  /* 0x000000000f0f7221 */ /* 0x000fe20000010100 */
[----:B------:R-:W-:Y:S01]  /*e880*/  FFMA.FTZ R67, R67, UR41, -R52 ;  /* 0x0000002943437c23 */ /* 0x000fe20008010834 */
[----:B------:R-:W-:Y:S01]  /*e890*/  FADD.FTZ R39, R23, R6 ;  /* 0x0000000617277221 */ /* 0x000fe20000010000 */
[--C-:B------:R-:W-:Y:S01]  /*e8a0*/  FFMA.FTZ R70, R70, UR41, -R52.reuse ;  /* 0x0000002946467c23 */ /* 0x100fe20008010834 */
[----:B------:R-:W-:Y:S01]  /*e8b0*/  FMUL.FTZ R0, R15, UR41 ;  /* 0x000000290f007c20 */ /* 0x000fe20008410000 */
[----:B------:R-:W-:Y:S01]  /*e8c0*/  MUFU.EX2 R27, R27 ;  /* 0x0000001b001b7308 */ /* 0x000fe20000000800 */
[----:B------:R-:W-:Y:S01]  /*e8d0*/  FADD.FTZ R39, R144, R39 ;  /* 0x0000002790277221 */ /* 0x000fe20000010000 */
[----:B------:R-:W-:Y:S01]  /*e8e0*/  F2FP.F16.F32.PACK_AB R144, R24, R144 ;  /* 0x000000901890723e */ /* 0x000fe200000000ff */
[--C-:B------:R-:W-:Y:S01]  /*e8f0*/  FFMA.FTZ R71, R71, UR41, -R52.reuse ;  /* 0x0000002947477c23 */ /* 0x100fe20008010834 */
[--C-:B------:R-:W-:Y:S01]  /*e900*/  FFMA.FTZ R74, R74, UR41, -R52.reuse ;  /* 0x000000294a4a7c23 */ /* 0x100fe20008010834 */
[----:B------:R-:W-:Y:S01]  /*e910*/  FADD.FTZ R39, R24, R39 ;  /* 0x0000002718277221 */ /* 0x000fe20000010000 */
[--C-:B------:R-:W-:Y:S01]  /*e920*/  FFMA.FTZ R75, R75, UR41, -R52.reuse ;  /* 0x000000294b4b7c23 */ /* 0x100fe20008010834 */
[--C-:B------:R-:W-:Y:S01]  /*e930*/  FFMA.FTZ R78, R78, UR41, -R52.reuse ;  /* 0x000000294e4e7c23 */ /* 0x100fe20008010834 */
[----:B------:R-:W0:Y:S01]  /*e940*/  MUFU.EX2 R0, R0 ;  /* 0x0000000000007308 */ /* 0x000e220000000800 */
[----:B------:R-:W-:Y:S01]  /*e950*/  FADD.FTZ R6, R146, R39 ;  /* 0x0000002792067221 */ /* 0x000fe20000010000 */
[--C-:B------:R-:W-:Y:S01]  /*e960*/  FFMA.FTZ R79, R79, UR41, -R52.reuse ;  /* 0x000000294f4f7c23 */ /* 0x100fe20008010834 */
[--C-:B------:R-:W-:Y:S01]  /*e970*/  FFMA.FTZ R82, R82, UR41, -R52.reuse ;  /* 0x0000002952527c23 */ /* 0x100fe20008010834 */
[----:B------:R-:W-:Y:S01]  /*e980*/  FFMA.FTZ R83, R83, UR41, -R52 ;  /* 0x0000002953537c23 */ /* 0x000fe20008010834 */
[----:B------:R-:W-:Y:S01]  /*e990*/  FADD.FTZ R15, R25, R6 ;  /* 0x00000006190f7221 */ /* 0x000fe20000010000 */
[--C-:B------:R-:W-:Y:S01]  /*e9a0*/  FFMA.FTZ R86, R86, UR41, -R52.reuse ;  /* 0x0000002956567c23 */ /* 0x100fe20008010834 */
[----:B------:R-:W-:Y:S01]  /*e9b0*/  FFMA.FTZ R52, R87, UR41, -R52 ;  /* 0x0000002957347c23 */ /* 0x000fe20008010834 */
[----:B------:R-:W1:Y:S01]  /*e9c0*/  MUFU.EX2 R145, R145 ;  /* 0x0000009100917308 */ /* 0x000e620000000800 */
[----:B------:R-:W-:Y:S01]  /*e9d0*/  FADD.FTZ R15, R140, R15 ;  /* 0x0000000f8c0f7221 */ /* 0x000fe20000010000 */
[-C--:B------:R-:W-:Y:S01]  /*e9e0*/  FMUL.FTZ R88, R88, R3.reuse ;  /* 0x0000000358587220 */ /* 0x080fe20000410000 */
[-C--:B------:R-:W-:Y:S01]  /*e9f0*/  FMUL.FTZ R89, R89, R3.reuse ;  /* 0x0000000359597220 */ /* 0x080fe20000410000 */
[-C--:B------:R-:W-:Y:S01]  /*ea00*/  FMUL.FTZ R92, R92, R3.reuse ;  /* 0x000000035c5c7220 */ /* 0x080fe20000410000 */
[----:B------:R-:W-:Y:S01]  /*ea10*/  FADD.FTZ R15, R28, R15 ;  /* 0x0000000f1c0f7221 */ /* 0x000fe20000010000 */
[-C--:B------:R-:W-:Y:S01]  /*ea20*/  FMUL.FTZ R93, R93, R3.reuse ;  /* 0x000000035d5d7220 */ /* 0x080fe20000410000 */
[----:B------:R-:W-:Y:S01]  /*ea30*/  FMUL.FTZ R96, R96, R3 ;  /* 0x0000000360607220 */ /* 0x000fe20000410000 */
[----:B------:R-:W2:Y:S01]  /*ea40*/  MUFU.EX2 R30, R30 ;  /* 0x0000001e001e7308 */ /* 0x000ea20000000800 */
[----:B------:R-:W-:Y:S01]  /*ea50*/  FADD.FTZ R6, R142, R15 ;  /* 0x0000000f8e067221 */ /* 0x000fe20000010000 */
[----:B0-----:R-:W-:Y:S01]  /*ea60*/  FFMA.FTZ R5, R0, R5, R149 ;  /* 0x0000000500057223 */ /* 0x001fe20000010095 */
[-C--:B------:R-:W-:Y:S01]  /*ea70*/  FMUL.FTZ R97, R97, R3.reuse ;  /* 0x0000000361617220 */ /* 0x080fe20000410000 */
[-C--:B------:R-:W-:Y:S01]  /*ea80*/  FMUL.FTZ R100, R100, R3.reuse ;  /* 0x0000000364647220 */ /* 0x080fe20000410000 */
[----:B------:R-:W-:Y:S01]  /*ea90*/  FADD.FTZ R15, R29, R6 ;  /* 0x000000061d0f7221 */ /* 0x000fe20000010000 */
[----:B------:R-:W-:Y:S01]  /*eaa0*/  FADD.FTZ R6, R26, R5 ;  /* 0x000000051a067221 */ /* 0x000fe20000010000 */
[-C--:B------:R-:W-:Y:S01]  /*eab0*/  FMUL.FTZ R101, R101, R3.reuse ;  /* 0x0000000365657220 */ /* 0x080fe20000410000 */
[----:B------:R-:W0:Y:S01]  /*eac0*/  MUFU.EX2 R147, R147 ;  /* 0x0000009300937308 */ /* 0x000e220000000800 */
[----:B------:R-:W-:Y:S01]  /*ead0*/  FADD.FTZ R15, R136, R15 ;  /* 0x0000000f880f7221 */ /* 0x000fe20000010000 */
[----:B------:R-:W-:Y:S01]  /*eae0*/  FADD.FTZ R6, R151, R6 ;  /* 0x0000000697067221 */ /* 0x000fe20000010000 */
[-C--:B------:R-:W-:Y:S01]  /*eaf0*/  FMUL.FTZ R104, R104, R3.reuse ;  /* 0x0000000368687220 */ /* 0x080fe20000410000 */
[-C--:B------:R-:W-:Y:S01]  /*eb00*/  FMUL.FTZ R105, R105, R3.reuse ;  /* 0x0000000369697220 */ /* 0x080fe20000410000 */
[----:B------:R-:W-:Y:S01]  /*eb10*/  FADD.FTZ R15, R32, R15 ;  /* 0x0000000f200f7221 */ /* 0x000fe20000010000 */
[----:B------:R-:W-:Y:S01]  /*eb20*/  FADD.FTZ R6, R27, R6 ;  /* 0x000000061b067221 */ /* 0x000fe20000010000 */
[-C--:B------:R-:W-:Y:S01]  /*eb30*/  FMUL.FTZ R108, R108, R3.reuse ;  /* 0x000000036c6c7220 */ /* 0x080fe20000410000 */
[----:B------:R-:W3:Y:S01]  /*eb40*/  MUFU.EX2 R31, R31 ;  /* 0x0000001f001f7308 */ /* 0x000ee20000000800 */
[----:B------:R-:W-:Y:S01]  /*eb50*/  FADD.FTZ R24, R138, R15 ;  /* 0x0000000f8a187221 */ /* 0x000fe20000010000 */
[----:B-1----:R-:W-:Y:S01]  /*eb60*/  FADD.FTZ R5, R145, R6 ;  /* 0x0000000691057221 */ /* 0x002fe20000010000 */
[-C--:B------:R-:W-:Y:S01]  /*eb70*/  FMUL.FTZ R109, R109, R3.reuse ;  /* 0x000000036d6d7220 */ /* 0x080fe20000410000 */
[-C--:B------:R-:W-:Y:S01]  /*eb80*/  FMUL.FTZ R112, R112, R3.reuse ;  /* 0x0000000370707220 */ /* 0x080fe20000410000 */
[----:B------:R-:W-:Y:S01]  /*eb90*/  FADD.FTZ R15, R33, R24 ;  /* 0x00000018210f7221 */ /* 0x000fe20000010000 */
[----:B--2---:R-:W-:Y:S01]  /*eba0*/  FADD.FTZ R6, R30, R5 ;  /* 0x000000051e067221 */ /* 0x004fe20000010000 */
[-C--:B------:R-:W-:Y:S01]  /*ebb0*/  FMUL.FTZ R113, R113, R3.reuse ;  /* 0x0000000371717220 */ /* 0x080fe20000410000 */
[----:B------:R-:W1:Y:S01]  /*ebc0*/  MUFU.EX2 R141, R141 ;  /* 0x0000008d008d7308 */ /* 0x000e620000000800 */
[----:B------:R-:W-:Y:S01]  /*ebd0*/  FADD.FTZ R15, R132, R15 ;  /* 0x0000000f840f7221 */ /* 0x000fe20000010000 */
[----:B0-----:R-:W-:Y:S01]  /*ebe0*/  FADD.FTZ R6, R147, R6 ;  /* 0x0000000693067221 */ /* 0x001fe20000010000 */
[-C--:B------:R-:W-:Y:S01]  /*ebf0*/  FMUL.FTZ R116, R116, R3.reuse ;  /* 0x0000000374747220 */ /* 0x080fe20000410000 */
[----:B------:R-:W-:Y:S01]  /*ec00*/  FMUL.FTZ R117, R117, R3 ;  /* 0x0000000375757220 */ /* 0x000fe20000410000 */
[----:B------:R-:W-:Y:S01]  /*ec10*/  FADD.FTZ R15, R36, R15 ;  /* 0x0000000f240f7221 */ /* 0x000fe20000010000 */
[----:B------:R-:W-:Y:S01]  /*ec20*/  ISETP.GT.AND P3, PT, R4, R21, PT ;  /* 0x000000150400720c */ /* 0x000fe20003f64270 */
[----:B------:R-:W-:Y:S01]  /*ec30*/  FMUL.FTZ R90, R90, R0 ;  /* 0x000000005a5a7220 */ /* 0x000fe20000410000 */
[----:B------:R-:W0:Y:S01]  /*ec40*/  MUFU.EX2 R16, R16 ;  /* 0x0000001000107308 */ /* 0x000e220000000800 */
[----:B------:R-:W-:Y:S01]  /*ec50*/  FADD.FTZ R24, R134, R15 ;  /* 0x0000000f86187221 */ /* 0x000fe20000010000 */
[----:B---3--:R-:W-:Y:S01]  /*ec60*/  FADD.FTZ R6, R31, R6 ;  /* 0x000000061f067221 */ /* 0x008fe20000010000 */
[----:B------:R-:W-:Y:S01]  /*ec70*/  F2FP.F16.F32.PACK_AB R150, R23, R150 ;  /* 0x000000961796723e */ /* 0x000fe200000000ff */
[-C--:B------:R-:W-:Y:S01]  /*ec80*/  FMUL.FTZ R91, R91, R0.reuse ;  /* 0x000000005b5b7220 */ /* 0x080fe20000410000 */
[----:B------:R-:W-:Y:S01]  /*ec90*/  FADD.FTZ R15, R37, R24 ;  /* 0x00000018250f7221 */ /* 0x000fe20000010000 */
[-C--:B------:R-:W-:Y:S01]  /*eca0*/  FMUL.FTZ R94, R94, R0.reuse ;  /* 0x000000005e5e7220 */ /* 0x080fe20000410000 */
[-C--:B------:R-:W-:Y:S01]  /*ecb0*/  FMUL.FTZ R95, R95, R0.reuse ;  /* 0x000000005f5f7220 */ /* 0x080fe20000410000 */
[----:B------:R-:W2:Y:S01]  /*ecc0*/  MUFU.EX2 R40, R40 ;  /* 0x0000002800287308 */ /* 0x000ea20000000800 */
[----:B-1----:R-:W-:Y:S01]  /*ecd0*/  FADD.FTZ R5, R141, R6 ;  /* 0x000000068d057221 */ /* 0x002fe20000010000 */
[----:B------:R-:W-:Y:S01]  /*ece0*/  FADD.FTZ R15, R128, R15 ;  /* 0x0000000f800f7221 */ /* 0x000fe20000010000 */
[-C--:B------:R-:W-:Y:S01]  /*ecf0*/  FMUL.FTZ R98, R98, R0.reuse ;  /* 0x0000000062627220 */ /* 0x080fe20000410000 */
[-C--:B------:R-:W-:Y:S01]  /*ed00*/  FMUL.FTZ R99, R99, R0.reuse ;  /* 0x0000000063637220 */ /* 0x080fe20000410000 */
[-C--:B------:R-:W-:Y:S01]  /*ed10*/  FMUL.FTZ R102, R102, R0.reuse ;  /* 0x0000000066667220 */ /* 0x080fe20000410000 */
[-C--:B------:R-:W-:Y:S01]  /*ed20*/  FMUL.FTZ R103, R103, R0.reuse ;  /* 0x0000000067677220 */ /* 0x080fe20000410000 */
[-C--:B------:R-:W-:Y:S01]  /*ed30*/  FMUL.FTZ R106, R106, R0.reuse ;  /* 0x000000006a6a7220 */ /* 0x080fe20000410000 */
[----:B------:R-:W1:Y:S01]  /*ed40*/  MUFU.EX2 R143, R143 ;  /* 0x0000008f008f7308 */ /* 0x000e620000000800 */
[C---:B0-----:R-:W-:Y:S01]  /*ed50*/  FADD.FTZ R6, R16.reuse, R5 ;  /* 0x0000000510067221 */ /* 0x041fe20000010000 */
[----:B------:R-:W-:Y:S01]  /*ed60*/  F2FP.F16.F32.PACK_AB R141, R16, R141 ;  /* 0x0000008d108d723e */ /* 0x000fe200000000ff */
[-C--:B------:R-:W-:Y:S01]  /*ed70*/  FMUL.FTZ R107, R107, R0.reuse ;  /* 0x000000006b6b7220 */ /* 0x080fe20000410000 */
[-C--:B------:R-:W-:Y:S01]  /*ed80*/  FMUL.FTZ R110, R110, R0.reuse ;  /* 0x000000006e6e7220 */ /* 0x080fe20000410000 */
[-C--:B------:R-:W-:Y:S01]  /*ed90*/  FMUL.FTZ R111, R111, R0.reuse ;  /* 0x000000006f6f7220 */ /* 0x080fe20000410000 */
[-C--:B------:R-:W-:Y:S01]  /*eda0*/  FMUL.FTZ R114, R114, R0.reuse ;  /* 0x0000000072727220 */ /* 0x080fe20000410000 */
[-C--:B------:R-:W-:Y:S01]  /*edb0*/  FMUL.FTZ R115, R115, R0.reuse ;  /* 0x0000000073737220 */ /* 0x080fe20000410000 */
[----:B------:R-:W0:Y:S01]  /*edc0*/  MUFU.EX2 R130, R130 ;  /* 0x0000008200827308 */ /* 0x000e220000000800 */
[----:B--2---:R-:W-:Y:S01]  /*edd0*/  FADD.FTZ R15, R40, R15 ;  /* 0x0000000f280f7221 */ /* 0x004fe20000010000 */
[-C--:B------:R-:W-:Y:S01]  /*ede0*/  FMUL.FTZ R118, R118, R0.reuse ;  /* 0x0000000076767220 */ /* 0x080fe20000410000 */
[----:B------:R-:W-:Y:S01]  /*edf0*/  FMUL.FTZ R119, R119, R0 ;  /* 0x0000000077777220 */ /* 0x000fe20000410000 */
[----:B------:R-:W-:Y:S01]  /*ee00*/  F2FP.F16.F32.PACK_AB R146, R25, R146 ;  /* 0x000000921992723e */ /* 0x000fe200000000ff */
[----:B------:R-:W-:Y:S01]  /*ee10*/  VIADD R4, R4, 0xffffffff ;  /* 0xffffffff04047836 */ /* 0x000fe20000000000 */
[----:B------:R-:W-:Y:S01]  /*ee20*/  F2FP.F16.F32.PACK_AB R140, R28, R140 ;  /* 0x0000008c1c8c723e */ /* 0x000fe200000000ff */
[----:B------:R-:W-:Y:S01]  /*ee30*/  IMAD.MOV.U32 R23, RZ, RZ, R20 ;  /* 0x000000ffff177224 */ /* 0x000fe200078e0014 */
[----:B------:R-:W2:Y:S01]  /*ee40*/  MUFU.EX2 R34, R34 ;  /* 0x0000002200227308 */ /* 0x000ea20000000800 */
[----:B-1----:R-:W-:Y:S01]  /*ee50*/  FADD.FTZ R5, R143, R6 ;  /* 0x000000068f057221 */ /* 0x002fe20000010000 */
[----:B------:R-:W-:Y:S01]  /*ee60*/  F2FP.F16.F32.PACK_AB R142, R29, R142 ;  /* 0x0000008e1d8e723e */ /* 0x000fe200000000ff */
[----:B------:R-:W-:Y:S01]  /*ee70*/  IMAD.MOV.U32 R0, RZ, RZ, R14 ;  /* 0x000000ffff007224 */ /* 0x000fe200078e000e */
[----:B------:R-:W-:-:S02]  /*ee80*/  F2FP.F16.F32.PACK_AB R136, R32, R136 ;  /* 0x000000882088723e */ /* 0x000fc400000000ff */
[----:B------:R-:W-:Y:S02]  /*ee90*/  F2FP.F16.F32.PACK_AB R138, R33, R138 ;  /* 0x0000008a218a723e */ /* 0x000fe400000000ff */
[----:B------:R-:W1:Y:S01]  /*eea0*/  MUFU.EX2 R41, R41 ;  /* 0x0000002900297308 */ /* 0x000e620000000800 */
[----:B0-----:R-:W-:Y:S01]  /*eeb0*/  FADD.FTZ R24, R130, R15 ;  /* 0x0000000f82187221 */ /* 0x001fe20000010000 */
[----:B------:R-:W-:Y:S02]  /*eec0*/  F2FP.F16.F32.PACK_AB R132, R36, R132 ;  /* 0x000000842484723e */ /* 0x000fe400000000ff */
[----:B------:R-:W-:Y:S02]  /*eed0*/  F2FP.F16.F32.PACK_AB R134, R37, R134 ;  /* 0x000000862586723e */ /* 0x000fe400000000ff */
[----:B------:R-:W-:Y:S02]  /*eee0*/  F2FP.F16.F32.PACK_AB R128, R40, R128 ;  /* 0x000000802880723e */ /* 0x000fe400000000ff */
[----:B------:R-:W0:Y:S01]  /*eef0*/  MUFU.EX2 R137, R137 ;  /* 0x0000008900897308 */ /* 0x000e220000000800 */
[----:B--2---:R-:W-:Y:S01]  /*ef00*/  FADD.FTZ R6, R34, R5 ;  /* 0x0000000522067221 */ /* 0x004fe20000010000 */
[----:B------:R-:W-:-:S02]  /*ef10*/  F2FP.F16.F32.PACK_AB R149, R26, R149 ;  /* 0x000000951a95723e */ /* 0x000fc400000000ff */
[----:B------:R-:W-:Y:S02]  /*ef20*/  F2FP.F16.F32.PACK_AB R151, R27, R151 ;  /* 0x000000971b97723e */ /* 0x000fe400000000ff */
[----:B------:R-:W-:Y:S02]  /*ef30*/  F2FP.F16.F32.PACK_AB R145, R30, R145 ;  /* 0x000000911e91723e */ /* 0x000fe400000000ff */
[----:B------:R-:W2:Y:S01]  /*ef40*/  MUFU.EX2 R124, R124 ;  /* 0x0000007c007c7308 */ /* 0x000ea20000000800 */
[C---:B-1----:R-:W-:Y:S01]  /*ef50*/  FADD.FTZ R5, R41.reuse, R24 ;  /* 0x0000001829057221 */ /* 0x042fe20000010000 */
[----:B------:R-:W-:Y:S02]  /*ef60*/  F2FP.F16.F32.PACK_AB R130, R41, R130 ;  /* 0x000000822982723e */ /* 0x000fe400000000ff */
[----:B------:R-:W-:Y:S02]  /*ef70*/  F2FP.F16.F32.PACK_AB R147, R31, R147 ;  /* 0x000000931f93723e */ /* 0x000fe400000000ff */
[----:B------:R-:W-:-:S02]  /*ef80*/  F2FP.F16.F32.PACK_AB R143, R34, R143 ;  /* 0x0000008f228f723e */ /* 0x000fc400000000ff */
        /* <DEDUP_REMOVED lines=64> */
[----:B------:R-:W-:Y:S01]  /*f390*/  F2FP.F16.F32.PACK_AB R121, R83, R82 ;  /* 0x000000525379723e */ /* 0x000fe200000000ff */
[----:B------:R-:W-:Y:S02]  /*f3a0*/  IMAD.MOV.U32 R16, RZ, RZ, R7 ;  /* 0x000000ffff107224 */ /* 0x000fe400078e0007 */
[----:B-1----:R-:W-:-:S04]  /*f3b0*/  FADD.FTZ R3, R86, R3 ;  /* 0x0000000356037221 */ /* 0x002fc80000010000 */
[C---:B0-----:R-:W-:Y:S01]  /*f3c0*/  FADD.FTZ R5, R52.reuse, R3 ;  /* 0x0000000334057221 */ /* 0x041fe20000010000 */
[----:B------:R-:W-:Y:S01]  /*f3d0*/  F2FP.F16.F32.PACK_AB R123, R52, R86 ;  /* 0x00000056347b723e */ /* 0x000fe200000000ff */
[----:B------:R-:W-:Y:S01]  /*f3e0*/  IMAD.MOV.U32 R3, RZ, RZ, R11 ;  /* 0x000000ffff037224 */ /* 0x000fe200078e000b */
[----:B------:R-:W-:Y:S06]  /*f3f0*/  @P3 BRA `(.L_x_1467) ;  /* 0xffffffd000183947 */ /* 0x000fec000383ffff */
[----:B------:R-:W-:Y:S02]  /*f400*/  IMAD.MOV.U32 R0, RZ, RZ, R14 ;  /* 0x000000ffff007224 */ /* 0x000fe400078e000e */
[----:B------:R-:W-:Y:S02]  /*f410*/  IMAD.MOV.U32 R3, RZ, RZ, R11 ;  /* 0x000000ffff037224 */ /* 0x000fe400078e000b */
[----:B------:R-:W-:Y:S02]  /*f420*/  IMAD.MOV.U32 R16, RZ, RZ, R7 ;  /* 0x000000ffff107224 */ /* 0x000fe400078e0007 */
[----:B------:R-:W-:-:S07]  /*f430*/  IMAD.MOV.U32 R23, RZ, RZ, R20 ;  /* 0x000000ffff177224 */ /* 0x000fce00078e0014 */
.L_x_1449:
[----:B------:R-:W2:Y:S01]  /*f440*/  LDL R21, [R1+0x18] ;  /* 0x0000180001157983 */ /* 0x000ea20000100800 */
[----:B------:R-:W0:Y:S03]  /*f450*/  LDC R7, c[0x0][0x448] ;  /* 0x00011200ff077b82 */ /* 0x000e260000000800 */
[----:B------:R-:W3:Y:S04]  /*f460*/  LDL R20, [R1+0x4] ;  /* 0x0000040001147983 */ /* 0x000ee80000100800 */
[----:B------:R-:W3:Y:S01]  /*f470*/  LDL R15, [R1+0x8] ;  /* 0x00000800010f7983 */ /* 0x000ee20000100800 */
[----:B------:R-:W1:Y:S01]  /*f480*/  LDC R24, c[0x0][0x9e4] ;  /* 0x00027900ff187b82 */ /* 0x000e620000000800 */
[----:B0-----:R-:W-:-:S02]  /*f490*/  ISETP.NE.AND P4, PT, R7, 0x1, PT ;  /* 0x000000010700780c */ /* 0x001fc40003f85270 */
[----:B-1----:R-:W-:-:S11]  /*f4a0*/  ISETP.GE.AND P5, PT, R24, 0x1, PT ;  /* 0x000000011800780c */ /* 0x002fd60003fa6270 */
[----:B------:R-:W0:Y:S08]  /*f4b0*/  @P4 LDC R14, c[0x0][0x44c] ;  /* 0x00011300ff0e4b82 */ /* 0x000e300000000800 */
[----:B------:R-:W1:Y:S01]  /*f4c0*/  @P4 LDC R11, c[0x0][0x450] ;  /* 0x00011400ff0b4b82 */ /* 0x000e620000000800 */
[----:B--2---:R-:W-:-:S04]  /*f4d0*/  VIADD R7, R21, 0xbf ;  /* 0x000000bf15077836 */ /* 0x004fc80000000000 */
[----:B0-----:R-:W-:Y:S01]  /*f4e0*/  @P4 IMAD.HI.U32 R14, R7, R14, RZ ;  /* 0x0000000e070e4227 */ /* 0x001fe200078e00ff */
[----:B---3--:R-:W-:-:S04]  /*f4f0*/  IADD3 R20, R15, 0x1, -R20 ;  /* 0x000000010f147810 */ /* 0x008fc80007ffe814 */
[----:B-1----:R-:W-:-:S05]  /*f500*/  @P4 SHF.R.U32.HI R7, RZ, R11, R14 ;  /* 0x0000000bff074219 */ /* 0x002fca000001160e */
[----:B------:R-:W-:-:S04]  /*f510*/  IMAD.IADD R7, R7, 0x1, R20 ;  /* 0x0000000107077824 */ /* 0x000fc800078e0214 */
[----:B------:R-:W-:Y:S01]  /*f520*/  IMAD.IADD R14, R7, 0x1, -R10 ;  /* 0x00000001070e7824 */ /* 0x000fe200078e0a0a */
[----:B------:R-:W-:Y:S06]  /*f530*/  @!P5 BRA `(.L_x_1468) ;  /* 0x000000000044d947 */ /* 0x000fec0003800000 */
[----:B------:R-:W-:Y:S01]  /*f540*/  ISETP.GT.AND P2, PT, R7, -0x1, PT ;  /* 0xffffffff0700780c */ /* 0x000fe20003f44270 */
[----:B------:R-:W-:-:S12]  /*f550*/  BSSY B0, `(.L_x_1469) ;  /* 0x000000d000007945 */ /* 0x000fd80003800000 */
        /* <DEDUP_REMOVED lines=8> */
.L_x_1470:
[----:B------:R-:W-:-:S13]  /*f5e0*/  ISETP.NE.AND P2, PT, R24, 0x1, PT ;  /* 0x000000011800780c */ /* 0x000fda0003f45270 */
[----:B------:R-:W0:Y:S02]  /*f5f0*/  @P2 LDC.64 R10, c[0x0][0x9e8] ;  /* 0x00027a00ff0a2b82 */ /* 0x000e240000000a00 */
[----:B0-----:R-:W-:-:S05]  /*f600*/  @P2 IMAD.HI.U32 R10, R7, R10, RZ ;  /* 0x0000000a070a2227 */ /* 0x001fca00078e00ff */
[----:B------:R-:W-:-:S07]  /*f610*/  @P2 SHF.R.U32.HI R7, RZ, R11, R10 ;  /* 0x0000000bff072219 */ /* 0x000fce000001160a */
.L_x_1471:
[----:B------:R-:W-:Y:S05]  /*f620*/  BSYNC B0 ;  /* 0x0000000000007941 */ /* 0x000fea0003800000 */
.L_x_1469:
[----:B------:R-:W-:-:S05]  /*f630*/  IMAD R7, R7, R24, RZ ;  /* 0x0000001807077224 */ /* 0x000fca00078e02ff */
[----:B------:R-:W-:-:S07]  /*f640*/  VIMNMX R14, R14, R7, !PT ;  /* 0x000000070e0e7248 */ /* 0x000fce0007fe0100 */
.L_x_1468:
[----:B------:R-:W2:Y:S01]  /*f650*/  LDL R10, [R1+0x30] ;  /* 0x00003000010a7983 */ /* 0x000ea20000100800 */
[----:B------:R-:W-:-:S05]  /*f660*/  VIADD R14, R14, 0x7f ;  /* 0x0000007f0e0e7836 */ /* 0x000fca0000000000 */
[----:B------:R-:W-:-:S04]  /*f670*/  SHF.R.S32.HI R7, RZ, 0x1f, R14 ;  /* 0x0000001fff077819 */ /* 0x000fc8000001140e */
[----:B------:R-:W-:-:S04]  /*f680*/  LEA.HI R7, R7, R14, RZ, 0x7 ;  /* 0x0000000e07077211 */ /* 0x000fc800078f38ff */
[----:B------:R-:W-:-:S04]  /*f690*/  SHF.R.S32.HI R7, RZ, 0x7, R7 ;  /* 0x00000007ff077819 */ /* 0x000fc80000011407 */
[----:B--2---:R-:W-:-:S04]  /*f6a0*/  VIMNMX R10, R10, R7, !PT ;  /* 0x000000070a0a7248 */ /* 0x004fc80007fe0100 */
[----:B------:R-:W-:Y:S01]  /*f6b0*/  ISETP.GE.AND P2, PT, R4, R10, PT ;  /* 0x0000000a0400720c */ /* 0x000fe20003f46270 */
[----:B------:R0:W-:-:S12]  /*f6c0*/  STL [R1+0x24], R10 ;  /* 0x0000240a01007387 */ /* 0x0001d80000100800 */
[----:B0-----:R-:W-:Y:S05]  /*f6d0*/  @!P2 BRA `(.L_x_1472) ;  /* 0x0000001c00c0a947 */ /* 0x001fea0003800000 */
[----:B------:R-:W-:Y:S02]  /*f6e0*/  IMAD.MOV.U32 R7, RZ, RZ, R0 ;  /* 0x000000ffff077224 */ /* 0x000fe400078e0000 */
[----:B------:R-:W-:Y:S02]  /*f6f0*/  IMAD.MOV.U32 R14, RZ, RZ, R3 ;  /* 0x000000ffff0e7224 */ /* 0x000fe400078e0003 */
[----:B------:R-:W-:Y:S02]  /*f700*/  IMAD.MOV.U32 R10, RZ, RZ, R23 ;  /* 0x000000ffff0a7224 */ /* 0x000fe400078e0017 */
[----:B------:R-:W-:-:S07]  /*f710*/  IMAD.MOV.U32 R15, RZ, RZ, R16 ;  /* 0x000000ffff0f7224 */ /* 0x000fce00078e0010 */
.L_x_1482:
        /* <DEDUP_REMOVED lines=11> */
.L_x_1474:
[----:B------:R-:W-:Y:S01]  /*f7d0*/  IMAD R0, R16, 0x8, R2 ;  /* 0x0000000810007824 */ /* 0x000fe200078e0202 */
[----:B------:R-:W-:-:S04]  /*f7e0*/  SHF.L.U32 R3, R23, 0x1f, RZ ;  /* 0x0000001f17037819 */ /* 0x000fc800000006ff */
[----:B------:R0:W1:Y:S01]  /*f7f0*/  SYNCS.PHASECHK.TRANS64.TRYWAIT P3, [R0+URZ+0x16830], R3 ;  /* 0x01683003000075a7 */ /* 0x000062000806017f */
[----:B------:R-:W-:Y:S05]  /*f800*/  @!P0 BRA `(.L_x_1475) ;  /* 0x0000000000048947 */ /* 0x000fea0003800000 */
[----:B------:R-:W-:Y:S01]  /*f810*/  BPT.TRAP 0x1 ;  /* 0x000000040000795c */ /* 0x000fe20000300000 */
.L_x_1475:
[----:B------:R-:W-:Y:S04]  /*f820*/  BSSY B0, `(.L_x_1473) ;  /* 0x0000004000007945 */ /* 0x000fe80003800000 */
[----:B-1----:R-:W-:Y:S05]  /*f830*/  @P3 BRA `(.L_x_1476) ;  /* 0x0000000000083947 */ /* 0x002fea0003800000 */
[----:B------:R-:W1:Y:S02]  /*f840*/  SYNCS.PHASECHK.TRANS64.TRYWAIT P3, [R0+URZ+0x16830], R3 ;  /* 0x01683003000075a7 */ /* 0x000e64000806017f */
[----:B-1----:R-:W-:Y:S05]  /*f850*/  @!P3 BRA `(.L_x_1477) ;  /* 0x000000e80074b947 */ /* 0x002fea0003800000 */
.L_x_1476:
[----:B------:R-:W-:Y:S05]  /*f860*/  BSYNC B0 ;  /* 0x0000000000007941 */ /* 0x000fea0003800000 */
.L_x_1473:
[----:B01----:R-:W2:Y:S01]  /*f870*/  LDL R3, [R1+0x20] ;  /* 0x0000200001037983 */ /* 0x003ea20000100800 */
[----:B------:R-:W0:Y:S01]  /*f880*/  S2R R0, SR_TID.X ;  /* 0x0000000000007919 */ /* 0x000e220000002100 */
[----:B------:R-:W-:Y:S05]  /*f890*/  WARPSYNC.ALL ;  /* 0x0000000000007948 */ /* 0x000fea0003800000 */
[----:B------:R-:W-:Y:S01]  /*f8a0*/  IMAD.MOV.U32 R27, RZ, RZ, 0x40000040 ;  /* 0x40000040ff1b7424 */ /* 0x000fe200078e00ff */
[----:B0-----:R-:W-:-:S05]  /*f8b0*/  SHF.R.U32.HI R0, RZ, 0x7, R0 ;  /* 0x00000007ff007819 */ /* 0x001fca0000011600 */
[----:B------:R-:W-:Y:S01]  /*f8c0*/  VIADD R0, R0, 0x8 ;  /* 0x0000000800007836 */ /* 0x000fe20000000000 */
[----:B------:R-:W-:Y:S01]  /*f8d0*/  R2UR UR8, R8 ;  /* 0x00000000080872ca */ /* 0x000fe200000e0000 */
[----:B------:R-:W-:Y:S01]  /*f8e0*/  IMAD.MOV.U32 R25, RZ, RZ, 0x40000040 ;  /* 0x40000040ff197424 */ /* 0x000fe200078e00ff */
[----:B------:R-:W-:Y:S02]  /*f8f0*/  R2UR UR9, R9 ;  /* 0x00000000090972ca */ /* 0x000fe400000e0000 */
[----:B------:R-:W-:Y:S02]  /*f900*/  R2UR UR11, R27 ;  /* 0x000000001b0b72ca */ /* 0x000fe400000e0000 */
[----:B------:R-:W-:Y:S02]  /*f910*/  R2UR UR15, R25 ;  /* 0x00000000190f72ca */ /* 0x000fe400000e0000 */
[----:B------:R-:W-:Y:S02]  /*f920*/  R2UR UR23, R27 ;  /* 0x000000001b1772ca */ /* 0x000fe400000e0000 */
[----:B------:R-:W-:-:S02]  /*f930*/  R2UR UR12, R156 ;  /* 0x000000009c0c72ca */ /* 0x000fc400000e0000 */
[----:B------:R-:W-:Y:S01]  /*f940*/  R2UR UR13, R157 ;  /* 0x000000009d0d72ca */ /* 0x000fe200000e0000 */
[----:B------:R0:W-:Y:S01]  /*f950*/  BAR.SYNC.DEFER_BLOCKING R0, 0x100 ;  /* 0x000400000000751d */ /* 0x0001e20000010000 */
[----:B------:R-:W-:Y:S01]  /*f960*/  IMAD.MOV.U32 R21, RZ, RZ, 0x40000040 ;  /* 0x40000040ff157424 */ /* 0x000fe200078e00ff */
[----:B------:R-:W-:Y:S02]  /*f970*/  R2UR UR16, R154 ;  /* 0x000000009a1072ca */ /* 0x000fe400000e0000 */
[----:B------:R-:W-:Y:S02]  /*f980*/  R2UR UR17, R155 ;  /* 0x000000009b1172ca */ /* 0x000fe400000e0000 */
[----:B------:R-:W-:Y:S01]  /*f990*/  R2UR UR19, R21 ;  /* 0x00000000151372ca */ /* 0x000fe200000e0000 */
[----:B--2---:R-:W-:-:S04]  /*f9a0*/  IMAD R26, R16, 0x400, R3 ;  /* 0x00000400101a7824 */ /* 0x004fc800078e0203 */
[C---:B------:R-:W-:Y:S01]  /*f9b0*/  VIADD R24, R26.reuse, 0x2 ;  /* 0x000000021a187836 */ /* 0x040fe20000000000 */
[C---:B------:R-:W-:Y:S01]  /*f9c0*/  R2UR UR10, R26.reuse ;  /* 0x000000001a0a72ca */ /* 0x040fe200000e0000 */
[C---:B------:R-:W-:Y:S02]  /*f9d0*/  VIADD R20, R26.reuse, 0x4 ;  /* 0x000000041a147836 */ /* 0x040fe40000000000 */
[----:B------:R-:W-:Y:S01]  /*f9e0*/  VIADD R26, R26, 0x6 ;  /* 0x000000061a1a7836 */ /* 0x000fe20000000000 */
[----:B------:R-:W-:-:S04]  /*f9f0*/  R2UR UR14, R24 ;  /* 0x00000000180e72ca */ /* 0x000fc800000e0000 */
[----:B------:R-:W-:Y:S02]  /*fa00*/  R2UR UR22, R26 ;  /* 0x000000001a1672ca */ /* 0x000fe400000e0000 */
[----:B------:R-:W-:-:S06]  /*fa10*/  WARPGROUP.ARRIVE ;  /* 0x00000000000079c5 */ /* 0x000fcc0000000000 */
[----:B------:R-:W-:Y:S01]  /*fa20*/  HGMMA.64x128x16.F32 R24, gdesc[UR8], RZ, !UPT, gsb0 ;  /* 0x01e00000081879f0 */ /* 0x000fe2000c0008ff */
[----:B------:R-:W-:Y:S02]  /*fa30*/  R2UR UR18, R20 ;  /* 0x00000000141272ca */ /* 0x000fe400000e0000 */
[----:B------:R-:W-:Y:S02]  /*fa40*/  WARPGROUP.DEPBAR.LE gsb0, 0x0 ;  /* 0x00008000000079c5 */ /* 0x000fe40000010000 */
[----:B------:R-:W-:-:S07]  /*fa50*/  WARPGROUP.ARRIVE ;  /* 0x00000000000079c5 */ /* 0x000fce0000000000 */
        /* <DEDUP_REMOVED lines=13> */
.L_x_1479:
[----:B------:R-:W-:Y:S01]  /*fb30*/  SHF.L.U32 R0, R10, 0x1f, RZ ;  /* 0x0000001f0a007819 */ /* 0x000fe200000006ff */
[----:B------:R-:W-:-:S04]  /*fb40*/  IMAD R3, R15, 0x8, R2 ;  /* 0x000000080f037824 */ /* 0x000fc800078e0202 */
[----:B------:R0:W1:Y:S01]  /*fb50*/  SYNCS.PHASECHK.TRANS64.TRYWAIT P2, [R3+URZ+0x16850], R0 ;  /* 0x01685000030075a7 */ /* 0x000062000804017f */
[----:B------:R-:W-:Y:S05]  /*fb60*/  @!P0 BRA `(.L_x_1480) ;  /* 0x0000000000048947 */ /* 0x000fea0003800000 */
[----:B------:R-:W-:Y:S01]  /*fb70*/  BPT.TRAP 0x1 ;  /* 0x000000040000795c */ /* 0x000fe20000300000 */
.L_x_1480:
[----:B-1----:R-:W-:Y:S05]  /*fb80*/  @P2 BRA `(.L_x_1478) ;  /* 0x0000000000082947 */ /* 0x002fea0003800000 */
[----:B------:R-:W1:Y:S02]  /*fb90*/  SYNCS.PHASECHK.TRANS64.TRYWAIT P2, [R3+URZ+0x16850], R0 ;  /* 0x01685000030075a7 */ /* 0x000e64000804017f */
[----:B-1----:R-:W-:Y:S05]  /*fba0*/  @!P2 BRA `(.L_x_1481) ;  /* 0x000000e400b4a947 */ /* 0x002fea0003800000 */
.L_x_1478:
[----:B01----:R-:W-:Y:S01]  /*fbb0*/  VIADD R0, R2, 0x400 ;  /* 0x0000040002007836 */ /* 0x003fe20000000000 */
[----:B------:R-:W-:Y:S05]  /*fbc0*/  WARPSYNC.ALL ;  /* 0x0000000000007948 */ /* 0x000fea0003800000 */
[----:B------:R-:W-:-:S04]  /*fbd0*/  SHF.R.U32.HI R0, RZ, 0x4, R0 ;  /* 0x00000004ff007819 */ /* 0x000fc80000011600 */
[----:B------:R-:W-:-:S05]  /*fbe0*/  LOP3.LUT R10, R0, 0x3fff, RZ, 0xc0, !PT ;  /* 0x00003fff000a7812 */ /* 0x000fca00078ec0ff */
[----:B------:R-:W-:Y:S01]  /*fbf0*/  IMAD R10, R15, 0x400, R10 ;  /* 0x000004000f0a7824 */ /* 0x000fe200078e020a */
[----:B------:R-:W-:Y:S01]  /*fc00*/  WARPGROUP.ARRIVE ;  /* 0x00000000000079c5 */ /* 0x000fe20000000000 */
[----:B------:R-:W-:Y:S01]  /*fc10*/  IMAD.MOV.U32 R11, RZ, RZ, 0x40000040 ;  /* 0x40000040ff0b7424 */ /* 0x000fe200078e00ff */
[----:B------:R-:W-:Y:S01]  /*fc20*/  FMNMX.FTZ R0, R24, R14, !PT ;  /* 0x0000000e18007209 */ /* 0x000fe20007810000 */
[C---:B------:R-:W-:Y:S01]  /*fc30*/  VIADD R20, R10.reuse, 0x80 ;  /* 0x000000800a147836 */ /* 0x040fe20000000000 */
[----:B------:R-:W-:Y:S01]  /*fc40*/  R2UR UR10, R10 ;  /* 0x000000000a0a72ca */ /* 0x000fe200000e0000 */
[----:B------:R-:W-:Y:S01]  /*fc50*/  IMAD.MOV.U32 R21, RZ, RZ, 0x40000040 ;  /* 0x40000040ff157424 */ /* 0x000fe200078e00ff */
[----:B------:R-:W-:Y:S01]  /*fc60*/  R2UR UR11, R11 ;  /* 0x000000000b0b72ca */ /* 0x000fe200000e0000 */
[----:B------:R-:W-:Y:S01]  /*fc70*/  UMOV UR41, UR6 ;  /* 0x0000000600297c82 */ /* 0x000fe20008000000 */
[----:B------:R-:W-:-:S04]  /*fc80*/  FMNMX.FTZ R0, R25, R0, !PT ;  /* 0x0000000019007209 */ /* 0x000fc80007810000 */
[----:B------:R-:W-:-:S04]  /*fc90*/  FMNMX.FTZ R0, R28, R0, !PT ;  /* 0x000000001c007209 */ /* 0x000fc80007810000 */
[----:B------:R-:W-:-:S03]  /*fca0*/  FMNMX.FTZ R0, R29, R0, !PT ;  /* 0x000000001d007209 */ /* 0x000fc60007810000 */
[----:B------:R-:W-:Y:S01]  /*fcb0*/  HGMMA.64x64x16.F32 R88, R148, gdesc[UR8].tnspB, R88, gsb0 ;  /* 0x40e0000894587df0 */ /* 0x000fe20008000858 */
[----:B------:R-:W-:Y:S02]  /*fcc0*/  FMNMX.FTZ R0, R32, R0, !PT ;  /* 0x0000000020007209 */ /* 0x000fe40007810000 */
[----:B------:R-:W-:Y:S01]  /*fcd0*/  R2UR UR10, R20 ;  /* 0x00000000140a72ca */ /* 0x000fe200000e0000 */
[----:B------:R-:W-:Y:S01]  /*fce0*/  VIADD R20, R10, 0x100 ;  /* 0x000001000a147836 */ /* 0x000fe20000000000 */
[----:B------:R-:W-:Y:S02]  /*fcf0*/  FMNMX.FTZ R0, R33, R0, !PT ;  /* 0x0000000021007209 */ /* 0x000fe40007810000 */
[----:B------:R-:W-:Y:S01]  /*fd00*/  R2UR UR11, R21 ;  /* 0x00000000150b72ca */ /* 0x000fe200000e0000 */
[----:B------:R-:W-:Y:S01]  /*fd10*/  IMAD.MOV.U32 R21, RZ, RZ, 0x40000040 ;  /* 0x40000040ff157424 */ /* 0x000fe200078e00ff */
        /* <DEDUP_REMOVED lines=32> */
[----:B------:R-:W-:-:S05]  /*ff20*/  FMNMX.FTZ R3, R85, R0, !PT ;  /* 0x0000000055037209 */ /* 0x000fca0007810000 */
[----:B------:R-:W0:Y:S02]  /*ff30*/  SHFL.BFLY PT, R0, R3, 0x2, 0x1f ;  /* 0x0c401f0003007f89 */ /* 0x000e2400000e0000 */
[----:B0-----:R-:W-:-:S05]  /*ff40*/  FMNMX.FTZ R3, R3, R0, !PT ;  /* 0x0000000003037209 */ /* 0x001fca0007810000 */
[----:B------:R-:W0:Y:S01]  /*ff50*/  SHFL.BFLY PT, R0, R3, 0x1, 0x1f ;  /* 0x0c201f0003007f89 */ /* 0x000e2200000e0000 */
[----:B------:R-:W-:Y:S02]  /*ff60*/  WARPGROUP.DEPBAR.LE gsb0, 0x0 ;  /* 0x00008000000079c5 */ /* 0x000fe40000010000 */
[----:B------:R-:W-:Y:S01]  /*ff70*/  WARPGROUP.ARRIVE ;  /* 0x00000000000079c5 */ /* 0x000fe20000000000 */
[----:B0-----:R-:W-:Y:S02]  /*ff80*/  FMNMX.FTZ R3, R3, R0, !PT ;  /* 0x0000000003037209 */ /* 0x001fe40007810000 */
[----:B------:R-:W-:-:S03]  /*ff90*/  FMNMX.FTZ R0, R26, R7, !PT ;  /* 0x000000071a007209 */ /* 0x000fc60007810000 */
[----:B------:R-:W-:Y:S01]  /*ffa0*/  HGMMA.64x64x16.F32 R88, R140, gdesc[UR8].tnspB, R88, gsb0 ;  /* 0x40e000088c587df0 */ /* 0x000fe20008000858 */
[----:B------:R-:W-:Y:S01]  /*ffb0*/  FMNMX.FTZ R0, R27, R0, !PT ;  /* 0x000000001b007209 */ /* 0x000fe20007810000 */
[C---:B------:R-:W-:Y:S01]  /*ffc0*/  FADD.FTZ R11, -R3.reuse, R14 ;  /* 0x0000000e030b7221 */ /* 0x040fe20000010100 */
[----:B------:R-:W-:Y:S01]  /*ffd0*/  R2UR UR10, R20 ;  /* 0x00000000140a72ca */ /* 0x000fe200000e0000 */
[----:B------:R-:W-:Y:S01]  /*ffe0*/  VIADD R20, R10, 0x200 ;  /* 0x000002000a147836 */ /* 0x000fe20000000000 */
[----:B------:R-:W-:Y:S01]  /*fff0*/  FMNMX.FTZ R0, R30, R0, !PT ;  /* 0x000000001e007209 */ /* 0x000fe20007810000 */
[----:B------:R-:W-:Y:S01]  /*10000*/  FMUL.FTZ R14, R3, UR41 ;  /* 0x00000029030e7c20 */ /* 0x000fe20008410000 */
[----:B------:R-:W-:Y:S01]  /*10010*/  R2UR UR11, R21 ;  /* 0x00000000150b72ca */ /* 0x000fe200000e0000 */
[----:B------:R-:W-:Y:S01]  /*10020*/  IMAD.MOV.U32 R21, RZ, RZ, 0x40000040 ;  /* 0x40000040ff157424 */ /* 0x000fe200078e00ff */
[----:B------:R-:W-:Y:S01]  /*10030*/  FMNMX.FTZ R0, R31, R0, !PT ;  /* 0x000000001f007209 */ /* 0x000fe20007810000 */
[----:B------:R-:W-:Y:S01]  /*10040*/  FFMA.FTZ R147, R24, UR41, -R14 ;  /* 0x0000002918937c23 */ /* 0x000fe2000801080e */
[----:B------:R-:W-:-:S02]  /*10050*/  VIADD R24, R10, 0x280 ;  /* 0x000002800a187836 */ /* 0x000fc40000000000 */
[--C-:B------:R-:W-:Y:S01]  /*10060*/  FFMA.FTZ R148, R25, UR41, -R14.reuse ;  /* 0x0000002919947c23 */ /* 0x100fe2000801080e */
[----:B------:R-:W-:Y:S01]  /*10070*/  FMNMX.FTZ R0, R34, R0, !PT ;  /* 0x0000000022007209 */ /* 0x000fe20007810000 */
[----:B------:R-:W-:Y:S02]  /*10080*/  IMAD.MOV.U32 R25, RZ, RZ, 0x40000040 ;  /* 0x40000040ff197424 */ /* 0x000fe400078e00ff */
        /* <DEDUP_REMOVED lines=9> */
[----:B------:R-:W-:Y:S01]  /*10120*/  FFMA.FTZ R37, R69, UR41, -R14 ;  /* 0x0000002945257c23 */ /* 0x000fe2000801080e */
[----:B------:R-:W-:Y:S01]  /*10130*/  FMNMX.FTZ R0, R39, R0, !PT ;  /* 0x0000000027007209 */ /* 0x000fe20007810000 */
[----:B------:R-:W-:Y:S01]  /*10140*/  FMUL.FTZ R11, R11, UR41 ;  /* 0x000000290b0b7c20 */ /* 0x000fe20008410000 */
[----:B------:R-:W-:Y:S02]  /*10150*/  MUFU.EX2 R147, R147 ;  /* 0x0000009300937308 */ /* 0x000fe40000000800 */
[----:B------:R-:W-:-:S04]  /*10160*/  FMNMX.FTZ R0, R42, R0, !PT ;  /* 0x000000002a007209 */ /* 0x000fc80007810000 */
[----:B------:R-:W-:Y:S02]  /*10170*/  FMNMX.FTZ R0, R43, R0, !PT ;  /* 0x000000002b007209 */ /* 0x000fe40007810000 */
[----:B------:R-:W0:Y:S02]  /*10180*/  MUFU.EX2 R11, R11 ;  /* 0x0000000b000b7308 */ /* 0x000e240000000800 */
[----:B------:R-:W-:-:S04]  /*10190*/  FMNMX.FTZ R0, R46, R0, !PT ;  /* 0x000000002e007209 */ /* 0x000fc80007810000 */
[----:B------:R-:W-:Y:S02]  /*101a0*/  FMNMX.FTZ R0, R47, R0, !PT ;  /* 0x000000002f007209 */ /* 0x000fe40007810000 */
[----:B------:R-:W1:Y:S02]  /*101b0*/  MUFU.EX2 R148, R148 ;  /* 0x0000009400947308 */ /* 0x000e640000000800 */
[----:B------:R-:W-:-:S04]  /*101c0*/  FMNMX.FTZ R0, R50, R0, !PT ;  /* 0x0000000032007209 */ /* 0x000fc80007810000 */
[----:B------:R-:W-:Y:S02]  /*101d0*/  FMNMX.FTZ R0, R51, R0, !PT ;  /* 0x0000000033007209 */ /* 0x000fe40007810000 */
[----:B------:R-:W-:Y:S02]  /*101e0*/  MUFU.EX2 R145, R145 ;  /* 0x0000009100917308 */ /* 0x000fe40000000800 */
        /* <DEDUP_REMOVED lines=9> */
[----:B------:R-:W-:Y:S01]  /*10280*/  FMNMX.FTZ R0, R66, R0, !PT ;  /* 0x0000000042007209 */ /* 0x000fe20007810000 */
[----:B------:R-:W-:Y:S02]  /*10290*/  WARPGROUP.DEPBAR.LE gsb0, 0x0 ;  /* 0x00008000000079c5 */ /* 0x000fe40000010000 */
[----:B------:R-:W-:Y:S01]  /*102a0*/  WARPGROUP.ARRIVE ;  /* 0x00000000000079c5 */ /* 0x000fe20000000000 */
[----:B------:R-:W-:Y:S01]  /*102b0*/  FMNMX.FTZ R0, R67, R0, !PT ;  /* 0x0000000043007209 */ /* 0x000fe20007810000 */
[--C-:B------:R-:W-:Y:S01]  /*102c0*/  FFMA.FTZ R140, R41, UR41, -R14.reuse ;  /* 0x00000029298c7c23 */ /* 0x100fe2000801080e */
[--C-:B------:R-:W-:Y:S01]  /*102d0*/  FFMA.FTZ R143, R32, UR41, -R14.reuse ;  /* 0x00000029208f7c23 */ /* 0x100fe2000801080e */
[--C-:B------:R-:W-:Y:S01]  /*102e0*/  FFMA.FTZ R141, R36, UR41, -R14.reuse ;  /* 0x00000029248d7c23 */ /* 0x100fe2000801080e */
[----:B------:R-:W-:Y:S01]  /*102f0*/  FMNMX.FTZ R0, R70, R0, !PT ;  /* 0x0000000046007209 */ /* 0x000fe20007810000 */
[----:B------:R-:W-:Y:S01]  /*10300*/  HGMMA.64x64x16.F32 R88, R136, gdesc[UR8].tnspB, R88, gsb0 ;  /* 0x40e0000888587df0 */ /* 0x000fe20008000858 */
[----:B------:R-:W-:Y:S01]  /*10310*/  R2UR UR10, R20 ;  /* 0x00000000140a72ca */ /* 0x000fe200000e0000 */
[--C-:B------:R-:W-:Y:S01]  /*10320*/  FFMA.FTZ R142, R45, UR41, -R14.reuse ;  /* 0x000000292d8e7c23 */ /* 0x100fe2000801080e */
[----:B------:R-:W-:Y:S01]  /*10330*/  FMNMX.FTZ R0, R71, R0, !PT ;  /* 0x0000000047007209 */ /* 0x000fe20007810000 */
[--C-:B------:R-:W-:Y:S01]  /*10340*/  FFMA.FTZ R20, R49, UR41, -R14.reuse ;  /* 0x0000002931147c23 */ /* 0x100fe2000801080e */
[----:B------:R-:W-:Y:S01]  /*10350*/  R2UR UR11, R21 ;  /* 0x00000000150b72ca */ /* 0x000fe200000e0000 */
        /* <DEDUP_REMOVED lines=16> */
[----:B------:R-:W-:Y:S03]  /*10460*/  MUFU.EX2 R142, R142 ;  /* 0x0000008e008e7308 */ /* 0x000fe60000000800 */
[----:B------:R-:W2:Y:S05]  /*10470*/  SHFL.BFLY PT, R41, R0, 0x2, 0x1f ;  /* 0x0c401f0000297f89 */ /* 0x000eaa00000e0000 */
[----:B------:R-:W-:Y:S08]  /*10480*/  MUFU.EX2 R20, R20 ;  /* 0x0000001400147308 */ /* 0x000ff00000000800 */
[----:B------:R-:W-:Y:S08]  /*10490*/  MUFU.EX2 R21, R21 ;  /* 0x0000001500157308 */ /* 0x000ff00000000800 */
[----:B------:R-:W-:Y:S01]  /*104a0*/  MUFU.EX2 R29, R29 ;  /* 0x0000001d001d7308 */ /* 0x000fe20000000800 */
[----:B--2---:R-:W-:Y:S01]  /*104b0*/  FMNMX.FTZ R0, R0, R41, !PT ;  /* 0x0000002900007209 */ /* 0x004fe20007810000 */
[----:B------:R-:W-:-:S06]  /*104c0*/  FFMA.FTZ R41, R73, UR41, -R14 ;  /* 0x0000002949297c23 */ /* 0x000fcc000801080e */
[----:B------:R-:W-:Y:S08]  /*104d0*/  MUFU.EX2 R32, R32 ;  /* 0x0000002000207308 */ /* 0x000ff00000000800 */
[----:B------:R-:W-:Y:S01]  /*104e0*/  MUFU.EX2 R28, R28 ;  /* 0x0000001c001c7308 */ /* 0x000fe20000000800 */
[----:B------:R-:W-:Y:S02]  /*104f0*/  WARPGROUP.DEPBAR.LE gsb0, 0x0 ;  /* 0x00008000000079c5 */ /* 0x000fe40000010000 */
[----:B------:R-:W-:Y:S01]  /*10500*/  WARPGROUP.ARRIVE ;  /* 0x00000000000079c5 */ /* 0x000fe20000000000 */
[--C-:B------:R-:W-:Y:S01]  /*10510*/  FFMA.FTZ R139, R40, UR41, -R14.reuse ;  /* 0x00000029288b7c23 */ /* 0x100fe2000801080e */
[--C-:B------:R-:W-:Y:S01]  /*10520*/  FFMA.FTZ R137, R44, UR41, -R14.reuse ;  /* 0x000000292c897c23 */ /* 0x100fe2000801080e */
[--C-:B------:R-:W-:Y:S01]  /*10530*/  FFMA.FTZ R136, R48, UR41, -R14.reuse ;  /* 0x0000002930887c23 */ /* 0x100fe2000801080e */
[--C-:B------:R-:W-:Y:S01]  /*10540*/  FFMA.FTZ R138, R52, UR41, -R14.reuse ;  /* 0x00000029348a7c23 */ /* 0x100fe2000801080e */
[--C-:B------:R-:W-:Y:S01]  /*10550*/  FFMA.FTZ R40, R72, UR41, -R14.reuse ;  /* 0x0000002948287c23 */ /* 0x100fe2000801080e */
[----:B------:R-:W-:Y:S01]  /*10560*/  HGMMA.64x64x16.F32 R88, R132, gdesc[UR8].tnspB, R88, gsb0 ;  /* 0x40e0000884587df0 */ /* 0x000fe20008000858 */
[----:B------:R-:W-:Y:S01]  /*10570*/  R2UR UR10, R24 ;  /* 0x00000000180a72ca */ /* 0x000fe200000e0000 */
[--C-:B------:R-:W-:Y:S01]  /*10580*/  FFMA.FTZ R44, R76, UR41, -R14.reuse ;  /* 0x000000294c2c7c23 */ /* 0x100fe2000801080e */
[----:B------:R-:W2:Y:S01]  /*10590*/  SHFL.BFLY PT, R24, R0, 0x1, 0x1f ;  /* 0x0c201f0000187f89 */ /* 0x000ea200000e0000 */
[----:B------:R-:W-:Y:S01]  /*105a0*/  R2UR UR11, R25 ;  /* 0x00000000190b72ca */ /* 0x000fe200000e0000 */
[--C-:B------:R-:W-:Y:S01]  /*105b0*/  FFMA.FTZ R48, R80, UR41, -R14.reuse ;  /* 0x0000002950307c23 */ /* 0x100fe2000801080e */
[----:B------:R-:W-:Y:S01]  /*105c0*/  FFMA.FTZ R52, R84, UR41, -R14 ;  /* 0x0000002954347c23 */ /* 0x000fe2000801080e */
[----:B------:R-:W-:Y:S01]  /*105d0*/  IMAD.MOV.U32 R25, RZ, RZ, 0x40000040 ;  /* 0x40000040ff197424 */ /* 0x000fe200078e00ff */
[----:B------:R-:W-:Y:S08]  /*105e0*/  MUFU.EX2 R139, R139 ;  /* 0x0000008b008b7308 */ /* 0x000ff00000000800 */
[----:B------:R-:W-:Y:S08]  /*105f0*/  MUFU.EX2 R137, R137 ;  /* 0x0000008900897308 */ /* 0x000ff00000000800 */
[----:B------:R-:W-:Y:S01]  /*10600*/  MUFU.EX2 R136, R136 ;  /* 0x0000008800887308 */ /* 0x000fe20000000800 */
[----:B--2---:R-:W-:-:S05]  /*10610*/  FMNMX.FTZ R0, R0, R24, !PT ;  /* 0x0000001800007209 */ /* 0x004fca0007810000 */
[C---:B------:R-:W-:Y:S01]  /*10620*/  FADD.FTZ R24, -R0.reuse, R7 ;  /* 0x0000000700187221 */ /* 0x040fe20000010100 */
[----:B------:R-:W-:Y:S01]  /*10630*/  FMUL.FTZ R53, R0, UR41 ;  /* 0x0000002900357c20 */ /* 0x000fe20008410000 */
[----:B------:R-:W-:Y:S03]  /*10640*/  MUFU.EX2 R138, R138 ;  /* 0x0000008a008a7308 */ /* 0x000fe60000000800 */
        /* <DEDUP_REMOVED lines=12> */
[----:B------:R-:W-:-:S02]  /*10710*/  FFMA.FTZ R55, R55, UR41, -R53 ;  /* 0x0000002937377c23 */ /* 0x000fc40008010835 */
[----:B------:R-:W-:Y:S08]  /*10720*/  MUFU.EX2 R26, R26 ;  /* 0x0000001a001a7308 */ /* 0x000ff00000000800 */
[----:B------:R-:W-:Y:S08]  /*10730*/  MUFU.EX2 R151, R151 ;  /* 0x0000009700977308 */ /* 0x000ff00000000800 */
[----:B------:R-:W-:Y:S08]  /*10740*/  MUFU.EX2 R33, R33 ;  /* 0x0000002100217308 */ /* 0x000ff00000000800 */
[----:B------:R-:W-:Y:S01]  /*10750*/  MUFU.EX2 R36, R36 ;  /* 0x0000002400247308 */ /* 0x000fe20000000800 */
[----:B------:R-:W-:-:S02]  /*10760*/  WARPGROUP.DEPBAR.LE gsb0, 0x0 ;  /* 0x00008000000079c5 */ /* 0x000fc40000010000 */
[----:B------:R-:W-:Y:S01]  /*10770*/  WARPGROUP.ARRIVE ;  /* 0x00000000000079c5 */ /* 0x000fe20000000000 */
[--C-:B------:R-:W-:Y:S01]  /*10780*/  FFMA.FTZ R132, R56, UR41, -R14.reuse ;  /* 0x0000002938847c23 */ /* 0x100fe2000801080e */
[--C-:B------:R-:W-:Y:S01]  /*10790*/  FFMA.FTZ R134, R60, UR41, -R14.reuse ;  /* 0x000000293c867c23 */ /* 0x100fe2000801080e */
[----:B------:R-:W-:-:S03]  /*107a0*/  FFMA.FTZ R14, R85, UR41, -R14 ;  /* 0x00000029550e7c23 */ /* 0x000fc6000801080e */
[----:B------:R-:W2:Y:S01]  /*107b0*/  S2R R60, SR_TID.X ;  /* 0x00000000003c7919 */ /* 0x000ea20000002100 */
[--C-:B------:R-:W-:Y:S01]  /*107c0*/  FFMA.FTZ R56, R35, UR41, -R53.reuse ;  /* 0x0000002923387c23 */ /* 0x100fe20008010835 */
[----:B------:R-:W-:Y:S01]  /*107d0*/  HGMMA.64x64x16.F32 R88, R128, gdesc[UR8].tnspB, R88, gsb0 ;  /* 0x40e0000880587df0 */ /* 0x000fe20008000858 */
[----:B------:R3:W-:Y:S01]  /*107e0*/  MUFU.EX2 R7, R14 ;  /* 0x0000000e00077308 */ /* 0x0007e20000000800 */
[----:B------:R-:W-:Y:S01]  /*107f0*/  R2UR UR11, R25 ;  /* 0x00000000190b72ca */ /* 0x000fe200000e0000 */
[----:B------:R-:W-:Y:S02]  /*10800*/  IMAD.MOV.U32 R25, RZ, RZ, 0x40000040 ;  /* 0x40000040ff197424 */ /* 0x000fe400078e00ff */
[----:B------:R-:W-:Y:S01]  /*10810*/  FFMA.FTZ R35, R46, UR41, -R53 ;  /* 0x000000292e237c23 */ /* 0x000fe20008010835 */
[----:B------:R-:W-:-:S03]  /*10820*/  @!P1 IMAD R46, R16, 0x8, R2 ;  /* 0x00000008102e9824 */ /* 0x000fc600078e0202 */
[----:B------:R-:W-:Y:S01]  /*10830*/  MUFU.EX2 R30, R30 ;  /* 0x0000001e001e7308 */ /* 0x000fe20000000800 */
[----:B---3--:R-:W-:Y:S01]  /*10840*/  FMUL.FTZ R14, R24, UR41 ;  /* 0x00000029180e7c20 */ /* 0x008fe20008410000 */
[----:B------:R-:W-:Y:S02]  /*10850*/  VIADD R24, R10, 0x300 ;  /* 0x000003000a187836 */ /* 0x000fe40000000000 */
[----:B0-----:R-:W-:Y:S01]  /*10860*/  FFMA.FTZ R51, R11, R6, R147 ;  /* 0x000000060b337223 */ /* 0x001fe20000010093 */
[--C-:B------:R-:W-:Y:S01]  /*10870*/  FFMA.FTZ R38, R50, UR41, -R53.reuse ;  /* 0x0000002932267c23 */ /* 0x100fe20008010835 */
[--C-:B------:R-:W-:Y:S01]  /*10880*/  FFMA.FTZ R133, R58, UR41, -R53.reuse ;  /* 0x000000293a857c23 */ /* 0x100fe20008010835 */
[----:B------:R-:W-:Y:S01]  /*10890*/  R2UR UR10, R24 ;  /* 0x00000000180a72ca */ /* 0x000fe200000e0000 */
[----:B------:R-:W-:Y:S02]  /*108a0*/  VIADD R24, R10, 0x380 ;  /* 0x000003800a187836 */ /* 0x000fe40000000000 */
[----:B------:R-:W-:Y:S01]  /*108b0*/  FFMA.FTZ R10, R54, UR41, -R53 ;  /* 0x00000029360a7c23 */ /* 0x000fe20008010835 */
[----:B------:R-:W0:Y:S01]  /*108c0*/  MUFU.EX2 R14, R14 ;  /* 0x0000000e000e7308 */ /* 0x000e220000000800 */
[----:B------:R-:W3:Y:S07]  /*108d0*/  LDL R54, [R1+0x24] ;  /* 0x0000240001367983 */ /* 0x000eee0000100800 */
[----:B------:R-:W4:Y:S01]  /*108e0*/  MUFU.EX2 R27, R27 ;  /* 0x0000001b001b7308 */ /* 0x000f220000000800 */
[----:B--2---:R-:W-:-:S02]  /*108f0*/  SHF.R.U32.HI R135, RZ, 0x7, R60 ;  /* 0x00000007ff877819 */ /* 0x004fc4000001163c */
[----:B------:R-:W-:-:S05]  /*10900*/  ISETP.GE.U32.AND P2, PT, R60, 0x180, PT ;  /* 0x000001803c00780c */ /* 0x000fca0003f46070 */
[----:B------:R-:W2:Y:S08]  /*10910*/  MUFU.EX2 R56, R56 ;  /* 0x0000003800387308 */ /* 0x000eb00000000800 */
[----:B------:R-:W5:Y:S08]  /*10920*/  MUFU.EX2 R31, R31 ;  /* 0x0000001f001f7308 */ /* 0x000f700000000800 */
[----:B------:R-:W5:Y:S08]  /*10930*/  MUFU.EX2 R57, R57 ;  /* 0x0000003900397308 */ /* 0x000f700000000800 */
[----:B------:R-:W5:Y:S08]  /*10940*/  MUFU.EX2 R34, R34 ;  /* 0x0000002200227308 */ /* 0x000f700000000800 */
[----:B------:R-:W5:Y:S08]  /*10950*/  MUFU.EX2 R39, R39 ;  /* 0x0000002700277308 */ /* 0x000f700000000800 */
[----:B------:R-:W-:Y:S01]  /*10960*/  MUFU.EX2 R42, R42 ;  /* 0x0000002a002a7308 */ /* 0x000fe20000000800 */
[----:B------:R-:W-:-:S02]  /*10970*/  WARPGROUP.DEPBAR.LE gsb0, 0x0 ;  /* 0x00008000000079c5 */ /* 0x000fc40000010000 */
[----:B------:R-:W-:Y:S01]  /*10980*/  WARPGROUP.ARRIVE ;  /* 0x00000000000079c5 */ /* 0x000fe20000000000 */
[----:B------:R-:W-:Y:S02]  /*10990*/  @!P1 VIADD R46, R46, 0x16840 ;  /* 0x000168402e2e9836 */ /* 0x000fe40000000000 */
[----:B-1----:R-:W-:Y:S01]  /*109a0*/  FADD.FTZ R6, R148, R51 ;  /* 0x0000003394067221 */ /* 0x002fe20000010000 */
[----:B------:R-:W-:Y:S01]  /*109b0*/  @!P1 IMAD R50, R15, 0x8, R2 ;  /* 0x000000080f329824 */ /* 0x000fe200078e0202 */
[----:B------:R-:W1:Y:S01]  /*109c0*/  MUFU.EX2 R35, R35 ;  /* 0x0000002300237308 */ /* 0x000e620000000800 */
[----:B------:R-:W-:Y:S01]  /*109d0*/  HGMMA.64x64x16.F32 R88, R124, gdesc[UR8].tnspB, R88, gsb0 ;  /* 0x40e000087c587df0 */ /* 0x000fe20008000858 */
[----:B------:R-:W-:Y:S02]  /*109e0*/  R2UR UR10, R24 ;  /* 0x00000000180a72ca */ /* 0x000fe400000e0000 */
[----:B------:R-:W-:Y:S01]  /*109f0*/  R2UR UR11, R25 ;  /* 0x00000000190b72ca */ /* 0x000fe200000e0000 */
[----:B------:R-:W-:Y:S01]  /*10a00*/  VIADD R25, R135, 0x9 ;  /* 0x0000000987197836 */ /* 0x000fe20000000000 */
[----:B------:R-:W-:Y:S01]  /*10a10*/  @!P1 PRMT R46, RZ, 0x654, R46 ;  /* 0x00000654ff2e9816 */ /* 0x000fe2000000002e */
[----:B0-----:R-:W-:Y:S01]  /*10a20*/  FFMA.FTZ R5, R14, R5, R149 ;  /* 0x000000050e057223 */ /* 0x001fe20000010095 */
[----:B------:R-:W-:Y:S01]  /*10a30*/  FADD.FTZ R15, R145, R6 ;  /* 0x00000006910f7221 */ /* 0x000fe20000010000 */
[----:B------:R-:W-:Y:S01]  /*10a40*/  @!P1 VIADD R50, R50, 0x16860 ;  /* 0x0001686032329836 */ /* 0x000fe20000000000 */
[----:B------:R-:W-:Y:S01]  /*10a50*/  SEL R47, R25, 0x9, !P2 ;  /* 0x00000009192f7807 */ /* 0x000fe20005000000 */
[----:B------:R-:W0:Y:S08]  /*10a60*/  MUFU.EX2 R38, R38 ;  /* 0x0000002600267308 */ /* 0x000e300000000800 */
[----:B------:R-:W0:Y:S08]  /*10a70*/  MUFU.EX2 R43, R43 ;  /* 0x0000002b002b7308 */ /* 0x000e300000000800 */
[----:B------:R-:W0:Y:S01]  /*10a80*/  MUFU.EX2 R10, R10 ;  /* 0x0000000a000a7308 */ /* 0x000e220000000800 */
[----:B------:R-:W-:-:S07]  /*10a90*/  FFMA.FTZ R59, R59, UR41, -R53 ;  /* 0x000000293b3b7c23 */ /* 0x000fce0008010835 */
[----:B------:R-:W-:Y:S08]  /*10aa0*/  MUFU.EX2 R132, R132 ;  /* 0x0000008400847308 */ /* 0x000ff00000000800 */
[----:B------:R-:W-:Y:S08]  /*10ab0*/  MUFU.EX2 R133, R133 ;  /* 0x0000008500857308 */ /* 0x000ff00000000800 */
[----:B------:R-:W-:Y:S08]  /*10ac0*/  MUFU.EX2 R134, R134 ;  /* 0x0000008600867308 */ /* 0x000ff00000000800 */
[----:B------:R-:W-:Y:S08]  /*10ad0*/  MUFU.EX2 R37, R37 ;  /* 0x0000002500257308 */ /* 0x000ff00000000800 */
[----:B------:R-:W-:Y:S08]  /*10ae0*/  MUFU.EX2 R40, R40 ;  /* 0x0000002800287308 */ /* 0x000ff00000000800 */
[----:B------:R-:W-:Y:S01]  /*10af0*/  MUFU.EX2 R41, R41 ;  /* 0x0000002900297308 */ /* 0x000fe20000000800 */
[----:B------:R-:W-:-:S02]  /*10b00*/  WARPGROUP.DEPBAR.LE gsb0, 0x0 ;  /* 0x00008000000079c5 */ /* 0x000fc40000010000 */
[----:B------:R-:W-:-:S05]  /*10b10*/  WARPGROUP.ARRIVE ;  /* 0x00000000000079c5 */ /* 0x000fca0000000000 */
[----:B------:R-:W0:Y:S01]  /*10b20*/  MUFU.EX2 R24, R55 ;  /* 0x0000003700187308 */ /* 0x000e220000000800 */
[----:B------:R-:W-:Y:S01]  /*10b30*/  HGMMA.64x64x16.F32 R88, R120, gdesc[UR8].tnspB, R88, gsb0 ;  /* 0x40e0000878587df0 */ /* 0x000fe20008000858 */
[----:B------:R-:W-:Y:S01]  /*10b40*/  FADD.FTZ R6, R150, R15 ;  /* 0x0000000f96067221 */ /* 0x000fe20000010000 */
[----:B------:R-:W-:-:S05]  /*10b50*/  @!P1 PRMT R50, RZ, 0x654, R50 ;  /* 0x00000654ff329816 */ /* 0x000fca0000000032 */
[----:B------:R-:W-:Y:S01]  /*10b60*/  MUFU.EX2 R44, R44 ;  /* 0x0000002c002c7308 */ /* 0x000fe20000000800 */
[----:B------:R-:W-:Y:S01]  /*10b70*/  FADD.FTZ R15, R143, R6 ;  /* 0x000000068f0f7221 */ /* 0x000fe20000010000 */
[----:B------:R-:W-:Y:S01]  /*10b80*/  FFMA.FTZ R135, R62, UR41, -R53 ;  /* 0x000000293e877c23 */ /* 0x000fe20008010835 */
[----:B------:R-:W-:-:S05]  /*10b90*/  F2FP.F16.F32.PACK_AB R149, R26, R149 ;  /* 0x000000951a95723e */ /* 0x000fca00000000ff */
[----:B------:R-:W0:Y:S01]  /*10ba0*/  MUFU.EX2 R25, R59 ;  /* 0x0000003b00197308 */ /* 0x000e220000000800 */
[--C-:B------:R-:W-:Y:S01]  /*10bb0*/  FFMA.FTZ R129, R66, UR41, -R53.reuse ;  /* 0x0000002942817c23 */ /* 0x100fe20008010835 */
[----:B------:R-:W-:-:S06]  /*10bc0*/  FFMA.FTZ R6, R67, UR41, -R53 ;  /* 0x0000002943067c23 */ /* 0x000fcc0008010835 */
[----:B------:R-:W0:Y:S08]  /*10bd0*/  MUFU.EX2 R135, R135 ;  /* 0x0000008700877308 */ /* 0x000e300000000800 */
[----:B------:R-:W-:Y:S08]  /*10be0*/  MUFU.EX2 R45, R45 ;  /* 0x0000002d002d7308 */ /* 0x000ff00000000800 */
[----:B------:R-:W-:Y:S08]  /*10bf0*/  MUFU.EX2 R48, R48 ;  /* 0x0000003000307308 */ /* 0x000ff00000000800 */
[----:B------:R-:W-:Y:S08]  /*10c00*/  MUFU.EX2 R49, R49 ;  /* 0x0000003100317308 */ /* 0x000ff00000000800 */
[----:B------:R-:W-:Y:S01]  /*10c10*/  MUFU.EX2 R52, R52 ;  /* 0x0000003400347308 */ /* 0x000fe20000000800 */
[----:B------:R-:W-:-:S02]  /*10c20*/  WARPGROUP.DEPBAR.LE gsb0, 0x0 ;  /* 0x00008000000079c5 */ /* 0x000fc40000010000 */
[----:B------:R4:W-:Y:S06]  /*10c30*/  BAR.ARV R47, 0x100 ;  /* 0x0004002f0000751d */ /* 0x0009ec0000002000 */
[----:B------:R2:W-:Y:S02]  /*10c40*/  @!P1 SYNCS.ARRIVE.TRANS64.RED.A1T0 RZ, [R46+URZ], RZ ;  /* 0x000000ff2eff99a7 */ /* 0x0005e4000810043f */
[----:B--2---:R-:W-:Y:S01]  /*10c50*/  FADD.FTZ R46, R26, R5 ;  /* 0x000000051a2e7221 */ /* 0x004fe20000010000 */
[----:B------:R2:W-:Y:S03]  /*10c60*/  @!P1 SYNCS.ARRIVE.TRANS64.RED.A1T0 RZ, [R50+URZ], RZ ;  /* 0x000000ff32ff99a7 */ /* 0x0005e6000810043f */
[----:B----4-:R-:W-:-:S04]  /*10c70*/  FADD.FTZ R47, R151, R46 ;  /* 0x0000002e972f7221 */ /* 0x010fc80000010000 */
[----:B------:R-:W-:-:S04]  /*10c80*/  FADD.FTZ R46, R30, R47 ;  /* 0x0000002f1e2e7221 */ /* 0x000fc80000010000 */
[----:B------:R-:W-:Y:S01]  /*10c90*/  FADD.FTZ R47, R27, R46 ;  /* 0x0000002e1b2f7221 */ /* 0x000fe20000010000 */
[----:B------:R-:W-:-:S03]  /*10ca0*/  FADD.FTZ R46, R144, R15 ;  /* 0x0000000f902e7221 */ /* 0x000fc60000010000 */
[----:B--2---:R-:W-:Y:S01]  /*10cb0*/  FADD.FTZ R50, R56, R47 ;  /* 0x0000002f38327221 */ /* 0x004fe20000010000 */
[----:B------:R-:W-:-:S03]  /*10cc0*/  FADD.FTZ R47, R141, R46 ;  /* 0x0000002e8d2f7221 */ /* 0x000fc60000010000 */
[----:B-----5:R-:W-:Y:S01]  /*10cd0*/  FADD.FTZ R50, R31, R50 ;  /* 0x000000321f327221 */ /* 0x020fe20000010000 */
[----:B------:R-:W-:-:S03]  /*10ce0*/  FADD.FTZ R46, R146, R47 ;  /* 0x0000002f922e7221 */ /* 0x000fc60000010000 */
[----:B------:R-:W-:Y:S01]  /*10cf0*/  FADD.FTZ R47, R57, R50 ;  /* 0x00000032392f7221 */ /* 0x000fe20000010000 */
[----:B------:R-:W-:-:S03]  /*10d00*/  FADD.FTZ R51, R139, R46 ;  /* 0x0000002e8b337221 */ /* 0x000fc60000010000 */
[----:B------:R-:W-:Y:S01]  /*10d10*/  FADD.FTZ R46, R34, R47 ;  /* 0x0000002f222e7221 */ /* 0x000fe20000010000 */
[----:B------:R-:W-:-:S03]  /*10d20*/  FADD.FTZ R50, R140, R51 ;  /* 0x000000338c327221 */ /* 0x000fc60000010000 */
[----:B------:R-:W-:Y:S01]  /*10d30*/  FADD.FTZ R46, R39, R46 ;  /* 0x0000002e272e7221 */ /* 0x000fe20000010000 */
[----:B------:R-:W-:-:S03]  /*10d40*/  FADD.FTZ R47, R137, R50 ;  /* 0x00000032892f7221 */ /* 0x000fc60000010000 */
[----:B-1----:R-:W-:Y:S01]  /*10d50*/  FADD.FTZ R51, R35, R46 ;  /* 0x0000002e23337221 */ /* 0x002fe20000010000 */
[----:B------:R-:W-:-:S03]  /*10d60*/  FADD.FTZ R47, R142, R47 ;  /* 0x0000002f8e2f7221 */ /* 0x000fc60000010000 */
[----:B------:R-:W-:Y:S01]  /*10d70*/  FADD.FTZ R51, R42, R51 ;  /* 0x000000332a337221 */ /* 0x000fe20000010000 */
[----:B------:R-:W-:-:S03]  /*10d80*/  FADD.FTZ R47, R136, R47 ;  /* 0x0000002f882f7221 */ /* 0x000fc60000010000 */
[----:B0-----:R-:W-:Y:S01]  /*10d90*/  FADD.FTZ R46, R38, R51 ;  /* 0x00000033262e7221 */ /* 0x001fe20000010000 */
[----:B------:R-:W-:Y:S01]  /*10da0*/  FADD.FTZ R47, R20, R47 ;  /* 0x0000002f142f7221 */ /* 0x000fe20000010000 */
[----:B------:R-:W-:Y:S02]  /*10db0*/  FFMA.FTZ R5, R63, UR41, -R53 ;  /* 0x000000293f057c23 */ /* 0x000fe40008010835 */
[----:B------:R-:W-:Y:S01]  /*10dc0*/  FADD.FTZ R51, R43, R46 ;  /* 0x0000002e2b337221 */ /* 0x000fe20000010000 */
[----:B------:R-:W-:-:S03]  /*10dd0*/  FADD.FTZ R26, R138, R47 ;  /* 0x0000002f8a1a7221 */ /* 0x000fc60000010000 */
[----:B------:R-:W-:Y:S01]  /*10de0*/  FADD.FTZ R51, R10, R51 ;  /* 0x000000330a337221 */ /* 0x000fe20000010000 */
[----:B------:R-:W0:Y:S01]  /*10df0*/  MUFU.EX2 R5, R5 ;  /* 0x0000000500057308 */ /* 0x000e220000000800 */
[----:B------:R-:W-:Y:S01]  /*10e00*/  F2FP.F16.F32.PACK_AB R151, R30, R151 ;  /* 0x000000971e97723e */ /* 0x000fe200000000ff */
[----:B------:R-:W-:Y:S01]  /*10e10*/  FADD.FTZ R47, R21, R26 ;  /* 0x0000001a152f7221 */ /* 0x000fe20000010000 */
[----:B------:R-:W-:Y:S01]  /*10e20*/  FADD.FTZ R30, R24, R51 ;  /* 0x00000033181e7221 */ /* 0x000fe20000010000 */
[----:B------:R-:W-:Y:S02]  /*10e30*/  FFMA.FTZ R131, R70, UR41, -R53 ;  /* 0x0000002946837c23 */ /* 0x000fe40008010835 */
[----:B------:R-:W-:Y:S01]  /*10e40*/  FADD.FTZ R46, R132, R47 ;  /* 0x0000002f842e7221 */ /* 0x000fe20000010000 */
[----:B------:R-:W-:Y:S01]  /*10e50*/  FADD.FTZ R30, R133, R30 ;  /* 0x0000001e851e7221 */ /* 0x000fe20000010000 */
[----:B------:R-:W1:Y:S01]  /*10e60*/  MUFU.EX2 R129, R129 ;  /* 0x0000008100817308 */ /* 0x000e620000000800 */
[----:B------:R-:W-:-:S02]  /*10e70*/  F2FP.F16.F32.PACK_AB R150, R150, R145 ;  /* 0x000000919696723e */ /* 0x000fc400000000ff */
[----:B------:R-:W-:Y:S01]  /*10e80*/  F2FP.F16.F32.PACK_AB R145, R56, R27 ;  /* 0x0000001b3891723e */ /* 0x000fe200000000ff */
[----:B------:R-:W-:Y:S01]  /*10e90*/  FADD.FTZ R27, R29, R46 ;  /* 0x0000002e1d1b7221 */ /* 0x000fe20000010000 */
[----:B------:R-:W-:Y:S01]  /*10ea0*/  FADD.FTZ R30, R25, R30 ;  /* 0x0000001e191e7221 */ /* 0x000fe20000010000 */
[----:B------:R-:W-:Y:S02]  /*10eb0*/  FFMA.FTZ R15, R71, UR41, -R53 ;  /* 0x00000029470f7c23 */ /* 0x000fe40008010835 */
[----:B------:R-:W2:Y:S01]  /*10ec0*/  MUFU.EX2 R6, R6 ;  /* 0x0000000600067308 */ /* 0x000ea20000000800 */
[----:B------:R-:W-:Y:S01]  /*10ed0*/  FADD.FTZ R27, R134, R27 ;  /* 0x0000001b861b7221 */ /* 0x000fe20000010000 */
[----:B------:R-:W-:Y:S01]  /*10ee0*/  FADD.FTZ R30, R135, R30 ;  /* 0x0000001e871e7221 */ /* 0x000fe20000010000 */
[----:B------:R-:W-:-:S05]  /*10ef0*/  FFMA.FTZ R125, R74, UR41, -R53 ;  /* 0x000000294a7d7c23 */ /* 0x000fca0008010835 */
[----:B------:R-:W4:Y:S01]  /*10f00*/  MUFU.EX2 R131, R131 ;  /* 0x0000008300837308 */ /* 0x000f220000000800 */
[----:B------:R-:W-:Y:S01]  /*10f10*/  FADD.FTZ R27, R32, R27 ;  /* 0x0000001b201b7221 */ /* 0x000fe20000010000 */
[----:B0-----:R-:W-:Y:S01]  /*10f20*/  FADD.FTZ R30, R5, R30 ;  /* 0x0000001e051e7221 */ /* 0x001fe20000010000 */
[----:B------:R-:W-:Y:S01]  /*10f30*/  F2FP.F16.F32.PACK_AB R146, R146, R141 ;  /* 0x0000008d9292723e */ /* 0x000fe200000000ff */
[----:B------:R-:W-:Y:S01]  /*10f40*/  FFMA.FTZ R75, R75, UR41, -R53 ;  /* 0x000000294b4b7c23 */ /* 0x000fe20008010835 */
[----:B------:R-:W-:-:S03]  /*10f50*/  F2FP.F16.F32.PACK_AB R141, R39, R34 ;  /* 0x00000022278d723e */ /* 0x000fc600000000ff */
[----:B------:R-:W0:Y:S01]  /*10f60*/  MUFU.EX2 R15, R15 ;  /* 0x0000000f000f7308 */ /* 0x000e220000000800 */
[----:B------:R-:W-:Y:S01]  /*10f70*/  FADD.FTZ R34, R28, R27 ;  /* 0x0000001b1c227221 */ /* 0x000fe20000010000 */
[----:B-1----:R-:W-:Y:S01]  /*10f80*/  FADD.FTZ R27, R129, R30 ;  /* 0x0000001e811b7221 */ /* 0x002fe20000010000 */
[----:B------:R-:W-:Y:S01]  /*10f90*/  FFMA.FTZ R78, R78, UR41, -R53 ;  /* 0x000000294e4e7c23 */ /* 0x000fe20008010835 */
[----:B------:R-:W-:-:S04]  /*10fa0*/  F2FP.F16.F32.PACK_AB R148, R148, R147 ;  /* 0x000000939494723e */ /* 0x000fc800000000ff */
[----:B------:R-:W1:Y:S01]  /*10fb0*/  MUFU.EX2 R125, R125 ;  /* 0x0000007d007d7308 */ /* 0x000e620000000800 */
[----:B------:R-:W-:Y:S01]  /*10fc0*/  F2FP.F16.F32.PACK_AB R147, R57, R31 ;  /* 0x0000001f3993723e */ /* 0x000fe200000000ff */
[----:B------:R-:W-:Y:S01]  /*10fd0*/  FADD.FTZ R31, R33, R34 ;  /* 0x00000022211f7221 */ /* 0x000fe20000010000 */
[----:B------:R-:W-:Y:S01]  /*10fe0*/  F2FP.F16.F32.PACK_AB R136, R20, R136 ;  /* 0x000000881488723e */ /* 0x000fe200000000ff */
[----:B--2---:R-:W-:Y:S01]  /*10ff0*/  FADD.FTZ R20, R6, R27 ;  /* 0x0000001b06147221 */ /* 0x004fe20000010000 */
[----:B------:R-:W-:-:S03]  /*11000*/  FFMA.FTZ R79, R79, UR41, -R53 ;  /* 0x000000294f4f7c23 */ /* 0x000fc60008010835 */
[----:B------:R-:W2:Y:S01]  /*11010*/  MUFU.EX2 R26, R75 ;  /* 0x0000004b001a7308 */ /* 0x000ea20000000800 */
[----:B------:R-:W-:Y:S01]  /*11020*/  FADD.FTZ R30, R36, R31 ;  /* 0x0000001f241e7221 */ /* 0x000fe20000010000 */
[----:B----4-:R-:W-:Y:S01]  /*11030*/  FADD.FTZ R20, R131, R20 ;  /* 0x0000001483147221 */ /* 0x010fe20000010000 */
[----:B------:R-:W-:Y:S01]  /*11040*/  FFMA.FTZ R82, R82, UR41, -R53 ;  /* 0x0000002952527c23 */ /* 0x000fe20008010835 */
[----:B------:R-:W-:-:S04]  /*11050*/  F2FP.F16.F32.PACK_AB R138, R21, R138 ;  /* 0x0000008a158a723e */ /* 0x000fc800000000ff */
[----:B------:R-:W4:Y:S01]  /*11060*/  MUFU.EX2 R78, R78 ;  /* 0x0000004e004e7308 */ /* 0x000f220000000800 */
[----:B------:R-:W-:Y:S01]  /*11070*/  FADD.FTZ R21, R37, R30 ;  /* 0x0000001e25157221 */ /* 0x000fe20000010000 */
[----:B0-----:R-:W-:Y:S01]  /*11080*/  FADD.FTZ R20, R15, R20 ;  /* 0x000000140f147221 */ /* 0x001fe20000010000 */
[----:B------:R-:W-:Y:S01]  /*11090*/  FFMA.FTZ R83, R83, UR41, -R53 ;  /* 0x0000002953537c23 */ /* 0x000fe20008010835 */
[----:B------:R-:W-:-:S04]  /*110a0*/  F2FP.F16.F32.PACK_AB R140, R140, R139 ;  /* 0x0000008b8c8c723e */ /* 0x000fc800000000ff */
[----:B------:R-:W0:Y:S01]  /*110b0*/  MUFU.EX2 R79, R79 ;  /* 0x0000004f004f7308 */ /* 0x000e220000000800 */
[----:B------:R-:W-:Y:S01]  /*110c0*/  F2FP.F16.F32.PACK_AB R139, R24, R10 ;  /* 0x0000000a188b723e */ /* 0x000fe200000000ff */
[----:B------:R-:W-:Y:S01]  /*110d0*/  FADD.FTZ R10, R40, R21 ;  /* 0x00000015280a7221 */ /* 0x000fe20000010000 */
[----:B-1----:R-:W-:Y:S01]  /*110e0*/  FADD.FTZ R21, R125, R20 ;  /* 0x000000147d157221 */ /* 0x002fe20000010000 */
[----:B------:R-:W-:-:S04]  /*110f0*/  FFMA.FTZ R86, R86, UR41, -R53 ;  /* 0x0000002956567c23 */ /* 0x000fc80008010835 */
[----:B------:R-:W1:Y:S01]  /*11100*/  MUFU.EX2 R82, R82 ;  /* 0x0000005200527308 */ /* 0x000e620000000800 */
[----:B------:R-:W-:Y:S01]  /*11110*/  F2FP.F16.F32.PACK_AB R135, R5, R135 ;  /* 0x000000870587723e */ /* 0x000fe200000000ff */
[----:B------:R-:W-:Y:S01]  /*11120*/  FADD.FTZ R5, R41, R10 ;  /* 0x0000000a29057221 */ /* 0x000fe20000010000 */
[----:B--2---:R-:W-:Y:S01]  /*11130*/  FADD.FTZ R21, R26, R21 ;  /* 0x000000151a157221 */ /* 0x004fe20000010000 */
[----:B------:R-:W-:-:S04]  /*11140*/  FFMA.FTZ R53, R87, UR41, -R53 ;  /* 0x0000002957357c23 */ /* 0x000fc80008010835 */
[----:B------:R-:W2:Y:S01]  /*11150*/  MUFU.EX2 R83, R83 ;  /* 0x0000005300537308 */ /* 0x000ea20000000800 */
[----:B------:R-:W-:Y:S01]  /*11160*/  F2FP.F16.F32.PACK_AB R129, R6, R129 ;  /* 0x000000810681723e */ /* 0x000fe200000000ff */
[----:B------:R-:W-:Y:S01]  /*11170*/  FADD.FTZ R10, R44, R5 ;  /* 0x000000052c0a7221 */ /* 0x000fe20000010000 */
[----:B----4-:R-:W-:-:S05]  /*11180*/  FADD.FTZ R6, R78, R21 ;  /* 0x000000154e067221 */ /* 0x010fca0000010000 */
[----:B------:R-:W4:Y:S01]  /*11190*/  MUFU.EX2 R123, R86 ;  /* 0x00000056007b7308 */ /* 0x000f220000000800 */
[----:B------:R-:W-:Y:S01]  /*111a0*/  FADD.FTZ R5, R45, R10 ;  /* 0x0000000a2d057221 */ /* 0x000fe20000010000 */
[----:B0-----:R-:W-:Y:S01]  /*111b0*/  FADD.FTZ R21, R79, R6 ;  /* 0x000000064f157221 */ /* 0x001fe20000010000 */
[----:B---3--:R-:W-:-:S05]  /*111c0*/  ISETP.GT.AND P2, PT, R4, R54, PT ;  /* 0x000000360400720c */ /* 0x008fca0003f44270 */
[----:B------:R-:W0:Y:S01]  /*111d0*/  MUFU.EX2 R53, R53 ;  /* 0x0000003500357308 */ /* 0x000e220000000800 */
[----:B------:R-:W-:Y:S01]  /*111e0*/  FADD.FTZ R6, R48, R5 ;  /* 0x0000000530067221 */ /* 0x000fe20000010000 */
[----:B-1----:R-:W-:-:S03]  /*111f0*/  FADD.FTZ R10, R82, R21 ;  /* 0x00000015520a7221 */ /* 0x002fc60000010000 */
[----:B------:R-:W-:Y:S01]  /*11200*/  FADD.FTZ R5, R49, R6 ;  /* 0x0000000631057221 */ /* 0x000fe20000010000 */
[----:B--2---:R-:W-:-:S03]  /*11210*/  FADD.FTZ R10, R83, R10 ;  /* 0x0000000a530a7221 */ /* 0x004fc60000010000 */
[----:B------:R-:W-:Y:S01]  /*11220*/  FADD.FTZ R6, R52, R5 ;  /* 0x0000000534067221 */ /* 0x000fe20000010000 */
[----:B----4-:R-:W-:Y:S01]  /*11230*/  FADD.FTZ R10, R123, R10 ;  /* 0x0000000a7b0a7221 */ /* 0x010fe20000010000 */
[----:B------:R-:W-:Y:S01]  /*11240*/  F2FP.F16.F32.PACK_AB R144, R144, R143 ;  /* 0x0000008f9090723e */ /* 0x000fe200000000ff */
[-C--:B------:R-:W-:Y:S01]  /*11250*/  FMUL.FTZ R90, R90, R14.reuse ;  /* 0x0000000e5a5a7220 */ /* 0x080fe20000410000 */
[----:B------:R-:W-:Y:S01]  /*11260*/  F2FP.F16.F32.PACK_AB R142, R142, R137 ;  /* 0x000000898e8e723e */ /* 0x000fe200000000ff */
[----:B------:R-:W-:Y:S01]  /*11270*/  FADD.FTZ R6, R7, R6 ;  /* 0x0000000607067221 */ /* 0x000fe20000010000 */
[----:B------:R-:W-:Y:S01]  /*11280*/  F2FP.F16.F32.PACK_AB R131, R15, R131 ;  /* 0x000000830f83723e */ /* 0x000fe200000000ff */
[----:B------:R-:W-:Y:S01]  /*11290*/  FMUL.FTZ R91, R91, R14 ;  /* 0x0000000e5b5b7220 */ /* 0x000fe20000410000 */
[----:B------:R-:W-:Y:S01]  /*112a0*/  F2FP.F16.F32.PACK_AB R122, R7, R52 ;  /* 0x00000034077a723e */ /* 0x000fe200000000ff */
[----:B0-----:R-:W-:Y:S01]  /*112b0*/  FADD.FTZ R5, R53, R10 ;  /* 0x0000000a35057221 */ /* 0x001fe20000010000 */
        /* <DEDUP_REMOVED lines=15> */
[-C--:B------:R-:W-:Y:S01]  /*113b0*/  FMUL.FTZ R88, R88, R11.reuse ;  /* 0x0000000b58587220 */ /* 0x080fe20000410000 */
[----:B------:R-:W-:Y:S01]  /*113c0*/  F2FP.F16.F32.PACK_AB R137, R43, R38 ;  /* 0x000000262b89723e */ /* 0x000fe200000000ff */
[-C--:B------:R-:W-:Y:S01]  /*113d0*/  FMUL.FTZ R89, R89, R11.reuse ;  /* 0x0000000b59597220 */ /* 0x080fe20000410000 */
[----:B------:R-:W-:Y:S01]  /*113e0*/  F2FP.F16.F32.PACK_AB R132, R29, R132 ;  /* 0x000000841d84723e */ /* 0x000fe200000000ff */
[----:B------:R-:W-:Y:S01]  /*113f0*/  FMUL.FTZ R92, R92, R11 ;  /* 0x0000000b5c5c7220 */ /* 0x000fe20000410000 */
[----:B------:R-:W-:Y:S01]  /*11400*/  F2FP.F16.F32.PACK_AB R133, R25, R133 ;  /* 0x000000851985723e */ /* 0x000fe200000000ff */
[-C--:B------:R-:W-:Y:S01]  /*11410*/  FMUL.FTZ R93, R93, R11.reuse ;  /* 0x0000000b5d5d7220 */ /* 0x080fe20000410000 */
[----:B------:R-:W-:Y:S01]  /*11420*/  F2FP.F16.F32.PACK_AB R134, R32, R134 ;  /* 0x000000862086723e */ /* 0x000fe200000000ff */
[-C--:B------:R-:W-:Y:S01]  /*11430*/  FMUL.FTZ R96, R96, R11.reuse ;  /* 0x0000000b60607220 */ /* 0x080fe20000410000 */
        /* <DEDUP_REMOVED lines=18> */
[-C--:B------:R-:W-:Y:S01]  /*11560*/  FMUL.FTZ R116, R116, R11.reuse ;  /* 0x0000000b74747220 */ /* 0x080fe20000410000 */
[----:B------:R-:W-:Y:S01]  /*11570*/  FMUL.FTZ R117, R117, R11 ;  /* 0x0000000b75757220 */ /* 0x000fe20000410000 */
[----:B------:R-:W-:-:S02]  /*11580*/  VIADD R4, R4, 0xffffffff ;  /* 0xffffffff04047836 */ /* 0x000fc40000000000 */
[----:B------:R-:W-:Y:S02]  /*11590*/  IMAD.MOV.U32 R10, RZ, RZ, R23 ;  /* 0x000000ffff0a7224 */ /* 0x000fe400078e0017 */
[----:B------:R-:W-:Y:S02]  /*115a0*/  IMAD.MOV.U32 R15, RZ, RZ, R16 ;  /* 0x000000ffff0f7224 */ /* 0x000fe400078e0010 */
[----:B------:R-:W-:Y:S02]  /*115b0*/  IMAD.MOV.U32 R7, RZ, RZ, R0 ;  /* 0x000000ffff077224 */ /* 0x000fe400078e0000 */
[----:B------:R-:W-:Y:S01]  /*115c0*/  IMAD.MOV.U32 R14, RZ, RZ, R3 ;  /* 0x000000ffff0e7224 */ /* 0x000fe200078e0003 */
[----:B------:R-:W-:Y:S06]  /*115d0*/  @P2 BRA `(.L_x_1482) ;  /* 0xffffffe000502947 */ /* 0x000fec000383ffff */
.L_x_1472:
[----:B------:R-:W2:Y:S02]  /*115e0*/  LDL R7, [R1+0x30] ;  /* 0x0000300001077983 */ /* 0x000ea40000100800 */
[----:B--2---:R-:W-:-:S13]  /*115f0*/  ISETP.GE.AND P2, PT, R4, R7, PT ;  /* 0x000000070400720c */ /* 0x004fda0003f46270 */
[----:B------:R-:W-:Y:S05]  /*11600*/  @!P2 BRA `(.L_x_1483) ;  /* 0x0000002c00f0a947 */ /* 0x000fea0003800000 */
[----:B------:R-:W-:Y:S02]  /*11610*/  IMAD.MOV.U32 R7, RZ, RZ, R0 ;  /* 0x000000ffff077224 */ /* 0x000fe400078e0000 */
[----:B------:R-:W-:Y:S02]  /*11620*/  IMAD.MOV.U32 R20, RZ, RZ, R3 ;  /* 0x000000ffff147224 */ /* 0x000fe400078e0003 */
[----:B------:R-:W-:Y:S02]  /*11630*/  IMAD.MOV.U32 R10, RZ, RZ, R23 ;  /* 0x000000ffff0a7224 */ /* 0x000fe400078e0017 */
[----:B------:R-:W-:-:S07]  /*11640*/  IMAD.MOV.U32 R21, RZ, RZ, R16 ;  /* 0x000000ffff157224 */ /* 0x000fce00078e0010 */
.L_x_1501:
        /* <DEDUP_REMOVED lines=11> */
.L_x_1485:
[----:B------:R-:W-:Y:S01]  /*11700*/  IMAD R0, R16, 0x8, R2 ;  /* 0x0000000810007824 */ /* 0x000fe200078e0202 */
[----:B------:R-:W-:-:S04]  /*11710*/  SHF.L.U32 R3, R23, 0x1f, RZ ;  /* 0x0000001f17037819 */ /* 0x000fc800000006ff */
[----:B------:R0:W1:Y:S01]  /*11720*/  SYNCS.PHASECHK.TRANS64.TRYWAIT P3, [R0+URZ+0x16830], R3 ;  /* 0x01683003000075a7 */ /* 0x000062000806017f */
[----:B------:R-:W-:Y:S05]  /*11730*/  @!P0 BRA `(.L_x_1486) ;  /* 0x0000000000048947 */ /* 0x000fea0003800000 */
[----:B------:R-:W-:Y:S01]  /*11740*/  BPT.TRAP 0x1 ;  /* 0x000000040000795c */ /* 0x000fe20000300000 */
.L_x_1486:
[----:B------:R-:W-:Y:S04]  /*11750*/  BSSY B0, `(.L_x_1484) ;  /* 0x0000004000007945 */ /* 0x000fe80003800000 */
[----:B-1----:R-:W-:Y:S05]  /*11760*/  @P3 BRA `(.L_x_1487) ;  /* 0x0000000000083947 */ /* 0x002fea0003800000 */
[----:B------:R-:W1:Y:S02]  /*11770*/  SYNCS.PHASECHK.TRANS64.TRYWAIT P3, [R0+URZ+0x16830], R3 ;  /* 0x01683003000075a7 */ /* 0x000e64000806017f */
[----:B-1----:R-:W-:Y:S05]  /*11780*/  @!P3 BRA `(.L_x_1488) ;  /* 0x000000c800d0b947 */ /* 0x002fea0003800000 */
.L_x_1487:
[----:B------:R-:W-:Y:S05]  /*11790*/  BSYNC B0 ;  /* 0x0000000000007941 */ /* 0x000fea0003800000 */
.L_x_1484:
        /* <DEDUP_REMOVED lines=44> */
.L_x_1490:
[----:B------:R-:W-:Y:S01]  /*11a60*/  SHF.L.U32 R0, R10, 0x1f, RZ ;  /* 0x0000001f0a007819 */ /* 0x000fe200000006ff */
[----:B------:R-:W-:-:S04]  /*11a70*/  IMAD R3, R21, 0x8, R2 ;  /* 0x0000000815037824 */ /* 0x000fc800078e0202 */
[----:B------:R0:W1:Y:S01]  /*11a80*/  SYNCS.PHASECHK.TRANS64.TRYWAIT P2, [R3+URZ+0x16850], R0 ;  /* 0x01685000030075a7 */ /* 0x000062000804017f */
[----:B------:R-:W-:Y:S05]  /*11a90*/  @!P0 BRA `(.L_x_1491) ;  /* 0x0000000000048947 */ /* 0x000fea0003800000 */
[----:B------:R-:W-:Y:S01]  /*11aa0*/  BPT.TRAP 0x1 ;  /* 0x000000040000795c */ /* 0x000fe20000300000 */
.L_x_1491:
[----:B-1----:R-:W-:Y:S05]  /*11ab0*/  @P2 BRA `(.L_x_1489) ;  /* 0x0000000000082947 */ /* 0x002fea0003800000 */
[----:B------:R-:W1:Y:S02]  /*11ac0*/  SYNCS.PHASECHK.TRANS64.TRYWAIT P2, [R3+URZ+0x16850], R0 ;  /* 0x01685000030075a7 */ /* 0x000e64000804017f */
[----:B-1----:R-:W-:Y:S05]  /*11ad0*/  @!P2 BRA `(.L_x_1492) ;  /* 0x000000c80010a947 */ /* 0x002fea0003800000 */
.L_x_1489:
        /* <DEDUP_REMOVED lines=8> */
[----:B------:R-:W-:Y:S02]  /*11b60*/  IMAD R10, R21, 0x400, R0 ;  /* 0x00000400150a7824 */ /* 0x000fe400078e0200 */
[----:B------:R-:W-:Y:S01]  /*11b70*/  IMAD.MOV.U32 R15, RZ, RZ, 0x40000040 ;  /* 0x40000040ff0f7424 */ /* 0x000fe200078e00ff */
[----:B------:R-:W0:Y:S02]  /*11b80*/  @P4 LDC R0, c[0x0][0x450] ;  /* 0x00011400ff004b82 */ /* 0x000e240000000800 */
[----:B------:R-:W-:-:S13]  /*11b90*/  R2UR UR10, R10 ;  /* 0x000000000a0a72ca */ /* 0x000fda00000e0000 */
[----:B------:R-:W-:Y:S01]  /*11ba0*/  HGMMA.64x64x16.F32 R88, R148, gdesc[UR8].tnspB, R88, gsb0 ;  /* 0x40e0000894587df0 */ /* 0x000fe20008000858 */
[----:B------:R-:W-:Y:S01]  /*11bb0*/  VIADD R14, R10, 0x80 ;  /* 0x000000800a0e7836 */ /* 0x000fe20000000000 */
[----:B------:R-:W-:-:S04]  /*11bc0*/  R2UR UR11, R15 ;  /* 0x000000000f0b72ca */ /* 0x000fc800000e0000 */
[----:B------:R-:W-:Y:S01]  /*11bd0*/  R2UR UR10, R14 ;  /* 0x000000000e0a72ca */ /* 0x000fe200000e0000 */
[----:B------:R-:W-:Y:S02]  /*11be0*/  VIADD R14, R10, 0x100 ;  /* 0x000001000a0e7836 */ /* 0x000fe40000000000 */
[----:B------:R-:W-:Y:S01]  /*11bf0*/  IMAD.MOV.U32 R15, RZ, RZ, 0x40000040 ;  /* 0x40000040ff0f7424 */ /* 0x000fe200078e00ff */
[----:B------:R-:W-:Y:S02]  /*11c00*/  WARPGROUP.DEPBAR.LE gsb0, 0x0 ;  /* 0x00008000000079c5 */ /* 0x000fe40000010000 */
[----:B------:R-:W-:Y:S01]  /*11c10*/  WARPGROUP.ARRIVE ;  /* 0x00000000000079c5 */ /* 0x000fe20000000000 */
[----:B------:R-:W2:Y:S04]  /*11c20*/  LDL R148, [R1+0x18] ;  /* 0x0000180001947983 */ /* 0x000ea80000100800 */
[----:B------:R-:W3:Y:S02]  /*11c30*/  LDL R151, [R1+0xc] ;  /* 0x00000c0001977983 */ /* 0x000ee40000100800 */
[----:B------:R-:W-:Y:S01]  /*11c40*/  HGMMA.64x64x16.F32 R88, R144, gdesc[UR8].tnspB, R88, gsb0 ;  /* 0x40e0000890587df0 */ /* 0x000fe20008000858 */
[----:B------:R-:W-:-:S02]  /*11c50*/  R2UR UR10, R14 ;  /* 0x000000000e0a72ca */ /* 0x000fc400000e0000 */
[----:B------:R-:W-:Y:S01]  /*11c60*/  R2UR UR11, R15 ;  /* 0x000000000f0b72ca */ /* 0x000fe200000e0000 */
[----:B------:R-:W-:Y:S01]  /*11c70*/  VIADD R14, R10, 0x180 ;  /* 0x000001800a0e7836 */ /* 0x000fe20000000000 */
[----:B------:R-:W4:Y:S01]  /*11c80*/  LDL R149, [R1+0x8] ;  /* 0x0000080001957983 */ /* 0x000f220000100800 */
[----:B------:R-:W-:-:S03]  /*11c90*/  IMAD.MOV.U32 R15, RZ, RZ, 0x40000040 ;  /* 0x40000040ff0f7424 */ /* 0x000fc600078e00ff */
[----:B------:R-:W4:Y:S01]  /*11ca0*/  LDL R150, [R1+0x4] ;  /* 0x0000040001967983 */ /* 0x000f220000100800 */
[----:B------:R-:W-:Y:S02]  /*11cb0*/  WARPGROUP.DEPBAR.LE gsb0, 0x0 ;  /* 0x00008000000079c5 */ /* 0x000fe40000010000 */
[----:B------:R-:W-:-:S06]  /*11cc0*/  WARPGROUP.ARRIVE ;  /* 0x00000000000079c5 */ /* 0x000fcc0000000000 */
        /* <DEDUP_REMOVED lines=31> */
[----:B------:R-:W1:Y:S01]  /*11ec0*/  @P4 LDC R10, c[0x0][0x44c] ;  /* 0x00011300ff0a4b82 */ /* 0x000e620000000800 */
[----:B------:R-:W5:Y:S01]  /*11ed0*/  S2R R147, SR_TID.X ;  /* 0x0000000000937919 */ /* 0x000f620000002100 */
[----:B------:R-:W-:Y:S02]  /*11ee0*/  WARPGROUP.DEPBAR.LE gsb0, 0x0 ;  /* 0x00008000000079c5 */ /* 0x000fe40000010000 */
[----:B------:R-:W-:-:S08]  /*11ef0*/  WARPGROUP.ARRIVE ;  /* 0x00000000000079c5 */ /* 0x000fd00000000000 */
[----:B------:R-:W-:Y:S01]  /*11f00*/  HGMMA.64x64x16.F32 R88, R120, gdesc[UR8].tnspB, R88, gsb0 ;  /* 0x40e0000878587df0 */ /* 0x000fe20008000858 */
[----:B-----5:R-:W-:Y:S01]  /*11f10*/  ISETP.GE.U32.AND P2, PT, R147, 0x180, PT ;  /* 0x000001809300780c */ /* 0x020fe20003f46070 */
[----:B------:R-:W-:Y:S01]  /*11f20*/  ULOP3.LUT UR8, URZ, UR27, URZ, 0x33, !UPT ;  /* 0x0000001b3f087292 */ /* 0x000fe2000f8e333f */
[----:B------:R-:W-:Y:S02]  /*11f30*/  WARPGROUP.DEPBAR.LE gsb0, 0x0 ;  /* 0x00008000000079c5 */ /* 0x000fe40000010000 */
[----:B--2---:R-:W-:-:S04]  /*11f40*/  IMAD.IADD R121, R3, 0x1, R148 ;  /* 0x0000000103797824 */ /* 0x004fc800078e0294 */
[----:B-1----:R-:W-:-:S05]  /*11f50*/  @P4 IMAD.HI.U32 R3, R121, R10, RZ ;  /* 0x0000000a79034227 */ /* 0x002fca00078e00ff */
[----:B0-----:R-:W-:Y:S01]  /*11f60*/  @P4 SHF.R.U32.HI R121, RZ, R0, R3 ;  /* 0x00000000ff794219 */ /* 0x001fe20000011603 */
[----:B------:R-:W-:-:S04]  /*11f70*/  IMAD.SHL.U32 R0, R4, 0x80, RZ ;  /* 0x0000008004007824 */ /* 0x000fc800078e00ff */
[----:B------:R-:W0:Y:S01]  /*11f80*/  SHFL.IDX PT, R122, R121, RZ, 0x1c1f ;  /* 0x001c1fff797a7589 */ /* 0x000e2200000e0000 */
[----:B------:R-:W-:Y:S02]  /*11f90*/  SHF.R.U32.HI R148, RZ, 0x7, R147 ;  /* 0x00000007ff947819 */ /* 0x000fe40000011693 */
[----:B------:R-:W-:Y:S01]  /*11fa0*/  IADD3 R11, -R0, 0x1, RZ ;  /* 0x00000001000b7810 */ /* 0x000fe20007ffe1ff */
[----:B------:R-:W-:Y:S02]  /*11fb0*/  @!P1 IMAD R3, R16, 0x8, R2 ;  /* 0x0000000810039824 */ /* 0x000fe400078e0202 */
[----:B------:R-:W-:Y:S02]  /*11fc0*/  VIADD R10, R148, 0x9 ;  /* 0x00000009940a7836 */ /* 0x000fe40000000000 */
[----:B---3--:R-:W-:Y:S02]  /*11fd0*/  IMAD R11, R151, -0x2, R11 ;  /* 0xfffffffe970b7824 */ /* 0x008fe400078e020b */
[----:B------:R-:W-:Y:S01]  /*11fe0*/  @!P1 VIADD R3, R3, 0x16840 ;  /* 0x0001684003039836 */ /* 0x000fe20000000000 */
[----:B------:R-:W-:-:S02]  /*11ff0*/  SEL R10, R10, 0x9, !P2 ;  /* 0x000000090a0a7807 */ /* 0x000fc40005000000 */
[----:B----4-:R-:W-:Y:S02]  /*12000*/  IADD3 R11, -R150, R11, R149 ;  /* 0x0000000b960b7210 */ /* 0x010fe40007ffe195 */
[----:B------:R-:W-:Y:S01]  /*12010*/  @!P1 PRMT R3, RZ, 0x654, R3 ;  /* 0x00000654ff039816 */ /* 0x000fe20000000003 */
[----:B------:R1:W-:Y:S06]  /*12020*/  BAR.ARV R10, 0x100 ;  /* 0x0004000a0000751d */ /* 0x0003ec0000002000 */
[C---:B------:R-:W-:Y:S01]  /*12030*/  VIADD R120, R11.reuse, UR26 ;  /* 0x0000001a0b787c36 */ /* 0x040fe20008000000 */
[----:B------:R2:W-:Y:S01]  /*12040*/  @!P1 SYNCS.ARRIVE.TRANS64.RED.A1T0 RZ, [R3+URZ], RZ ;  /* 0x000000ff03ff99a7 */ /* 0x0005e2000810043f */
[----:B------:R-:W-:-:S02]  /*12050*/  VIADD R15, R11, UR8 ;  /* 0x000000080b0f7c36 */ /* 0x000fc40008000000 */
[--C-:B0-----:R-:W-:Y:S02]  /*12060*/  IMAD.IADD R14, R120, 0x1, R122.reuse ;  /* 0x00000001780e7824 */ /* 0x101fe400078e027a */
[----:B--2---:R-:W-:Y:S01]  /*12070*/  IMAD.IADD R3, R15, 0x1, R122 ;  /* 0x000000010f037824 */ /* 0x004fe200078e027a */
[----:B-1----:R-:W-:Y:S06]  /*12080*/  @!P5 BRA `(.L_x_1493) ;  /* 0x000000000058d947 */ /* 0x002fec0003800000 */
        /* <DEDUP_REMOVED lines=12> */
.L_x_1495:
[----:B------:R-:W-:-:S05]  /*12150*/  IMAD.U32 R123, RZ, RZ, UR4 ;  /* 0x00000004ff7b7e24 */ /* 0x000fca000f8e00ff */
[----:B------:R-:W-:-:S13]  /*12160*/  ISETP.NE.AND P2, PT, R123, 0x1, PT ;  /* 0x000000017b00780c */ /* 0x000fda0003f45270 */
[----:B------:R-:W0:Y:S02]  /*12170*/  @P2 LDC.64 R10, c[0x0][0x9e8] ;  /* 0x00027a00ff0a2b82 */ /* 0x000e240000000a00 */
[----:B0-----:R-:W-:-:S05]  /*12180*/  @P2 IMAD.HI.U32 R10, R122, R10, RZ ;  /* 0x0000000a7a0a2227 */ /* 0x001fca00078e00ff */
[----:B------:R-:W-:-:S07]  /*12190*/  @P2 SHF.R.U32.HI R122, RZ, R11, R10 ;  /* 0x0000000bff7a2219 */ /* 0x000fce000001160a */
.L_x_1496:
[----:B------:R-:W-:Y:S05]  /*121a0*/  BSYNC B0 ;  /* 0x0000000000007941 */ /* 0x000fea0003800000 */
.L_x_1494:
[----:B------:R-:W-:-:S04]  /*121b0*/  IMAD R122, R122, R123, -R0 ;  /* 0x0000007b7a7a7224 */ /* 0x000fc800078e0a00 */
[----:B------:R-:W-:-:S05]  /*121c0*/  IMAD R122, R151, -0x2, R122 ;  /* 0xfffffffe977a7824 */ /* 0x000fca00078e027a */
[----:B------:R-:W-:Y:S02]  /*121d0*/  VIADDMNMX R14, R122, R123, R14, PT ;  /* 0x0000007b7a0e7246 */ /* 0x000fe4000380010e */
[----:B------:R-:W-:-:S07]  /*121e0*/  VIMNMX R3, R3, R122, !PT ;  /* 0x0000007a03037248 */ /* 0x000fce0007fe0100 */
.L_x_1493:
[----:B------:R-:W-:Y:S01]  /*121f0*/  ISETP.GT.AND P2, PT, R4, -0x1, PT ;  /* 0xffffffff0400780c */ /* 0x000fe20003f44270 */
[----:B------:R-:W0:Y:S03]  /*12200*/  SHFL.IDX PT, R121, R121, 0x1, 0x1c1f ;  /* 0x003c1f0079797f89 */ /* 0x000e2600000e0000 */
[----:B------:R-:W-:-:S04]  /*12210*/  ISETP.GT.AND P3, PT, R3, RZ, P2 ;  /* 0x000000ff0300720c */ /* 0x000fc80001764270 */
[----:B------:R-:W-:-:S04]  /*12220*/  ISETP.LT.OR P3, PT, R14, 0x1, P3 ;  /* 0x000000010e00780c */ /* 0x000fc80001f61670 */
[----:B------:R-:W-:Y:S02]  /*12230*/  FSEL R24, R24, -INF , !P3 ;  /* 0xff80000018187808 */ /* 0x000fe40005800000 */
[----:B------:R-:W-:-:S04]  /*12240*/  ISETP.GT.AND P3, PT, R3, 0x1, P2 ;  /* 0x000000010300780c */ /* 0x000fc80001764270 */
[----:B------:R-:W-:-:S04]  /*12250*/  ISETP.LT.OR P3, PT, R14, 0x2, P3 ;  /* 0x000000020e00780c */ /* 0x000fc80001f61670 */
[----:B------:R-:W-:Y:S02]  /*12260*/  FSEL R25, R25, -INF , !P3 ;  /* 0xff80000019197808 */ /* 0x000fe40005800000 */
[----:B------:R-:W-:Y:S01]  /*12270*/  ISETP.GT.AND P3, PT, R3, 0x8, P2 ;  /* 0x000000080300780c */ /* 0x000fe20001764270 */
[--C-:B0-----:R-:W-:Y:S02]  /*12280*/  IMAD.IADD R120, R120, 0x1, R121.reuse ;  /* 0x0000000178787824 */ /* 0x101fe400078e0279 */
[----:B------:R-:W-:Y:S01]  /*12290*/  IMAD.IADD R15, R15, 0x1, R121 ;  /* 0x000000010f0f7824 */ /* 0x000fe200078e0279 */
[----:B------:R-:W-:-:S04]  /*122a0*/  ISETP.LT.OR P3, PT, R14, 0x9, P3 ;  /* 0x000000090e00780c */ /* 0x000fc80001f61670 */
[----:B------:R-:W-:Y:S02]  /*122b0*/  FSEL R28, R28, -INF , !P3 ;  /* 0xff8000001c1c7808 */ /* 0x000fe40005800000 */
[----:B------:R-:W-:-:S04]  /*122c0*/  ISETP.GT.AND P3, PT, R3, 0x9, P2 ;  /* 0x000000090300780c */ /* 0x000fc80001764270 */
        /* <DEDUP_REMOVED lines=85> */
[----:B------:R-:W-:Y:S01]  /*12820*/  FSEL R85, R85, -INF , !P3 ;  /* 0xff80000055557808 */ /* 0x000fe20005800000 */
[----:B------:R-:W-:Y:S08]  /*12830*/  @!P5 BRA `(.L_x_1497) ;  /* 0x000000000058d947 */ /* 0x000ff00003800000 */
        /* <DEDUP_REMOVED lines=12> */
.L_x_1499:
[----:B------:R-:W-:-:S05]  /*12900*/  IMAD.U32 R3, RZ, RZ, UR4 ;  /* 0x00000004ff037e24 */ /* 0x000fca000f8e00ff */
[----:B------:R-:W-:-:S13]  /*12910*/  ISETP.NE.AND P3, PT, R3, 0x1, PT ;  /* 0x000000010300780c */ /* 0x000fda0003f65270 */
[----:B------:R-:W0:Y:S02]  /*12920*/  @P3 LDC.64 R10, c[0x0][0x9e8] ;  /* 0x00027a00ff0a3b82 */ /* 0x000e240000000a00 */
[----:B0-----:R-:W-:-:S05]  /*12930*/  @P3 IMAD.HI.U32 R10, R121, R10, RZ ;  /* 0x0000000a790a3227 */ /* 0x001fca00078e00ff */
[----:B------:R-:W-:-:S07]  /*12940*/  @P3 SHF.R.U32.HI R121, RZ, R11, R10 ;  /* 0x0000000bff793219 */ /* 0x000fce000001160a */
.L_x_1500:
[----:B------:R-:W-:Y:S05]  /*12950*/  BSYNC B0 ;  /* 0x0000000000007941 */ /* 0x000fea0003800000 */
.L_x_1498:
[----:B------:R-:W-:-:S04]  /*12960*/  IMAD R0, R121, R3, -R0 ;  /* 0x0000000379007224 */ /* 0x000fc800078e0a00 */
[----:B------:R-:W-:-:S05]  /*12970*/  IMAD R0, R151, -0x2, R0 ;  /* 0xfffffffe97007824 */ /* 0x000fca00078e0200 */
[----:B------:R-:W-:Y:S02]  /*12980*/  VIADDMNMX R120, R0, R3, R120, PT ;  /* 0x0000000300787246 */ /* 0x000fe40003800178 */
[----:B------:R-:W-:-:S07]  /*12990*/  VIMNMX R15, R15, R0, !PT ;  /* 0x000000000f0f7248 */ /* 0x000fce0007fe0100 */
.L_x_1497:
[----:B------:R-:W-:Y:S01]  /*129a0*/  ISETP.GT.AND P3, PT, R15, 0x1, P2 ;  /* 0x000000010f00780c */ /* 0x000fe20001764270 */
[----:B------:R-:W-:Y:S01]  /*129b0*/  UMOV UR41, UR5 ;  /* 0x0000000500297c82 */ /* 0x000fe20008000000 */
[----:B------:R-:W-:Y:S02]  /*129c0*/  FMNMX.FTZ R0, R24, R20, !PT ;  /* 0x0000001418007209 */ /* 0x000fe40007810000 */
[----:B------:R-:W-:Y:S02]  /*129d0*/  ISETP.LT.OR P3, PT, R120, 0x2, P3 ;  /* 0x000000027800780c */ /* 0x000fe40001f61670 */
[----:B------:R-:W-:Y:S02]  /*129e0*/  FMNMX.FTZ R3, R25, R0, !PT ;  /* 0x0000000019037209 */ /* 0x000fe40007810000 */
[----:B------:R-:W-:Y:S02]  /*129f0*/  FSEL R27, R27, -INF , !P3 ;  /* 0xff8000001b1b7808 */ /* 0x000fe40005800000 */
[----:B------:R-:W-:-:S02]  /*12a00*/  ISETP.GT.AND P3, PT, R15, 0x8, P2 ;  /* 0x000000080f00780c */ /* 0x000fc40001764270 */
[----:B------:R-:W-:Y:S02]  /*12a10*/  FMNMX.FTZ R0, R28, R3, !PT ;  /* 0x000000031c007209 */ /* 0x000fe40007810000 */
[----:B------:R-:W-:Y:S02]  /*12a20*/  ISETP.LT.OR P3, PT, R120, 0x9, P3 ;  /* 0x000000097800780c */ /* 0x000fe40001f61670 */
[----:B------:R-:W-:Y:S02]  /*12a30*/  FMNMX.FTZ R3, R29, R0, !PT ;  /* 0x000000001d037209 */ /* 0x000fe40007810000 */
[----:B------:R-:W-:Y:S02]  /*12a40*/  FSEL R30, R30, -INF , !P3 ;  /* 0xff8000001e1e7808 */ /* 0x000fe40005800000 */
[----:B------:R-:W-:Y:S02]  /*12a50*/  ISETP.GT.AND P3, PT, R15, 0x9, P2 ;  /* 0x000000090f00780c */ /* 0x000fe40001764270 */
[----:B------:R-:W-:-:S02]  /*12a60*/  FMNMX.FTZ R0, R32, R3, !PT ;  /* 0x0000000320007209 */ /* 0x000fc40007810000 */
[----:B------:R-:W-:Y:S02]  /*12a70*/  ISETP.LT.OR P3, PT, R120, 0xa, P3 ;  /* 0x0000000a7800780c */ /* 0x000fe40001f61670 */
[----:B------:R-:W-:Y:S02]  /*12a80*/  FMNMX.FTZ R3, R33, R0, !PT ;  /* 0x0000000021037209 */ /* 0x000fe40007810000 */
        /* <DEDUP_REMOVED lines=8> */
[----:B------:R-:W-:Y:S02]  /*12b10*/  ISETP.LT.OR P3, PT, R120, 0x12, P3 ;  /* 0x000000127800780c */ /* 0x000fe40001f61670 */
[----:B------:R-:W-:-:S02]  /*12b20*/  FMNMX.FTZ R3, R41, R0, !PT ;  /* 0x0000000029037209 */ /* 0x000fc40007810000 */
[----:B------:R-:W-:Y:S02]  /*12b30*/  FSEL R35, R35, -INF , !P3 ;  /* 0xff80000023237808 */ /* 0x000fe40005800000 */
[----:B------:R-:W-:Y:S02]  /*12b40*/  ISETP.GT.AND P3, PT, R15, 0x18, P2 ;  /* 0x000000180f00780c */ /* 0x000fe40001764270 */
[----:B------:R-:W-:Y:S02]  /*12b50*/  FMNMX.FTZ R0, R44, R3, !PT ;  /* 0x000000032c007209 */ /* 0x000fe40007810000 */
[----:B------:R-:W-:Y:S02]  /*12b60*/  ISETP.LT.OR P3, PT, R120, 0x19, P3 ;  /* 0x000000197800780c */ /* 0x000fe40001f61670 */
[----:B------:R-:W-:Y:S02]  /*12b70*/  FMNMX.FTZ R3, R45, R0, !PT ;  /* 0x000000002d037209 */ /* 0x000fe40007810000 */
[----:B------:R-:W-:-:S02]  /*12b80*/  FSEL R38, R38, -INF , !P3 ;  /* 0xff80000026267808 */ /* 0x000fc40005800000 */
[----:B------:R-:W-:Y:S02]  /*12b90*/  ISETP.GT.AND P3, PT, R15, 0x19, P2 ;  /* 0x000000190f00780c */ /* 0x000fe40001764270 */
        /* <DEDUP_REMOVED lines=49> */
[----:B------:R-:W-:Y:S01]  /*12eb0*/  ISETP.GT.AND P3, PT, R15, 0x41, P2 ;  /* 0x000000410f00780c */ /* 0x000fe20001764270 */
[----:B------:R-:W0:Y:S03]  /*12ec0*/  SHFL.BFLY PT, R0, R3, 0x2, 0x1f ;  /* 0x0c401f0003007f89 */ /* 0x000e2600000e0000 */
[----:B------:R-:W-:-:S04]  /*12ed0*/  ISETP.LT.OR P3, PT, R120, 0x42, P3 ;  /* 0x000000427800780c */ /* 0x000fc80001f61670 */
[----:B------:R-:W-:Y:S02]  /*12ee0*/  FSEL R59, R59, -INF , !P3 ;  /* 0xff8000003b3b7808 */ /* 0x000fe40005800000 */
[----:B------:R-:W-:-:S04]  /*12ef0*/  ISETP.GT.AND P3, PT, R15, 0x48, P2 ;  /* 0x000000480f00780c */ /* 0x000fc80001764270 */
[----:B------:R-:W-:-:S04]  /*12f00*/  ISETP.LT.OR P3, PT, R120, 0x49, P3 ;  /* 0x000000497800780c */ /* 0x000fc80001f61670 */
[----:B------:R-:W-:Y:S02]  /*12f10*/  FSEL R62, R62, -INF , !P3 ;  /* 0xff8000003e3e7808 */ /* 0x000fe40005800000 */
[----:B------:R-:W-:-:S04]  /*12f20*/  ISETP.GT.AND P3, PT, R15, 0x49, P2 ;  /* 0x000000490f00780c */ /* 0x000fc80001764270 */
[C---:B------:R-:W-:Y:S02]  /*12f30*/  ISETP.LT.OR P3, PT, R120.reuse, 0x4a, P3 ;  /* 0x0000004a7800780c */ /* 0x040fe40001f61670 */
[----:B0-----:R-:W-:Y:S02]  /*12f40*/  FMNMX.FTZ R0, R3, R0, !PT ;  /* 0x0000000003007209 */ /* 0x001fe40007810000 */
        /* <DEDUP_REMOVED lines=9> */
[----:B------:R-:W-:Y:S02]  /*12fe0*/  ISETP.LT.OR P3, PT, R120, 0x59, P3 ;  /* 0x000000597800780c */ /* 0x000fe40001f61670 */
[----:B0-----:R-:W-:Y:S02]  /*12ff0*/  FMNMX.FTZ R3, R0, R3, !PT ;  /* 0x0000000300037209 */ /* 0x001fe40007810000 */
[----:B------:R-:W-:Y:S02]  /*13000*/  FSEL R70, R70, -INF , !P3 ;  /* 0xff80000046467808 */ /* 0x000fe40005800000 */
[----:B------:R-:W-:Y:S01]  /*13010*/  ISETP.GT.AND P3, PT, R15, 0x59, P2 ;  /* 0x000000590f00780c */ /* 0x000fe20001764270 */
[----:B------:R-:W-:-:S03]  /*13020*/  FMUL.FTZ R0, R3, UR41 ;  /* 0x0000002903007c20 */ /* 0x000fc60008410000 */
        /* <DEDUP_REMOVED lines=23> */
[C---:B------:R-:W-:Y:S02]  /*131a0*/  ISETP.GT.AND P3, PT, R15.reuse, RZ, P2 ;  /* 0x000000ff0f00720c */ /* 0x040fe40001764270 */
[----:B------:R-:W-:Y:S02]  /*131b0*/  ISETP.GT.AND P2, PT, R15, 0x79, P2 ;  /* 0x000000790f00780c */ /* 0x000fe40001744270 */
[C---:B------:R-:W-:Y:S02]  /*131c0*/  ISETP.LT.OR P3, PT, R120.reuse, 0x1, P3 ;  /* 0x000000017800780c */ /* 0x040fe40001f61670 */
[----:B------:R-:W-:Y:S02]  /*131d0*/  ISETP.LT.OR P2, PT, R120, 0x7a, P2 ;  /* 0x0000007a7800780c */ /* 0x000fe40001741670 */
[----:B------:R-:W-:-:S02]  /*131e0*/  FSEL R26, R26, -INF , !P3 ;  /* 0xff8000001a1a7808 */ /* 0x000fc40005800000 */
[----:B------:R-:W-:Y:S02]  /*131f0*/  FSETP.NEU.FTZ.AND P3, PT, R3, -INF , PT ;  /* 0xff8000000300780b */ /* 0x000fe40003f7d000 */
[----:B------:R-:W-:Y:S02]  /*13200*/  FMNMX.FTZ R14, R26, R7, !PT ;  /* 0x000000071a0e7209 */ /* 0x000fe40007810000 */
[----:B------:R-:W-:Y:S02]  /*13210*/  FSEL R0, R0, RZ, P3 ;  /* 0x000000ff00007208 */ /* 0x000fe40001800000 */
[----:B------:R-:W-:-:S03]  /*13220*/  FMNMX.FTZ R15, R27, R14, !PT ;  /* 0x0000000e1b0f7209 */ /* 0x000fc60007810000 */
        /* <DEDUP_REMOVED lines=12> */
[--C-:B------:R-:W-:Y:S01]  /*132f0*/  FFMA.FTZ R45, R45, UR41, -R0.reuse ;  /* 0x000000292d2d7c23 */ /* 0x100fe20008010800 */
[----:B------:R-:W-:Y:S01]  /*13300*/  FMNMX.FTZ R15, R35, R24, !PT ;  /* 0x00000018230f7209 */ /* 0x000fe20007810000 */
[--C-:B------:R-:W-:Y:S01]  /*13310*/  FFMA.FTZ R136, R48, UR41, -R0.reuse ;  /* 0x0000002930887c23 */ /* 0x100fe20008010800 */
[--C-:B------:R-:W-:Y:S01]  /*13320*/  FFMA.FTZ R37, R37, UR41, -R0.reuse ;  /* 0x0000002925257c23 */ /* 0x100fe20008010800 */
[--C-:B------:R-:W-:Y:S01]  /*13330*/  FFMA.FTZ R142, R44, UR41, -R0.reuse ;  /* 0x000000292c8e7c23 */ /* 0x100fe20008010800 */
[----:B------:R-:W-:Y:S01]  /*13340*/  FMNMX.FTZ R24, R38, R15, !PT ;  /* 0x0000000f26187209 */ /* 0x000fe20007810000 */
[----:B------:R-:W-:Y:S01]  /*13350*/  FFMA.FTZ R138, R52, UR41, -R0 ;  /* 0x00000029348a7c23 */ /* 0x000fe20008010800 */
[----:B------:R0:W-:Y:S02]  /*13360*/  MUFU.EX2 R15, R37 ;  /* 0x00000025000f7308 */ /* 0x0001e40000000800 */
[----:B------:R-:W-:-:S04]  /*13370*/  FMNMX.FTZ R25, R39, R24, !PT ;  /* 0x0000001827197209 */ /* 0x000fc80007810000 */
        /* <DEDUP_REMOVED lines=10> */
[--C-:B0-----:R-:W-:Y:S01]  /*13420*/  FFMA.FTZ R37, R69, UR41, -R0.reuse ;  /* 0x0000002945257c23 */ /* 0x101fe20008010800 */
        /* <DEDUP_REMOVED lines=10> */
[----:B------:R-:W-:Y:S03]  /*134d0*/  MUFU.EX2 R148, R148 ;  /* 0x0000009400947308 */ /* 0x000fe60000000800 */
[----:B------:R-:W-:-:S04]  /*134e0*/  FMNMX.FTZ R28, R54, R25, !PT ;  /* 0x00000019361c7209 */ /* 0x000fc80007810000 */
[----:B------:R-:W-:Y:S01]  /*134f0*/  FMNMX.FTZ R29, R55, R28, !PT ;  /* 0x0000001c371d7209 */ /* 0x000fe20007810000 */
[----:B------:R0:W-:Y:S03]  /*13500*/  MUFU.EX2 R25, R45 ;  /* 0x0000002d00197308 */ /* 0x0001e60000000800 */
[----:B------:R-:W-:-:S04]  /*13510*/  FMNMX.FTZ R28, R58, R29, !PT ;  /* 0x0000001d3a1c7209 */ /* 0x000fc80007810000 */
[----:B------:R-:W-:Y:S01]  /*13520*/  FMNMX.FTZ R29, R59, R28, !PT ;  /* 0x0000001c3b1d7209 */ /* 0x000fe20007810000 */
[----:B------:R-:W-:Y:S01]  /*13530*/  FFMA.FTZ R28, R49, UR41, -R0 ;  /* 0x00000029311c7c23 */ /* 0x000fe20008010800 */
[----:B------:R-:W-:Y:S01]  /*13540*/  MUFU.EX2 R10, R10 ;  /* 0x0000000a000a7308 */ /* 0x000fe20000000800 */
[----:B------:R-:W2:Y:S01]  /*13550*/  LDL R49, [R1+0x30] ;  /* 0x0000300001317983 */ /* 0x000ea20000100800 */
        /* <DEDUP_REMOVED lines=21> */
[----:B------:R-:W0:Y:S05]  /*136b0*/  SHFL.BFLY PT, R41, R40, 0x2, 0x1f ;  /* 0x0c401f0028297f89 */ /* 0x000e2a00000e0000 */
[----:B------:R-:W-:Y:S08]  /*136c0*/  MUFU.EX2 R142, R142 ;  /* 0x0000008e008e7308 */ /* 0x000ff00000000800 */
[----:B------:R-:W-:Y:S01]  /*136d0*/  MUFU.EX2 R136, R136 ;  /* 0x0000008800887308 */ /* 0x000fe20000000800 */
[----:B0-----:R-:W-:-:S05]  /*136e0*/  FMNMX.FTZ R45, R40, R41, !PT ;  /* 0x00000029282d7209 */ /* 0x001fca0007810000 */
[----:B------:R-:W0:Y:S01]  /*136f0*/  SHFL.BFLY PT, R48, R45, 0x1, 0x1f ;  /* 0x0c201f002d307f89 */ /* 0x000e2200000e0000 */
[--C-:B------:R-:W-:Y:S01]  /*13700*/  FFMA.FTZ R32, R57, UR41, -R0.reuse ;  /* 0x0000002939207c23 */ /* 0x100fe20008010800 */
[--C-:B------:R-:W-:Y:S01]  /*13710*/  FFMA.FTZ R36, R65, UR41, -R0.reuse ;  /* 0x0000002941247c23 */ /* 0x100fe20008010800 */
[----:B------:R-:W-:Y:S01]  /*13720*/  FFMA.FTZ R41, R77, UR41, -R0 ;  /* 0x000000294d297c23 */ /* 0x000fe20008010800 */
[----:B0-----:R-:W-:Y:S02]  /*13730*/  FMNMX.FTZ R0, R45, R48, !PT ;  /* 0x000000302d007209 */ /* 0x001fe40007810000 */
[----:B------:R-:W-:-:S05]  /*13740*/  FSEL R45, R3, RZ, P3 ;  /* 0x000000ff032d7208 */ /* 0x000fca0001800000 */
[----:B------:R-:W-:-:S04]  /*13750*/  FADD.FTZ R20, -R45, R20 ;  /* 0x000000142d147221 */ /* 0x000fc80000010100 */
[----:B------:R-:W-:Y:S01]  /*13760*/  FMUL.FTZ R20, R20, UR41 ;  /* 0x0000002914147c20 */ /* 0x000fe20008410000 */
[C---:B------:R-:W-:Y:S01]  /*13770*/  FMUL.FTZ R48, R0.reuse, UR41 ;  /* 0x0000002900307c20 */ /* 0x040fe20008410000 */
[----:B------:R-:W-:-:S04]  /*13780*/  FSETP.NEU.FTZ.AND P2, PT, R0, -INF , PT ;  /* 0xff8000000000780b */ /* 0x000fc80003f5d000 */
[----:B------:R-:W0:Y:S01]  /*13790*/  MUFU.EX2 R20, R20 ;  /* 0x0000001400147308 */ /* 0x000e220000000800 */
[----:B------:R-:W-:-:S05]  /*137a0*/  FSEL R48, R48, RZ, P2 ;  /* 0x000000ff30307208 */ /* 0x000fca0001000000 */
[--C-:B------:R-:W-:Y:S01]  /*137b0*/  FFMA.FTZ R149, R26, UR41, -R48.reuse ;  /* 0x000000291a957c23 */ /* 0x100fe20008010830 */
[--C-:B------:R-:W-:Y:S01]  /*137c0*/  FFMA.FTZ R26, R27, UR41, -R48.reuse ;  /* 0x000000291b1a7c23 */ /* 0x100fe20008010830 */
[--C-:B------:R-:W-:Y:S01]  /*137d0*/  FFMA.FTZ R27, R31, UR41, -R48.reuse ;  /* 0x000000291f1b7c23 */ /* 0x100fe20008010830 */
[----:B------:R-:W-:Y:S01]  /*137e0*/  FFMA.FTZ R31, R39, UR41, -R48 ;  /* 0x00000029271f7c23 */ /* 0x000fe20008010830 */
[----:B0-----:R-:W-:-:S04]  /*137f0*/  FFMA.FTZ R39, R20, R6, R148 ;  /* 0x0000000614277223 */ /* 0x001fc80000010094 */
[----:B------:R-:W-:-:S04]  /*13800*/  FADD.FTZ R39, R10, R39 ;  /* 0x000000270a277221 */ /* 0x000fc80000010000 */
[----:B------:R-:W-:-:S04]  /*13810*/  FADD.FTZ R6, R150, R39 ;  /* 0x0000002796067221 */ /* 0x000fc80000010000 */
[----:B------:R-:W-:Y:S01]  /*13820*/  FADD.FTZ R39, R11, R6 ;  /* 0x000000060b277221 */ /* 0x000fe20000010000 */
[----:B------:R-:W-:-:S03]  /*13830*/  FSEL R6, R0, RZ, P2 ;  /* 0x000000ff00067208 */ /* 0x000fc60001000000 */
[----:B------:R-:W-:Y:S02]  /*13840*/  FADD.FTZ R39, R144, R39 ;  /* 0x0000002790277221 */ /* 0x000fe40000010000 */
[----:B------:R-:W-:Y:S02]  /*13850*/  FADD.FTZ R6, -R6, R7 ;  /* 0x0000000706067221 */ /* 0x000fe40000010100 */
[----:B------:R-:W-:Y:S01]  /*13860*/  FADD.FTZ R39, R14, R39 ;  /* 0x000000270e277221 */ /* 0x000fe20000010000 */
[--C-:B------:R-:W-:Y:S01]  /*13870*/  FFMA.FTZ R147, R38, UR41, -R48.reuse ;  /* 0x0000002926937c23 */ /* 0x100fe20008010830 */
[----:B------:R-:W-:Y:S02]  /*13880*/  FMUL.FTZ R6, R6, UR41 ;  /* 0x0000002906067c20 */ /* 0x000fe40008410000 */
[----:B------:R-:W-:Y:S01]  /*13890*/  FADD.FTZ R38, R146, R39 ;  /* 0x0000002792267221 */ /* 0x000fe20000010000 */
[----:B------:R-:W-:Y:S01]  /*138a0*/  MUFU.EX2 R149, R149 ;  /* 0x0000009500957308 */ /* 0x000fe20000000800 */
[----:B------:R-:W-:-:S02]  /*138b0*/  FFMA.FTZ R151, R30, UR41, -R48 ;  /* 0x000000291e977c23 */ /* 0x000fc40008010830 */
[----:B------:R-:W-:-:S05]  /*138c0*/  FADD.FTZ R39, R15, R38 ;  /* 0x000000260f277221 */ /* 0x000fca0000010000 */
[----:B------:R-:W0:Y:S01]  /*138d0*/  MUFU.EX2 R7, R6 ;  /* 0x0000000600077308 */ /* 0x000e220000000800 */
[----:B------:R-:W-:Y:S01]  /*138e0*/  FADD.FTZ R39, R140, R39 ;  /* 0x000000278c277221 */ /* 0x000fe20000010000 */
[----:B------:R-:W-:-:S06]  /*138f0*/  FFMA.FTZ R145, R34, UR41, -R48 ;  /* 0x0000002922917c23 */ /* 0x000fcc0008010830 */
[----:B------:R-:W1:Y:S01]  /*13900*/  MUFU.EX2 R26, R26 ;  /* 0x0000001a001a7308 */ /* 0x000e620000000800 */
[----:B------:R-:W-:Y:S01]  /*13910*/  FADD.FTZ R39, R24, R39 ;  /* 0x0000002718277221 */ /* 0x000fe20000010000 */
[----:B------:R-:W-:-:S06]  /*13920*/  F2FP.F16.F32.PACK_AB R144, R14, R144 ;  /* 0x000000900e90723e */ /* 0x000fcc00000000ff */
[----:B------:R-:W3:Y:S01]  /*13930*/  MUFU.EX2 R28, R28 ;  /* 0x0000001c001c7308 */ /* 0x000ee20000000800 */
[----:B------:R-:W-:Y:S01]  /*13940*/  FADD.FTZ R14, R142, R39 ;  /* 0x000000278e0e7221 */ /* 0x000fe20000010000 */
[----:B------:R-:W-:-:S06]  /*13950*/  FFMA.FTZ R30, R35, UR41, -R48 ;  /* 0x00000029231e7c23 */ /* 0x000fcc0008010830 */
[----:B------:R-:W4:Y:S01]  /*13960*/  MUFU.EX2 R151, R151 ;  /* 0x0000009700977308 */ /* 0x000f220000000800 */
[----:B------:R-:W-:Y:S01]  /*13970*/  FADD.FTZ R39, R25, R14 ;  /* 0x0000000e19277221 */ /* 0x000fe20000010000 */
[----:B0-----:R-:W-:-:S06]  /*13980*/  FFMA.FTZ R5, R7, R5, R149 ;  /* 0x0000000507057223 */ /* 0x001fcc0000010095 */
[----:B------:R-:W0:Y:S08]  /*13990*/  MUFU.EX2 R138, R138 ;  /* 0x0000008a008a7308 */ /* 0x000e300000000800 */
[----:B------:R-:W5:Y:S01]  /*139a0*/  MUFU.EX2 R27, R27 ;  /* 0x0000001b001b7308 */ /* 0x000f620000000800 */
[----:B------:R-:W-:Y:S01]  /*139b0*/  FADD.FTZ R39, R136, R39 ;  /* 0x0000002788277221 */ /* 0x000fe20000010000 */
[----:B-1----:R-:W-:-:S06]  /*139c0*/  FADD.FTZ R6, R26, R5 ;  /* 0x000000051a067221 */ /* 0x002fcc0000010000 */
[----:B------:R-:W1:Y:S08]  /*139d0*/  MUFU.EX2 R29, R53 ;  /* 0x00000035001d7308 */ /* 0x000e700000000800 */
[----:B------:R-:W1:Y:S01]  /*139e0*/  MUFU.EX2 R145, R145 ;  /* 0x0000009100917308 */ /* 0x000e620000000800 */
[----:B------:R-:W-:Y:S02]  /*139f0*/  @!P1 IMAD R34, R21, 0x8, R2 ;  /* 0x0000000815229824 */ /* 0x000fe400078e0202 */
[----:B---3--:R-:W-:-:S05]  /*13a00*/  FADD.FTZ R39, R28, R39 ;  /* 0x000000271c277221 */ /* 0x008fca0000010000 */
[----:B------:R-:W3:Y:S01]  /*13a10*/  MUFU.EX2 R132, R132 ;  /* 0x0000008400847308 */ /* 0x000ee20000000800 */
[----:B----4-:R-:W-:Y:S01]  /*13a20*/  FADD.FTZ R6, R151, R6 ;  /* 0x0000000697067221 */ /* 0x010fe20000010000 */
[----:B------:R-:W-:-:S06]  /*13a30*/  FFMA.FTZ R141, R42, UR41, -R48 ;  /* 0x000000292a8d7c23 */ /* 0x000fcc0008010830 */
[----:B------:R-:W4:Y:S01]  /*13a40*/  MUFU.EX2 R30, R30 ;  /* 0x0000001e001e7308 */ /* 0x000f220000000800 */
[----:B------:R-:W-:Y:S02]  /*13a50*/  @!P1 VIADD R34, R34, 0x16860 ;  /* 0x0001686022229836 */ /* 0x000fe40000000000 */
[----:B0-----:R-:W-:-:S05]  /*13a60*/  FADD.FTZ R38, R138, R39 ;  /* 0x000000278a267221 */ /* 0x001fca0000010000 */
[----:B------:R-:W0:Y:S01]  /*13a70*/  MUFU.EX2 R32, R32 ;  /* 0x0000002000207308 */ /* 0x000e220000000800 */
[----:B-----5:R-:W-:Y:S01]  /*13a80*/  FADD.FTZ R6, R27, R6 ;  /* 0x000000061b067221 */ /* 0x020fe20000010000 */
[----:B------:R-:W-:-:S06]  /*13a90*/  FFMA.FTZ R21, R43, UR41, -R48 ;  /* 0x000000292b157c23 */ /* 0x000fcc0008010830 */
[----:B------:R-:W5:Y:S01]  /*13aa0*/  MUFU.EX2 R147, R147 ;  /* 0x0000009300937308 */ /* 0x000f620000000800 */
[----:B-1----:R-:W-:Y:S01]  /*13ab0*/  FADD.FTZ R39, R29, R38 ;  /* 0x000000261d277221 */ /* 0x002fe20000010000 */
[----:B------:R-:W-:-:S06]  /*13ac0*/  @!P1 PRMT R34, RZ, 0x654, R34 ;  /* 0x00000654ff229816 */ /* 0x000fcc0000000022 */
[----:B------:R-:W1:Y:S01]  /*13ad0*/  MUFU.EX2 R134, R134 ;  /* 0x0000008600867308 */ /* 0x000e620000000800 */
[----:B------:R-:W-:Y:S01]  /*13ae0*/  FADD.FTZ R5, R145, R6 ;  /* 0x0000000691057221 */ /* 0x000fe20000010000 */
[----:B------:R-:W-:-:S06]  /*13af0*/  FFMA.FTZ R143, R46, UR41, -R48 ;  /* 0x000000292e8f7c23 */ /* 0x000fcc0008010830 */
[----:B------:R-:W1:Y:S01]  /*13b00*/  MUFU.EX2 R31, R31 ;  /* 0x0000001f001f7308 */ /* 0x000e620000000800 */
[----:B---3--:R-:W-:Y:S01]  /*13b10*/  FADD.FTZ R39, R132, R39 ;  /* 0x0000002784277221 */ /* 0x008fe20000010000 */
[----:B------:R3:W-:Y:S06]  /*13b20*/  @!P1 SYNCS.ARRIVE.TRANS64.RED.A1T0 RZ, [R34+URZ], RZ ;  /* 0x000000ff22ff99a7 */ /* 0x0007ec000810043f */
[----:B------:R-:W2:Y:S01]  /*13b30*/  MUFU.EX2 R33, R61 ;  /* 0x0000003d00217308 */ /* 0x000ea20000000800 */
[----:B----4-:R-:W-:Y:S01]  /*13b40*/  FADD.FTZ R6, R30, R5 ;  /* 0x000000051e067221 */ /* 0x010fe20000010000 */
[----:B---3--:R-:W-:-:S06]  /*13b50*/  FFMA.FTZ R34, R47, UR41, -R48 ;  /* 0x000000292f227c23 */ /* 0x008fcc0008010830 */
[----:B------:R-:W3:Y:S01]  /*13b60*/  MUFU.EX2 R141, R141 ;  /* 0x0000008d008d7308 */ /* 0x000ee20000000800 */
[----:B0-----:R-:W-:Y:S01]  /*13b70*/  FADD.FTZ R39, R32, R39 ;  /* 0x0000002720277221 */ /* 0x001fe20000010000 */
[----:B-----5:R-:W-:-:S06]  /*13b80*/  FADD.FTZ R6, R147, R6 ;  /* 0x0000000693067221 */ /* 0x020fcc0000010000 */
[----:B------:R-:W0:Y:S01]  /*13b90*/  MUFU.EX2 R128, R128 ;  /* 0x0000008000807308 */ /* 0x000e220000000800 */
[----:B------:R-:W-:-:S07]  /*13ba0*/  FFMA.FTZ R137, R50, UR41, -R48 ;  /* 0x0000002932897c23 */ /* 0x000fce0008010830 */
[----:B------:R-:W4:Y:S01]  /*13bb0*/  MUFU.EX2 R21, R21 ;  /* 0x0000001500157308 */ /* 0x000f220000000800 */
[----:B-1----:R-:W-:Y:S01]  /*13bc0*/  FADD.FTZ R38, R134, R39 ;  /* 0x0000002786267221 */ /* 0x002fe20000010000 */
[----:B------:R-:W-:-:S06]  /*13bd0*/  FADD.FTZ R6, R31, R6 ;  /* 0x000000061f067221 */ /* 0x000fcc0000010000 */
[----:B------:R-:W1:Y:S01]  /*13be0*/  MUFU.EX2 R36, R36 ;  /* 0x0000002400247308 */ /* 0x000e620000000800 */
[----:B------:R-:W-:-:S07]  /*13bf0*/  FFMA.FTZ R35, R51, UR41, -R48 ;  /* 0x0000002933237c23 */ /* 0x000fce0008010830 */
[----:B------:R-:W5:Y:S01]  /*13c00*/  MUFU.EX2 R143, R143 ;  /* 0x0000008f008f7308 */ /* 0x000f620000000800 */
[----:B--2---:R-:W-:Y:S01]  /*13c10*/  FADD.FTZ R39, R33, R38 ;  /* 0x0000002621277221 */ /* 0x004fe20000010000 */
[----:B---3--:R-:W-:-:S06]  /*13c20*/  FADD.FTZ R6, R141, R6 ;  /* 0x000000068d067221 */ /* 0x008fcc0000010000 */
[----:B------:R-:W2:Y:S01]  /*13c30*/  MUFU.EX2 R130, R130 ;  /* 0x0000008200827308 */ /* 0x000ea20000000800 */
[----:B------:R-:W-:-:S07]  /*13c40*/  FFMA.FTZ R139, R54, UR41, -R48 ;  /* 0x00000029368b7c23 */ /* 0x000fce0008010830 */
[----:B------:R-:W3:Y:S01]  /*13c50*/  MUFU.EX2 R34, R34 ;  /* 0x0000002200227308 */ /* 0x000ee20000000800 */
[----:B0-----:R-:W-:Y:S01]  /*13c60*/  FADD.FTZ R39, R128, R39 ;  /* 0x0000002780277221 */ /* 0x001fe20000010000 */
[----:B----4-:R-:W-:-:S06]  /*13c70*/  FADD.FTZ R6, R21, R6 ;  /* 0x0000000615067221 */ /* 0x010fcc0000010000 */
[----:B------:R-:W0:Y:S08]  /*13c80*/  MUFU.EX2 R37, R37 ;  /* 0x0000002500257308 */ /* 0x000e300000000800 */
[----:B------:R-:W4:Y:S01]  /*13c90*/  MUFU.EX2 R137, R137 ;  /* 0x0000008900897308 */ /* 0x000f220000000800 */
[----:B------:R-:W-:Y:S01]  /*13ca0*/  FFMA.FTZ R55, R55, UR41, -R48 ;  /* 0x0000002937377c23 */ /* 0x000fe20008010830 */
[----:B-1----:R-:W-:Y:S01]  /*13cb0*/  FADD.FTZ R39, R36, R39 ;  /* 0x0000002724277221 */ /* 0x002fe20000010000 */
[----:B------:R-:W-:-:S05]  /*13cc0*/  F2FP.F16.F32.PACK_AB R146, R15, R146 ;  /* 0x000000920f92723e */ /* 0x000fca00000000ff */
[----:B------:R-:W1:Y:S01]  /*13cd0*/  MUFU.EX2 R124, R124 ;  /* 0x0000007c007c7308 */ /* 0x000e620000000800 */
[----:B-----5:R-:W-:Y:S01]  /*13ce0*/  FADD.FTZ R15, R143, R6 ;  /* 0x000000068f0f7221 */ /* 0x020fe20000010000 */
[----:B------:R-:W-:-:S06]  /*13cf0*/  FFMA.FTZ R133, R58, UR41, -R48 ;  /* 0x000000293a857c23 */ /* 0x000fcc0008010830 */
[----:B------:R-:W5:Y:S01]  /*13d00*/  MUFU.EX2 R35, R35 ;  /* 0x0000002300237308 */ /* 0x000f620000000800 */
[----:B------:R-:W-:Y:S01]  /*13d10*/  F2FP.F16.F32.PACK_AB R148, R10, R148 ;  /* 0x000000940a94723e */ /* 0x000fe200000000ff */
[----:B--2---:R-:W-:-:S06]  /*13d20*/  FADD.FTZ R38, R130, R39 ;  /* 0x0000002782267221 */ /* 0x004fcc0000010000 */
[----:B------:R-:W2:Y:S01]  /*13d30*/  MUFU.EX2 R40, R73 ;  /* 0x0000004900287308 */ /* 0x000ea20000000800 */
[----:B---3--:R-:W-:-:S07]  /*13d40*/  FADD.FTZ R6, R34, R15 ;  /* 0x0000000f22067221 */ /* 0x008fce0000010000 */
[----:B------:R-:W3:Y:S01]  /*13d50*/  MUFU.EX2 R139, R139 ;  /* 0x0000008b008b7308 */ /* 0x000ee20000000800 */
[----:B------:R-:W-:Y:S01]  /*13d60*/  FFMA.FTZ R59, R59, UR41, -R48 ;  /* 0x000000293b3b7c23 */ /* 0x000fe20008010830 */
[----:B0-----:R-:W-:-:S06]  /*13d70*/  FADD.FTZ R15, R37, R38 ;  /* 0x00000026250f7221 */ /* 0x001fcc0000010000 */
[----:B------:R-:W0:Y:S01]  /*13d80*/  MUFU.EX2 R126, R126 ;  /* 0x0000007e007e7308 */ /* 0x000e220000000800 */
[----:B----4-:R-:W-:Y:S01]  /*13d90*/  FADD.FTZ R6, R137, R6 ;  /* 0x0000000689067221 */ /* 0x010fe20000010000 */
[----:B------:R-:W-:-:S06]  /*13da0*/  FFMA.FTZ R135, R62, UR41, -R48 ;  /* 0x000000293e877c23 */ /* 0x000fcc0008010830 */
[----:B------:R-:W4:Y:S01]  /*13db0*/  MUFU.EX2 R10, R55 ;  /* 0x00000037000a7308 */ /* 0x000f220000000800 */
[----:B------:R-:W-:Y:S01]  /*13dc0*/  F2FP.F16.F32.PACK_AB R150, R11, R150 ;  /* 0x000000960b96723e */ /* 0x000fe200000000ff */
[----:B-1----:R-:W-:-:S06]  /*13dd0*/  FADD.FTZ R15, R124, R15 ;  /* 0x0000000f7c0f7221 */ /* 0x002fcc0000010000 */
[----:B------:R-:W1:Y:S01]  /*13de0*/  MUFU.EX2 R41, R41 ;  /* 0x0000002900297308 */ /* 0x000e620000000800 */
[----:B-----5:R-:W-:-:S07]  /*13df0*/  FADD.FTZ R6, R35, R6 ;  /* 0x0000000623067221 */ /* 0x020fce0000010000 */
[----:B------:R-:W5:Y:S01]  /*13e00*/  MUFU.EX2 R133, R133 ;  /* 0x0000008500857308 */ /* 0x000f620000000800 */
[----:B------:R-:W-:Y:S01]  /*13e10*/  F2FP.F16.F32.PACK_AB R142, R25, R142 ;  /* 0x0000008e198e723e */ /* 0x000fe200000000ff */
[----:B------:R-:W-:Y:S01]  /*13e20*/  FFMA.FTZ R63, R63, UR41, -R48 ;  /* 0x000000293f3f7c23 */ /* 0x000fe20008010830 */
[----:B--2---:R-:W-:-:S05]  /*13e30*/  FADD.FTZ R25, R40, R15 ;  /* 0x0000000f28197221 */ /* 0x004fca0000010000 */
[----:B------:R-:W2:Y:S01]  /*13e40*/  MUFU.EX2 R120, R120 ;  /* 0x0000007800787308 */ /* 0x000ea20000000800 */
[----:B---3--:R-:W-:Y:S01]  /*13e50*/  FADD.FTZ R15, R139, R6 ;  /* 0x000000068b0f7221 */ /* 0x008fe20000010000 */
[----:B------:R-:W-:-:S06]  /*13e60*/  FFMA.FTZ R129, R66, UR41, -R48 ;  /* 0x0000002942817c23 */ /* 0x000fcc0008010830 */
[----:B------:R-:W3:Y:S01]  /*13e70*/  MUFU.EX2 R11, R59 ;  /* 0x0000003b000b7308 */ /* 0x000ee20000000800 */
[----:B------:R-:W-:Y:S01]  /*13e80*/  F2FP.F16.F32.PACK_AB R140, R24, R140 ;  /* 0x0000008c188c723e */ /* 0x000fe200000000ff */
[----:B0-----:R-:W-:-:S06]  /*13e90*/  FADD.FTZ R24, R126, R25 ;  /* 0x000000197e187221 */ /* 0x001fcc0000010000 */
[----:B------:R-:W0:Y:S01]  /*13ea0*/  MUFU.EX2 R44, R44 ;  /* 0x0000002c002c7308 */ /* 0x000e220000000800 */
[----:B----4-:R-:W-:-:S07]  /*13eb0*/  FADD.FTZ R6, R10, R15 ;  /* 0x0000000f0a067221 */ /* 0x010fce0000010000 */
[----:B------:R-:W4:Y:S01]  /*13ec0*/  MUFU.EX2 R135, R135 ;  /* 0x0000008700877308 */ /* 0x000f220000000800 */
[----:B------:R-:W-:Y:S01]  /*13ed0*/  FFMA.FTZ R67, R67, UR41, -R48 ;  /* 0x0000002943437c23 */ /* 0x000fe20008010830 */
[----:B-1----:R-:W-:Y:S01]  /*13ee0*/  FADD.FTZ R15, R41, R24 ;  /* 0x00000018290f7221 */ /* 0x002fe20000010000 */
[----:B-----5:R-:W-:-:S05]  /*13ef0*/  FADD.FTZ R6, R133, R6 ;  /* 0x0000000685067221 */ /* 0x020fca0000010000 */
[----:B------:R-:W1:Y:S01]  /*13f00*/  MUFU.EX2 R14, R63 ;  /* 0x0000003f000e7308 */ /* 0x000e620000000800 */
[----:B------:R-:W-:Y:S01]  /*13f10*/  FFMA.FTZ R131, R70, UR41, -R48 ;  /* 0x0000002946837c23 */ /* 0x000fe20008010830 */
[----:B--2---:R-:W-:Y:S01]  /*13f20*/  FADD.FTZ R15, R120, R15 ;  /* 0x0000000f780f7221 */ /* 0x004fe20000010000 */
[----:B---3--:R-:W-:-:S05]  /*13f30*/  FADD.FTZ R6, R11, R6 ;  /* 0x000000060b067221 */ /* 0x008fca0000010000 */
[----:B------:R-:W2:Y:S01]  /*13f40*/  MUFU.EX2 R129, R129 ;  /* 0x0000008100817308 */ /* 0x000ea20000000800 */
[----:B------:R-:W-:Y:S01]  /*13f50*/  FFMA.FTZ R71, R71, UR41, -R48 ;  /* 0x0000002947477c23 */ /* 0x000fe20008010830 */
[----:B0-----:R-:W-:Y:S01]  /*13f60*/  FADD.FTZ R25, R44, R15 ;  /* 0x0000000f2c197221 */ /* 0x001fe20000010000 */
[----:B----4-:R-:W-:-:S05]  /*13f70*/  FADD.FTZ R15, R135, R6 ;  /* 0x00000006870f7221 */ /* 0x010fca0000010000 */
[----:B------:R-:W0:Y:S01]  /*13f80*/  MUFU.EX2 R5, R67 ;  /* 0x0000004300057308 */ /* 0x000e220000000800 */
[----:B------:R-:W-:Y:S01]  /*13f90*/  FFMA.FTZ R74, R74, UR41, -R48 ;  /* 0x000000294a4a7c23 */ /* 0x000fe20008010830 */
[----:B-1----:R-:W-:-:S06]  /*13fa0*/  FADD.FTZ R24, R14, R15 ;  /* 0x0000000f0e187221 */ /* 0x002fcc0000010000 */
[----:B------:R-:W1:Y:S01]  /*13fb0*/  MUFU.EX2 R131, R131 ;  /* 0x0000008300837308 */ /* 0x000e620000000800 */
[----:B------:R-:W-:Y:S01]  /*13fc0*/  FFMA.FTZ R75, R75, UR41, -R48 ;  /* 0x000000294b4b7c23 */ /* 0x000fe20008010830 */
[----:B--2---:R-:W-:-:S06]  /*13fd0*/  FADD.FTZ R24, R129, R24 ;  /* 0x0000001881187221 */ /* 0x004fcc0000010000 */
[----:B------:R-:W2:Y:S01]  /*13fe0*/  MUFU.EX2 R71, R71 ;  /* 0x0000004700477308 */ /* 0x000ea20000000800 */
[----:B------:R-:W-:Y:S01]  /*13ff0*/  FFMA.FTZ R78, R78, UR41, -R48 ;  /* 0x000000294e4e7c23 */ /* 0x000fe20008010830 */
[----:B0-----:R-:W-:-:S06]  /*14000*/  FADD.FTZ R24, R5, R24 ;  /* 0x0000001805187221 */ /* 0x001fcc0000010000 */
        /* <DEDUP_REMOVED lines=14> */
[-C--:B------:R-:W-:Y:S01]  /*140f0*/  FMUL.FTZ R88, R88, R20.reuse ;  /* 0x0000001458587220 */ /* 0x080fe20000410000 */
[-C--:B------:R-:W-:Y:S01]  /*14100*/  FMUL.FTZ R89, R89, R20.reuse ;  /* 0x0000001459597220 */ /* 0x080fe20000410000 */
[----:B------:R-:W-:-:S04]  /*14110*/  FMUL.FTZ R92, R92, R20 ;  /* 0x000000145c5c7220 */ /* 0x000fc80000410000 */
[----:B------:R-:W3:Y:S01]  /*14120*/  MUFU.EX2 R83, R83 ;  /* 0x0000005300537308 */ /* 0x000ee20000000800 */
[-C--:B------:R-:W-:Y:S01]  /*14130*/  FMUL.FTZ R93, R93, R20.reuse ;  /* 0x000000145d5d7220 */ /* 0x080fe20000410000 */
[-C--:B------:R-:W-:Y:S01]  /*14140*/  FMUL.FTZ R96, R96, R20.reuse ;  /* 0x0000001460607220 */ /* 0x080fe20000410000 */
[-C--:B------:R-:W-:Y:S01]  /*14150*/  FMUL.FTZ R97, R97, R20.reuse ;  /* 0x0000001461617220 */ /* 0x080fe20000410000 */
[-C--:B------:R-:W-:Y:S01]  /*14160*/  FMUL.FTZ R100, R100, R20.reuse ;  /* 0x0000001464647220 */ /* 0x080fe20000410000 */
[-C--:B------:R-:W-:Y:S01]  /*14170*/  FMUL.FTZ R101, R101, R20.reuse ;  /* 0x0000001465657220 */ /* 0x080fe20000410000 */
[-C--:B------:R-:W-:Y:S01]  /*14180*/  FMUL.FTZ R104, R104, R20.reuse ;  /* 0x0000001468687220 */ /* 0x080fe20000410000 */
[-C--:B------:R-:W-:Y:S01]  /*14190*/  FMUL.FTZ R105, R105, R20.reuse ;  /* 0x0000001469697220 */ /* 0x080fe20000410000 */
[----:B------:R-:W4:Y:S01]  /*141a0*/  MUFU.EX2 R122, R122 ;  /* 0x0000007a007a7308 */ /* 0x000f220000000800 */
[-C--:B------:R-:W-:Y:S01]  /*141b0*/  FMUL.FTZ R108, R108, R20.reuse ;  /* 0x000000146c6c7220 */ /* 0x080fe20000410000 */
[-C--:B------:R-:W-:Y:S01]  /*141c0*/  FMUL.FTZ R109, R109, R20.reuse ;  /* 0x000000146d6d7220 */ /* 0x080fe20000410000 */
[-C--:B------:R-:W-:Y:S01]  /*141d0*/  FMUL.FTZ R112, R112, R20.reuse ;  /* 0x0000001470707220 */ /* 0x080fe20000410000 */
[-C--:B------:R-:W-:Y:S01]  /*141e0*/  FMUL.FTZ R113, R113, R20.reuse ;  /* 0x0000001471717220 */ /* 0x080fe20000410000 */
[-C--:B------:R-:W-:Y:S01]  /*141f0*/  FMUL.FTZ R116, R116, R20.reuse ;  /* 0x0000001474747220 */ /* 0x080fe20000410000 */
[----:B------:R-:W-:Y:S01]  /*14200*/  FMUL.FTZ R117, R117, R20 ;  /* 0x0000001475757220 */ /* 0x000fe20000410000 */
[----:B--2---:R-:W-:Y:S01]  /*14210*/  FADD.FTZ R20, R78, R15 ;  /* 0x0000000f4e147221 */ /* 0x004fe20000010000 */
[----:B------:R-:W2:Y:S01]  /*14220*/  MUFU.EX2 R86, R86 ;  /* 0x0000005600567308 */ /* 0x000ea20000000800 */
[----:B------:R-:W-:-:S02]  /*14230*/  ISETP.GT.AND P2, PT, R4, R49, PT ;  /* 0x000000310400720c */ /* 0x000fc40003f44270 */
[----:B0-----:R-:W-:-:S05]  /*14240*/  FADD.FTZ R15, R79, R20 ;  /* 0x000000144f0f7221 */ /* 0x001fca0000010000 */
[----:B------:R-:W0:Y:S01]  /*14250*/  MUFU.EX2 R45, R85 ;  /* 0x00000055002d7308 */ /* 0x000e220000000800 */
[----:B-1----:R-:W-:-:S07]  /*14260*/  FADD.FTZ R20, R82, R15 ;  /* 0x0000000f52147221 */ /* 0x002fce0000010000 */
[----:B------:R-:W1:Y:S01]  /*14270*/  MUFU.EX2 R48, R48 ;  /* 0x0000003000307308 */ /* 0x000e620000000800 */
[----:B------:R-:W-:Y:S01]  /*14280*/  F2FP.F16.F32.PACK_AB R133, R11, R133 ;  /* 0x000000850b85723e */ /* 0x000fe200000000ff */
[----:B---3--:R-:W-:Y:S01]  /*14290*/  FADD.FTZ R11, R83, R20 ;  /* 0x00000014530b7221 */ /* 0x008fe20000010000 */
[----:B----4-:R-:W-:-:S03]  /*142a0*/  FADD.FTZ R6, R122, R25 ;  /* 0x000000197a067221 */ /* 0x010fc60000010000 */
[----:B--2---:R-:W-:Y:S01]  /*142b0*/  FADD.FTZ R11, R86, R11 ;  /* 0x0000000b560b7221 */ /* 0x004fe20000010000 */
[----:B------:R-:W-:Y:S01]  /*142c0*/  F2FP.F16.F32.PACK_AB R141, R21, R141 ;  /* 0x0000008d158d723e */ /* 0x000fe200000000ff */
[----:B------:R-:W-:Y:S01]  /*142d0*/  FMUL.FTZ R90, R90, R7 ;  /* 0x000000075a5a7220 */ /* 0x000fe20000410000 */
[----:B------:R-:W-:Y:S01]  /*142e0*/  F2FP.F16.F32.PACK_AB R139, R10, R139 ;  /* 0x0000008b0a8b723e */ /* 0x000fe200000000ff */
[----:B------:R-:W-:Y:S01]  /*142f0*/  FMUL.FTZ R91, R91, R7 ;  /* 0x000000075b5b7220 */ /* 0x000fe20000410000 */
[----:B------:R-:W-:Y:S01]  /*14300*/  F2FP.F16.F32.PACK_AB R129, R5, R129 ;  /* 0x000000810581723e */ /* 0x000fe200000000ff */
        /* <DEDUP_REMOVED lines=15> */
[----:B0-----:R-:W-:Y:S01]  /*14400*/  FADD.FTZ R6, R45, R6 ;  /* 0x000000062d067221 */ /* 0x001fe20000010000 */
[----:B------:R-:W-:Y:S01]  /*14410*/  F2FP.F16.F32.PACK_AB R138, R29, R138 ;  /* 0x0000008a1d8a723e */ /* 0x000fe200000000ff */
[----:B-1----:R-:W-:Y:S01]  /*14420*/  FADD.FTZ R5, R48, R11 ;  /* 0x0000000b30057221 */ /* 0x002fe20000010000 */
[----:B------:R-:W-:Y:S01]  /*14430*/  F2FP.F16.F32.PACK_AB R132, R32, R132 ;  /* 0x000000842084723e */ /* 0x000fe200000000ff */
[----:B------:R-:W-:Y:S01]  /*14440*/  VIADD R4, R4, 0xffffffff ;  /* 0xffffffff04047836 */ /* 0x000fe20000000000 */
[----:B------:R-:W-:Y:S01]  /*14450*/  F2FP.F16.F32.PACK_AB R134, R33, R134 ;  /* 0x000000862186723e */ /* 0x000fe200000000ff */
[----:B------:R-:W-:Y:S01]  /*14460*/  IMAD.MOV.U32 R10, RZ, RZ, R23 ;  /* 0x000000ffff0a7224 */ /* 0x000fe200078e0017 */
[----:B------:R-:W-:Y:S01]  /*14470*/  F2FP.F16.F32.PACK_AB R128, R36, R128 ;  /* 0x000000802480723e */ /* 0x000fe200000000ff */
[----:B------:R-:W-:Y:S01]  /*14480*/  IMAD.MOV.U32 R21, RZ, RZ, R16 ;  /* 0x000000ffff157224 */ /* 0x000fe200078e0010 */
[----:B------:R-:W-:Y:S01]  /*14490*/  F2FP.F16.F32.PACK_AB R130, R37, R130 ;  /* 0x000000822582723e */ /* 0x000fe200000000ff */
[----:B------:R-:W-:Y:S01]  /*144a0*/  IMAD.MOV.U32 R20, RZ, RZ, R3 ;  /* 0x000000ffff147224 */ /* 0x000fe200078e0003 */
[----:B------:R-:W-:Y:S01]  /*144b0*/  F2FP.F16.F32.PACK_AB R124, R40, R124 ;  /* 0x0000007c287c723e */ /* 0x000fe200000000ff */
[----:B------:R-:W-:Y:S01]  /*144c0*/  IMAD.MOV.U32 R7, RZ, RZ, R0 ;  /* 0x000000ffff077224 */ /* 0x000fe200078e0000 */
        /* <DEDUP_REMOVED lines=14> */
[----:B------:R-:W-:Y:S01]  /*145b0*/  F2FP.F16.F32.PACK_AB R123, R48, R86 ;  /* 0x00000056307b723e */ /* 0x000fe200000000ff */
[----:B------:R-:W-:Y:S06]  /*145c0*/  @P2 BRA `(.L_x_1501) ;  /* 0xffffffd000202947 */ /* 0x000fec000383ffff */
.L_x_1483:
[----:B------:R-:W-:Y:S05]  /*145d0*/  WARPSYNC.ALL ;  /* 0x0000000000007948 */ /* 0x000fea0003800000 */
[----:B------:R-:W-:Y:S06]  /*145e0*/  BAR.ARV 0x8, 0x200 ;  /* 0x0208000000007b1d */ /* 0x000fec0000002000 */
[----:B------:R-:W-:Y:S05]  /*145f0*/  @!P0 BRA `(.L_x_1502) ;  /* 0x0000000000048947 */ /* 0x000fea0003800000 */
[----:B------:R-:W-:Y:S01]  /*14600*/  BPT.TRAP 0x1 ;  /* 0x000000040000795c */ /* 0x000fe20000300000 */
.L_x_1502:
[----:B------:R-:W-:Y:S01]  /*14610*/  IMAD R11, R16, 0x8, R2 ;  /* 0x00000008100b7824 */ /* 0x000fe200078e0202 */
[----:B------:R-:W-:-:S04]  /*14620*/  SHF.L.U32 R4, R23, 0x1f, RZ ;  /* 0x0000001f17047819 */ /* 0x000fc800000006ff */
[----:B------:R0:W1:Y:S01]  /*14630*/  SYNCS.PHASECHK.TRANS64.TRYWAIT P2, [R11+URZ+0x16850], R4 ;  /* 0x016850040b0075a7 */ /* 0x000062000804017f */
[----:B------:R-:W-:Y:S05]  /*14640*/  @!P0 BRA `(.L_x_1503) ;  /* 0x0000000000048947 */ /* 0x000fea0003800000 */
[----:B------:R-:W-:Y:S01]  /*14650*/  BPT.TRAP 0x1 ;  /* 0x000000040000795c */ /* 0x000fe20000300000 */
.L_x_1503:
[----:B------:R-:W-:-:S05]  /*14660*/  VIADD R2, R2, 0x400 ;  /* 0x0000040002027836 */ /* 0x000fca0000000000 */
[----:B------:R-:W-:-:S04]  /*14670*/  SHF.R.U32.HI R2, RZ, 0x4, R2 ;  /* 0x00000004ff027819 */ /* 0x000fc80000011602 */
[----:B------:R-:W-:Y:S01]  /*14680*/  LOP3.LUT R9, R2, 0x3fff, RZ, 0xc0, !PT ;  /* 0x00003fff02097812 */ /* 0x000fe200078ec0ff */
[----:B-1----:R-:W-:Y:S06]  /*14690*/  @P2 BRA `(.L_x_1504) ;  /* 0x0000000000082947 */ /* 0x002fec0003800000 */
[----:B------:R-:W1:Y:S02]  /*146a0*/  SYNCS.PHASECHK.TRANS64.TRYWAIT P0, [R11+URZ+0x16850], R4 ;  /* 0x016850040b0075a7 */ /* 0x000e64000800017f */
[----:B-1----:R-:W-:Y:S05]  /*146b0*/  @!P0 BRA `(.L_x_1505) ;  /* 0x0000009c002c8947 */ /* 0x002fea0003800000 */
.L_x_1504:
[----:B------:R-:W-:Y:S01]  /*146c0*/  IMAD R8, R16, 0x400, R9 ;  /* 0x0000040010087824 */ /* 0x000fe200078e0209 */
[----:B------:R-:W2:Y:S01]  /*146d0*/  LDL.LU R24, [R1+0x48] ;  /* 0x0000480001187983 */ /* 0x000ea20000300800 */
[----:B------:R-:W-:Y:S01]  /*146e0*/  IMAD.MOV.U32 R9, RZ, RZ, 0x40000040 ;  /* 0x40000040ff097424 */ /* 0x000fe200078e00ff */
[----:B------:R-:W-:Y:S05]  /*146f0*/  WARPSYNC.ALL ;  /* 0x0000000000007948 */ /* 0x000fea0003800000 */
[C---:B------:R-:W-:Y:S01]  /*14700*/  R2UR UR6, R8.reuse ;  /* 0x00000000080672ca */ /* 0x040fe200000e0000 */
[----:B------:R-:W-:Y:S01]  /*14710*/  WARPGROUP.ARRIVE ;  /* 0x00000000000079c5 */ /* 0x000fe20000000000 */
[----:B------:R-:W-:Y:S01]  /*14720*/  R2UR UR7, R9 ;  /* 0x00000000090772ca */ /* 0x000fe200000e0000 */
[----:B------:R-:W-:Y:S01]  /*14730*/  VIADD R12, R8, 0x80 ;  /* 0x00000080080c7836 */ /* 0x000fe20000000000 */
[----:B------:R-:W0:Y:S01]  /*14740*/  SHFL.BFLY PT, R2, R5, 0x2, 0x1f ;  /* 0x0c401f0005027f89 */ /* 0x000e2200000e0000 */
[----:B------:R-:W-:Y:S01]  /*14750*/  IMAD.MOV.U32 R13, RZ, RZ, 0x40000040 ;  /* 0x40000040ff0d7424 */ /* 0x000fe200078e00ff */
[----:B------:R-:W-:Y:S01]  /*14760*/  CS2R R14, SRZ ;  /* 0x00000000000e7805 */ /* 0x000fe2000001ff00 */
[----:B------:R-:W-:Y:S01]  /*14770*/  IMAD.MOV.U32 R9, RZ, RZ, 0x40000040 ;  /* 0x40000040ff097424 */ /* 0x000fe200078e00ff */
[----:B------:R-:W3:Y:S01]  /*14780*/  SHFL.BFLY PT, R7, R6, 0x2, 0x1f ;  /* 0x0c401f0006077f89 */ /* 0x000ee200000e0000 */
[----:B------:R-:W-:-:S02]  /*14790*/  VIADD R16, R16, 0x1 ;  /* 0x0000000110107836 */ /* 0x000fc40000000000 */
[----:B------:R-:W-:Y:S02]  /*147a0*/  IMAD.U32 R10, RZ, RZ, UR41 ;  /* 0x00000029ff0a7e24 */ /* 0x000fe4000f8e00ff */
[----:B------:R-:W-:Y:S01]  /*147b0*/  IMAD.MOV.U32 R20, RZ, RZ, -0x800000 ;  /* 0xff800000ff147424 */ /* 0x000fe200078e00ff */
[----:B------:R-:W-:Y:S01]  /*147c0*/  ISETP.NE.AND P2, PT, R16, 0x2, PT ;  /* 0x000000021000780c */ /* 0x000fe20003f45270 */
[----:B------:R-:W-:Y:S01]  /*147d0*/  HGMMA.64x64x16.F32 R88, R148, gdesc[UR4].tnspB, R88, gsb0 ;  /* 0x40e0000494587df0 */ /* 0x000fe20008000858 */
[----:B------:R-:W-:Y:S01]  /*147e0*/  R2UR UR6, R12 ;  /* 0x000000000c0672ca */ /* 0x000fe200000e0000 */
[----:B------:R-:W-:Y:S01]  /*147f0*/  VIADD R12, R8, 0x100 ;  /* 0x00000100080c7836 */ /* 0x000fe20000000000 */
[----:B------:R-:W-:Y:S01]  /*14800*/  R2UR UR7, R13 ;  /* 0x000000000d0772ca */ /* 0x000fe200000e0000 */
[----:B------:R-:W-:Y:S01]  /*14810*/  IMAD.MOV.U32 R13, RZ, RZ, 0x40000040 ;  /* 0x40000040ff0d7424 */ /* 0x000fe200078e00ff */
[----:B------:R-:W-:Y:S01]  /*14820*/  SEL R16, R16, RZ, P2 ;  /* 0x000000ff10107207 */ /* 0x000fe20001000000 */
[----:B------:R-:W-:-:S02]  /*14830*/  IMAD.MOV.U32 R21, RZ, RZ, -0x800000 ;  /* 0xff800000ff157424 */ /* 0x000fc400078e00ff */
[----:B01----:R-:W-:Y:S01]  /*14840*/  FADD.FTZ R4, R2, R5 ;  /* 0x0000000502047221 */ /* 0x003fe20000010000 */
[----:B---3--:R-:W-:-:S05]  /*14850*/  FADD.FTZ R7, R7, R6 ;  /* 0x0000000607077221 */ /* 0x008fca0000010000 */
[----:B------:R-:W0:Y:S01]  /*14860*/  SHFL.BFLY PT, R2, R7, 0x1, 0x1f ;  /* 0x0c201f0007027f89 */ /* 0x000e2200000e0000 */
[----:B------:R-:W-:Y:S02]  /*14870*/  WARPGROUP.DEPBAR.LE gsb0, 0x0 ;  /* 0x00008000000079c5 */ /* 0x000fe40000010000 */
[----:B------:R-:W-:-:S06]  /*14880*/  WARPGROUP.ARRIVE ;  /* 0x00000000000079c5 */ /* 0x000fcc0000000000 */
[----:B------:R-:W-:Y:S01]  /*14890*/  HGMMA.64x64x16.F32 R88, R144, gdesc[UR4].tnspB, R88, gsb0 ;  /* 0x40e0000490587df0 */ /* 0x000fe20008000858 */
[----:B------:R-:W-:Y:S01]  /*148a0*/  R2UR UR6, R12 ;  /* 0x000000000c0672ca */ /* 0x000fe200000e0000 */
[----:B------:R-:W-:Y:S01]  /*148b0*/  VIADD R12, R8, 0x180 ;  /* 0x00000180080c7836 */ /* 0x000fe20000000000 */
[----:B------:R-:W-:Y:S01]  /*148c0*/  R2UR UR7, R13 ;  /* 0x000000000d0772ca */ /* 0x000fe200000e0000 */
[----:B------:R-:W-:Y:S01]  /*148d0*/  IMAD.MOV.U32 R13, RZ, RZ, 0x40000040 ;  /* 0x40000040ff0d7424 */ /* 0x000fe200078e00ff */
[----:B------:R-:W-:Y:S02]  /*148e0*/  WARPGROUP.DEPBAR.LE gsb0, 0x0 ;  /* 0x00008000000079c5 */ /* 0x000fe40000010000 */
[----:B------:R-:W-:-:S09]  /*148f0*/  WARPGROUP.ARRIVE ;  /* 0x00000000000079c5 */ /* 0x000fd20000000000 */
        /* <DEDUP_REMOVED lines=11> */
[----:B------:R-:W-:Y:S02]  /*149b0*/  IMAD.MOV.U32 R13, RZ, RZ, 0x40000040 ;  /* 0x40000040ff0d7424 */ /* 0x000fe400078e00ff */
[----:B--2---:R-:W-:-:S05]  /*149c0*/  VIADD R24, R24, 0x1 ;  /* 0x0000000118187836 */ /* 0x004fca0000000000 */
[----:B------:R-:W-:Y:S01]  /*149d0*/  STL [R1+0x48], R24 ;  /* 0x0000481801007387 */ /* 0x000fe20000100800 */
[----:B------:R-:W-:Y:S02]  /*149e0*/  WARPGROUP.DEPBAR.LE gsb0, 0x0 ;  /* 0x00008000000079c5 */ /* 0x000fe40000010000 */
[----:B------:R-:W-:-:S06]  /*149f0*/  WARPGROUP.ARRIVE ;  /* 0x00000000000079c5 */ /* 0x000fcc0000000000 */
[----:B------:R-:W-:Y:S01]  /*14a00*/  HGMMA.64x64x16.F32 R88, R132, gdesc[UR4].tnspB, R88, gsb0 ;  /* 0x40e0000484587df0 */ /* 0x000fe20008000858 */
[----:B------:R-:W-:Y:S01]  /*14a10*/  R2UR UR6, R12 ;  /* 0x000000000c0672ca */ /* 0x000fe200000e0000 */
[C---:B------:R-:W-:Y:S01]  /*14a20*/  VIADD R12, R8.reuse, 0x300 ;  /* 0x00000300080c7836 */ /* 0x040fe20000000000 */
[----:B------:R-:W-:Y:S01]  /*14a30*/  R2UR UR7, R13 ;  /* 0x000000000d0772ca */ /* 0x000fe200000e0000 */
[----:B------:R-:W-:Y:S02]  /*14a40*/  IMAD.MOV.U32 R13, RZ, RZ, 0x40000040 ;  /* 0x40000040ff0d7424 */ /* 0x000fe400078e00ff */
[----:B------:R-:W-:Y:S01]  /*14a50*/  VIADD R8, R8, 0x380 ;  /* 0x0000038008087836 */ /* 0x000fe20000000000 */
[----:B------:R-:W-:Y:S02]  /*14a60*/  WARPGROUP.DEPBAR.LE gsb0, 0x0 ;  /* 0x00008000000079c5 */ /* 0x000fe40000010000 */
[----:B------:R-:W-:-:S07]  /*14a70*/  WARPGROUP.ARRIVE ;  /* 0x00000000000079c5 */ /* 0x000fce0000000000 */
[----:B------:R-:W-:Y:S01]  /*14a80*/  HGMMA.64x64x16.F32 R88, R128, gdesc[UR4].tnspB, R88, gsb0 ;  /* 0x40e0000480587df0 */ /* 0x000fe20008000858 */
[----:B------:R-:W-:Y:S02]  /*14a90*/  R2UR UR6, R12 ;  /* 0x000000000c0672ca */ /* 0x000fe400000e0000 */
[----:B------:R-:W-:Y:S01]  /*14aa0*/  R2UR UR7, R13 ;  /* 0x000000000d0772ca */ /* 0x000fe200000e0000 */
[----:B------:R-:W-:Y:S02]  /*14ab0*/  WARPGROUP.DEPBAR.LE gsb0, 0x0 ;  /* 0x00008000000079c5 */ /* 0x000fe40000010000 */
[----:B------:R-:W-:-:S10]  /*14ac0*/  WARPGROUP.ARRIVE ;  /* 0x00000000000079c5 */ /* 0x000fd40000000000 */
[----:B------:R-:W-:Y:S01]  /*14ad0*/  HGMMA.64x64x16.F32 R88, R124, gdesc[UR4].tnspB, R88, gsb0 ;  /* 0x40e000047c587df0 */ /* 0x000fe20008000858 */
[----:B------:R-:W-:Y:S01]  /*14ae0*/  R2UR UR6, R8 ;  /* 0x00000000080672ca */ /* 0x000fe200000e0000 */
[----:B0-----:R-:W-:Y:S01]  /*14af0*/  FADD.FTZ R8, R7, R2 ;  /* 0x0000000207087221 */ /* 0x001fe20000010000 */
[----:B------:R-:W-:Y:S02]  /*14b00*/  R2UR UR7, R9 ;  /* 0x00000000090772ca */ /* 0x000fe400000e0000 */
[----:B------:R-:W0:Y:S01]  /*14b10*/  SHFL.BFLY PT, R9, R4, 0x1, 0x1f ;  /* 0x0c201f0004097f89 */ /* 0x000e2200000e0000 */
[----:B------:R-:W-:Y:S02]  /*14b20*/  SEL R2, RZ, 0x1, P2 ;  /* 0x00000001ff027807 */ /* 0x000fe40001000000 */
[----:B------:R-:W-:Y:S02]  /*14b30*/  FSETP.NE.FTZ.AND P0, PT, R8, RZ, PT ;  /* 0x000000ff0800720b */ /* 0x000fe40003f15000 */
[----:B------:R-:W-:Y:S01]  /*14b40*/  LOP3.LUT R23, R23, R2, RZ, 0x3c, !PT ;  /* 0x0000000217177212 */ /* 0x000fe200078e3cff */
[----:B------:R-:W-:-:S10]  /*14b50*/  IMAD.U32 R2, RZ, RZ, UR41 ;  /* 0x00000029ff027e24 */ /* 0x000fd4000f8e00ff */
[----:B------:R-:W1:Y:S01]  /*14b60*/  @P0 MUFU.LG2 R5, R8 ;  /* 0x0000000800050308 */ /* 0x000e620000000c00 */
[----:B------:R-:W-:Y:S01]  /*14b70*/  @P0 FMUL.FTZ R2, R2, 0.69314718246459960938 ;  /* 0x3f31721802020820 */ /* 0x000fe20000410000 */
[----:B0-----:R-:W-:Y:S01]  /*14b80*/  FADD.FTZ R9, R4, R9 ;  /* 0x0000000904097221 */ /* 0x001fe20000010000 */
[----:B------:R-:W-:-:S05]  /*14b90*/  @!P1 VIADD R4, R11, 0x16860 ;  /* 0x000168600b049836 */ /* 0x000fca0000000000 */
[----:B------:R-:W-:Y:S01]  /*14ba0*/  @P0 MUFU.RCP R14, R8 ;  /* 0x00000008000e0308 */ /* 0x000fe20000001000 */
[----:B------:R-:W-:Y:S02]  /*14bb0*/  FSETP.NE.FTZ.AND P3, PT, R9, RZ, PT ;  /* 0x000000ff0900720b */ /* 0x000fe40003f75000 */
[----:B------:R-:W-:Y:S01]  /*14bc0*/  @!P1 PRMT R4, RZ, 0x654, R4 ;  /* 0x00000654ff049816 */ /* 0x000fe20000000004 */
[----:B-1----:R-:W-:-:S04]  /*14bd0*/  @P0 FMUL.FTZ R5, R5, 0.69314718246459960938 ;  /* 0x3f31721805050820 */ /* 0x002fc80000410000 */
[----:B------:R-:W-:Y:S01]  /*14be0*/  @P0 FFMA.FTZ R21, R2, R3, R5 ;  /* 0x0000000302150223 */ /* 0x000fe20000010005 */
[----:B------:R-:W-:-:S05]  /*14bf0*/  PLOP3.LUT P0, PT, PT, PT, PT, 0x8, 0x0 ;  /* 0x000000000000781c */ /* 0x000fca0003f0e170 */
[----:B------:R-:W0:Y:S01]  /*14c00*/  @P3 MUFU.LG2 R6, R9 ;  /* 0x0000000900063308 */ /* 0x000e220000000c00 */
[----:B------:R-:W-:-:S07]  /*14c10*/  @P3 FMUL.FTZ R10, R10, 0.69314718246459960938 ;  /* 0x3f3172180a0a3820 */ /* 0x000fce0000410000 */
[----:B------:R-:W1:Y:S01]  /*14c20*/  @P3 MUFU.RCP R15, R9 ;  /* 0x00000009000f3308 */ /* 0x000e620000001000 */
[----:B0-----:R-:W-:-:S04]  /*14c30*/  @P3 FMUL.FTZ R7, R6, 0.69314718246459960938 ;  /* 0x3f31721806073820 */ /* 0x001fc80000410000 */
[----:B------:R-:W-:Y:S01]  /*14c40*/  @P3 FFMA.FTZ R20, R10, R0, R7 ;  /* 0x000000000a143223 */ /* 0x000fe20000010007 */
[----:B------:R-:W-:Y:S02]  /*14c50*/  WARPGROUP.DEPBAR.LE gsb0, 0x0 ;  /* 0x00008000000079c5 */ /* 0x000fe40000010000 */
[----:B------:R-:W-:-:S06]  /*14c60*/  WARPGROUP.ARRIVE ;  /* 0x00000000000079c5 */ /* 0x000fcc0000000000 */
[----:B------:R-:W-:Y:S03]  /*14c70*/  HGMMA.64x64x16.F32 R88, R120, gdesc[UR4].tnspB, R88, gsb0 ;  /* 0x40e0000478587df0 */ /* 0x000fe60008000858 */
[----:B------:R-:W-:Y:S02]  /*14c80*/  WARPGROUP.DEPBAR.LE gsb0, 0x0 ;  /* 0x00008000000079c5 */ /* 0x000fe40000010000 */
[----:B------:R0:W-:Y:S01]  /*14c90*/  @!P1 SYNCS.ARRIVE.TRANS64.RED.A1T0 RZ, [R4+URZ], RZ ;  /* 0x000000ff04ff99a7 */ /* 0x0001e2000810043f */
        /* <DEDUP_REMOVED lines=31> */
[----:B0-----:R-:W-:-:S07]  /*14e90*/  FMUL.FTZ R15, R119, R15 ;  /* 0x0000000f770f7220 */ /* 0x001fce0000410000 */
.L_x_1398:
[----:B------:R-:W0:Y:S01]  /*14ea0*/  S2R R0, SR_TID.X ;  /* 0x0000000000007919 */ /* 0x000e220000002100 */
[----:B------:R-:W-:Y:S05]  /*14eb0*/  WARPSYNC.ALL ;  /* 0x0000000000007948 */ /* 0x000fea0003800000 */
[----:B------:R-:W1:Y:S08]  /*14ec0*/  S2UR UR5, SR_CgaCtaId ;  /* 0x00000000000579c3 */ /* 0x000e700000008800 */
[----:B------:R-:W-:Y:S06]  /*14ed0*/  BAR.SYNC.DEFER_BLOCKING 0x5, 0x200 ;  /* 0x0148000000007b1d */ /* 0x000fec0000010000 */
[----:B------:R-:W-:Y:S01]  /*14ee0*/  UMOV UR4, 0x400 ;  /* 0x0000040000047882 */ /* 0x000fe20000000000 */
[----:B------:R-:W-:Y:S01]  /*14ef0*/  BSSY B0, `(.L_x_1506) ;  /* 0x000018c000007945 */ /* 0x000fe20003800000 */
[----:B-1----:R-:W-:Y:S01]  /*14f00*/  ULEA UR4, UR5, UR4, 0x18 ;  /* 0x0000000405047291 */ /* 0x002fe2000f8ec03f */
[----:B0-----:R-:W-:-:S05]  /*14f10*/  VIADD R44, R0, 0xffffff80 ;  /* 0xffffff80002c7836 */ /* 0x001fca0000000000 */
[----:B------:R-:W-:Y:S01]  /*14f20*/  IMAD.U32 R2, RZ, RZ, UR4 ;  /* 0x00000004ff027e24 */ /* 0x000fe2000f8e00ff */
[----:B------:R-:W-:-:S04]  /*14f30*/  SHF.R.S32.HI R0, RZ, 0x1f, R44 ;  /* 0x0000001fff007819 */ /* 0x000fc8000001142c */
[----:B------:R-:W-:Y:S01]  /*14f40*/  LEA.HI R0, R0, R44, RZ, 0x3 ;  /* 0x0000002c00007211 */ /* 0x000fe200078f18ff */
[----:B------:R0:W1:Y:S03]  /*14f50*/  LDS.128 R32, [R2+0x168d0] ;  /* 0x0168d00002207984 */ /* 0x0000660000000c00 */
[----:B------:R-:W-:Y:S02]  /*14f60*/  LOP3.LUT R3, R0, 0xfffffff8, RZ, 0xc0, !PT ;  /* 0xfffffff800037812 */ /* 0x000fe400078ec0ff */
[----:B------:R-:W-:-:S03]  /*14f70*/  SHF.R.S32.HI R30, RZ, 0x3, R0 ;  /* 0x00000003ff1e7819 */ /* 0x000fc60000011400 */
[----:B------:R-:W-:-:S04]  /*14f80*/  IMAD.IADD R3, R44, 0x1, -R3 ;  /* 0x000000012c037824 */ /* 0x000fc800078e0a03 */
[----:B------:R-:W-:-:S05]  /*14f90*/  IMAD.SHL.U32 R29, R3, 0x8, RZ ;  /* 0x00000008031d7824 */ /* 0x000fca00078e00ff */
[----:B------:R-:W-:Y:S01]  /*14fa0*/  SHF.R.S32.HI R28, RZ, 0x1f, R29 ;  /* 0x0000001fff1c7819 */ /* 0x000fe2000001141d */
[----:B------:R-:W-:Y:S06]  /*14fb0*/  BAR.ARV 0x4, 0x200 ;  /* 0x0108000000007b1d */ /* 0x000fec0000002000 */
[----:B0-----:R-:W-:Y:S05]  /*14fc0*/  @P0 BRA `(.L_x_1507) ;  /* 0x0000000c00ac0947 */ /* 0x001fea0003800000 */
[----:B------:R-:W2:Y:S04]  /*14fd0*/  LDL R4, [R1+0x54] ;  /* 0x0000540001047983 */ /* 0x000ea80000100800 */
[----:B------:R-:W3:Y:S01]  /*14fe0*/  LDL R41, [R1+0x44] ;  /* 0x0000440001297983 */ /* 0x000ee20000100800 */
[----:B------:R-:W0:Y:S01]  /*14ff0*/  S2R R5, SR_SWINHI ;  /* 0x0000000000057919 */ /* 0x000e220000002f00 */
[----:B------:R-:W-:Y:S05]  /*15000*/  WARPSYNC.ALL ;  /* 0x0000000000007948 */ /* 0x000fea0003800000 */
[----:B------:R-:W-:Y:S01]  /*15010*/  F2FP.F16.F32.PACK_AB R10, R10, R27 ;  /* 0x0000001b0a0a723e */ /* 0x000fe200000000ff */
[----:B------:R-:W-:Y:S01]  /*15020*/  ULDC.64 UR4, c[0x0][0xc00] ;  /* 0x0003000000047ab9 */ /* 0x000fe20000000a00 */
[----:B------:R-:W3:Y:S01]  /*15030*/  LDC.64 R26, c[0x0][0xc00] ;  /* 0x00030000ff1a7b82 */ /* 0x000ee20000000a00 */
[----:B------:R-:W4:Y:S04]  /*15040*/  LDL R40, [R1+0x28] ;  /* 0x0000280001287983 */ /* 0x000f280000100800 */
[----:B------:R-:W4:Y:S01]  /*15050*/  LDL R44, [R1+0x18] ;  /* 0x00001800012c7983 */ /* 0x000f220000100800 */
[----:B-----5:R-:W-:-:S02]  /*15060*/  MOV R24, R2 ;  /* 0x0000000200187202 */ /* 0x020fc40000000f00 */
[----:B0-----:R-:W-:Y:S02]  /*15070*/  MOV R25, R5 ;  /* 0x0000000500197202 */ /* 0x001fe40000000f00 */
[----:B------:R-:W-:Y:S02]  /*15080*/  F2FP.F16.F32.PACK_AB R11, R11, R94 ;  /* 0x0000005e0b0b723e */ /* 0x000fe400000000ff */
[----:B------:R-:W-:Y:S02]  /*15090*/  F2FP.F16.F32.PACK_AB R14, R14, R31 ;  /* 0x0000001f0e0e723e */ /* 0x000fe400000000ff */
[----:B------:R-:W-:Y:S01]  /*150a0*/  F2FP.F16.F32.PACK_AB R15, R15, R118 ;  /* 0x000000760f0f723e */ /* 0x000fe200000000ff */
[----:B------:R-:W-:Y:S01]  /*150b0*/  IMAD.MOV.U32 R31, RZ, RZ, RZ ;  /* 0x000000ffff1f7224 */ /* 0x000fe200078e00ff */
[----:B------:R-:W-:Y:S01]  /*150c0*/  BAR.SYNC.DEFER_BLOCKING 0x1, 0x180 ;  /* 0x0046000000007b1d */ /* 0x000fe20000010000 */
[----:B--2---:R-:W-:-:S03]  /*150d0*/  IMAD.WIDE R8, R4, 0x2, R24 ;  /* 0x0000000204087825 */ /* 0x004fc600078e0218 */
[C---:B------:R-:W-:Y:S02]  /*150e0*/  LOP3.LUT R5, R8.reuse, 0x380, RZ, 0xc0, !PT ;  /* 0x0000038008057812 */ /* 0x040fe400078ec0ff */
[C---:B------:R-:W-:Y:S02]  /*150f0*/  IADD3 R7, P1, R8.reuse, 0x40, RZ ;  /* 0x0000004008077810 */ /* 0x040fe40007f3e0ff */
[C---:B------:R-:W-:Y:S02]  /*15100*/  IADD3 R37, P0, R8.reuse, 0x60, RZ ;  /* 0x0000006008257810 */ /* 0x040fe40007f1e0ff */
[----:B------:R-:W-:Y:S02]  /*15110*/  SHF.R.U64 R5, R5, 0x3, RZ ;  /* 0x0000000305057819 */ /* 0x000fe400000012ff */
[----:B------:R-:W-:Y:S02]  /*15120*/  IADD3 R13, P2, R8, 0x20, RZ ;  /* 0x00000020080d7810 */ /* 0x000fe40007f5e0ff */
[----:B------:R-:W-:-:S02]  /*15130*/  LOP3.LUT R6, R7, 0x380, RZ, 0xc0, !PT ;  /* 0x0000038007067812 */ /* 0x000fc400078ec0ff */
[----:B------:R-:W-:Y:S01]  /*15140*/  LOP3.LUT R8, R5, R8, RZ, 0x3c, !PT ;  /* 0x0000000805087212 */ /* 0x000fe200078e3cff */
[--C-:B------:R-:W-:Y:S01]  /*15150*/  IMAD.X R5, RZ, RZ, R9.reuse, P0 ;  /* 0x000000ffff057224 */ /* 0x100fe200000e0609 */
[----:B------:R-:W-:Y:S02]  /*15160*/  ISETP.NE.U32.AND P0, PT, RZ, UR4, PT ;  /* 0x00000004ff007c0c */ /* 0x000fe4000bf05070 */
[----:B------:R-:W-:Y:S02]  /*15170*/  SHF.R.U64 R6, R6, 0x3, RZ ;  /* 0x0000000306067819 */ /* 0x000fe400000012ff */
[----:B------:R-:W-:Y:S01]  /*15180*/  ISETP.NE.AND.EX P0, PT, RZ, UR5, PT, P0 ;  /* 0x00000005ff007c0c */ /* 0x000fe2000bf05300 */
[----:B------:R-:W-:Y:S01]  /*15190*/  ULDC.64 UR4, c[0x0][0xc08] ;  /* 0x0003020000047ab9 */ /* 0x000fe20000000a00 */
[----:B------:R-:W-:Y:S01]  /*151a0*/  LOP3.LUT R6, R6, R7, RZ, 0x3c, !PT ;  /* 0x0000000706067212 */ /* 0x000fe200078e3cff */
[----:B------:R-:W-:Y:S01]  /*151b0*/  IMAD.X R7, RZ, RZ, R9, P1 ;  /* 0x000000ffff077224 */ /* 0x000fe200008e0609 */
[----:B------:R-:W-:-:S02]  /*151c0*/  LOP3.LUT R12, R13, 0x380, RZ, 0xc0, !PT ;  /* 0x000003800d0c7812 */ /* 0x000fc400078ec0ff */
[----:B------:R-:W-:Y:S02]  /*151d0*/  ISETP.NE.U32.AND P1, PT, RZ, UR4, PT ;  /* 0x00000004ff007c0c */ /* 0x000fe4000bf25070 */
[----:B------:R-:W-:Y:S02]  /*151e0*/  LOP3.LUT R4, R37, 0x380, RZ, 0xc0, !PT ;  /* 0x0000038025047812 */ /* 0x000fe400078ec0ff */
[----:B------:R-:W-:Y:S02]  /*151f0*/  SHF.R.U64 R12, R12, 0x3, RZ ;  /* 0x000000030c0c7819 */ /* 0x000fe400000012ff */
[----:B------:R-:W-:Y:S02]  /*15200*/  ISETP.NE.AND.EX P1, PT, RZ, UR5, PT, P1 ;  /* 0x00000005ff007c0c */ /* 0x000fe4000bf25310 */
[----:B------:R-:W-:Y:S02]  /*15210*/  SHF.R.U64 R4, R4, 0x3, RZ ;  /* 0x0000000304047819 */ /* 0x000fe400000012ff */
[----:B------:R-:W-:Y:S01]  /*15220*/  LOP3.LUT R12, R12, R13, RZ, 0x3c, !PT ;  /* 0x0000000d0c0c7212 */ /* 0x000fe200078e3cff */
[----:B------:R-:W-:Y:S01]  /*15230*/  IMAD.X R13, RZ, RZ, R9, P2 ;  /* 0x000000ffff0d7224 */ /* 0x000fe200010e0609 */
[----:B------:R-:W-:-:S02]  /*15240*/  MOV R0, R8 ;  /* 0x0000000800007202 */ /* 0x000fc40000000f00 */
[----:B------:R-:W-:Y:S02]  /*15250*/  LOP3.LUT R4, R4, R37, RZ, 0x3c, !PT ;  /* 0x0000002504047212 */ /* 0x000fe400078e3cff */
[----:B------:R-:W-:Y:S02]  /*15260*/  F2FP.F16.F32.PACK_AB R8, R89, R88 ;  /* 0x000000585908723e */ /* 0x000fe400000000ff */
[----:B------:R-:W-:Y:S02]  /*15270*/  F2FP.F16.F32.PACK_AB R9, R91, R90 ;  /* 0x0000005a5b09723e */ /* 0x000fe400000000ff */
[----:B-1----:R-:W-:Y:S02]  /*15280*/  MOV R32, R4 ;  /* 0x0000000400207202 */ /* 0x002fe40000000f00 */
[----:B------:R-:W-:Y:S01]  /*15290*/  MOV R38, R6 ;  /* 0x0000000600267202 */ /* 0x000fe20000000f00 */
[----:B------:R0:W-:Y:S01]  /*152a0*/  STSM.16.M88.4 [R0], R8 ;  /* 0x0000000800007844 */ /* 0x0001e20000000200 */
[----:B------:R-:W-:-:S02]  /*152b0*/  MOV R39, R12 ;  /* 0x0000000c00277202 */ /* 0x000fc40000000f00 */
[----:B------:R-:W-:Y:S02]  /*152c0*/  F2FP.F16.F32.PACK_AB R4, R97, R96 ;  /* 0x000000606104723e */ /* 0x000fe400000000ff */
[----:B------:R-:W-:Y:S02]  /*152d0*/  F2FP.F16.F32.PACK_AB R5, R99, R98 ;  /* 0x000000626305723e */ /* 0x000fe400000000ff */
[----:B------:R-:W-:Y:S02]  /*152e0*/  F2FP.F16.F32.PACK_AB R6, R101, R100 ;  /* 0x000000646506723e */ /* 0x000fe400000000ff */
[----:B------:R-:W-:Y:S01]  /*152f0*/  F2FP.F16.F32.PACK_AB R7, R103, R102 ;  /* 0x000000666707723e */ /* 0x000fe200000000ff */
[----:B---3--:R-:W-:Y:S01]  /*15300*/  IMAD.WIDE R36, R41, 0x4, R26 ;  /* 0x0000000429247825 */ /* 0x008fe200078e021a */
[----:B------:R-:W-:Y:S01]  /*15310*/  F2FP.F16.F32.PACK_AB R12, R113, R112 ;  /* 0x00000070710c723e */ /* 0x000fe200000000ff */
[----:B------:R-:W1:Y:S01]  /*15320*/  @P1 LDC.64 R26, c[0x0][0xc08] ;  /* 0x00030200ff1a1b82 */ /* 0x000e620000000a00 */
[----:B------:R-:W-:-:S02]  /*15330*/  F2FP.F16.F32.PACK_AB R13, R115, R114 ;  /* 0x00000072730d723e */ /* 0x000fc400000000ff */
[----:B0-----:R-:W-:Y:S02]  /*15340*/  F2FP.F16.F32.PACK_AB R8, R105, R104 ;  /* 0x000000686908723e */ /* 0x001fe400000000ff */
[----:B------:R-:W-:Y:S02]  /*15350*/  F2FP.F16.F32.PACK_AB R9, R107, R106 ;  /* 0x0000006a6b09723e */ /* 0x000fe400000000ff */
[----:B------:R-:W-:Y:S02]  /*15360*/  F2FP.F16.F32.PACK_AB R10, R109, R108 ;  /* 0x0000006c6d0a723e */ /* 0x000fe400000000ff */
[----:B------:R-:W-:Y:S01]  /*15370*/  F2FP.F16.F32.PACK_AB R11, R111, R110 ;  /* 0x0000006e6f0b723e */ /* 0x000fe200000000ff */
[----:B------:R1:W-:Y:S01]  /*15380*/  STSM.16.M88.4 [R39], R4 ;  /* 0x0000000427007844 */ /* 0x0003e20000000200 */
[----:B------:R-:W-:Y:S01]  /*15390*/  ULDC UR4, c[0x0][0xa88] ;  /* 0x0002a20000047ab9 */ /* 0x000fe20000000800 */
[----:B------:R-:W0:Y:S02]  /*153a0*/  LDC R0, c[0x0][0xbe8] ;  /* 0x0002fa00ff007b82 */ /* 0x000e240000000800 */
[----:B------:R2:W-:Y:S04]  /*153b0*/  STSM.16.M88.4 [R38], R8 ;  /* 0x0000000826007844 */ /* 0x0005e80000000200 */
[----:B------:R4:W-:Y:S02]  /*153c0*/  STSM.16.M88.4 [R32], R12 ;  /* 0x0000000c20007844 */ /* 0x0009e40000000200 */
[----:B------:R-:W-:Y:S01]  /*153d0*/  BAR.SYNC.DEFER_BLOCKING 0x1, 0x180 ;  /* 0x0046000000007b1d */ /* 0x000fe20000010000 */
[----:B-1----:R-:W-:-:S04]  /*153e0*/  @P1 IMAD.WIDE R4, R41, 0x4, R26 ;  /* 0x0000000429041825 */ /* 0x002fc800078e021a */
[----:B--2---:R-:W-:Y:S01]  /*153f0*/  IMAD.U32 R9, RZ, RZ, UR4 ;  /* 0x00000004ff097e24 */ /* 0x004fe2000f8e00ff */
[----:B------:R1:W5:Y:S05]  /*15400*/  @P0 LDG.E R31, desc[UR38][R36.64] ;  /* 0x00000026241f0981 */ /* 0x00036a000c1e1900 */
[----:B------:R1:W5:Y:S01]  /*15410*/  @P1 LDG.E R9, desc[UR38][R4.64] ;  /* 0x0000002604091981 */ /* 0x000362000c1e1900 */
[----:B0-----:R-:W-:-:S13]  /*15420*/  ISETP.NE.AND P2, PT, R0, 0x1, PT ;  /* 0x000000010000780c */ /* 0x001fda0003f45270 */
[----:B------:R-:W0:Y:S08]  /*15430*/  @P2 LDC R6, c[0x0][0xbec] ;  /* 0x0002fb00ff062b82 */ /* 0x000e300000000800 */
[----:B------:R-:W2:Y:S01]  /*15440*/  @P2 LDC R11, c[0x0][0xbf0] ;  /* 0x0002fc00ff0b2b82 */ /* 0x000ea20000000800 */
[----:B----4-:R-:W-:Y:S01]  /*15450*/  IMAD.IADD R15, R40, 0x1, R44 ;  /* 0x00000001280f7824 */ /* 0x010fe200078e022c */
[----:B-1----:R-:W-:Y:S06]  /*15460*/  @P1 BRA `(.L_x_1508) ;  /* 0x0000000000101947 */ /* 0x002fec0003800000 */
[----:B------:R-:W-:Y:S05]  /*15470*/  @!P0 BRA `(.L_x_1508) ;  /* 0x00000000000c8947 */ /* 0x000fea0003800000 */
[----:B------:R-:W3:Y:S04]  /*15480*/  LDG.E R4, desc[UR38][R36.64] ;  /* 0x0000002624047981 */ /* 0x000ee8000c1e1900 */
[----:B-----5:R-:W3:Y:S02]  /*15490*/  LDG.E R9, desc[UR38][R36.64+0x4] ;  /* 0x0000042624097981 */ /* 0x020ee4000c1e1900 */
[----:B---3--:R-:W-:-:S07]  /*154a0*/  IMAD.IADD R9, R9, 0x1, -R4 ;  /* 0x0000000109097824 */ /* 0x008fce00078e0a04 */
.L_x_1508:
[----:B------:R-:W3:Y:S01]  /*154b0*/  LDL R12, [R1+0x50] ;  /* 0x00005000010c7983 */ /* 0x000ee20000100800 */
[----:B0-----:R-:W-:Y:S01]  /*154c0*/  @P2 IMAD.HI.U32 R4, R15, R6, RZ ;  /* 0x000000060f042227 */ /* 0x001fe200078e00ff */
[----:B------:R-:W-:Y:S02]  /*154d0*/  ULDC.64 UR4, c[0x0][0xb90] ;  /* 0x0002e40000047ab9 */ /* 0x000fe40000000a00 */
[----:B------:R-:W4:Y:S01]  /*154e0*/  LDL.LU R42, [R1+0x40] ;  /* 0x00004000012a7983 */ /* 0x000f220000300800 */
[----:B-----5:R-:W-:Y:S01]  /*154f0*/  SHF.R.S32.HI R37, RZ, 0x1f, R31 ;  /* 0x0000001fff257819 */ /* 0x020fe2000001141f */
[----:B------:R-:W-:Y:S01]  /*15500*/  IMAD.MOV.U32 R7, RZ, RZ, R15 ;  /* 0x000000ffff077224 */ /* 0x000fe200078e000f */
[----:B--2---:R-:W-:Y:S01]  /*15510*/  @P2 SHF.R.U32.HI R7, RZ, R11, R4 ;  /* 0x0000000bff072219 */ /* 0x004fe20000011604 */
[----:B------:R-:W0:Y:S01]  /*15520*/  S2R R14, SR_TID.X ;  /* 0x00000000000e7919 */ /* 0x000e220000002100 */
[----:B------:R-:W-:Y:S01]  /*15530*/  IMAD.MOV.U32 R36, RZ, RZ, R31 ;  /* 0x000000ffff247224 */ /* 0x000fe200078e001f */
[----:B------:R-:W-:Y:S01]  /*15540*/  SEL R43, R41, RZ, !P0 ;  /* 0x000000ff292b7207 */ /* 0x000fe20004000000 */
[----:B------:R-:W-:-:S02]  /*15550*/  IMAD R45, R9, R0, RZ ;  /* 0x00000000092d7224 */ /* 0x000fc400078e02ff */
[----:B------:R-:W-:Y:S02]  /*15560*/  IMAD.MOV R13, RZ, RZ, -R7 ;  /* 0x000000ffff0d7224 */ /* 0x000fe400078e0a07 */
[----:B0-----:R-:W-:-:S05]  /*15570*/  VIADD R26, R14, 0xffffff80 ;  /* 0xffffff800e1a7836 */ /* 0x001fca0000000000 */
[----:B------:R-:W-:-:S04]  /*15580*/  SHF.R.S32.HI R14, RZ, 0x1f, R26 ;  /* 0x0000001fff0e7819 */ /* 0x000fc8000001141a */
[----:B------:R-:W-:-:S04]  /*15590*/  LEA.HI R14, R14, R26, RZ, 0x7 ;  /* 0x0000001a0e0e7211 */ /* 0x000fc800078f38ff */
[----:B------:R-:W-:-:S05]  /*155a0*/  LOP3.LUT R14, R14, 0xffffff80, RZ, 0xc0, !PT ;  /* 0xffffff800e0e7812 */ /* 0x000fca00078ec0ff */
[----:B------:R-:W-:Y:S02]  /*155b0*/  IMAD.IADD R14, R26, 0x1, -R14 ;  /* 0x000000011a0e7824 */ /* 0x000fe400078e0a0e */
[----:B------:R-:W-:Y:S02]  /*155c0*/  IMAD R3, R3, 0x30, R30 ;  /* 0x0000003003037824 */ /* 0x000fe400078e021e */
[----:B---3--:R-:W-:Y:S01]  /*155d0*/  IMAD.IADD R12, R12, 0x1, R44 ;  /* 0x000000010c0c7824 */ /* 0x008fe200078e022c */
[----:B----4-:R-:W-:Y:S01]  /*155e0*/  SHF.R.S32.HI R40, RZ, 0x1f, R42 ;  /* 0x0000001fff287819 */ /* 0x010fe2000001142a */
[----:B------:R-:W-:-:S04]  /*155f0*/  IMAD.WIDE.U32 R4, R42, UR4, R36 ;  /* 0x000000042a047c25 */ /* 0x000fc8000f8e0024 */
[----:B------:R-:W-:-:S04]  /*15600*/  IMAD R6, R40, UR4, RZ ;  /* 0x0000000428067c24 */ /* 0x000fc8000f8e02ff */
[----:B------:R-:W-:Y:S01]  /*15610*/  IMAD R11, R42, UR5, R6 ;  /* 0x000000052a0b7c24 */ /* 0x000fe2000f8e0206 */
[----:B------:R-:W-:Y:S01]  /*15620*/  SHF.R.S32.HI R6, RZ, 0x1f, R41 ;  /* 0x0000001fff067819 */ /* 0x000fe20000011429 */
[----:B------:R-:W-:Y:S02]  /*15630*/  ULDC.64 UR4, c[0x0][0xb98] ;  /* 0x0002e60000047ab9 */ /* 0x000fe40000000a00 */
[----:B------:R-:W-:Y:S01]  /*15640*/  IMAD.IADD R5, R5, 0x1, R11 ;  /* 0x0000000105057824 */ /* 0x000fe200078e020b */
[----:B------:R-:W-:Y:S01]  /*15650*/  SEL R32, R6, RZ, !P0 ;  /* 0x000000ff06207207 */ /* 0x000fe20004000000 */
[----:B------:R-:W-:Y:S01]  /*15660*/  IMAD R11, R0, R13, R15 ;  /* 0x0000000d000b7224 */ /* 0x000fe200078e020f */
[----:B------:R-:W-:Y:S01]  /*15670*/  SHF.R.S32.HI R13, RZ, 0x1f, R7 ;  /* 0x0000001fff0d7819 */ /* 0x000fe20000011407 */
[----:B------:R-:W-:-:S03]  /*15680*/  IMAD.WIDE.U32 R4, R43, UR4, R4 ;  /* 0x000000042b047c25 */ /* 0x000fc6000f8e0004 */
[----:B------:R-:W-:Y:S01]  /*15690*/  SHF.R.S32.HI R6, RZ, 0x1f, R11 ;  /* 0x0000001fff067819 */ /* 0x000fe2000001140b */
[----:B------:R-:W-:Y:S01]  /*156a0*/  IMAD R8, R32, UR4, RZ ;  /* 0x0000000420087c24 */ /* 0x000fe2000f8e02ff */
[----:B------:R-:W-:-:S03]  /*156b0*/  IADD3 R4, P0, R7, R4, RZ ;  /* 0x0000000407047210 */ /* 0x000fc60007f1e0ff */
[----:B------:R-:W-:Y:S01]  /*156c0*/  IMAD R8, R43, UR5, R8 ;  /* 0x000000052b087c24 */ /* 0x000fe2000f8e0208 */
[----:B------:R-:W-:Y:S02]  /*156d0*/  ULDC.64 UR4, c[0x0][0xb88] ;  /* 0x0002e20000047ab9 */ /* 0x000fe40000000a00 */
[----:B------:R-:W-:Y:S02]  /*156e0*/  IMAD R6, R6, UR4, RZ ;  /* 0x0000000406067c24 */ /* 0x000fe4000f8e02ff */
[----:B------:R-:W-:Y:S01]  /*156f0*/  IADD3.X R5, R13, R5, R8, P0, !PT ;  /* 0x000000050d057210 */ /* 0x000fe200007fe408 */
[----:B------:R-:W-:Y:S02]  /*15700*/  VIADD R8, R12, 0x8 ;  /* 0x000000080c087836 */ /* 0x000fe40000000000 */
[C---:B------:R-:W-:Y:S02]  /*15710*/  IMAD R7, R11.reuse, UR5, R6 ;  /* 0x000000050b077c24 */ /* 0x040fe4000f8e0206 */
[----:B------:R-:W-:Y:S01]  /*15720*/  IMAD.WIDE.U32 R4, R11, UR4, R4 ;  /* 0x000000040b047c25 */ /* 0x000fe2000f8e0004 */
[----:B------:R-:W-:-:S03]  /*15730*/  ULDC.64 UR4, c[0x0][0xb50] ;  /* 0x0002d40000047ab9 */ /* 0x000fc60000000a00 */
[----:B------:R-:W-:Y:S01]  /*15740*/  IMAD.IADD R5, R5, 0x1, R7 ;  /* 0x0000000105057824 */ /* 0x000fe200078e0207 */
[----:B------:R-:W-:-:S04]  /*15750*/  LEA R10, P0, R4, UR4, 0x2 ;  /* 0x00000004040a7c11 */ /* 0x000fc8000f8010ff */
[----:B------:R-:W-:Y:S01]  /*15760*/  LEA.HI.X R11, R4, UR5, R5, 0x2, P0 ;  /* 0x00000005040b7c11 */ /* 0x000fe200080f1405 */
[----:B------:R-:W-:Y:S01]  /*15770*/  IMAD R5, R30, 0x40, R29 ;  /* 0x000000401e057824 */ /* 0x000fe200078e021d */
[----:B------:R-:W-:Y:S01]  /*15780*/  SHFL.IDX PT, R6, R10, RZ, 0x1c1f ;  /* 0x001c1fff0a067589 */ /* 0x000fe200000e0000 */
[----:B------:R-:W-:Y:S01]  /*15790*/  LOP3.LUT P0, RZ, R14, 0x3, RZ, 0xc0, !PT ;  /* 0x000000030eff7812 */ /* 0x000fe2000780c0ff */
[----:B------:R-:W-:Y:S01]  /*157a0*/  ULDC.64 UR4, c[0x0][0xaa0] ;  /* 0x0002a80000047ab9 */ /* 0x000fe20000000a00 */
[----:B------:R-:W-:Y:S01]  /*157b0*/  IMAD.WIDE R4, R5, 0x2, R24 ;  /* 0x0000000205047825 */ /* 0x000fe200078e0218 */
[----:B------:R-:W0:Y:S01]  /*157c0*/  SHFL.IDX PT, R7, R11, RZ, 0x1c1f ;  /* 0x001c1fff0b077589 */ /* 0x000e2200000e0000 */
[-C--:B------:R-:W-:Y:S02]  /*157d0*/  ISETP.GE.OR P1, PT, R12, R45.reuse, P0 ;  /* 0x0000002d0c00720c */ /* 0x080fe40000726670 */
[----:B------:R-:W-:Y:S01]  /*157e0*/  ISETP.GE.OR P0, PT, R8, R45, P0 ;  /* 0x0000002d0800720c */ /* 0x000fe20000706670 */
[----:B------:R-:W-:Y:S01]  /*157f0*/  SHFL.IDX PT, R38, R10, 0x1, 0x1c1f ;  /* 0x003c1f000a267f89 */ /* 0x000fe200000e0000 */
[----:B------:R-:W-:-:S02]  /*15800*/  IADD3 R13, P3, R4, 0x1800, RZ ;  /* 0x00001800040d7810 */ /* 0x000fc40007f7e0ff */
[C---:B------:R-:W-:Y:S01]  /*15810*/  IADD3 R25, P4, R4.reuse, 0x3000, RZ ;  /* 0x0000300004197810 */ /* 0x040fe20007f9e0ff */
[----:B------:R-:W1:Y:S01]  /*15820*/  SHFL.IDX PT, R39, R11, 0x1, 0x1c1f ;  /* 0x003c1f000b277f89 */ /* 0x000e6200000e0000 */
[----:B------:R-:W-:Y:S02]  /*15830*/  LOP3.LUT R9, R4, 0x380, RZ, 0xc0, !PT ;  /* 0x0000038004097812 */ /* 0x000fe400078ec0ff */
[----:B------:R-:W-:Y:S02]  /*15840*/  LOP3.LUT R12, R13, 0x380, RZ, 0xc0, !PT ;  /* 0x000003800d0c7812 */ /* 0x000fe400078ec0ff */
[----:B------:R-:W-:Y:S02]  /*15850*/  LOP3.LUT R24, R25, 0x380, RZ, 0xc0, !PT ;  /* 0x0000038019187812 */ /* 0x000fe400078ec0ff */
[----:B------:R-:W-:Y:S02]  /*15860*/  SHF.R.U64 R9, R9, 0x3, RZ ;  /* 0x0000000309097819 */ /* 0x000fe400000012ff */
[----:B------:R-:W-:-:S02]  /*15870*/  SHF.R.U64 R12, R12, 0x3, RZ ;  /* 0x000000030c0c7819 */ /* 0x000fc400000012ff */
[----:B------:R-:W-:Y:S02]  /*15880*/  SHF.R.U64 R24, R24, 0x3, RZ ;  /* 0x0000000318187819 */ /* 0x000fe400000012ff */
[----:B------:R-:W-:Y:S01]  /*15890*/  LOP3.LUT R8, R9, R4, RZ, 0x3c, !PT ;  /* 0x0000000409087212 */ /* 0x000fe200078e3cff */
[--C-:B------:R-:W-:Y:S01]  /*158a0*/  IMAD.MOV.U32 R9, RZ, RZ, R5.reuse ;  /* 0x000000ffff097224 */ /* 0x100fe200078e0005 */
[----:B------:R-:W-:Y:S01]  /*158b0*/  LOP3.LUT R12, R12, R13, RZ, 0x3c, !PT ;  /* 0x0000000d0c0c7212 */ /* 0x000fe200078e3cff */
[--C-:B------:R-:W-:Y:S01]  /*158c0*/  IMAD.X R13, RZ, RZ, R5.reuse, P3 ;  /* 0x000000ffff0d7224 */ /* 0x100fe200018e0605 */
[----:B------:R-:W-:Y:S01]  /*158d0*/  LOP3.LUT R24, R24, R25, RZ, 0x3c, !PT ;  /* 0x0000001918187212 */ /* 0x000fe200078e3cff */
[----:B------:R-:W-:Y:S01]  /*158e0*/  IMAD.X R25, RZ, RZ, R5, P4 ;  /* 0x000000ffff197224 */ /* 0x000fe200020e0605 */
[----:B0-----:R-:W-:Y:S04]  /*158f0*/  @!P1 ST.E desc[UR38][R6.64], R21 ;  /* 0x0000001506009985 */ /* 0x001fe8000c101926 */
[----:B-1----:R0:W-:Y:S04]  /*15900*/  @!P0 ST.E desc[UR38][R38.64], R20 ;  /* 0x0000001426008985 */ /* 0x0021e8000c101926 */
[----:B------:R-:W2:Y:S04]  /*15910*/  LD.E.128 R8, desc[UR38][R8.64] ;  /* 0x0000002608087980 */ /* 0x000ea8000c101d00 */
[----:B------:R-:W3:Y:S04]  /*15920*/  LD.E.128 R12, desc[UR38][R12.64] ;  /* 0x000000260c0c7980 */ /* 0x000ee8000c101d00 */
[----:B------:R-:W4:Y:S01]  /*15930*/  LD.E.128 R24, desc[UR38][R24.64] ;  /* 0x0000002618187980 */ /* 0x000f22000c101d00 */
[----:B0-----:R-:W0:Y:S01]  /*15940*/  @P2 LDC R39, c[0x0][0xbec] ;  /* 0x0002fb00ff272b82 */ /* 0x001e220000000800 */
[----:B------:R-:W-:Y:S01]  /*15950*/  IMAD R20, R37, UR4, RZ ;  /* 0x0000000425147c24 */ /* 0x000fe2000f8e02ff */
[----:B------:R-:W-:-:S06]  /*15960*/  IADD3 R41, P0, R4, 0x4800, RZ ;  /* 0x0000480004297810 */ /* 0x000fcc0007f1e0ff */
[----:B------:R-:W1:Y:S01]  /*15970*/  @P2 LDC R38, c[0x0][0xbf0] ;  /* 0x0002fc00ff262b82 */ /* 0x000e620000000800 */
[----:B------:R-:W-:Y:S01]  /*15980*/  IMAD R37, R31, UR5, R20 ;  /* 0x000000051f257c24 */ /* 0x000fe2000f8e0214 */
[----:B------:R-:W-:Y:S01]  /*15990*/  LOP3.LUT R4, R41, 0x380, RZ, 0xc0, !PT ;  /* 0x0000038029047812 */ /* 0x000fe200078ec0ff */
[----:B------:R-:W-:Y:S01]  /*159a0*/  IMAD.WIDE.U32 R20, R31, UR4, RZ ;  /* 0x000000041f147c25 */ /* 0x000fe2000f8e00ff */
[----:B------:R-:W-:Y:S02]  /*159b0*/  ULDC.64 UR4, c[0x0][0xae8] ;  /* 0x0002ba0000047ab9 */ /* 0x000fe40000000a00 */
[----:B------:R-:W-:Y:S01]  /*159c0*/  SHF.R.U64 R4, R4, 0x3, RZ ;  /* 0x0000000304047819 */ /* 0x000fe200000012ff */
[----:B------:R-:W-:Y:S02]  /*159d0*/  IMAD.IADD R21, R21, 0x1, R37 ;  /* 0x0000000115157824 */ /* 0x000fe400078e0225 */
[----:B------:R-:W-:Y:S01]  /*159e0*/  IMAD R31, R40, UR4, RZ ;  /* 0x00000004281f7c24 */ /* 0x000fe2000f8e02ff */
[----:B------:R-:W-:Y:S01]  /*159f0*/  LOP3.LUT R4, R4, R41, RZ, 0x3c, !PT ;  /* 0x0000002904047212 */ /* 0x000fe200078e3cff */
[----:B------:R-:W-:-:S02]  /*15a00*/  IMAD.IADD R36, R44, 0x1, R3 ;  /* 0x000000012c247824 */ /* 0x000fc400078e0203 */
[C---:B------:R-:W-:Y:S02]  /*15a10*/  IMAD R3, R42.reuse, UR5, R31 ;  /* 0x000000052a037c24 */ /* 0x040fe4000f8e021f */
[----:B------:R-:W-:Y:S01]  /*15a20*/  IMAD.WIDE.U32 R20, R42, UR4, R20 ;  /* 0x000000042a147c25 */ /* 0x000fe2000f8e0014 */
[----:B------:R-:W-:-:S03]  /*15a30*/  ULDC.64 UR4, c[0x0][0xaf0] ;  /* 0x0002bc0000047ab9 */ /* 0x000fc60000000a00 */
[----:B0-----:R-:W-:-:S04]  /*15a40*/  @P2 IMAD.HI.U32 R31, R36, R39, RZ ;  /* 0x00000027241f2227 */ /* 0x001fc800078e00ff */
[----:B------:R-:W-:Y:S02]  /*15a50*/  IMAD.IADD R21, R21, 0x1, R3 ;  /* 0x0000000115157824 */ /* 0x000fe400078e0203 */
[----:B------:R-:W-:Y:S01]  /*15a60*/  IMAD.MOV.U32 R3, RZ, RZ, R36 ;  /* 0x000000ffff037224 */ /* 0x000fe200078e0024 */
[----:B-1----:R-:W-:Y:S01]  /*15a70*/  @P2 SHF.R.U32.HI R3, RZ, R38, R31 ;  /* 0x00000026ff032219 */ /* 0x002fe2000001161f */
[----:B------:R-:W-:Y:S02]  /*15a80*/  IMAD R32, R32, UR4, RZ ;  /* 0x0000000420207c24 */ /* 0x000fe4000f8e02ff */
[----:B------:R-:W-:Y:S01]  /*15a90*/  IMAD.X R5, RZ, RZ, R5, P0 ;  /* 0x000000ffff057224 */ /* 0x000fe200000e0605 */
[----:B------:R-:W-:Y:S01]  /*15aa0*/  SHF.R.S32.HI R31, RZ, 0x1f, R3 ;  /* 0x0000001fff1f7819 */ /* 0x000fe20000011403 */
[C---:B------:R-:W-:Y:S02]  /*15ab0*/  IMAD R37, R43.reuse, UR5, R32 ;  /* 0x000000052b257c24 */ /* 0x040fe4000f8e0220 */
[----:B------:R-:W-:Y:S01]  /*15ac0*/  IMAD.WIDE.U32 R20, R43, UR4, R20 ;  /* 0x000000042b147c25 */ /* 0x000fe2000f8e0014 */
[----:B------:R-:W-:Y:S01]  /*15ad0*/  ULDC.64 UR4, c[0x0][0xae0] ;  /* 0x0002b80000047ab9 */ /* 0x000fe20000000a00 */
[----:B------:R-:W5:Y:S02]  /*15ae0*/  LD.E.128 R4, desc[UR38][R4.64] ;  /* 0x0000002604047980 */ /* 0x000f64000c101d00 */
[----:B------:R-:W-:-:S02]  /*15af0*/  IMAD.MOV R39, RZ, RZ, -R3 ;  /* 0x000000ffff277224 */ /* 0x000fc400078e0a03 */
[----:B------:R-:W-:Y:S01]  /*15b00*/  IMAD R32, R31, UR4, RZ ;  /* 0x000000041f207c24 */ /* 0x000fe2000f8e02ff */
[----:B------:R-:W-:Y:S01]  /*15b10*/  @!PT LDS RZ, [RZ] ;  /* 0x00000000fffff984 */ /* 0x000fe20000000800 */
[----:B------:R-:W-:Y:S01]  /*15b20*/  @!PT LDS RZ, [RZ] ;  /* 0x00000000fffff984 */ /* 0x000fe20000000800 */
[----:B------:R-:W-:Y:S01]  /*15b30*/  @!PT LDS RZ, [RZ] ;  /* 0x00000000fffff984 */ /* 0x000fe20000000800 */
[----:B------:R-:W-:Y:S01]  /*15b40*/  @!PT LDS RZ, [RZ] ;  /* 0x00000000fffff984 */ /* 0x000fe20000000800 */
[----:B------:R0:W-:Y:S06]  /*15b50*/  MEMBAR.ALL.CTA ;  /* 0x0000000000007992 */ /* 0x0001ec0000008000 */
[----:B0-----:R-:W0:Y:S01]  /*15b60*/  FENCE.VIEW.ASYNC.S ;  /* 0x00000000000073c6 */ /* 0x001e220000000000 */
[----:B------:R-:W-:Y:S02]  /*15b70*/  IMAD R31, R0, R39, R36 ;  /* 0x00000027001f7224 */ /* 0x000fe400078e0224 */
[----:B------:R-:W-:-:S02]  /*15b80*/  IMAD.IADD R21, R21, 0x1, R37 ;  /* 0x0000000115157824 */ /* 0x000fc400078e0225 */
        /* <DEDUP_REMOVED lines=9> */
[----:B------:R-:W-:Y:S01]  /*15c20*/  IMAD.IADD R40, R30, 0x1, R44 ;  /* 0x000000011e287824 */ /* 0x000fe200078e022c */
[----:B------:R-:W-:Y:S01]  /*15c30*/  LEA R32, P0, R20, UR4, 0x1 ;  /* 0x0000000414207c11 */ /* 0x000fe2000f8008ff */
[----:B------:R-:W-:Y:S01]  /*15c40*/  IMAD.IADD R3, R21, 0x1, R3 ;  /* 0x0000000115037824 */ /* 0x000fe200078e0203 */
[----:B------:R-:W-:Y:S01]  /*15c50*/  ULDC UR4, c[0x0][0xac8] ;  /* 0x0002b20000047ab9 */ /* 0x000fe20000000800 */
[----:B------:R-:W-:Y:S02]  /*15c60*/  VIADD R0, R40, 0x30 ;  /* 0x0000003028007836 */ /* 0x000fe40000000000 */
[----:B0-----:R-:W0:Y:S01]  /*15c70*/  SHFL.IDX PT, R36, R32, 0x1, 0x181f ;  /* 0x00381f0020247f89 */ /* 0x001e2200000e0000 */
[----:B------:R-:W-:Y:S01]  /*15c80*/  LEA.HI.X R38, R20, UR5, R3, 0x1, P0 ;  /* 0x0000000514267c11 */ /* 0x000fe200080f0c03 */
[C---:B------:R-:W-:Y:S01]  /*15c90*/  VIADD R3, R40.reuse, 0x60 ;  /* 0x0000006028037836 */ /* 0x040fe20000000000 */
[----:B------:R-:W-:Y:S01]  /*15ca0*/  ISETP.GE.AND P0, PT, R29, UR4, PT ;  /* 0x000000041d007c0c */ /* 0x000fe2000bf06270 */
[----:B------:R-:W1:Y:S03]  /*15cb0*/  SHFL.IDX PT, R20, R32, RZ, 0x181f ;  /* 0x00181fff20147589 */ /* 0x000e6600000e0000 */
[-C--:B------:R-:W-:Y:S01]  /*15cc0*/  ISETP.GE.OR P3, PT, R40, R45.reuse, P0 ;  /* 0x0000002d2800720c */ /* 0x080fe20000766670 */
[----:B------:R-:W1:Y:S01]  /*15cd0*/  SHFL.IDX PT, R21, R38, RZ, 0x181f ;  /* 0x00181fff26157589 */ /* 0x000e6200000e0000 */
[-C--:B------:R-:W-:Y:S01]  /*15ce0*/  ISETP.GE.OR P2, PT, R0, R45.reuse, P0 ;  /* 0x0000002d0000720c */ /* 0x080fe20000746670 */
[----:B------:R-:W-:Y:S01]  /*15cf0*/  VIADD R0, R2, 0x16820 ;  /* 0x0001682002007836 */ /* 0x000fe20000000000 */
[----:B------:R-:W-:Y:S01]  /*15d00*/  ISETP.GE.OR P1, PT, R3, R45, P0 ;  /* 0x0000002d0300720c */ /* 0x000fe20000726670 */
[----:B------:R-:W1:Y:S03]  /*15d10*/  SHFL.IDX PT, R42, R32, 0x2, 0x181f ;  /* 0x00581f00202a7f89 */ /* 0x000e6600000e0000 */
[----:B------:R-:W-:Y:S01]  /*15d20*/  PRMT R0, RZ, 0x654, R0 ;  /* 0x00000654ff007816 */ /* 0x000fe20000000000 */
[----:B------:R-:W1:Y:S03]  /*15d30*/  SHFL.IDX PT, R31, R38, 0x1, 0x181f ;  /* 0x00381f00261f7f89 */ /* 0x000e6600000e0000 */
[----:B------:R1:W-:Y:S01]  /*15d40*/  SYNCS.ARRIVE.TRANS64.RED.A1T0 RZ, [R0+URZ], RZ ;  /* 0x000000ff00ff79a7 */ /* 0x0003e2000810043f */
[----:B------:R-:W1:Y:S02]  /*15d50*/  SHFL.IDX PT, R37, R38, 0x2, 0x181f ;  /* 0x00581f0026257f89 */ /* 0x000e6400000e0000 */
[----:B0-----:R-:W-:-:S02]  /*15d60*/  @!P2 LEA R30, P4, R29, R36, 0x1 ;  /* 0x000000241d1ea211 */ /* 0x001fc400078808ff */
[----:B------:R-:W0:Y:S01]  /*15d70*/  SHFL.IDX PT, R32, R32, 0x3, 0x181f ;  /* 0x00781f0020207f89 */ /* 0x000e2200000e0000 */
[----:B-1----:R-:W-:Y:S01]  /*15d80*/  VIADD R0, R40, 0x90 ;  /* 0x0000009028007836 */ /* 0x002fe20000000000 */
[C---:B------:R-:W-:Y:S02]  /*15d90*/  @!P3 LEA R20, P5, R29.reuse, R20, 0x1 ;  /* 0x000000141d14b211 */ /* 0x040fe400078a08ff */
[----:B------:R-:W1:Y:S02]  /*15da0*/  SHFL.IDX PT, R38, R38, 0x3, 0x181f ;  /* 0x00781f0026267f89 */ /* 0x000e6400000e0000 */
[C---:B------:R-:W-:Y:S02]  /*15db0*/  @!P3 LEA.HI.X R21, R29.reuse, R21, R28, 0x1, P5 ;  /* 0x000000151d15b211 */ /* 0x040fe400028f0c1c */
[----:B------:R-:W-:Y:S02]  /*15dc0*/  ISETP.GE.OR P0, PT, R0, R45, P0 ;  /* 0x0000002d0000720c */ /* 0x000fe40000706670 */
[----:B------:R-:W-:-:S02]  /*15dd0*/  @!P1 LEA R36, P5, R29, R42, 0x1 ;  /* 0x0000002a1d249211 */ /* 0x000fc400078a08ff */
        /* <DEDUP_REMOVED lines=10> */
.L_x_1507:
[----:B------:R-:W2:Y:S01]  /*15e80*/  LDL R10, [R1+0x44] ;  /* 0x00004400010a7983 */ /* 0x000ea20000100800 */
[----:B------:R-:W-:Y:S01]  /*15e90*/  ULDC.64 UR4, c[0x0][0xc00] ;  /* 0x0003000000047ab9 */ /* 0x000fe20000000a00 */
[----:B------:R-:W2:Y:S01]  /*15ea0*/  LDC.64 R4, c[0x0][0xc00] ;  /* 0x00030000ff047b82 */ /* 0x000ea20000000a00 */
[----:B------:R-:W-:Y:S01]  /*15eb0*/  ISETP.NE.U32.AND P0, PT, RZ, UR4, PT ;  /* 0x00000004ff007c0c */ /* 0x000fe2000bf05070 */
[----:B------:R-:W-:-:S03]  /*15ec0*/  IMAD.MOV.U32 R0, RZ, RZ, RZ ;  /* 0x000000ffff007224 */ /* 0x000fc600078e00ff */
[----:B------:R-:W-:Y:S01]  /*15ed0*/  ISETP.NE.AND.EX P0, PT, RZ, UR5, PT, P0 ;  /* 0x00000005ff007c0c */ /* 0x000fe2000bf05300 */
[----:B------:R-:W-:Y:S02]  /*15ee0*/  ULDC.64 UR4, c[0x0][0xc08] ;  /* 0x0003020000047ab9 */ /* 0x000fe40000000a00 */
[----:B------:R-:W-:Y:S01]  /*15ef0*/  ISETP.NE.U32.AND P1, PT, RZ, UR4, PT ;  /* 0x00000004ff007c0c */ /* 0x000fe2000bf25070 */
[----:B------:R-:W0:Y:S03]  /*15f00*/  LDC R27, c[0x0][0xbe8] ;  /* 0x0002fa00ff1b7b82 */ /* 0x000e260000000800 */
[----:B------:R-:W-:-:S13]  /*15f10*/  ISETP.NE.AND.EX P1, PT, RZ, UR5, PT, P1 ;  /* 0x00000005ff007c0c */ /* 0x000fda000bf25310 */
[----:B------:R-:W3:Y:S01]  /*15f20*/  @P1 LDC.64 R6, c[0x0][0xc08] ;  /* 0x00030200ff061b82 */ /* 0x000ee20000000a00 */
[----:B------:R-:W-:Y:S02]  /*15f30*/  ULDC UR4, c[0x0][0xa88] ;  /* 0x0002a20000047ab9 */ /* 0x000fe40000000800 */
[----:B------:R-:W-:Y:S02]  /*15f40*/  IMAD.U32 R8, RZ, RZ, UR4 ;  /* 0x00000004ff087e24 */ /* 0x000fe4000f8e00ff */
[----:B--2---:R-:W-:-:S04]  /*15f50*/  IMAD.WIDE R4, R10, 0x4, R4 ;  /* 0x000000040a047825 */ /* 0x004fc800078e0204 */
[----:B---3--:R-:W-:Y:S01]  /*15f60*/  @P1 IMAD.WIDE R6, R10, 0x4, R6 ;  /* 0x000000040a061825 */ /* 0x008fe200078e0206 */
[----:B------:R2:W5:Y:S04]  /*15f70*/  @P0 LDG.E R0, desc[UR38][R4.64] ;  /* 0x0000002604000981 */ /* 0x000568000c1e1900 */
[----:B------:R2:W5:Y:S01]  /*15f80*/  @P1 LDG.E R8, desc[UR38][R6.64] ;  /* 0x0000002606081981 */ /* 0x000562000c1e1900 */
[----:B0-----:R-:W-:Y:S02]  /*15f90*/  ISETP.NE.AND P2, PT, R27, 0x1, PT ;  /* 0x000000011b00780c */ /* 0x001fe40003f45270 */
[----:B------:R-:W-:Y:S02]  /*15fa0*/  ISETP.GE.AND P3, PT, R44, 0xc0, PT ;  /* 0x000000c02c00780c */ /* 0x000fe40003f66270 */
[----:B------:R-:W-:-:S09]  /*15fb0*/  SHF.R.S32.HI R9, RZ, 0x1f, R10 ;  /* 0x0000001fff097819 */ /* 0x000fd2000001140a */
[----:B------:R-:W0:Y:S01]  /*15fc0*/  @P2 LDC R31, c[0x0][0xbec] ;  /* 0x0002fb00ff1f2b82 */ /* 0x000e220000000800 */
[----:B--2---:R-:W-:Y:S05]  /*15fd0*/  @P1 BRA `(.L_x_1510) ;  /* 0x0000000000101947 */ /* 0x004fea0003800000 */
[----:B------:R-:W-:Y:S05]  /*15fe0*/  @!P0 BRA `(.L_x_1510) ;  /* 0x00000000000c8947 */ /* 0x000fea0003800000 */
[----:B------:R-:W2:Y:S04]  /*15ff0*/  LDG.E R7, desc[UR38][R4.64] ;  /* 0x0000002604077981 */ /* 0x000ea8000c1e1900 */
[----:B-----5:R-:W2:Y:S02]  /*16000*/  LDG.E R8, desc[UR38][R4.64+0x4] ;  /* 0x0000042604087981 */ /* 0x020ea4000c1e1900 */
[----:B--2---:R-:W-:-:S07]  /*16010*/  IMAD.IADD R8, R8, 0x1, -R7 ;  /* 0x0000000108087824 */ /* 0x004fce00078e0a07 */
.L_x_1510:
[----:B------:R-:W2:Y:S04]  /*16020*/  LDL R20, [R1+0x40] ;  /* 0x0000400001147983 */ /* 0x000ea80000100800 */
[----:B------:R3:W5:Y:S01]  /*16030*/  LDL R26, [R1+0x18] ;  /* 0x00001800011a7983 */ /* 0x0007620000100800 */
[----:B------:R-:W-:Y:S01]  /*16040*/  BSSY B1, `(.L_x_1511) ;  /* 0x000002d000017945 */ /* 0x000fe20003800000 */
[----:B------:R-:W-:Y:S02]  /*16050*/  SEL R15, R10, RZ, !P0 ;  /* 0x000000ff0a0f7207 */ /* 0x000fe40004000000 */
[----:B------:R-:W-:Y:S02]  /*16060*/  SEL R14, R9, RZ, !P0 ;  /* 0x000000ff090e7207 */ /* 0x000fe40004000000 */
[----:B-----5:R-:W-:-:S02]  /*16070*/  SHF.R.S32.HI R13, RZ, 0x1f, R0 ;  /* 0x0000001fff0d7819 */ /* 0x020fc40000011400 */
[----:B--2---:R-:W-:Y:S01]  /*16080*/  SHF.R.S32.HI R12, RZ, 0x1f, R20 ;  /* 0x0000001fff0c7819 */ /* 0x004fe20000011414 */
[----:B---3--:R-:W-:Y:S06]  /*16090*/  @P3 BRA `(.L_x_1512) ;  /* 0x00000000009c3947 */ /* 0x008fec0003800000 */
[----:B------:R-:W2:Y:S01]  /*160a0*/  S2R R5, SR_TID.X ;  /* 0x0000000000057919 */ /* 0x000ea20000002100 */
[----:B------:R-:W3:Y:S02]  /*160b0*/  LDC R11, c[0x0][0xbe8] ;  /* 0x0002fa00ff0b7b82 */ /* 0x000ee40000000800 */
[----:B---3--:R-:W-:Y:S01]  /*160c0*/  IMAD R4, R8, R11, RZ ;  /* 0x0000000b08047224 */ /* 0x008fe200078e02ff */
[----:B--2---:R-:W-:-:S04]  /*160d0*/  IADD3 R10, R26, -0x80, R5 ;  /* 0xffffff801a0a7810 */ /* 0x004fc80007ffe005 */
[----:B------:R-:W-:-:S13]  /*160e0*/  ISETP.GE.AND P0, PT, R10, R4, PT ;  /* 0x000000040a00720c */ /* 0x000fda0003f06270 */
[----:B------:R-:W-:Y:S05]  /*160f0*/  @P0 BRA `(.L_x_1512) ;  /* 0x0000000000840947 */ /* 0x000fea0003800000 */
[----:B------:R-:W-:Y:S01]  /*16100*/  ISETP.NE.AND P0, PT, R11, 0x1, PT ;  /* 0x000000010b00780c */ /* 0x000fe20003f05270 */
[----:B------:R-:W-:Y:S01]  /*16110*/  ULDC.64 UR4, c[0x0][0xb90] ;  /* 0x0002e40000047ab9 */ /* 0x000fe20000000a00 */
[----:B------:R-:W-:Y:S02]  /*16120*/  IMAD.MOV.U32 R4, RZ, RZ, R0 ;  /* 0x000000ffff047224 */ /* 0x000fe400078e0000 */
[----:B------:R-:W-:Y:S02]  /*16130*/  IMAD R9, R12, UR4, RZ ;  /* 0x000000040c097c24 */ /* 0x000fe4000f8e02ff */
[----:B------:R-:W-:Y:S02]  /*16140*/  IMAD.MOV.U32 R5, RZ, RZ, R13 ;  /* 0x000000ffff057224 */ /* 0x000fe400078e000d */
[----:B------:R-:W-:Y:S02]  /*16150*/  IMAD.MOV.U32 R7, RZ, RZ, R10 ;  /* 0x000000ffff077224 */ /* 0x000fe400078e000a */
[----:B------:R-:W-:-:S03]  /*16160*/  IMAD.WIDE.U32 R4, R20, UR4, R4 ;  /* 0x0000000414047c25 */ /* 0x000fc6000f8e0004 */
[----:B------:R-:W2:Y:S01]  /*16170*/  @P0 LDC R21, c[0x0][0xbec] ;  /* 0x0002fb00ff150b82 */ /* 0x000ea20000000800 */
[----:B------:R-:W-:Y:S01]  /*16180*/  IMAD R9, R20, UR5, R9 ;  /* 0x0000000514097c24 */ /* 0x000fe2000f8e0209 */
[----:B------:R-:W-:-:S03]  /*16190*/  ULDC.64 UR4, c[0x0][0xb98] ;  /* 0x0002e60000047ab9 */ /* 0x000fc60000000a00 */
[----:B------:R-:W-:-:S03]  /*161a0*/  IMAD.IADD R5, R5, 0x1, R9 ;  /* 0x0000000105057824 */ /* 0x000fc600078e0209 */
[----:B------:R-:W3:Y:S01]  /*161b0*/  @P0 LDC R25, c[0x0][0xbf0] ;  /* 0x0002fc00ff190b82 */ /* 0x000ee20000000800 */
[----:B------:R-:W-:-:S04]  /*161c0*/  IMAD.WIDE.U32 R4, R15, UR4, R4 ;  /* 0x000000040f047c25 */ /* 0x000fc8000f8e0004 */
[----:B--2---:R-:W-:-:S05]  /*161d0*/  @P0 IMAD.HI.U32 R6, R10, R21, RZ ;  /* 0x000000150a060227 */ /* 0x004fca00078e00ff */
[----:B---3--:R-:W-:Y:S01]  /*161e0*/  @P0 SHF.R.U32.HI R7, RZ, R25, R6 ;  /* 0x00000019ff070219 */ /* 0x008fe20000011606 */
        /* <DEDUP_REMOVED lines=18> */
.L_x_1512:
[----:B------:R-:W-:Y:S05]  /*16310*/  BSYNC B1 ;  /* 0x0000000000017941 */ /* 0x000fea0003800000 */
.L_x_1511:
[----:B------:R-:W3:Y:S01]  /*16320*/  @P2 LDC R9, c[0x0][0xbf0] ;  /* 0x0002fc00ff092b82 */ /* 0x000ee20000000800 */
[----:B------:R-:W-:Y:S01]  /*16330*/  ULDC.64 UR4, c[0x0][0xaa0] ;  /* 0x0002a80000047ab9 */ /* 0x000fe20000000a00 */
[----:B------:R-:W-:Y:S01]  /*16340*/  IMAD R3, R3, 0x30, R30 ;  /* 0x0000003003037824 */ /* 0x000fe200078e021e */
[----:B------:R-:W-:Y:S01]  /*16350*/  ULDC.64 UR6, c[0x0][0xa80] ;  /* 0x0002a00000067ab9 */ /* 0x000fe20000000a00 */
[----:B--2---:R-:W-:Y:S02]  /*16360*/  IMAD R5, R13, UR4, RZ ;  /* 0x000000040d057c24 */ /* 0x004fe4000f8e02ff */
[----:B------:R-:W-:Y:S02]  /*16370*/  IMAD.IADD R10, R26, 0x1, R3 ;  /* 0x000000011a0a7824 */ /* 0x000fe400078e0203 */
[C---:B------:R-:W-:Y:S02]  /*16380*/  IMAD R7, R0.reuse, UR5, R5 ;  /* 0x0000000500077c24 */ /* 0x040fe4000f8e0205 */
[----:B------:R-:W-:Y:S01]  /*16390*/  IMAD.WIDE.U32 R4, R0, UR4, RZ ;  /* 0x0000000400047c25 */ /* 0x000fe2000f8e00ff */
[----:B------:R-:W-:-:S03]  /*163a0*/  ULDC.64 UR4, c[0x0][0xae8] ;  /* 0x0002ba0000047ab9 */ /* 0x000fc60000000a00 */
[----:B------:R-:W-:Y:S02]  /*163b0*/  IMAD R0, R12, UR4, RZ ;  /* 0x000000040c007c24 */ /* 0x000fe4000f8e02ff */
[----:B------:R-:W-:Y:S02]  /*163c0*/  IMAD.IADD R5, R5, 0x1, R7 ;  /* 0x0000000105057824 */ /* 0x000fe400078e0207 */
[----:B------:R-:W-:Y:S02]  /*163d0*/  IMAD R7, R20, UR5, R0 ;  /* 0x0000000514077c24 */ /* 0x000fe4000f8e0200 */
[----:B0-----:R-:W-:-:S04]  /*163e0*/  @P2 IMAD.HI.U32 R0, R10, R31, RZ ;  /* 0x0000001f0a002227 */ /* 0x001fc800078e00ff */
[----:B------:R-:W-:Y:S01]  /*163f0*/  IMAD.MOV.U32 R3, RZ, RZ, R10 ;  /* 0x000000ffff037224 */ /* 0x000fe200078e000a */
[----:B---3--:R-:W-:Y:S01]  /*16400*/  @P2 SHF.R.U32.HI R3, RZ, R9, R0 ;  /* 0x00000009ff032219 */ /* 0x008fe20000011600 */
[----:B------:R-:W-:Y:S01]  /*16410*/  IMAD.WIDE.U32 R4, R20, UR4, R4 ;  /* 0x0000000414047c25 */ /* 0x000fe2000f8e0004 */
[----:B------:R-:W-:Y:S02]  /*16420*/  ULDC.64 UR4, c[0x0][0xaf0] ;  /* 0x0002bc0000047ab9 */ /* 0x000fe40000000a00 */
[----:B------:R-:W-:Y:S01]  /*16430*/  SHF.R.S32.HI R0, RZ, 0x1f, R3 ;  /* 0x0000001fff007819 */ /* 0x000fe20000011403 */
[----:B------:R-:W-:Y:S02]  /*16440*/  IMAD.IADD R5, R5, 0x1, R7 ;  /* 0x0000000105057824 */ /* 0x000fe400078e0207 */
[----:B------:R-:W-:Y:S02]  /*16450*/  IMAD R6, R14, UR4, RZ ;  /* 0x000000040e067c24 */ /* 0x000fe4000f8e02ff */
[----:B------:R-:W-:-:S02]  /*16460*/  IMAD.MOV R21, RZ, RZ, -R3 ;  /* 0x000000ffff157224 */ /* 0x000fc400078e0a03 */
[C---:B------:R-:W-:Y:S02]  /*16470*/  IMAD R7, R15.reuse, UR5, R6 ;  /* 0x000000050f077c24 */ /* 0x040fe4000f8e0206 */
        /* <DEDUP_REMOVED lines=22> */
[----:B------:R-:W-:Y:S01]  /*165e0*/  IMAD.IADD R24, R30, 0x1, R26 ;  /* 0x000000011e187824 */ /* 0x000fe200078e021a */
[----:B------:R-:W2:Y:S03]  /*165f0*/  SHFL.IDX PT, R0, R20, RZ, 0x181f ;  /* 0x00181fff14007589 */ /* 0x000ea600000e0000 */
[C---:B------:R-:W-:Y:S01]  /*16600*/  VIADD R8, R24.reuse, 0x30 ;  /* 0x0000003018087836 */ /* 0x040fe20000000000 */
[----:B------:R-:W3:Y:S01]  /*16610*/  SHFL.IDX PT, R5, R7, 0x1, 0x181f ;  /* 0x00381f0007057f89 */ /* 0x000ee200000e0000 */
[C---:B------:R-:W-:Y:S01]  /*16620*/  ISETP.GE.OR P2, PT, R24.reuse, R21, P0 ;  /* 0x000000151800720c */ /* 0x040fe20000746670 */
[----:B------:R-:W-:-:S02]  /*16630*/  VIADD R10, R24, 0x60 ;  /* 0x00000060180a7836 */ /* 0x000fc40000000000 */
[----:B------:R-:W4:Y:S01]  /*16640*/  SHFL.IDX PT, R14, R7, 0x2, 0x181f ;  /* 0x00581f00070e7f89 */ /* 0x000f2200000e0000 */
[-C--:B------:R-:W-:Y:S02]  /*16650*/  ISETP.GE.OR P3, PT, R8, R21.reuse, P0 ;  /* 0x000000150800720c */ /* 0x080fe40000766670 */
[----:B------:R-:W-:Y:S01]  /*16660*/  ISETP.GE.OR P4, PT, R10, R21, P0 ;  /* 0x000000150a00720c */ /* 0x000fe20000786670 */
[----:B------:R-:W5:Y:S04]  /*16670*/  SHFL.IDX PT, R4, R20, 0x1, 0x181f ;  /* 0x00381f0014047f89 */ /* 0x000f6800000e0000 */
[----:B------:R-:W1:Y:S02]  /*16680*/  SHFL.IDX PT, R6, R20, 0x2, 0x181f ;  /* 0x00581f0014067f89 */ /* 0x000e6400000e0000 */
[----:B0-----:R-:W-:-:S04]  /*16690*/  @!P2 LEA R10, P5, R29, R3, 0x1 ;  /* 0x000000031d0aa211 */ /* 0x001fc800078a08ff */
[C---:B--2---:R-:W-:Y:S02]  /*166a0*/  @!P2 LEA.HI.X R3, R29.reuse, R0, R28, 0x1, P5 ;  /* 0x000000001d03a211 */ /* 0x044fe400028f0c1c */
[----:B------:R0:W2:Y:S01]  /*166b0*/  SHFL.IDX PT, R0, R20, 0x3, 0x181f ;  /* 0x00781f0014007f89 */ /* 0x0000a200000e0000 */
[C---:B---3--:R-:W-:Y:S02]  /*166c0*/  @!P3 LEA R8, P1, R29.reuse, R5, 0x1 ;  /* 0x000000051d08b211 */ /* 0x048fe400078208ff */
[----:B------:R-:W-:Y:S01]  /*166d0*/  @!P2 IMAD.MOV.U32 R11, RZ, RZ, R3 ;  /* 0x000000ffff0ba224 */ /* 0x000fe200078e0003 */
[----:B----4-:R-:W-:-:S04]  /*166e0*/  @!P4 LEA R25, P5, R29, R14, 0x1 ;  /* 0x0000000e1d19c211 */ /* 0x010fc800078a08ff */
[----:B------:R0:W-:Y:S01]  /*166f0*/  @!P2 ST.E.128 desc[UR38][R10.64], RZ ;  /* 0x000000ff0a00a985 */ /* 0x0001e2000c101d26 */
[C-C-:B-----5:R-:W-:Y:S01]  /*16700*/  @!P3 LEA.HI.X R9, R29.reuse, R4, R28.reuse, 0x1, P1 ;  /* 0x000000041d09b211 */ /* 0x160fe200008f0c1c */
[----:B------:R-:W-:Y:S02]  /*16710*/  @!P4 IMAD.MOV.U32 R4, RZ, RZ, R25 ;  /* 0x000000ffff04c224 */ /* 0x000fe400078e0019 */
[----:B------:R0:W3:Y:S01]  /*16720*/  SHFL.IDX PT, R14, R7, 0x3, 0x181f ;  /* 0x00781f00070e7f89 */ /* 0x0000e200000e0000 */
[----:B-1----:R-:W-:-:S03]  /*16730*/  @!P4 LEA.HI.X R5, R29, R6, R28, 0x1, P5 ;  /* 0x000000061d05c211 */ /* 0x002fc600028f0c1c */
[----:B------:R0:W-:Y:S04]  /*16740*/  @!P3 ST.E.128 desc[UR38][R8.64], RZ ;  /* 0x000000ff0800b985 */ /* 0x0001e8000c101d26 */
[----:B------:R0:W-:Y:S02]  /*16750*/  @!P4 ST.E.128 desc[UR38][R4.64], RZ ;  /* 0x000000ff0400c985 */ /* 0x0001e4000c101d26 */
.L_x_1712:
[----:B------:R-:W-:-:S05]  /*16760*/  VIADD R24, R24, 0x90 ;  /* 0x0000009018187836 */ /* 0x000fca0000000000 */
[----:B------:R-:W-:-:S13]  /*16770*/  ISETP.GE.OR P0, PT, R24, R21, P0 ;  /* 0x000000151800720c */ /* 0x000fda0000706670 */
[----:B---3--:R-:W-:-:S04]  /*16780*/  @!P0 LEA R14, P1, R29, R14, 0x1 ;  /* 0x0000000e1d0e8211 */ /* 0x008fc800078208ff */
[----:B--2---:R-:W-:-:S05]  /*16790*/  @!P0 LEA.HI.X R15, R29, R0, R28, 0x1, P1 ;  /* 0x000000001d0f8211 */ /* 0x004fca00008f0c1c */
[----:B------:R1:W-:Y:S04]  /*167a0*/  @!P0 ST.E.128 desc[UR38][R14.64], RZ ;  /* 0x000000ff0e008985 */ /* 0x0003e8000c101d26 */
.L_x_1509:
[----:B------:R-:W-:Y:S05]  /*167b0*/  BSYNC B0 ;  /* 0x0000000000007941 */ /* 0x000fea0003800000 */
.L_x_1506:
[----:B------:R-:W-:Y:S02]  /*167c0*/  ULDC UR4, c[0x0][0xc3c] ;  /* 0x00030f0000047ab9 */ /* 0x000fe40000000800 */
[----:B------:R-:W-:-:S13]  /*167d0*/  ISETP.GE.AND P0, PT, R35, UR4, PT ;  /* 0x0000000423007c0c */ /* 0x000fda000bf06270 */
[----:B------:R-:W-:Y:S05]  /*167e0*/  @!P0 BRA `(.L_x_1514) ;  /* 0xfffffea800048947 */ /* 0x000fea000383ffff */
[----:B------:R-:W-:Y:S05]  /*167f0*/  BRA `(.L_x_1322) ;  /* 0x0000006c00447947 */ /* 0x000fea0003800000 */
.L_x_1320:
        /* <DEDUP_REMOVED lines=18> */
.L_x_1515:
        /* <DEDUP_REMOVED lines=42> */
.L_x_1521:
        /* <DEDUP_REMOVED lines=12> */
.L_x_1520:
[----:B------:R-:W-:Y:S05]  /*16c80*/  BSYNC B0 ;  /* 0x0000000000007941 */ /* 0x000fea0003800000 */
.L_x_1519:
        /* <DEDUP_REMOVED lines=21> */
.L_x_1517:
        /* <DEDUP_REMOVED lines=21> */
.L_x_1522:
        /* <DEDUP_REMOVED lines=58> */
.L_x_1518:
[----:B------:R-:W-:Y:S02]  /*172d0*/  IMAD.MOV.U32 R17, RZ, RZ, RZ ;  /* 0x000000ffff117224 */ /* 0x000fe400078e00ff */
[----:B------:R-:W-:Y:S02]  /*172e0*/  IMAD.U32 R16, RZ, RZ, UR6 ;  /* 0x00000006ff107e24 */ /* 0x000fe4000f8e00ff */
[----:B------:R-:W-:-:S07]  /*172f0*/  IMAD.MOV.U32 R18, RZ, RZ, RZ ;  /* 0x000000ffff127224 */ /* 0x000fce00078e00ff */
.L_x_1523:
[----:B------:R-:W-:-:S13]  /*17300*/  ISETP.NE.AND P0, PT, R5, RZ, PT ;  /* 0x000000ff0500720c */ /* 0x000fda0003f05270 */
[----:B------:R-:W0:Y:S01]  /*17310*/  @!P0 S2R R3, SR_CgaCtaId ;  /* 0x0000000000038919 */ /* 0x000e220000008800 */
[----:B------:R-:W-:-:S04]  /*17320*/  @!P0 MOV R0, 0x400 ;  /* 0x0000040000008802 */ /* 0x000fc80000000f00 */
[----:B0-----:R-:W-:-:S05]  /*17330*/  @!P0 LEA R0, R3, R0, 0x18 ;  /* 0x0000000003008211 */ /* 0x001fca00078ec0ff */
[----:B------:R2:W-:Y:S01]  /*17340*/  @!P0 STS.128 [R0+0x168d0], R16 ;  /* 0x0168d01000008388 */ /* 0x0005e20000000c00 */
[----:B------:R-:W-:Y:S06]  /*17350*/  BAR.ARV 0x5, 0x200 ;  /* 0x0148000000007b1d */ /* 0x000fec0000002000 */
.L_x_1516:
[----:B------:R3:W-:Y:S01]  /*17360*/  STL [R1+0x24], RZ ;  /* 0x000024ff01007387 */ /* 0x0007e20000100800 */
[----:B------:R-:W-:Y:S01]  /*17370*/  ULDC UR4, c[0x0][0xc3c] ;  /* 0x00030f0000047ab9 */ /* 0x000fe20000000800 */
[----:B------:R-:W-:Y:S01]  /*17380*/  IMAD.MOV.U32 R26, RZ, RZ, 0x1 ;  /* 0x00000001ff1a7424 */ /* 0x000fe200078e00ff */
[----:B-1----:R-:W-:Y:S01]  /*17390*/  ISETP.GE.AND P0, PT, R19, UR4, PT ;  /* 0x0000000413007c0c */ /* 0x002fe2000bf06270 */
[----:B------:R-:W-:-:S12]  /*173a0*/  IMAD.MOV.U32 R23, RZ, RZ, RZ ;  /* 0x000000ffff177224 */ /* 0x000fd800078e00ff */
[----:B---3--:R-:W-:Y:S05]  /*173b0*/  @P0 BRA `(.L_x_1524) ;  /* 0x0000005c00780947 */ /* 0x008fea0003800000 */
[----:B------:R-:W1:Y:S01]  /*173c0*/  S2R R5, SR_TID.X ;  /* 0x0000000000057919 */ /* 0x000e620000002100 */
[----:B------:R-:W3:Y:S01]  /*173d0*/  S2UR UR5, SR_CgaCtaId ;  /* 0x00000000000579c3 */ /* 0x000ee20000008800 */
[----:B------:R-:W-:Y:S01]  /*173e0*/  UMOV UR4, 0x400 ;  /* 0x0000040000047882 */ /* 0x000fe20000000000 */
[----:B------:R-:W-:Y:S01]  /*173f0*/  BSSY B8, `(.L_x_1524) ;  /* 0x00005da000087945 */ /* 0x000fe20003800000 */
[----:B------:R4:W-:Y:S01]  /*17400*/  STL [R1+0x24], RZ ;  /* 0x000024ff01007387 */ /* 0x0009e20000100800 */
[----:B------:R-:W-:Y:S01]  /*17410*/  IMAD.MOV.U32 R29, RZ, RZ, 0x1 ;  /* 0x00000001ff1d7424 */ /* 0x000fe200078e00ff */
[----:B------:R-:W-:Y:S01]  /*17420*/  ULDC.64 UR40, c[0x0][0x198] ;  /* 0x0000660000287ab9 */ /* 0x000fe20000000a00 */
[----:B------:R-:W-:Y:S01]  /*17430*/  IMAD.MOV.U32 R27, RZ, RZ, RZ ;  /* 0x000000ffff1b7224 */ /* 0x000fe200078e00ff */
[----:B------:R-:W-:Y:S01]  /*17440*/  ULDC UR37, c[0x0][0xc] ;  /* 0x0000030000257ab9 */ /* 0x000fe20000000800 */
[----:B------:R-:W-:Y:S02]  /*17450*/  IMAD.MOV.U32 R23, RZ, RZ, RZ ;  /* 0x000000ffff177224 */ /* 0x000fe400078e00ff */
[----:B------:R-:W-:Y:S01]  /*17460*/  IMAD.MOV.U32 R26, RZ, RZ, 0x1 ;  /* 0x00000001ff1a7424 */ /* 0x000fe200078e00ff */
[----:B---3--:R-:W-:-:S06]  /*17470*/  ULEA UR4, UR5, UR4, 0x18 ;  /* 0x0000000405047291 */ /* 0x008fcc000f8ec03f */
[----:B------:R-:W-:Y:S01]  /*17480*/  IMAD.U32 R22, RZ, RZ, UR4 ;  /* 0x00000004ff167e24 */ /* 0x000fe2000f8e00ff */
[C---:B-1----:R-:W-:Y:S01]  /*17490*/  LOP3.LUT R4, R5.reuse, 0x7f, RZ, 0xc0, !PT ;  /* 0x0000007f05047812 */ /* 0x042fe200078ec0ff */
[----:B--2---:R-:W-:-:S04]  /*174a0*/  IMAD.SHL.U32 R0, R5, 0x8, RZ ;  /* 0x0000000805007824 */ /* 0x004fc800078e00ff */
[----:B------:R-:W-:Y:S01]  /*174b0*/  IMAD.SHL.U32 R3, R4, 0x8, RZ ;  /* 0x0000000804037824 */ /* 0x000fe200078e00ff */
[----:B0-----:R-:W-:Y:S02]  /*174c0*/  LOP3.LUT R2, R0, 0x1f8, RZ, 0xc0, !PT ;  /* 0x000001f800027812 */ /* 0x001fe400078ec0ff */
[----:B------:R-:W-:Y:S02]  /*174d0*/  SHF.R.U32.HI R4, RZ, 0x3, R4 ;  /* 0x00000003ff047819 */ /* 0x000fe40000011604 */
[----:B------:R-:W-:-:S04]  /*174e0*/  LOP3.LUT R2, R2, 0x38, R5, 0x78, !PT ;  /* 0x0000003802027812 */ /* 0x000fc800078e7805 */
[----:B------:R-:W-:Y:S01]  /*174f0*/  LOP3.LUT R3, R2, 0x200, R3, 0xf8, !PT ;  /* 0x0000020002037812 */ /* 0x000fe200078ef803 */
[----:B------:R-:W-:-:S04]  /*17500*/  IMAD.SHL.U32 R2, R5, 0x10, RZ ;  /* 0x0000001005027824 */ /* 0x000fc800078e00ff */
[----:B------:R-:W-:Y:S01]  /*17510*/  IMAD R0, R3, 0x2, R22 ;  /* 0x0000000203007824 */ /* 0x000fe200078e0216 */
[----:B------:R-:W-:-:S04]  /*17520*/  LOP3.LUT R2, R4, 0x70, R2, 0xf8, !PT ;  /* 0x0000007004027812 */ /* 0x000fc800078ef802 */
[----:B------:R4:W-:Y:S03]  /*17530*/  STL [R1+0xc], R0 ;  /* 0x00000c0001007387 */ /* 0x0009e60000100800 */
.L_x_1662:
[----:B------:R-:W-:Y:S05]  /*17540*/  YIELD ;  /* 0x0000000000007946 */ /* 0x000fea0003800000 */
[----:B------:R-:W-:Y:S01]  /*17550*/  ULDC.64 UR4, c[0x0][0xa28] ;  /* 0x00028a0000047ab9 */ /* 0x000fe20000000a00 */
[----:B------:R-:W-:Y:S02]  /*17560*/  CS2R R6, SRZ ;  /* 0x0000000000067805 */ /* 0x000fe4000001ff00 */
[----:B------:R-:W-:Y:S01]  /*17570*/  ISETP.NE.U32.AND P0, PT, RZ, UR4, PT ;  /* 0x00000004ff007c0c */ /* 0x000fe2000bf05070 */
[----:B0-----:R-:W0:Y:S01]  /*17580*/  LDC.64 R8, c[0x0][0xa00] ;  /* 0x00028000ff087b82 */ /* 0x001e220000000a00 */
[----:B------:R-:W-:Y:S01]  /*17590*/  ULDC.64 UR6, c[0x0][0xa08] ;  /* 0x0002820000067ab9 */ /* 0x000fe20000000a00 */
[----:B------:R-:W-:Y:S01]  /*175a0*/  ULDC.64 UR8, c[0x0][0xa10] ;  /* 0x0002840000087ab9 */ /* 0x000fe20000000a00 */
[----:B------:R-:W-:Y:S01]  /*175b0*/  ISETP.NE.AND.EX P0, PT, RZ, UR5, PT, P0 ;  /* 0x00000005ff007c0c */ /* 0x000fe2000bf05300 */
[----:B------:R-:W-:-:S04]  /*175c0*/  ULDC.64 UR4, c[0x0][0xa18] ;  /* 0x0002860000047ab9 */ /* 0x000fc80000000a00 */
[----:B-1----:R-:W1:Y:S08]  /*175d0*/  LDC.64 R4, c[0x0][0xa08] ;  /* 0x00028200ff047b82 */ /* 0x002e700000000a00 */
[----:B--2---:R-:W2:Y:S02]  /*175e0*/  @P0 LDC.64 R2, c[0x0][0xa28] ;  /* 0x00028a00ff020b82 */ /* 0x004ea40000000a00 */
[----:B--2---:R-:W-:-:S05]  /*175f0*/  @P0 IMAD.WIDE R2, R19, 0x4, R2 ;  /* 0x0000000413020825 */ /* 0x004fca00078e0202 */
[----:B------:R2:W5:Y:S01]  /*17600*/  @P0 LDG.E R7, desc[UR38][R2.64] ;  /* 0x0000002602070981 */ /* 0x000562000c1e1900 */
[----:B------:R-:W-:Y:S01]  /*17610*/  ISETP.NE.U32.AND P0, PT, RZ, UR4, PT ;  /* 0x00000004ff007c0c */ /* 0x000fe2000bf05070 */
[----:B0-----:R-:W-:Y:S01]  /*17620*/  IMAD.WIDE R8, R19, 0x4, R8 ;  /* 0x0000000413087825 */ /* 0x001fe200078e0208 */
[----:B------:R-:W-:Y:S02]  /*17630*/  ISETP.NE.U32.AND P2, PT, RZ, UR6, PT ;  /* 0x00000006ff007c0c */ /* 0x000fe4000bf45070 */
[----:B------:R-:W-:Y:S01]  /*17640*/  ISETP.NE.AND.EX P0, PT, RZ, UR5, PT, P0 ;  /* 0x00000005ff007c0c */ /* 0x000fe2000bf05300 */
[----:B------:R-:W-:Y:S01]  /*17650*/  ULDC.64 UR4, c[0x0][0xa00] ;  /* 0x0002800000047ab9 */ /* 0x000fe20000000a00 */
[----:B------:R-:W-:Y:S01]  /*17660*/  ISETP.NE.U32.AND P4, PT, RZ, UR8, PT ;  /* 0x00000008ff007c0c */ /* 0x000fe2000bf85070 */
[----:B------:R-:W-:Y:S01]  /*17670*/  IMAD.MOV.U32 R28, RZ, RZ, RZ ;  /* 0x000000ffff1c7224 */ /* 0x000fe200078e00ff */
[----:B------:R-:W-:Y:S01]  /*17680*/  ISETP.NE.U32.AND P1, PT, RZ, UR4, PT ;  /* 0x00000004ff007c0c */ /* 0x000fe2000bf25070 */
[----:B--2---:R-:W0:Y:S01]  /*17690*/  LDC.64 R2, c[0x0][0xa10] ;  /* 0x00028400ff027b82 */ /* 0x004e220000000a00 */
[----:B----4-:R-:W-:-:S02]  /*176a0*/  IMAD.MOV.U32 R0, RZ, RZ, RZ ;  /* 0x000000ffff007224 */ /* 0x010fc400078e00ff */
[----:B------:R-:W-:Y:S01]  /*176b0*/  ISETP.NE.AND.EX P3, PT, RZ, UR5, PT, P1 ;  /* 0x00000005ff007c0c */ /* 0x000fe2000bf65310 */
[----:B-1----:R-:W-:-:S04]  /*176c0*/  IMAD.WIDE R4, R19, 0x4, R4 ;  /* 0x0000000413047825 */ /* 0x002fc800078e0204 */
[----:B------:R-:W1:Y:S01]  /*176d0*/  @P0 LDC.64 R10, c[0x0][0xa18] ;  /* 0x00028600ff0a0b82 */ /* 0x000e620000000a00 */
[----:B------:R-:W-:Y:S01]  /*176e0*/  ULDC UR4, c[0x0][0x288] ;  /* 0x0000a20000047ab9 */ /* 0x000fe20000000800 */
[----:B------:R-:W-:Y:S02]  /*176f0*/  ISETP.NE.AND.EX P1, PT, RZ, UR7, PT, P2 ;  /* 0x00000007ff007c0c */ /* 0x000fe4000bf25320 */
[----:B------:R-:W-:-:S04]  /*17700*/  ISETP.NE.AND.EX P2, PT, RZ, UR9, PT, P4 ;  /* 0x00000009ff007c0c */ /* 0x000fc8000bf45340 */
[----:B------:R-:W2:Y:S07]  /*17710*/  @P3 LDG.E R6, desc[UR38][R8.64] ;  /* 0x0000002608063981 */ /* 0x000eae000c1e1900 */
[----:B------:R-:W5:Y:S01]  /*17720*/  @P1 LDG.E R28, desc[UR38][R4.64] ;  /* 0x00000026041c1981 */ /* 0x000f62000c1e1900 */
[----:B0-----:R-:W-:-:S05]  /*17730*/  IMAD.WIDE R2, R19, 0x4, R2 ;  /* 0x0000000413027825 */ /* 0x001fca00078e0202 */
[----:B------:R-:W5:Y:S01]  /*17740*/  @P2 LDG.E R0, desc[UR38][R2.64] ;  /* 0x0000002602002981 */ /* 0x000f62000c1e1900 */
[----:B-1----:R-:W-:-:S03]  /*17750*/  @P0 IMAD.WIDE R10, R19, 0x4, R10 ;  /* 0x00000004130a0825 */ /* 0x002fc600078e020a */
        /* <DEDUP_REMOVED lines=12> */
[----:B--2---:R0:W-:Y:S01]  /*17820*/  STL [R1+0x1c], R6 ;  /* 0x00001c0601007387 */ /* 0x0041e20000100800 */
[----:B------:R-:W-:Y:S02]  /*17830*/  IMAD.MOV.U32 R12, RZ, RZ, R6 ;  /* 0x000000ffff0c7224 */ /* 0x000fe400078e0006 */
[----:B0-----:R-:W-:Y:S01]  /*17840*/  IMAD.U32 R6, RZ, RZ, UR5 ;  /* 0x00000005ff067e24 */ /* 0x001fe2000f8e00ff */
[----:B------:R-:W-:Y:S06]  /*17850*/  @P0 BRA `(.L_x_1525) ;  /* 0x0000000000140947 */ /* 0x000fec0003800000 */
[----:B------:R-:W-:Y:S05]  /*17860*/  @!P3 BRA `(.L_x_1525) ;  /* 0x000000000010b947 */ /* 0x000fea0003800000 */
[----:B------:R-:W2:Y:S04]  /*17870*/  LDG.E R11, desc[UR38][R8.64] ;  /* 0x00000026080b7981 */ /* 0x000ea8000c1e1900 */
[----:B------:R-:W2:Y:S02]  /*17880*/  LDG.E R8, desc[UR38][R8.64+0x4] ;  /* 0x0000042608087981 */ /* 0x000ea4000c1e1900 */
[----:B--2---:R-:W-:-:S05]  /*17890*/  IMAD.IADD R12, R8, 0x1, -R11 ;  /* 0x00000001080c7824 */ /* 0x004fca00078e0a0b */
[----:B------:R0:W-:Y:S02]  /*178a0*/  STL [R1+0x1c], R12 ;  /* 0x00001c0c01007387 */ /* 0x0001e40000100800 */
.L_x_1525:
[----:B------:R-:W-:Y:S01]  /*178b0*/  ULDC.64 UR4, c[0x0][0xa20] ;  /* 0x0002880000047ab9 */ /* 0x000fe20000000a00 */
[----:B-----5:R-:W-:Y:S01]  /*178c0*/  IMAD.IADD R28, R28, 0x1, R7 ;  /* 0x000000011c1c7824 */ /* 0x020fe200078e0207 */
[----:B------:R-:W-:-:S04]  /*178d0*/  ISETP.NE.U32.AND P0, PT, RZ, UR4, PT ;  /* 0x00000004ff007c0c */ /* 0x000fc8000bf05070 */
[----:B------:R-:W-:-:S13]  /*178e0*/  ISETP.NE.AND.EX P0, PT, RZ, UR5, PT, P0 ;  /* 0x00000005ff007c0c */ /* 0x000fda000bf05300 */
[----:B------:R-:W-:Y:S05]  /*178f0*/  @!P0 BRA `(.L_x_1526) ;  /* 0x0000000000108947 */ /* 0x000fea0003800000 */
[----:B------:R-:W1:Y:S02]  /*17900*/  LDC.64 R4, c[0x0][0xa20] ;  /* 0x00028800ff047b82 */ /* 0x000e640000000a00 */
[----:B-1----:R-:W-:-:S05]  /*17910*/  IMAD.WIDE R4, R19, 0x4, R4 ;  /* 0x0000000413047825 */ /* 0x002fca00078e0204 */
[----:B------:R1:W5:Y:S01]  /*17920*/  LDG.E R10, desc[UR38][R4.64] ;  /* 0x00000026040a7981 */ /* 0x000362000c1e1900 */
[----:B------:R-:W-:Y:S05]  /*17930*/  BRA `(.L_x_1527) ;  /* 0x0000000000107947 */ /* 0x000fea0003800000 */
.L_x_1526:
[----:B------:R-:W-:Y:S05]  /*17940*/  @!P1 BRA `(.L_x_1527) ;  /* 0x00000000000c9947 */ /* 0x000fea0003800000 */
[----:B------:R-:W2:Y:S04]  /*17950*/  LDG.E R10, desc[UR38][R4.64] ;  /* 0x00000026040a7981 */ /* 0x000ea8000c1e1900 */
[----:B------:R-:W2:Y:S02]  /*17960*/  LDG.E R9, desc[UR38][R4.64+0x4] ;  /* 0x0000042604097981 */ /* 0x000ea4000c1e1900 */
[----:B--2---:R-:W-:-:S07]  /*17970*/  IMAD.IADD R10, R9, 0x1, -R10 ;  /* 0x00000001090a7824 */ /* 0x004fce00078e0a0a */
.L_x_1527:
[----:B-1----:R-:W2:Y:S01]  /*17980*/  @P2 LDG.E R4, desc[UR38][R2.64] ;  /* 0x0000002602042981 */ /* 0x002ea2000c1e1900 */
[----:B------:R-:W1:Y:S03]  /*17990*/  LDC R8, c[0x0][0x448] ;  /* 0x00011200ff087b82 */ /* 0x000e660000000800 */
[----:B------:R3:W2:Y:S01]  /*179a0*/  @P2 LDG.E R5, desc[UR38][R2.64+0x4] ;  /* 0x0000042602052981 */ /* 0x0006a2000c1e1900 */
[----:B------:R-:W-:Y:S02]  /*179b0*/  IMAD R13, R17, 0xc0, RZ ;  /* 0x000000c0110d7824 */ /* 0x000fe400078e02ff */
[----:B-----5:R-:W-:Y:S02]  /*179c0*/  IMAD.IADD R7, R10, 0x1, -R7 ;  /* 0x000000010a077824 */ /* 0x020fe400078e0a07 */
[----:B------:R-:W-:Y:S01]  /*179d0*/  VIADD R10, R13, 0xbf ;  /* 0x000000bf0d0a7836 */ /* 0x000fe20000000000 */
[----:B------:R4:W-:Y:S01]  /*179e0*/  STL [R1+0x10], R13 ;  /* 0x0000100d01007387 */ /* 0x0009e20000100800 */
[----:B-1----:R-:W-:-:S13]  /*179f0*/  ISETP.NE.AND P1, PT, R8, 0x1, PT ;  /* 0x000000010800780c */ /* 0x002fda0003f25270 */
[----:B---3--:R-:W1:Y:S08]  /*17a00*/  @P1 LDC R3, c[0x0][0x44c] ;  /* 0x00011300ff031b82 */ /* 0x008e700000000800 */
[----:B------:R-:W3:Y:S01]  /*17a10*/  @P1 LDC R2, c[0x0][0x450] ;  /* 0x00011400ff021b82 */ /* 0x000ee20000000800 */
[----:B--2---:R-:W-:Y:S02]  /*17a20*/  @P2 IMAD.IADD R6, R5, 0x1, -R4 ;  /* 0x0000000105062824 */ /* 0x004fe400078e0a04 */
[----:B-1----:R-:W-:-:S04]  /*17a30*/  @P1 IMAD.HI.U32 R5, R10, R3, RZ ;  /* 0x000000030a051227 */ /* 0x002fc800078e00ff */
[----:B------:R-:W-:Y:S01]  /*17a40*/  IMAD.IADD R8, R7, 0x1, R6 ;  /* 0x0000000107087824 */ /* 0x000fe200078e0206 */
[----:B---3--:R-:W-:-:S03]  /*17a50*/  @P1 SHF.R.U32.HI R10, RZ, R2, R5 ;  /* 0x00000002ff0a1219 */ /* 0x008fc60000011605 */
[C---:B------:R-:W-:Y:S01]  /*17a60*/  VIADD R17, R8.reuse, 0x7f ;  /* 0x0000007f08117836 */ /* 0x040fe20000000000 */
[----:B------:R-:W-:-:S04]  /*17a70*/  IADD3 R9, R8, 0x1, -R12 ;  /* 0x0000000108097810 */ /* 0x000fc80007ffe80c */
[----:B------:R-:W-:Y:S01]  /*17a80*/  SHF.R.S32.HI R2, RZ, 0x1f, R17 ;  /* 0x0000001fff027819 */ /* 0x000fe20000011411 */
[----:B------:R-:W-:-:S03]  /*17a90*/  IMAD.IADD R10, R9, 0x1, R10 ;  /* 0x00000001090a7824 */ /* 0x000fc600078e020a */
[----:B------:R-:W-:Y:S02]  /*17aa0*/  LEA.HI R17, R2, R17, RZ, 0x7 ;  /* 0x0000001102117211 */ /* 0x000fe400078f38ff */
[----:B------:R-:W1:Y:S02]  /*17ab0*/  LDC.64 R2, c[0x0][0x9e0] ;  /* 0x00027800ff027b82 */ /* 0x000e640000000a00 */
[----:B------:R-:W-:Y:S02]  /*17ac0*/  SHF.R.S32.HI R17, RZ, 0x7, R17 ;  /* 0x00000007ff117819 */ /* 0x000fe40000011411 */
[----:B-1----:R-:W-:Y:S01]  /*17ad0*/  ISETP.GE.AND P3, PT, R3, 0x1, PT ;  /* 0x000000010300780c */ /* 0x002fe20003f66270 */
[----:B------:R-:W-:-:S12]  /*17ae0*/  IMAD.IADD R2, R10, 0x1, R2 ;  /* 0x000000010a027824 */ /* 0x000fd800078e0202 */
[----:B----4-:R-:W-:Y:S05]  /*17af0*/  @!P3 BRA `(.L_x_1528) ;  /* 0x000000000048b947 */ /* 0x010fea0003800000 */
        /* <DEDUP_REMOVED lines=11> */
.L_x_1530:
[----:B------:R-:W-:-:S13]  /*17bb0*/  ISETP.NE.AND P0, PT, R3, 0x1, PT ;  /* 0x000000010300780c */ /* 0x000fda0003f05270 */
[----:B------:R-:W1:Y:S02]  /*17bc0*/  @P0 LDC.64 R4, c[0x0][0x9e8] ;  /* 0x00027a00ff040b82 */ /* 0x000e640000000a00 */
[----:B-1----:R-:W-:-:S05]  /*17bd0*/  @P0 IMAD.HI.U32 R4, R11, R4, RZ ;  /* 0x000000040b040227 */ /* 0x002fca00078e00ff */
[----:B------:R-:W-:-:S07]  /*17be0*/  @P0 SHF.R.U32.HI R11, RZ, R5, R4 ;  /* 0x00000005ff0b0219 */ /* 0x000fce0000011604 */
.L_x_1531:
[----:B------:R-:W-:Y:S05]  /*17bf0*/  BSYNC B0 ;  /* 0x0000000000007941 */ /* 0x000fea0003800000 */
.L_x_1529:
[----:B------:R-:W-:-:S05]  /*17c00*/  IMAD R11, R11, R3, R3 ;  /* 0x000000030b0b7224 */ /* 0x000fca00078e0203 */
[----:B------:R-:W-:-:S07]  /*17c10*/  VIMNMX R2, R2, R11, PT ;  /* 0x0000000b02027248 */ /* 0x000fce0003fe0100 */
.L_x_1528:
        /* <DEDUP_REMOVED lines=20> */
.L_x_1534:
[----:B------:R-:W-:-:S13]  /*17d60*/  ISETP.NE.AND P0, PT, R3, 0x1, PT ;  /* 0x000000010300780c */ /* 0x000fda0003f05270 */
[----:B------:R-:W1:Y:S02]  /*17d70*/  @P0 LDC.64 R4, c[0x0][0x9e8] ;  /* 0x00027a00ff040b82 */ /* 0x000e640000000a00 */
[----:B-1----:R-:W-:-:S05]  /*17d80*/  @P0 IMAD.HI.U32 R4, R11, R4, RZ ;  /* 0x000000040b040227 */ /* 0x002fca00078e00ff */
[----:B------:R-:W-:-:S07]  /*17d90*/  @P0 SHF.R.U32.HI R11, RZ, R5, R4 ;  /* 0x00000005ff0b0219 */ /* 0x000fce0000011604 */
.L_x_1535:
[----:B------:R-:W-:Y:S05]  /*17da0*/  BSYNC B0 ;  /* 0x0000000000007941 */ /* 0x000fea0003800000 */
.L_x_1533:
[----:B------:R-:W-:-:S05]  /*17db0*/  IMAD R3, R11, R3, RZ ;  /* 0x000000030b037224 */ /* 0x000fca00078e02ff */
[----:B------:R-:W-:-:S07]  /*17dc0*/  VIMNMX R10, R10, R3, !PT ;  /* 0x000000030a0a7248 */ /* 0x000fce0007fe0100 */
.L_x_1532:
[----:B------:R-:W-:Y:S01]  /*17dd0*/  VIADD R2, R2, 0x7f ;  /* 0x0000007f02027836 */ /* 0x000fe20000000000 */
[----:B------:R-:W-:Y:S04]  /*17de0*/  BSSY B0, `(.L_x_1536) ;  /* 0x00000dd000007945 */ /* 0x000fe80003800000 */
[----:B------:R-:W-:-:S04]  /*17df0*/  SHF.R.S32.HI R3, RZ, 0x1f, R2 ;  /* 0x0000001fff037819 */ /* 0x000fc80000011402 */
[----:B------:R-:W-:Y:S02]  /*17e00*/  LEA.HI R3, R3, R2, RZ, 0x7 ;  /* 0x0000000203037211 */ /* 0x000fe400078f38ff */
[----:B------:R-:W-:Y:S02]  /*17e10*/  SHF.R.S32.HI R2, RZ, 0x1f, R10 ;  /* 0x0000001fff027819 */ /* 0x000fe4000001140a */
[----:B------:R-:W-:Y:S02]  /*17e20*/  SHF.R.S32.HI R4, RZ, 0x7, R3 ;  /* 0x00000007ff047819 */ /* 0x000fe40000011403 */
[----:B------:R-:W-:Y:S02]  /*17e30*/  LEA.HI R2, R2, R10, RZ, 0x7 ;  /* 0x0000000a02027211 */ /* 0x000fe400078f38ff */
[----:B------:R-:W-:Y:S02]  /*17e40*/  VIMNMX R4, R17, R4, PT ;  /* 0x0000000411047248 */ /* 0x000fe40003fe0100 */
[----:B------:R-:W-:-:S04]  /*17e50*/  SHF.R.S32.HI R2, RZ, 0x7, R2 ;  /* 0x00000007ff027819 */ /* 0x000fc80000011402 */
[----:B------:R-:W-:-:S05]  /*17e60*/  VIMNMX R2, RZ, R2, !PT ;  /* 0x00000002ff027248 */ /* 0x000fca0007fe0100 */
[--C-:B------:R-:W-:Y:S02]  /*17e70*/  IMAD R2, R2, 0x80, -R7.reuse ;  /* 0x0000008002027824 */ /* 0x100fe400078e0a07 */
[----:B------:R-:W-:-:S03]  /*17e80*/  IMAD R7, R4, 0x80, -R7 ;  /* 0x0000008004077824 */ /* 0x000fc600078e0a07 */
[----:B------:R-:W-:Y:S02]  /*17e90*/  VIMNMX R2, RZ, R2, !PT ;  /* 0x00000002ff027248 */ /* 0x000fe40007fe0100 */
[----:B------:R-:W-:Y:S02]  /*17ea0*/  VIMNMX R7, R7, R6, PT ;  /* 0x0000000607077248 */ /* 0x000fe40003fe0100 */
[----:B------:R-:W-:Y:S02]  /*17eb0*/  SHF.R.U32.HI R4, RZ, 0x7, R2 ;  /* 0x00000007ff047819 */ /* 0x000fe40000011602 */
[----:B------:R-:W-:-:S13]  /*17ec0*/  ISETP.GT.AND P0, PT, R7, R2, PT ;  /* 0x000000020700720c */ /* 0x000fda0003f04270 */
[----:B------:R-:W-:-:S05]  /*17ed0*/  @P0 VIADD R3, R7, 0x7f ;  /* 0x0000007f07030836 */ /* 0x000fca0000000000 */
[----:B------:R-:W-:-:S04]  /*17ee0*/  @P0 SHF.R.S32.HI R2, RZ, 0x1f, R3 ;  /* 0x0000001fff020819 */ /* 0x000fc80000011403 */
[----:B------:R-:W-:Y:S01]  /*17ef0*/  @P0 LEA.HI R2, R2, R3, RZ, 0x7 ;  /* 0x0000000302020211 */ /* 0x000fe200078f38ff */
[----:B------:R-:W-:-:S03]  /*17f00*/  IMAD.MOV.U32 R3, RZ, RZ, R4 ;  /* 0x000000ffff037224 */ /* 0x000fc600078e0004 */
[----:B------:R-:W-:Y:S02]  /*17f10*/  @P0 SHF.R.S32.HI R3, RZ, 0x7, R2 ;  /* 0x00000007ff030819 */ /* 0x000fe40000011402 */
[----:B------:R-:W-:Y:S02]  /*17f20*/  PLOP3.LUT P0, PT, PT, PT, PT, 0x80, 0x0 ;  /* 0x000000000000781c */ /* 0x000fe40003f0f070 */
[----:B------:R-:W-:-:S13]  /*17f30*/  ISETP.GT.AND P1, PT, R3, R4, PT ;  /* 0x000000040300720c */ /* 0x000fda0003f24270 */
[----:B------:R-:W-:Y:S05]  /*17f40*/  @!P1 BRA `(.L_x_1537) ;  /* 0x0000000c00189947 */ /* 0x000fea0003800000 */
[----:B------:R-:W-:Y:S01]  /*17f50*/  UMOV UR4, 0xffffffff ;  /* 0xffffffff00047882 */ /* 0x000fe20000000000 */
[----:B------:R-:W-:Y:S02]  /*17f60*/  SEL R2, R19, RZ, !P2 ;  /* 0x000000ff13027207 */ /* 0x000fe40005000000 */
[----:B------:R-:W-:Y:S05]  /*17f70*/  BRA.DIV UR4, `(.L_x_1538) ;  /* 0x0000006a04107947 */ /* 0x000fea000b800000 */
[----:B------:R-:W1:Y:S02]  /*17f80*/  S2R R5, SR_TID.X ;  /* 0x0000000000057919 */ /* 0x000e640000002100 */
[----:B-1----:R-:W-:-:S04]  /*17f90*/  SHF.R.U32.HI R5, RZ, 0x5, R5 ;  /* 0x00000005ff057819 */ /* 0x002fc80000011605 */
[----:B------:R-:W-:-:S05]  /*17fa0*/  LOP3.LUT R5, R5, 0x3, RZ, 0xc0, !PT ;  /* 0x0000000305057812 */ /* 0x000fca00078ec0ff */
[----:B------:R1:W2:Y:S02]  /*17fb0*/  SHFL.IDX PT, R14, R5, RZ, 0x1f ;  /* 0x00001fff050e7589 */ /* 0x0002a400000e0000 */
.L_x_1715:
[----:B--2---:R-:W-:Y:S02]  /*17fc0*/  ISETP.NE.AND P0, PT, R14, RZ, PT ;  /* 0x000000ff0e00720c */ /* 0x004fe40003f05270 */
[----:B------:R-:W-:-:S11]  /*17fd0*/  PLOP3.LUT P6, PT, PT, PT, PT, 0x8, 0x0 ;  /* 0x000000000000781c */ /* 0x000fd60003fce170 */
[----:B------:R-:W-:Y:S05]  /*17fe0*/  @P0 BRA `(.L_x_1539) ;  /* 0x00000000000c0947 */ /* 0x000fea0003800000 */
[----:B------:R-:W-:-:S03]  /*17ff0*/  UMOV UR4, 0xffffffff ;  /* 0xffffffff00047882 */ /* 0x000fc60000000000 */
[----:B------:R-:W-:Y:S05]  /*18000*/  BRA.DIV UR4, `(.L_x_1540) ;  /* 0x0000006a04207947 */ /* 0x000fea000b800000 */
[----:B------:R-:W-:-:S13]  /*18010*/  ELECT P6, URZ, PT ;  /* 0x00000000003f782f */ /* 0x000fda00038c0000 */
.L_x_1539:
[----:B-1----:R-:W2:Y:S01]  /*18020*/  LDL R5, [R1+0x24] ;  /* 0x0000240001057983 */ /* 0x002ea20000100800 */
[----:B------:R-:W-:Y:S01]  /*18030*/  BSSY B1, `(.L_x_1541) ;  /* 0x0000008000017945 */ /* 0x000fe20003800000 */
[----:B--2---:R-:W-:-:S05]  /*18040*/  VIADD R5, R5, 0x1 ;  /* 0x0000000105057836 */ /* 0x004fca0000000000 */
[----:B------:R-:W-:-:S04]  /*18050*/  LEA.HI R6, R5, R5, RZ, 0x1 ;  /* 0x0000000505067211 */ /* 0x000fc800078f08ff */
[----:B------:R-:W-:-:S05]  /*18060*/  LOP3.LUT R6, R6, 0xfffffffe, RZ, 0xc0, !PT ;  /* 0xfffffffe06067812 */ /* 0x000fca00078ec0ff */
[----:B------:R-:W-:-:S05]  /*18070*/  IMAD.IADD R5, R5, 0x1, -R6 ;  /* 0x0000000105057824 */ /* 0x000fca00078e0a06 */
[----:B------:R-:W-:-:S04]  /*18080*/  SHF.L.U32 R5, R5, 0x1f, RZ ;  /* 0x0000001f05057819 */ /* 0x000fc800000006ff */
[----:B------:R-:W1:Y:S02]  /*18090*/  SYNCS.PHASECHK.TRANS64.TRYWAIT P0, [R22+URZ+0x16820], R5 ;  /* 0x01682005160075a7 */ /* 0x000e64000800017f */
[----:B-1----:R-:W-:Y:S05]  /*180a0*/  @!P0 BRA `(.L_x_1542) ;  /* 0x0000006800188947 */ /* 0x002fea0003800000 */
.L_x_1718:
[----:B------:R-:W-:Y:S05]  /*180b0*/  BSYNC B1 ;  /* 0x0000000000017941 */ /* 0x000fea0003800000 */
.L_x_1541:
[----:B------:R-:W-:Y:S04]  /*180c0*/  BSSY B1, `(.L_x_1543) ;  /* 0x000004f000017945 */ /* 0x000fe80003800000 */
[----:B------:R-:W-:Y:S05]  /*180d0*/  @!P6 BRA `(.L_x_1544) ;  /* 0x000000040034e947 */ /* 0x000fea0003800000 */
[----:B------:R-:W2:Y:S01]  /*180e0*/  S2R R6, SR_TID.X ;  /* 0x0000000000067919 */ /* 0x000ea20000002100 */
[----:B-1----:R-:W-:Y:S01]  /*180f0*/  IMAD R5, R27, 0x8, R22 ;  /* 0x000000081b057824 */ /* 0x002fe200078e0216 */
[----:B------:R-:W-:Y:S01]  /*18100*/  BSSY B2, `(.L_x_1545) ;  /* 0x0000006000027945 */ /* 0x000fe20003800000 */
[----:B--2---:R-:W-:Y:S02]  /*18110*/  LOP3.LUT R7, R6, 0x7f, RZ, 0xc0, !PT ;  /* 0x0000007f06077812 */ /* 0x004fe400078ec0ff */
[----:B------:R-:W-:Y:S02]  /*18120*/  SHF.L.U32 R6, R29, 0x1f, RZ ;  /* 0x0000001f1d067819 */ /* 0x000fe400000006ff */
[----:B------:R-:W-:Y:S02]  /*18130*/  ISETP.NE.AND P1, PT, R7, RZ, PT ;  /* 0x000000ff0700720c */ /* 0x000fe40003f25270 */
[----:B------:R-:W1:Y:S02]  /*18140*/  SYNCS.PHASECHK.TRANS64.TRYWAIT P0, [R5+URZ+0x168a0], R6 ;  /* 0x0168a006050075a7 */ /* 0x000e64000800017f */
[----:B-1----:R-:W-:Y:S09]  /*18150*/  @!P0 BRA `(.L_x_1546) ;  /* 0x0000006800008947 */ /* 0x002ff20003800000 */
.L_x_1719:
[----:B------:R-:W-:Y:S05]  /*18160*/  BSYNC B2 ;  /* 0x0000000000027941 */ /* 0x000fea0003800000 */
.L_x_1545:
[----:B------:R-:W-:Y:S04]  /*18170*/  BSSY B2, `(.L_x_1547) ;  /* 0x0000009000027945 */ /* 0x000fe80003800000 */
[----:B------:R-:W-:Y:S05]  /*18180*/  @P1 BRA `(.L_x_1548) ;  /* 0x00000000001c1947 */ /* 0x000fea0003800000 */
[----:B------:R-:W2:Y:S02]  /*18190*/  S2R R7, SR_TID.X ;  /* 0x0000000000077919 */ /* 0x000ea40000002100 */
[----:B--2---:R-:W-:Y:S01]  /*181a0*/  LOP3.LUT R10, R7, 0x1f, RZ, 0xc0, !PT ;  /* 0x0000001f070a7812 */ /* 0x004fe200078ec0ff */
[----:B------:R-:W-:-:S03]  /*181b0*/  IMAD.MOV.U32 R7, RZ, RZ, 0x4000 ;  /* 0x00004000ff077424 */ /* 0x000fc600078e00ff */
[----:B------:R-:W-:Y:S01]  /*181c0*/  ISETP.NE.AND P0, PT, R10, RZ, PT ;  /* 0x000000ff0a00720c */ /* 0x000fe20003f05270 */
[----:B------:R2:W-:-:S12]  /*181d0*/  SYNCS.ARRIVE.TRANS64 RZ, [R5+URZ+0x16890], R7 ;  /* 0x0168900705ff79a7 */ /* 0x0005d8000800003f */
[----:B--2---:R-:W-:Y:S05]  /*181e0*/  @!P0 BRA `(.L_x_1548) ;  /* 0x0000000000048947 */ /* 0x004fea0003800000 */
[----:B------:R-:W-:Y:S01]  /*181f0*/  BPT.TRAP 0x1 ;  /* 0x000000040000795c */ /* 0x000fe20000300000 */
.L_x_1548:
[----:B------:R-:W-:Y:S05]  /*18200*/  BSYNC B2 ;  /* 0x0000000000027941 */ /* 0x000fea0003800000 */
.L_x_1547:
        /* <DEDUP_REMOVED lines=11> */
[----:B------:R-:W-:Y:S01]  /*182c0*/  UMOV UR7, 0x12f00000 ;  /* 0x12f0000000077882 */ /* 0x000fe20000000000 */
[----:B0-----:R-:W-:-:S08]  /*182d0*/  VIADD R12, R5, 0x16890 ;  /* 0x00016890050c7836 */ /* 0x001fd00000000000 */
.L_x_1549:
        /* <DEDUP_REMOVED lines=13> */
.L_x_1720:
[----:B------:R-:W-:Y:S05]  /*183b0*/  BSYNC B2 ;  /* 0x0000000000027941 */ /* 0x000fea0003800000 */
.L_x_1550:
[----:B------:R-:W-:Y:S01]  /*183c0*/  BSSY B2, `(.L_x_1552) ;  /* 0x000000b000027945 */ /* 0x000fe20003800000 */
[----:B------:R-:W-:Y:S02]  /*183d0*/  IMAD.MOV.U32 R14, RZ, RZ, 0x0 ;  /* 0x00000000ff0e7424 */ /* 0x000fe400078e00ff */
[----:B------:R-:W-:Y:S01]  /*183e0*/  IMAD.MOV.U32 R15, RZ, RZ, 0x12f00000 ;  /* 0x12f00000ff0f7424 */ /* 0x000fe200078e00ff */
[----:B------:R-:W-:Y:S06]  /*183f0*/  @P1 BRA `(.L_x_1553) ;  /* 0x00000000001c1947 */ /* 0x000fec0003800000 */
[----:B------:R-:W2:Y:S01]  /*18400*/  S2R R10, SR_TID.X ;  /* 0x00000000000a7919 */ /* 0x000ea20000002100 */
[----:B01----:R-:W-:-:S04]  /*18410*/  IMAD.MOV.U32 R6, RZ, RZ, 0x4000 ;  /* 0x00004000ff067424 */ /* 0x003fc800078e00ff */
[----:B------:R3:W-:Y:S01]  /*18420*/  SYNCS.ARRIVE.TRANS64 RZ, [R5+URZ+0x168b0], R6 ;  /* 0x0168b00605ff79a7 */ /* 0x0007e2000800003f */
[----:B--2---:R-:W-:-:S04]  /*18430*/  LOP3.LUT R10, R10, 0x1f, RZ, 0xc0, !PT ;  /* 0x0000001f0a0a7812 */ /* 0x004fc800078ec0ff */
[----:B------:R-:W-:-:S13]  /*18440*/  ISETP.NE.AND P0, PT, R10, RZ, PT ;  /* 0x000000ff0a00720c */ /* 0x000fda0003f05270 */
[----:B---3--:R-:W-:Y:S05]  /*18450*/  @!P0 BRA `(.L_x_1553) ;  /* 0x0000000000048947 */ /* 0x008fea0003800000 */
[----:B------:R-:W-:Y:S01]  /*18460*/  BPT.TRAP 0x1 ;  /* 0x000000040000795c */ /* 0x000fe20000300000 */
.L_x_1553:
[----:B------:R-:W-:Y:S05]  /*18470*/  BSYNC B2 ;  /* 0x0000000000027941 */ /* 0x000fea0003800000 */
.L_x_1552:
[----:B------:R-:W-:Y:S01]  /*18480*/  R2UR UR10, R13 ;  /* 0x000000000d0a72ca */ /* 0x000fe200000e0000 */
[----:B------:R-:W-:Y:S01]  /*18490*/  IMAD R11, R11, 0x2, R22 ;  /* 0x000000020b0b7824 */ /* 0x000fe200078e0216 */
[----:B------:R-:W-:Y:S01]  /*184a0*/  R2UR UR6, R14 ;  /* 0x000000000e0672ca */ /* 0x000fe200000e0000 */
[----:B------:R-:W-:Y:S01]  /*184b0*/  UIADD3 UR4, UP0, UR40, 0x670, URZ ;  /* 0x0000067028047890 */ /* 0x000fe2000ff1e03f */
[----:B------:R-:W-:Y:S01]  /*184c0*/  R2UR UR7, R15 ;  /* 0x000000000f0772ca */ /* 0x000fe200000e0000 */
[----:B01----:R-:W-:Y:S01]  /*184d0*/  VIADD R5, R5, 0x168b0 ;  /* 0x000168b005057836 */ /* 0x003fe20000000000 */
[----:B------:R-:W-:Y:S01]  /*184e0*/  PLOP3.LUT P0, PT, PT, PT, PT, 0x80, 0x0 ;  /* 0x000000000000781c */ /* 0x000fe20003f0f070 */
[----:B------:R-:W-:Y:S01]  /*184f0*/  VIADD R11, R11, 0x400 ;  /* 0x000004000b0b7836 */ /* 0x000fe20000000000 */
[----:B------:R-:W-:-:S12]  /*18500*/  UIADD3.X UR5, URZ, UR41, URZ, UP0, !UPT ;  /* 0x000000293f057290 */ /* 0x000fd800087fe43f */
.L_x_1554:
        /* <DEDUP_REMOVED lines=9> */
[----:B--2---:R-:W-:Y:S05]  /*185a0*/  @P0 BRA.U.ANY `(.L_x_1554) ;  /* 0xfffffffd00d80947 */ /* 0x004fea000393ffff */
.L_x_1544:
[----:B------:R-:W-:Y:S05]  /*185b0*/  BSYNC B1 ;  /* 0x0000000000017941 */ /* 0x000fea0003800000 */
.L_x_1543:
[----:B------:R-:W-:Y:S01]  /*185c0*/  VIADD R3, R3, 0xfffffffe ;  /* 0xfffffffe03037836 */ /* 0x000fe20000000000 */
[----:B------:R-:W-:Y:S01]  /*185d0*/  PLOP3.LUT P0, PT, PT, PT, PT, 0x8, 0x0 ;  /* 0x000000000000781c */ /* 0x000fe20003f0e170 */
[----:B------:R-:W-:-:S03]  /*185e0*/  VIADD R27, R27, 0x1 ;  /* 0x000000011b1b7836 */ /* 0x000fc60000000000 */
[----:B------:R-:W-:Y:S02]  /*185f0*/  ISETP.GE.AND P2, PT, R3, R4, PT ;  /* 0x000000040300720c */ /* 0x000fe40003f46270 */
[----:B------:R-:W-:-:S04]  /*18600*/  ISETP.NE.AND P1, PT, R27, 0x2, PT ;  /* 0x000000021b00780c */ /* 0x000fc80003f25270 */
[----:B------:R-:W-:Y:S02]  /*18610*/  SEL R6, RZ, 0x1, P1 ;  /* 0x00000001ff067807 */ /* 0x000fe40000800000 */
[----:B------:R-:W-:Y:S02]  /*18620*/  SEL R27, R27, RZ, P1 ;  /* 0x000000ff1b1b7207 */ /* 0x000fe40000800000 */
[----:B------:R-:W-:-:S03]  /*18630*/  LOP3.LUT R29, R29, R6, RZ, 0x3c, !PT ;  /* 0x000000061d1d7212 */ /* 0x000fc600078e3cff */
[----:B------:R-:W-:Y:S05]  /*18640*/  @!P2 BRA `(.L_x_1537) ;  /* 0x000000040058a947 */ /* 0x000fea0003800000 */
.L_x_1567:
[----:B------:R-:W-:Y:S05]  /*18650*/  YIELD ;  /* 0x0000000000007946 */ /* 0x000fea0003800000 */
[----:B------:R-:W-:Y:S04]  /*18660*/  BSSY B1, `(.L_x_1555) ;  /* 0x000004c000017945 */ /* 0x000fe80003800000 */
[----:B------:R-:W-:Y:S05]  /*18670*/  @!P6 BRA `(.L_x_1556) ;  /* 0x000000040028e947 */ /* 0x000fea0003800000 */
[----:B-1----:R-:W1:Y:S01]  /*18680*/  S2R R5, SR_TID.X ;  /* 0x0000000000057919 */ /* 0x002e620000002100 */
[----:B------:R-:W-:Y:S01]  /*18690*/  SHF.L.U32 R6, R29, 0x1f, RZ ;  /* 0x0000001f1d067819 */ /* 0x000fe200000006ff */
[----:B------:R-:W-:Y:S01]  /*186a0*/  BSSY B2, `(.L_x_1557) ;  /* 0x0000006000027945 */ /* 0x000fe20003800000 */
[----:B-1----:R-:W-:Y:S01]  /*186b0*/  LOP3.LUT R7, R5, 0x7f, RZ, 0xc0, !PT ;  /* 0x0000007f05077812 */ /* 0x002fe200078ec0ff */
[----:B------:R-:W-:-:S03]  /*186c0*/  IMAD R5, R27, 0x8, R22 ;  /* 0x000000081b057824 */ /* 0x000fc600078e0216 */
[----:B------:R-:W-:Y:S01]  /*186d0*/  ISETP.NE.AND P2, PT, R7, RZ, PT ;  /* 0x000000ff0700720c */ /* 0x000fe20003f45270 */
[----:B------:R-:W1:Y:S02]  /*186e0*/  SYNCS.PHASECHK.TRANS64.TRYWAIT P1, [R5+URZ+0x168a0], R6 ;  /* 0x0168a006050075a7 */ /* 0x000e64000802017f */
[----:B-1----:R-:W-:Y:S10]  /*186f0*/  @!P1 BRA `(.L_x_1558) ;  /* 0x0000006000c09947 */ /* 0x002ff40003800000 */
.L_x_1721:
[----:B------:R-:W-:Y:S05]  /*18700*/  BSYNC B2 ;  /* 0x0000000000027941 */ /* 0x000fea0003800000 */
.L_x_1557:
        /* <DEDUP_REMOVED lines=9> */
.L_x_1560:
[----:B------:R-:W-:Y:S05]  /*187a0*/  BSYNC B2 ;  /* 0x0000000000027941 */ /* 0x000fea0003800000 */
.L_x_1559:
        /* <DEDUP_REMOVED lines=8> */
[----:B0-----:R-:W-:Y:S01]  /*18830*/  VIADD R12, R7, 0xe400 ;  /* 0x0000e400070c7836 */ /* 0x001fe20000000000 */
[----:B------:R-:W-:Y:S01]  /*18840*/  UMOV UR6, 0x0 ;  /* 0x0000000000067882 */ /* 0x000fe20000000000 */
[----:B------:R-:W-:-:S10]  /*18850*/  UMOV UR7, 0x12f00000 ;  /* 0x12f0000000077882 */ /* 0x000fd40000000000 */
.L_x_1561:
        /* <DEDUP_REMOVED lines=13> */
.L_x_1722:
[----:B------:R-:W-:Y:S05]  /*18930*/  BSYNC B2 ;  /* 0x0000000000027941 */ /* 0x000fea0003800000 */
.L_x_1562:
        /* <DEDUP_REMOVED lines=11> */
.L_x_1565:
[----:B------:R-:W-:Y:S05]  /*189f0*/  BSYNC B2 ;  /* 0x0000000000027941 */ /* 0x000fea0003800000 */
.L_x_1564:
        /* <DEDUP_REMOVED lines=8> */
.L_x_1566:
        /* <DEDUP_REMOVED lines=10> */
.L_x_1556:
[----:B------:R-:W-:Y:S05]  /*18b20*/  BSYNC B1 ;  /* 0x0000000000017941 */ /* 0x000fea0003800000 */
.L_x_1555:
[----:B------:R-:W-:Y:S01]  /*18b30*/  ISETP.GT.AND P2, PT, R3, R4, PT ;  /* 0x000000040300720c */ /* 0x000fe20003f44270 */
[----:B------:R-:W-:Y:S02]  /*18b40*/  VIADD R27, R27, 0x1 ;  /* 0x000000011b1b7836 */ /* 0x000fe40000000000 */
[----:B------:R-:W-:-:S03]  /*18b50*/  VIADD R3, R3, 0xffffffff ;  /* 0xffffffff03037836 */ /* 0x000fc60000000000 */
[----:B------:R-:W-:-:S04]  /*18b60*/  ISETP.NE.AND P1, PT, R27, 0x2, PT ;  /* 0x000000021b00780c */ /* 0x000fc80003f25270 */
[----:B------:R-:W-:Y:S02]  /*18b70*/  SEL R6, RZ, 0x1, P1 ;  /* 0x00000001ff067807 */ /* 0x000fe40000800000 */
[----:B------:R-:W-:Y:S02]  /*18b80*/  SEL R27, R27, RZ, P1 ;  /* 0x000000ff1b1b7207 */ /* 0x000fe40000800000 */
[----:B------:R-:W-:Y:S01]  /*18b90*/  LOP3.LUT R29, R29, R6, RZ, 0x3c, !PT ;  /* 0x000000061d1d7212 */ /* 0x000fe200078e3cff */
[----:B------:R-:W-:Y:S06]  /*18ba0*/  @P2 BRA `(.L_x_1567) ;  /* 0xfffffff800a82947 */ /* 0x000fec000383ffff */
.L_x_1537:
[----:B------:R-:W-:Y:S05]  /*18bb0*/  BSYNC B0 ;  /* 0x0000000000007941 */ /* 0x000fea0003800000 */
.L_x_1536:
[----:B------:R-:W2:Y:S01]  /*18bc0*/  LDL R6, [R1+0x10] ;  /* 0x0000100001067983 */ /* 0x000ea20000100800 */
[----:B------:R-:W3:Y:S01]  /*18bd0*/  LDC R0, c[0x0][0x448] ;  /* 0x00011200ff007b82 */ /* 0x000ee20000000800 */
[----:B------:R-:W-:Y:S07]  /*18be0*/  @!P0 WARPSYNC.ALL ;  /* 0x0000000000008948 */ /* 0x000fee0003800000 */
[----:B------:R-:W-:Y:S01]  /*18bf0*/  @!P0 BAR.SYNC.DEFER_BLOCKING 0xc, 0x200 ;  /* 0x0308000000008b1d */ /* 0x000fe20000010000 */
[----:B---3--:R-:W-:-:S13]  /*18c00*/  ISETP.NE.AND P1, PT, R0, 0x1, PT ;  /* 0x000000010000780c */ /* 0x008fda0003f25270 */
[----:B------:R-:W3:Y:S08]  /*18c10*/  @P1 LDC R3, c[0x0][0x44c] ;  /* 0x00011300ff031b82 */ /* 0x000ef00000000800 */
[----:B------:R-:W4:Y:S01]  /*18c20*/  @P1 LDC R2, c[0x0][0x450] ;  /* 0x00011400ff021b82 */ /* 0x000f220000000800 */
[----:B--2---:R-:W-:-:S04]  /*18c30*/  VIADD R0, R6, 0xbf ;  /* 0x000000bf06007836 */ /* 0x004fc80000000000 */
[----:B---3--:R-:W-:-:S05]  /*18c40*/  @P1 IMAD.HI.U32 R3, R0, R3, RZ ;  /* 0x0000000300031227 */ /* 0x008fca00078e00ff */
[----:B----4-:R-:W-:Y:S02]  /*18c50*/  @P1 SHF.R.U32.HI R0, RZ, R2, R3 ;  /* 0x00000002ff001219 */ /* 0x010fe40000011603 */
[----:B------:R-:W2:Y:S03]  /*18c60*/  LDC.64 R2, c[0x0][0x9e0] ;  /* 0x00027800ff027b82 */ /* 0x000ea60000000a00 */
[----:B------:R-:W-:Y:S01]  /*18c70*/  IMAD.IADD R9, R9, 0x1, R0 ;  /* 0x0000000109097824 */ /* 0x000fe200078e0200 */
[----:B--2---:R-:W-:-:S03]  /*18c80*/  ISETP.GE.AND P2, PT, R3, 0x1, PT ;  /* 0x000000010300780c */ /* 0x004fc60003f46270 */
[----:B------:R-:W-:-:S10]  /*18c90*/  IMAD.IADD R2, R9, 0x1, R2 ;  /* 0x0000000109027824 */ /* 0x000fd400078e0202 */
[----:B------:R-:W-:Y:S05]  /*18ca0*/  @!P2 BRA `(.L_x_1568) ;  /* 0x000000000048a947 */ /* 0x000fea0003800000 */
[C---:B------:R-:W-:Y:S01]  /*18cb0*/  ISETP.GT.AND P0, PT, R9.reuse, RZ, PT ;  /* 0x000000ff0900720c */ /* 0x040fe20003f04270 */
[----:B------:R-:W-:Y:S01]  /*18cc0*/  BSSY B0, `(.L_x_1569) ;  /* 0x000000e000007945 */ /* 0x000fe20003800000 */
[----:B------:R-:W-:-:S11]  /*18cd0*/  VIADD R0, R9, 0xffffffff ;  /* 0xffffffff09007836 */ /* 0x000fd60000000000 */
[----:B------:R-:W-:Y:S05]  /*18ce0*/  @P0 BRA `(.L_x_1570) ;  /* 0x00000000001c0947 */ /* 0x000fea0003800000 */
[----:B------:R-:W-:Y:S01]  /*18cf0*/  ISETP.NE.AND P0, PT, R3, 0x1, PT ;  /* 0x000000010300780c */ /* 0x000fe20003f05270 */
[----:B------:R-:W-:-:S12]  /*18d00*/  IMAD.MOV R9, RZ, RZ, -R9 ;  /* 0x000000ffff097224 */ /* 0x000fd800078e0a09 */
[----:B-1----:R-:W1:Y:S02]  /*18d10*/  @P0 LDC.64 R4, c[0x0][0x9e8] ;  /* 0x00027a00ff040b82 */ /* 0x002e640000000a00 */
[----:B-1----:R-:W-:-:S05]  /*18d20*/  @P0 IMAD.HI.U32 R4, R9, R4, RZ ;  /* 0x0000000409040227 */ /* 0x002fca00078e00ff */
[----:B------:R-:W-:-:S04]  /*18d30*/  @P0 SHF.R.U32.HI R9, RZ, R5, R4 ;  /* 0x00000005ff090219 */ /* 0x000fc80000011604 */
[----:B------:R-:W-:Y:S01]  /*18d40*/  LOP3.LUT R0, RZ, R9, RZ, 0x33, !PT ;  /* 0x00000009ff007212 */ /* 0x000fe200078e33ff */
[----:B------:R-:W-:Y:S06]  /*18d50*/  BRA `(.L_x_1571) ;  /* 0x0000000000107947 */ /* 0x000fec0003800000 */
.L_x_1570:
[----:B------:R-:W-:-:S13]  /*18d60*/  ISETP.NE.AND P0, PT, R3, 0x1, PT ;  /* 0x000000010300780c */ /* 0x000fda0003f05270 */
[----:B-1----:R-:W1:Y:S02]  /*18d70*/  @P0 LDC.64 R4, c[0x0][0x9e8] ;  /* 0x00027a00ff040b82 */ /* 0x002e640000000a00 */
[----:B-1----:R-:W-:-:S05]  /*18d80*/  @P0 IMAD.HI.U32 R4, R0, R4, RZ ;  /* 0x0000000400040227 */ /* 0x002fca00078e00ff */
[----:B------:R-:W-:-:S07]  /*18d90*/  @P0 SHF.R.U32.HI R0, RZ, R5, R4 ;  /* 0x00000005ff000219 */ /* 0x000fce0000011604 */
.L_x_1571:
[----:B------:R-:W-:Y:S05]  /*18da0*/  BSYNC B0 ;  /* 0x0000000000007941 */ /* 0x000fea0003800000 */
.L_x_1569:
[----:B------:R-:W-:-:S05]  /*18db0*/  IMAD R5, R0, R3, R3 ;  /* 0x0000000300057224 */ /* 0x000fca00078e0203 */
[----:B------:R-:W-:-:S07]  /*18dc0*/  VIMNMX R2, R2, R5, PT ;  /* 0x0000000502027248 */ /* 0x000fce0003fe0100 */
.L_x_1568:
[----:B------:R-:W-:Y:S01]  /*18dd0*/  VIADD R2, R2, 0x7f ;  /* 0x0000007f02027836 */ /* 0x000fe20000000000 */
[----:B------:R-:W2:Y:S01]  /*18de0*/  @P1 LDC R0, c[0x0][0x44c] ;  /* 0x00011300ff001b82 */ /* 0x000ea20000000800 */
[----:B------:R-:W-:-:S03]  /*18df0*/  ULDC UR4, c[0x0][0x9dc] ;  /* 0x0002770000047ab9 */ /* 0x000fc60000000800 */
[----:B-1----:R-:W-:-:S04]  /*18e00*/  SHF.R.S32.HI R5, RZ, 0x1f, R2 ;  /* 0x0000001fff057819 */ /* 0x002fc80000011402 */
[----:B------:R-:W-:Y:S02]  /*18e10*/  LEA.HI R5, R5, R2, RZ, 0x7 ;  /* 0x0000000205057211 */ /* 0x000fe400078f38ff */
[----:B------:R-:W1:Y:S02]  /*18e20*/  @P1 LDC R2, c[0x0][0x450] ;  /* 0x00011400ff021b82 */ /* 0x000e640000000800 */
[----:B------:R-:W-:Y:S01]  /*18e30*/  SHF.R.S32.HI R4, RZ, 0x7, R5 ;  /* 0x00000007ff047819 */ /* 0x000fe20000011405 */
[----:B------:R-:W-:-:S03]  /*18e40*/  IMAD.MOV.U32 R5, RZ, RZ, R6 ;  /* 0x000000ffff057224 */ /* 0x000fc600078e0006 */
[----:B------:R-:W-:-:S05]  /*18e50*/  VIMNMX R24, R17, R4, PT ;  /* 0x0000000411187248 */ /* 0x000fca0003fe0100 */
[----:B------:R3:W-:Y:S01]  /*18e60*/  STL [R1+0x14], R24 ;  /* 0x0000141801007387 */ /* 0x0007e20000100800 */
[----:B--2---:R-:W-:-:S05]  /*18e70*/  @P1 IMAD.HI.U32 R7, R6, R0, RZ ;  /* 0x0000000006071227 */ /* 0x004fca00078e00ff */
[----:B-1----:R-:W-:-:S05]  /*18e80*/  @P1 SHF.R.U32.HI R5, RZ, R2, R7 ;  /* 0x00000002ff051219 */ /* 0x002fca0000011607 */
[----:B------:R-:W-:-:S04]  /*18e90*/  IMAD.IADD R2, R8, 0x1, R5 ;  /* 0x0000000108027824 */ /* 0x000fc800078e0205 */
[----:B------:R-:W-:Y:S01]  /*18ea0*/  VIADD R0, R2, -UR4 ;  /* 0x8000000402007c36 */ /* 0x000fe20008000000 */
[----:B---3--:R-:W-:Y:S06]  /*18eb0*/  @!P2 BRA `(.L_x_1572) ;  /* 0x000000000044a947 */ /* 0x008fec0003800000 */
        /* <DEDUP_REMOVED lines=10> */
.L_x_1574:
[----:B------:R-:W-:-:S13]  /*18f60*/  ISETP.NE.AND P0, PT, R3, 0x1, PT ;  /* 0x000000010300780c */ /* 0x000fda0003f05270 */
[----:B------:R-:W1:Y:S02]  /*18f70*/  @P0 LDC.64 R4, c[0x0][0x9e8] ;  /* 0x00027a00ff040b82 */ /* 0x000e640000000a00 */
[----:B-1----:R-:W-:-:S05]  /*18f80*/  @P0 IMAD.HI.U32 R4, R2, R4, RZ ;  /* 0x0000000402040227 */ /* 0x002fca00078e00ff */
[----:B------:R-:W-:-:S07]  /*18f90*/  @P0 SHF.R.U32.HI R2, RZ, R5, R4 ;  /* 0x00000005ff020219 */ /* 0x000fce0000011604 */
.L_x_1575:
[----:B------:R-:W-:Y:S05]  /*18fa0*/  BSYNC B0 ;  /* 0x0000000000007941 */ /* 0x000fea0003800000 */
.L_x_1573:
[----:B------:R-:W-:-:S05]  /*18fb0*/  IMAD R3, R2, R3, RZ ;  /* 0x0000000302037224 */ /* 0x000fca00078e02ff */
[----:B------:R-:W-:-:S07]  /*18fc0*/  VIMNMX R0, R0, R3, !PT ;  /* 0x0000000300007248 */ /* 0x000fce0007fe0100 */
.L_x_1572:
[----:B------:R-:W-:Y:S01]  /*18fd0*/  SHF.R.S32.HI R3, RZ, 0x1f, R0 ;  /* 0x0000001fff037819 */ /* 0x000fe20000011400 */
[----:B------:R-:W-:Y:S03]  /*18fe0*/  BSSY B7, `(.L_x_1576) ;  /* 0x0000358000077945 */ /* 0x000fe60003800000 */
[----:B------:R-:W-:-:S04]  /*18ff0*/  LEA.HI R3, R3, R0, RZ, 0x7 ;  /* 0x0000000003037211 */ /* 0x000fc800078f38ff */
[----:B------:R-:W-:-:S04]  /*19000*/  SHF.R.S32.HI R3, RZ, 0x7, R3 ;  /* 0x00000007ff037819 */ /* 0x000fc80000011403 */
[----:B------:R-:W-:-:S04]  /*19010*/  VIMNMX R2, RZ, R3, !PT ;  /* 0x00000003ff027248 */ /* 0x000fc80007fe0100 */
[----:B------:R-:W-:Y:S01]  /*19020*/  ISETP.GT.AND P0, PT, R24, R2, PT ;  /* 0x000000021800720c */ /* 0x000fe20003f04270 */
[----:B------:R1:W-:-:S12]  /*19030*/  STL [R1+0x8], R2 ;  /* 0x0000080201007387 */ /* 0x0003d80000100800 */
[----:B-1----:R-:W-:Y:S05]  /*19040*/  @P0 BRA `(.L_x_1577) ;  /* 0x0000000000440947 */ /* 0x002fea0003800000 */
[----:B------:R-:W1:Y:S02]  /*19050*/  S2R R2, SR_TID.X ;  /* 0x0000000000027919 */ /* 0x000e640000002100 */
        /* <DEDUP_REMOVED lines=16> */
.L_x_1577:
        /* <DEDUP_REMOVED lines=16> */
[----:B0-----:R-:W-:Y:S02]  /*19260*/  IMAD.MOV.U32 R12, RZ, RZ, 0x1 ;  /* 0x00000001ff0c7424 */ /* 0x001fe400078e00ff */
[----:B------:R-:W-:-:S07]  /*19270*/  IMAD.MOV.U32 R13, RZ, RZ, RZ ;  /* 0x000000ffff0d7224 */ /* 0x000fce00078e00ff */
[----:B------:R-:W-:-:S07]  /*19280*/  LEPC R20, `(.L_x_1580) ;  /* 0x000000001014794e */ /* 0x000fce0000000000 */
[----:B-1----:R-:W-:Y:S05]  /*19290*/  CALL.ABS.NOINC R2 ;  /* 0x0000000002007343 */ /* 0x002fea0003c00000 */
.L_x_1580:
[----:B------:R-:W-:Y:S05]  /*192a0*/  BSYNC B6 ;  /* 0x0000000000067941 */ /* 0x000fea0003800000 */
.L_x_1579:
        /* <DEDUP_REMOVED lines=15> */
[----:B------:R-:W-:Y:S02]  /*193a0*/  IMAD.MOV.U32 R8, RZ, RZ, 0x70 ;  /* 0x00000070ff087424 */ /* 0x000fe400078e00ff */
[----:B0-----:R-:W-:Y:S02]  /*193b0*/  IMAD.MOV.U32 R12, RZ, RZ, 0x1 ;  /* 0x00000001ff0c7424 */ /* 0x001fe400078e00ff */
[----:B-1----:R-:W-:-:S07]  /*193c0*/  IMAD.MOV.U32 R13, RZ, RZ, RZ ;  /* 0x000000ffff0d7224 */ /* 0x002fce00078e00ff */
[----:B------:R-:W-:-:S07]  /*193d0*/  LEPC R20, `(.L_x_1583) ;  /* 0x000000001014794e */ /* 0x000fce0000000000 */
[----:B--2---:R-:W-:Y:S05]  /*193e0*/  CALL.ABS.NOINC R2 ;  /* 0x0000000002007343 */ /* 0x004fea0003c00000 */
.L_x_1583:
        /* <DEDUP_REMOVED lines=15> */
.L_x_1582:
[----:B------:R-:W-:Y:S05]  /*194e0*/  BSYNC B6 ;  /* 0x0000000000067941 */ /* 0x000fea0003800000 */
.L_x_1581:
[----:B------:R-:W-:Y:S01]  /*194f0*/  ULDC.64 UR4, c[0x0][0x9f8] ;  /* 0x00027e0000047ab9 */ /* 0x000fe20000000a00 */
[----:B------:R-:W-:Y:S01]  /*19500*/  IMAD.MOV.U32 R25, RZ, RZ, R19 ;  /* 0x000000ffff197224 */ /* 0x000fe200078e0013 */
[----:B------:R-:W-:-:S04]  /*19510*/  ISETP.NE.U32.AND P0, PT, RZ, UR4, PT ;  /* 0x00000004ff007c0c */ /* 0x000fc8000bf05070 */
[----:B------:R-:W-:Y:S01]  /*19520*/  ISETP.NE.AND.EX P0, PT, RZ, UR5, PT, P0 ;  /* 0x00000005ff007c0c */ /* 0x000fe2000bf05300 */
[----:B------:R-:W-:-:S12]  /*19530*/  ULDC.64 UR4, c[0x0][0xa08] ;  /* 0x0002820000047ab9 */ /* 0x000fd80000000a00 */
[----:B------:R-:W1:Y:S02]  /*19540*/  @P0 LDC.64 R2, c[0x0][0x9f8] ;  /* 0x00027e00ff020b82 */ /* 0x000e640000000a00 */
[----:B-1----:R-:W-:-:S05]  /*19550*/  @P0 IMAD.WIDE R2, R19, 0x4, R2 ;  /* 0x0000000413020825 */ /* 0x002fca00078e0202 */
[----:B------:R1:W2:Y:S01]  /*19560*/  @P0 LDG.E R25, desc[UR38][R2.64] ;  /* 0x0000002602190981 */ /* 0x0002a2000c1e1900 */
[----:B------:R-:W-:Y:S01]  /*19570*/  VIADD R24, R24, 0xffffffff ;  /* 0xffffffff18187836 */ /* 0x000fe20000000000 */
[----:B-1----:R-:W1:Y:S02]  /*19580*/  LDC.64 R2, c[0x0][0x418] ;  /* 0x00010600ff027b82 */ /* 0x002e640000000a00 */
[----:B-1----:R-:W-:Y:S01]  /*19590*/  LOP3.LUT P0, RZ, R2, UR4, RZ, 0xfc, !PT ;  /* 0x0000000402ff7c12 */ /* 0x002fe2000f80fcff */
[----:B------:R-:W-:-:S03]  /*195a0*/  UMOV UR4, 0xffffffff ;  /* 0xffffffff00047882 */ /* 0x000fc60000000000 */
[----:B------:R-:W-:Y:S02]  /*195b0*/  LOP3.LUT P0, RZ, R3, UR5, RZ, 0xfc, P0 ;  /* 0x0000000503ff7c12 */ /* 0x000fe4000800fcff */
[----:B--2---:R-:W-:Y:S02]  /*195c0*/  SHF.R.S32.HI R7, RZ, 0x1f, R25 ;  /* 0x0000001fff077819 */ /* 0x004fe40000011419 */
[----:B------:R-:W-:-:S03]  /*195d0*/  SEL R17, R25, RZ, !P0 ;  /* 0x000000ff19117207 */ /* 0x000fc60004000000 */
[----:B------:R1:W-:Y:S01]  /*195e0*/  STL [R1+0x4], R7 ;  /* 0x0000040701007387 */ /* 0x0003e20000100800 */
[----:B------:R-:W-:Y:S05]  /*195f0*/  BRA.DIV UR4, `(.L_x_1584) ;  /* 0x0000005604287947 */ /* 0x000fea000b800000 */
[----:B------:R-:W2:Y:S02]  /*19600*/  S2R R0, SR_TID.X ;  /* 0x0000000000007919 */ /* 0x000ea40000002100 */
[----:B--2---:R-:W-:-:S04]  /*19610*/  SHF.R.U32.HI R0, RZ, 0x5, R0 ;  /* 0x00000005ff007819 */ /* 0x004fc80000011600 */
[----:B------:R-:W-:-:S05]  /*19620*/  LOP3.LUT R0, R0, 0x3, RZ, 0xc0, !PT ;  /* 0x0000000300007812 */ /* 0x000fca00078ec0ff */
[----:B------:R2:W3:Y:S02]  /*19630*/  SHFL.IDX PT, R14, R0, RZ, 0x1f ;  /* 0x00001fff000e7589 */ /* 0x0004e400000e0000 */
.L_x_1725:
        /* <DEDUP_REMOVED lines=10> */
.L_x_1728:
[----:B------:R-:W-:Y:S05]  /*196e0*/  @!P6 BRA `(.L_x_1585) ;  /* 0x0000000000e4e947 */ /* 0x000fea0003800000 */
[----:B------:R-:W-:-:S04]  /*196f0*/  ISETP.NE.U32.AND P0, PT, R2, RZ, PT ;  /* 0x000000ff0200720c */ /* 0x000fc80003f05070 */
[----:B------:R-:W-:-:S13]  /*19700*/  ISETP.NE.AND.EX P0, PT, R3, RZ, PT, P0 ;  /* 0x000000ff0300720c */ /* 0x000fda0003f05300 */
[----:B------:R-:W-:Y:S05]  /*19710*/  @!P0 BRA `(.L_x_1587) ;  /* 0x0000000000448947 */ /* 0x000fea0003800000 */
[----:B------:R-:W3:Y:S01]  /*19720*/  LDC R6, c[0x0][0x43c] ;  /* 0x00010f00ff067b82 */ /* 0x000ee20000000800 */
[----:B------:R-:W-:Y:S01]  /*19730*/  ULDC.64 UR4, c[0x0][0x428] ;  /* 0x00010a0000047ab9 */ /* 0x000fe20000000a00 */
[----:B---3--:R-:W-:-:S13]  /*19740*/  ISETP.NE.AND P0, PT, R6, 0x1, PT ;  /* 0x000000010600780c */ /* 0x008fda0003f05270 */
[----:B------:R-:W2:Y:S02]  /*19750*/  @P0 LDC.64 R4, c[0x0][0x440] ;  /* 0x00011000ff040b82 */ /* 0x000ea40000000a00 */
[----:B--2---:R-:W-:-:S04]  /*19760*/  @P0 IMAD.HI.U32 R0, R24, R4, RZ ;  /* 0x0000000418000227 */ /* 0x004fc800078e00ff */
        /* <DEDUP_REMOVED lines=12> */
.L_x_1587:
[----:B--2---:R-:W-:Y:S01]  /*19830*/  IMAD R0, R23, 0x8, R22 ;  /* 0x0000000817007824 */ /* 0x004fe200078e0216 */
[----:B---3--:R-:W-:-:S04]  /*19840*/  SHF.L.U32 R3, R26, 0x1f, RZ ;  /* 0x0000001f1a037819 */ /* 0x008fc800000006ff */
[----:B------:R-:W2:Y:S02]  /*19850*/  SYNCS.PHASECHK.TRANS64.TRYWAIT P0, [R0+URZ+0x16840], R3 ;  /* 0x01684003000075a7 */ /* 0x000ea4000800017f */
[----:B--2---:R-:W-:Y:S05]  /*19860*/  @!P0 BRA `(.L_x_1588) ;  /* 0x0000005000e08947 */ /* 0x004fea0003800000 */
.L_x_1729:
        /* <DEDUP_REMOVED lines=11> */
.L_x_1589:
[----:B------:R-:W3:Y:S01]  /*19920*/  LDL.LU R2, [R1] ;  /* 0x0000000001027983 */ /* 0x000ee20000300800 */
[----:B------:R-:W-:Y:S01]  /*19930*/  R2UR UR9, R0 ;  /* 0x00000000000972ca */ /* 0x000fe200000e0000 */
[----:B--2---:R-:W-:Y:S01]  /*19940*/  IMAD R0, R23, 0x4000, R22 ;  /* 0x0000400017007824 */ /* 0x004fe200078e0216 */
        /* <DEDUP_REMOVED lines=11> */
[----:B------:R-:W-:Y:S02]  /*19a00*/  ULEA UR11, UR11, UR4, 0x7 ;  /* 0x000000040b0b7291 */ /* 0x000fe4000f8e383f */
[----:B------:R-:W-:Y:S01]  /*19a10*/  UIADD3 UR8, UR8, 0xe400, URZ ;  /* 0x0000e40008087890 */ /* 0x000fe2000fffe03f */
[----:B------:R-:W-:-:S08]  /*19a20*/  UMOV UR4, 0x0 ;  /* 0x0000000000047882 */ /* 0x000fd00000000000 */
[----:B------:R4:W-:Y:S01]  /*19a30*/  UTMALDG.4D [UR8], [UR6], desc[UR4] ;  /* 0x00000408060075b4 */ /* 0x0009e20008019000 */
[----:B---3--:R-:W-:-:S04]  /*19a40*/  LOP3.LUT R2, R2, 0xfffffffe, RZ, 0xc0, !PT ;  /* 0xfffffffe02027812 */ /* 0x008fc800078ec0ff */
[----:B------:R-:W-:-:S05]  /*19a50*/  @P0 LOP3.LUT R2, R2, 0x1, RZ, 0xfc, !PT ;  /* 0x0000000102020812 */ /* 0x000fca00078efcff */
[----:B------:R4:W-:Y:S01]  /*19a60*/  STL [R1], R2 ;  /* 0x0000000201007387 */ /* 0x0009e20000100800 */
[----:B------:R-:W-:Y:S01]  /*19a70*/  NOP ;  /* 0x0000000000007918 */ /* 0x000fe20000000000 */
.L_x_1585:
[----:B------:R-:W2:Y:S01]  /*19a80*/  LDL.LU R3, [R1+0x20] ;  /* 0x0000200001037983 */ /* 0x000ea20000300800 */
[----:B------:R-:W-:Y:S05]  /*19a90*/  WARPSYNC.ALL ;  /* 0x0000000000007948 */ /* 0x000fea0003800000 */
[----:B----4-:R-:W-:Y:S01]  /*19aa0*/  ULDC.64 UR4, c[0x0][0x298] ;  /* 0x0000a60000047ab9 */ /* 0x010fe20000000a00 */
[----:B------:R-:W-:Y:S01]  /*19ab0*/  ULDC.64 UR6, c[0x0][0xa00] ;  /* 0x0002800000067ab9 */ /* 0x000fe20000000a00 */
[----:B------:R-:W-:Y:S01]  /*19ac0*/  VIADD R2, R22, 0x8400 ;  /* 0x0000840016027836 */ /* 0x000fe20000000000 */
[----:B------:R-:W-:Y:S01]  /*19ad0*/  BAR.SYNC.DEFER_BLOCKING 0x8, 0x200 ;  /* 0x0208000000007b1d */ /* 0x000fe20000010000 */
[----:B------:R-:W-:-:S03]  /*19ae0*/  ISETP.NE.U32.AND P0, PT, RZ, UR6, PT ;  /* 0x00000006ff007c0c */ /* 0x000fc6000bf05070 */
[----:B------:R-:W-:Y:S02]  /*19af0*/  LOP3.LUT P1, RZ, R2, 0x3ff, RZ, 0xc0, !PT ;  /* 0x000003ff02ff7812 */ /* 0x000fe4000782c0ff */
[----:B------:R-:W-:Y:S01]  /*19b00*/  ISETP.NE.AND.EX P0, PT, RZ, UR7, PT, P0 ;  /* 0x00000007ff007c0c */ /* 0x000fe2000bf05300 */
[----:B------:R-:W-:Y:S01]  /*19b10*/  BSSY B6, `(.L_x_1590) ;  /* 0x0000020000067945 */ /* 0x000fe20003800000 */
[----:B------:R-:W-:Y:S02]  /*19b20*/  SHF.R.S32.HI R2, RZ, 0x1f, R19 ;  /* 0x0000001fff027819 */ /* 0x000fe40000011413 */
[----:B--2---:R-:W-:Y:S01]  /*19b30*/  SHF.R.S32.HI R0, RZ, 0x1f, R3 ;  /* 0x0000001fff007819 */ /* 0x004fe20000011403 */
[----:B------:R-:W-:-:S04]  /*19b40*/  IMAD.WIDE.U32 R4, R3, UR4, RZ ;  /* 0x0000000403047c25 */ /* 0x000fc8000f8e00ff */
[----:B------:R-:W-:Y:S01]  /*19b50*/  IMAD R0, R0, UR4, RZ ;  /* 0x0000000400007c24 */ /* 0x000fe2000f8e02ff */
[----:B------:R-:W-:Y:S03]  /*19b60*/  STL.64 [R1+0x28], R4 ;  /* 0x0000280401007387 */ /* 0x000fe60000100a00 */
[----:B------:R-:W-:Y:S01]  /*19b70*/  IMAD R0, R3, UR5, R0 ;  /* 0x0000000503007c24 */ /* 0x000fe2000f8e0200 */
[----:B------:R-:W-:Y:S02]  /*19b80*/  SEL R3, R2, RZ, !P0 ;  /* 0x000000ff02037207 */ /* 0x000fe40004000000 */
[----:B------:R-:W-:Y:S01]  /*19b90*/  SHF.R.S32.HI R2, RZ, 0x1f, R18 ;  /* 0x0000001fff027819 */ /* 0x000fe20000011412 */
[----:B------:R-:W-:-:S05]  /*19ba0*/  IMAD.IADD R0, R5, 0x1, R0 ;  /* 0x0000000105007824 */ /* 0x000fca00078e0200 */
[----:B------:R2:W-:Y:S04]  /*19bb0*/  STL [R1+0x30], R0 ;  /* 0x0000300001007387 */ /* 0x0005e80000100800 */
[----:B------:R3:W-:Y:S01]  /*19bc0*/  STL [R1+0x38], R3 ;  /* 0x0000380301007387 */ /* 0x0007e20000100800 */
[----:B--2---:R-:W-:-:S05]  /*19bd0*/  SEL R0, R19, RZ, !P0 ;  /* 0x000000ff13007207 */ /* 0x004fca0004000000 */
[----:B------:R3:W-:Y:S04]  /*19be0*/  STL [R1+0x20], R0 ;  /* 0x0000200001007387 */ /* 0x0007e80000100800 */
[----:B------:R3:W-:Y:S01]  /*19bf0*/  STL [R1+0x34], R2 ;  /* 0x0000340201007387 */ /* 0x0007e20000100800 */
[----:B------:R-:W-:Y:S05]  /*19c00*/  @!P1 BRA `(.L_x_1591) ;  /* 0x0000000000409947 */ /* 0x000fea0003800000 */
[----:B---3--:R-:W-:Y:S01]  /*19c10*/  MOV R2, 0x0 ;  /* 0x0000000000027802 */ /* 0x008fe20000000f00 */
[----:B------:R-:W-:Y:S01]  /*19c20*/  ULDC.64 UR4, c[0x4][0xa8] ;  /* 0x01002a0000047ab9 */ /* 0x000fe20000000a00 */
[----:B------:R-:W-:Y:S01]  /*19c30*/  ULDC.64 UR6, c[0x4][0xb0] ;  /* 0x01002c0000067ab9 */ /* 0x000fe20000000a00 */
[----:B------:R-:W-:Y:S01]  /*19c40*/  ULDC.64 UR8, c[0x4][0x20] ;  /* 0x0100080000087ab9 */ /* 0x000fe20000000a00 */
[----:B------:R-:W-:Y:S02]  /*19c50*/  IMAD.U32 R4, RZ, RZ, UR4 ;  /* 0x00000004ff047e24 */ /* 0x000fe4000f8e00ff */
[----:B------:R-:W2:Y:S01]  /*19c60*/  LDC.64 R2, c[0x4][R2] ;  /* 0x0100000002027b82 */ /* 0x000ea20000000a00 */
[----:B------:R-:W-:Y:S02]  /*19c70*/  IMAD.U32 R5, RZ, RZ, UR5 ;  /* 0x00000005ff057e24 */ /* 0x000fe4000f8e00ff */
[----:B------:R-:W-:Y:S02]  /*19c80*/  IMAD.U32 R6, RZ, RZ, UR6 ;  /* 0x00000006ff067e24 */ /* 0x000fe4000f8e00ff */
[----:B-1----:R-:W-:-:S02]  /*19c90*/  IMAD.U32 R7, RZ, RZ, UR7 ;  /* 0x00000007ff077e24 */ /* 0x002fc4000f8e00ff */
[----:B------:R-:W-:Y:S02]  /*19ca0*/  IMAD.U32 R10, RZ, RZ, UR8 ;  /* 0x00000008ff0a7e24 */ /* 0x000fe4000f8e00ff */
[----:B------:R-:W-:Y:S02]  /*19cb0*/  IMAD.U32 R11, RZ, RZ, UR9 ;  /* 0x00000009ff0b7e24 */ /* 0x000fe4000f8e00ff */
[----:B------:R-:W-:Y:S02]  /*19cc0*/  IMAD.MOV.U32 R8, RZ, RZ, 0x70 ;  /* 0x00000070ff087424 */ /* 0x000fe400078e00ff */
[----:B0-----:R-:W-:Y:S02]  /*19cd0*/  IMAD.MOV.U32 R12, RZ, RZ, 0x1 ;  /* 0x00000001ff0c7424 */ /* 0x001fe400078e00ff */
[----:B------:R-:W-:-:S07]  /*19ce0*/  IMAD.MOV.U32 R13, RZ, RZ, RZ ;  /* 0x000000ffff0d7224 */ /* 0x000fce00078e00ff */
[----:B------:R-:W-:-:S07]  /*19cf0*/  LEPC R20, `(.L_x_1591) ;  /* 0x000000001014794e */ /* 0x000fce0000000000 */
[----:B--2---:R-:W-:Y:S05]  /*19d00*/  CALL.ABS.NOINC R2 ;  /* 0x0000000002007343 */ /* 0x004fea0003c00000 */
.L_x_1591:
[----:B------:R-:W-:Y:S05]  /*19d10*/  BSYNC B6 ;  /* 0x0000000000067941 */ /* 0x000fea0003800000 */
.L_x_1590:
[----:B---3--:R-:W2:Y:S01]  /*19d20*/  LDL.LU R0, [R1+0x30] ;  /* 0x0000300001007983 */ /* 0x008ea20000300800 */
[----:B------:R-:W-:Y:S01]  /*19d30*/  ULDC.64 UR4, c[0x0][0x2d8] ;  /* 0x0000b60000047ab9 */ /* 0x000fe20000000a00 */
[----:B------:R-:W3:Y:S01]  /*19d40*/  LDC R9, c[0x0][0x448] ;  /* 0x00011200ff097b82 */ /* 0x000ee20000000800 */
[----:B------:R-:W-:Y:S01]  /*19d50*/  ULDC.64 UR6, c[0x0][0x2c8] ;  /* 0x0000b20000067ab9 */ /* 0x000fe20000000a00 */
[----:B------:R-:W2:Y:S01]  /*19d60*/  LDL.LU.64 R2, [R1+0x28] ;  /* 0x0000280001027983 */ /* 0x000ea20000300a00 */
[----:B------:R-:W-:-:S03]  /*19d70*/  ULDC.64 UR8, c[0x0][0x280] ;  /* 0x0000a00000087ab9 */ /* 0x000fc60000000a00 */
[----:B------:R-:W4:Y:S04]  /*19d80*/  LDL.LU R20, [R1+0x34] ;  /* 0x0000340001147983 */ /* 0x000f280000300800 */
[----:B------:R-:W4:Y:S04]  /*19d90*/  LDL.LU R21, [R1+0x38] ;  /* 0x0000380001157983 */ /* 0x000f280000300800 */
[----:B------:R-:W4:Y:S04]  /*19da0*/  LDL.LU R4, [R1+0x20] ;  /* 0x0000200001047983 */ /* 0x000f280000300800 */
[----:B0-----:R-:W4:Y:S01]  /*19db0*/  LDL R12, [R1+0x10] ;  /* 0x00001000010c7983 */ /* 0x001f220000100800 */
[----:B---3--:R-:W-:-:S13]  /*19dc0*/  ISETP.NE.AND P1, PT, R9, 0x1, PT ;  /* 0x000000010900780c */ /* 0x008fda0003f25270 */
[----:B------:R-:W0:Y:S08]  /*19dd0*/  @P1 LDC R5, c[0x0][0x44c] ;  /* 0x00011300ff051b82 */ /* 0x000e300000000800 */
[----:B------:R-:W3:Y:S01]  /*19de0*/  @P1 LDC R8, c[0x0][0x450] ;  /* 0x00011400ff081b82 */ /* 0x000ee20000000800 */
[----:B--2---:R-:W-:Y:S02]  /*19df0*/  IMAD.MOV.U32 R3, RZ, RZ, R0 ;  /* 0x000000ffff037224 */ /* 0x004fe400078e0000 */
[----:B----4-:R-:W-:-:S02]  /*19e00*/  IMAD R0, R20, UR4, RZ ;  /* 0x0000000414007c24 */ /* 0x010fc4000f8e02ff */
[C---:B------:R-:W-:Y:S01]  /*19e10*/  IMAD.WIDE.U32 R2, R18.reuse, UR4, R2 ;  /* 0x0000000412027c25 */ /* 0x040fe2000f8e0002 */
[----:B------:R-:W2:Y:S03]  /*19e20*/  S2R R20, SR_TID.X ;  /* 0x0000000000147919 */ /* 0x000ea60000002100 */
[----:B------:R-:W-:Y:S01]  /*19e30*/  IMAD R0, R18, UR5, R0 ;  /* 0x0000000512007c24 */ /* 0x000fe2000f8e0200 */
[----:B------:R-:W-:-:S03]  /*19e40*/  ULDC.64 UR4, c[0x0][0x2e0] ;  /* 0x0000b80000047ab9 */ /* 0x000fc60000000a00 */
[----:B------:R-:W-:Y:S02]  /*19e50*/  IMAD.IADD R3, R3, 0x1, R0 ;  /* 0x0000000103037824 */ /* 0x000fe400078e0200 */
[----:B------:R-:W-:Y:S02]  /*19e60*/  IMAD R0, R21, UR4, RZ ;  /* 0x0000000415007c24 */ /* 0x000fe4000f8e02ff */
[----:B------:R-:W4:Y:S01]  /*19e70*/  S2R R21, SR_TID.X ;  /* 0x0000000000157919 */ /* 0x000f220000002100 */
[----:B--2---:R-:W-:-:S04]  /*19e80*/  LOP3.LUT R20, R20, 0x7f, RZ, 0xc0, !PT ;  /* 0x0000007f14147812 */ /* 0x004fc800078ec0ff */
[----:B------:R-:W-:Y:S01]  /*19e90*/  SHF.R.U32.HI R20, RZ, 0x3, R20 ;  /* 0x00000003ff147819 */ /* 0x000fe20000011614 */
[----:B----4-:R-:W-:-:S05]  /*19ea0*/  IMAD.SHL.U32 R6, R21, 0x10, RZ ;  /* 0x0000001015067824 */ /* 0x010fca00078e00ff */
[----:B------:R-:W-:Y:S02]  /*19eb0*/  LOP3.LUT R6, R20, 0x70, R6, 0xf8, !PT ;  /* 0x0000007014067812 */ /* 0x000fe400078ef806 */
[----:B------:R2:W5:Y:S01]  /*19ec0*/  LDL R20, [R1+0xc] ;  /* 0x00000c0001147983 */ /* 0x0005620000100800 */
[C---:B------:R-:W-:Y:S02]  /*19ed0*/  IMAD R0, R4.reuse, UR5, R0 ;  /* 0x0000000504007c24 */ /* 0x040fe4000f8e0200 */
[----:B------:R-:W-:Y:S01]  /*19ee0*/  IMAD.WIDE.U32 R2, R4, UR4, R2 ;  /* 0x0000000404027c25 */ /* 0x000fe2000f8e0002 */
[----:B------:R-:W-:Y:S01]  /*19ef0*/  ULDC.64 UR4, c[0x0][0x2d0] ;  /* 0x0000b40000047ab9 */ /* 0x000fe20000000a00 */
[----:B------:R-:W4:Y:S02]  /*19f00*/  @P1 LDC R4, c[0x0][0x450] ;  /* 0x00011400ff041b82 */ /* 0x000f240000000800 */
[----:B------:R-:W-:Y:S02]  /*19f10*/  IMAD.IADD R6, R6, 0x1, R12 ;  /* 0x0000000106067824 */ /* 0x000fe400078e020c */
[----:B------:R-:W-:-:S02]  /*19f20*/  IMAD.IADD R3, R3, 0x1, R0 ;  /* 0x0000000103037824 */ /* 0x000fc400078e0200 */
[----:B0-----:R-:W-:-:S04]  /*19f30*/  @P1 IMAD.HI.U32 R0, R6, R5, RZ ;  /* 0x0000000506001227 */ /* 0x001fc800078e00ff */
[----:B------:R-:W-:Y:S01]  /*19f40*/  IMAD.MOV.U32 R5, RZ, RZ, R6 ;  /* 0x000000ffff057224 */ /* 0x000fe200078e0006 */
[----:B----4-:R-:W-:-:S04]  /*19f50*/  @P1 SHF.R.U32.HI R5, RZ, R4, R0 ;  /* 0x00000004ff051219 */ /* 0x010fc80000011600 */
[----:B------:R-:W-:-:S05]  /*19f60*/  SHF.R.S32.HI R0, RZ, 0x1f, R5 ;  /* 0x0000001fff007819 */ /* 0x000fca0000011405 */
[----:B------:R-:W-:-:S04]  /*19f70*/  IMAD R0, R0, UR4, RZ ;  /* 0x0000000400007c24 */ /* 0x000fc8000f8e02ff */
[C---:B-1----:R-:W-:Y:S02]  /*19f80*/  IMAD R7, R5.reuse, UR5, R0 ;  /* 0x0000000505077c24 */ /* 0x042fe4000f8e0200 */
        /* <DEDUP_REMOVED lines=9> */
[----:B------:R-:W0:Y:S01]  /*1a020*/  @P1 LDC R7, c[0x0][0x44c] ;  /* 0x00011300ff071b82 */ /* 0x000e220000000800 */
[C---:B------:R-:W-:Y:S01]  /*1a030*/  LEA R0, P0, R4.reuse, UR8, 0x1 ;  /* 0x0000000804007c11 */ /* 0x040fe2000f8008ff */
[----:B------:R-:W1:Y:S03]  /*1a040*/  S2R R10, SR_TID.X ;  /* 0x00000000000a7919 */ /* 0x000e660000002100 */
[----:B------:R-:W-:Y:S01]  /*1a050*/  LEA.HI.X R4, R4, UR9, R5, 0x1, P0 ;  /* 0x0000000904047c11 */ /* 0x000fe200080f0c05 */
[----:B------:R-:W-:-:S04]  /*1a060*/  VIADD R5, R6, 0x80 ;  /* 0x0000008006057836 */ /* 0x000fc80000000000 */
[----:B------:R-:W-:Y:S02]  /*1a070*/  IMAD.MOV.U32 R6, RZ, RZ, R5 ;  /* 0x000000ffff067224 */ /* 0x000fe400078e0005 */
[----:B0-----:R-:W-:-:S05]  /*1a080*/  @P1 IMAD.HI.U32 R7, R5, R7, RZ ;  /* 0x0000000705071227 */ /* 0x001fca00078e00ff */
[----:B---3--:R-:W-:-:S05]  /*1a090*/  @P1 SHF.R.U32.HI R6, RZ, R8, R7 ;  /* 0x00000008ff061219 */ /* 0x008fca0000011607 */
[----:B------:R-:W-:-:S04]  /*1a0a0*/  IMAD.MOV R7, RZ, RZ, -R6 ;  /* 0x000000ffff077224 */ /* 0x000fc800078e0a06 */
[----:B------:R-:W-:Y:S01]  /*1a0b0*/  IMAD R5, R9, R7, R5 ;  /* 0x0000000709057224 */ /* 0x000fe200078e0205 */
[----:B------:R-:W-:Y:S01]  /*1a0c0*/  SHF.R.S32.HI R7, RZ, 0x1f, R6 ;  /* 0x0000001fff077819 */ /* 0x000fe20000011406 */
[----:B------:R-:W-:-:S04]  /*1a0d0*/  IMAD.WIDE.U32 R2, R6, UR4, R2 ;  /* 0x0000000406027c25 */ /* 0x000fc8000f8e0002 */
[----:B------:R-:W-:Y:S01]  /*1a0e0*/  IMAD R7, R7, UR4, RZ ;  /* 0x0000000407077c24 */ /* 0x000fe2000f8e02ff */
[----:B------:R-:W-:Y:S01]  /*1a0f0*/  SHF.R.S32.HI R8, RZ, 0x1f, R5 ;  /* 0x0000001fff087819 */ /* 0x000fe20000011405 */
[----:B-1----:R-:W-:Y:S01]  /*1a100*/  IMAD.SHL.U32 R21, R10, 0x8, RZ ;  /* 0x000000080a157824 */ /* 0x002fe200078e00ff */
[----:B------:R-:W-:Y:S01]  /*1a110*/  ULDC UR4, c[0x0][0x2b8] ;  /* 0x0000ae0000047ab9 */ /* 0x000fe20000000800 */
[----:B------:R-:W-:Y:S02]  /*1a120*/  IMAD R7, R6, UR5, R7 ;  /* 0x0000000506077c24 */ /* 0x000fe4000f8e0207 */
[----:B------:R-:W-:Y:S02]  /*1a130*/  IMAD R8, R8, UR6, RZ ;  /* 0x0000000608087c24 */ /* 0x000fe4000f8e02ff */
[----:B------:R-:W-:Y:S02]  /*1a140*/  IMAD.IADD R3, R3, 0x1, R7 ;  /* 0x0000000103037824 */ /* 0x000fe400078e0207 */
[----:B------:R-:W-:-:S02]  /*1a150*/  IMAD R8, R5, UR7, R8 ;  /* 0x0000000705087c24 */ /* 0x000fc4000f8e0208 */
[----:B------:R-:W-:Y:S01]  /*1a160*/  IMAD.WIDE.U32 R6, R5, UR6, R2 ;  /* 0x0000000605067c25 */ /* 0x000fe2000f8e0002 */
[----:B------:R-:W-:-:S03]  /*1a170*/  LOP3.LUT R21, R21, 0x38, RZ, 0xc0, !PT ;  /* 0x0000003815157812 */ /* 0x000fc600078ec0ff */
[----:B------:R-:W-:Y:S01]  /*1a180*/  IMAD.IADD R8, R7, 0x1, R8 ;  /* 0x0000000107087824 */ /* 0x000fe200078e0208 */
[C---:B------:R-:W-:Y:S02]  /*1a190*/  LEA R2, P1, R6.reuse, UR8, 0x1 ;  /* 0x0000000806027c11 */ /* 0x040fe4000f8208ff */
[----:B------:R-:W-:Y:S01]  /*1a1a0*/  ISETP.GE.AND P0, PT, R21, UR4, PT ;  /* 0x0000000415007c0c */ /* 0x000fe2000bf06270 */
[----:B------:R-:W-:Y:S01]  /*1a1b0*/  UMOV UR4, 0xffffffff ;  /* 0xffffffff00047882 */ /* 0x000fe20000000000 */
[----:B------:R-:W-:Y:S02]  /*1a1c0*/  LEA.HI.X R6, R6, UR9, R8, 0x1, P1 ;  /* 0x0000000906067c11 */ /* 0x000fe400088f0c08 */
[----:B--2---:R-:W-:Y:S09]  /*1a1d0*/  BRA.DIV UR4, `(.L_x_1592) ;  /* 0x0000004a04987947 */ /* 0x004ff2000b800000 */
[----:B------:R-:W0:Y:S02]  /*1a1e0*/  S2R R7, SR_TID.X ;  /* 0x0000000000077919 */ /* 0x000e240000002100 */
[----:B0-----:R-:W-:Y:S02]  /*1a1f0*/  LOP3.LUT R8, R7, 0x7f, RZ, 0xc0, !PT ;  /* 0x0000007f07087812 */ /* 0x001fe400078ec0ff */
[----:B------:R-:W2:Y:S04]  /*1a200*/  LDL.LU R7, [R1+0x1c] ;  /* 0x00001c0001077983 */ /* 0x000ea80000300800 */
[----:B------:R-:W3:Y:S01]  /*1a210*/  LDL.LU R11, [R1+0x10] ;  /* 0x00001000010b7983 */ /* 0x000ee20000300800 */
[----:B------:R-:W-:-:S03]  /*1a220*/  SHF.R.U32.HI R10, RZ, 0x3, R8 ;  /* 0x00000003ff0a7819 */ /* 0x000fc60000011608 */
        /* <DEDUP_REMOVED lines=58> */
[----:B------:R-:W-:Y:S04]  /*1a5d0*/  SHFL.IDX PT, R7, R2, RZ, 0x181f ;  /* 0x00181fff02077589 */ /* 0x000fe800000e0000 */
        /* <DEDUP_REMOVED lines=10> */
[----:B------:R1:W-:Y:S01]  /*1a680*/  @!P1 LDGSTS.E.BYPASS.LTC128B.128 [R20+0xbc00], desc[UR38][R8.64], !P0 ;  /* 0x0bc0000008149fae */ /* 0x0003e2000c101d66 */
[----:B------:R-:W-:-:S05]  /*1a690*/  @!P2 LEA R7, P1, R21, R7, 0x1 ;  /* 0x000000071507a211 */ /* 0x000fca00078208ff */
[----:B0-----:R-:W-:Y:S02]  /*1a6a0*/  @!P2 IMAD.X R0, RZ, RZ, R0, P1 ;  /* 0x000000ffff00a224 */ /* 0x001fe400008e0600 */
[----:B-1----:R-:W-:Y:S02]  /*1a6b0*/  @!P2 IMAD.MOV.U32 R8, RZ, RZ, R7 ;  /* 0x000000ffff08a224 */ /* 0x002fe400078e0007 */
        /* <DEDUP_REMOVED lines=17> */
[----:B------:R-:W-:-:S05]  /*1a7d0*/  @!P1 IMAD.MOV.U32 R9, RZ, RZ, R0 ;  /* 0x000000ffff099224 */ /* 0x000fca00078e0000 */
[----:B------:R0:W-:Y:S02]  /*1a7e0*/  @!P1 LDGSTS.E.BYPASS.LTC128B.128 [R20+0xd400], desc[UR38][R8.64], !P0 ;  /* 0x0d40000008149fae */ /* 0x0001e4000c101d66 */
.L_x_1754:
[----:B------:R-:W-:Y:S02]  /*1a7f0*/  VIADD R0, R5, 0xb0 ;  /* 0x000000b005007836 */ /* 0x000fe40000000000 */
[----:B0-----:R-:W-:-:S03]  /*1a800*/  VIADD R8, R22, 0x16800 ;  /* 0x0001680016087836 */ /* 0x001fc60000000000 */
[----:B------:R-:W-:-:S13]  /*1a810*/  ISETP.GE.AND P1, PT, R0, R3, PT ;  /* 0x000000030000720c */ /* 0x000fda0003f26270 */
[----:B------:R-:W-:-:S05]  /*1a820*/  @!P1 LEA R2, P2, R21, R14, 0x1 ;  /* 0x0000000e15029211 */ /* 0x000fca00078408ff */
[----:B------:R-:W-:-:S05]  /*1a830*/  @!P1 IMAD.X R3, RZ, RZ, R6, P2 ;  /* 0x000000ffff039224 */ /* 0x000fca00010e0606 */
[----:B------:R-:W-:Y:S01]  /*1a840*/  @!PT LDS RZ, [RZ] ;  /* 0x00000000fffff984 */ /* 0x000fe20000000800 */
[----:B------:R-:W-:Y:S01]  /*1a850*/  @!PT LDS RZ, [RZ] ;  /* 0x00000000fffff984 */ /* 0x000fe20000000800 */
[----:B------:R-:W-:Y:S01]  /*1a860*/  @!PT LDS RZ, [RZ] ;  /* 0x00000000fffff984 */ /* 0x000fe20000000800 */
[----:B------:R0:W-:Y:S01]  /*1a870*/  @!P1 LDGSTS.E.BYPASS.LTC128B.128 [R20+0xdc00], desc[UR38][R2.64], !P0 ;  /* 0x0dc0000002149fae */ /* 0x0001e2000c101d66 */
[----:B------:R-:W-:Y:S01]  /*1a880*/  PLOP3.LUT P0, PT, PT, PT, PT, 0x80, 0x0 ;  /* 0x000000000000781c */ /* 0x000fe20003f0f070 */
[----:B------:R-:W-:-:S12]  /*1a890*/  NOP ;  /* 0x0000000000007918 */ /* 0x000fd80000000000 */
.L_x_1593:
        /* <DEDUP_REMOVED lines=14> */
[----:B------:R-:W2:Y:S01]  /*1a980*/  LDL R4, [R1+0x14] ;  /* 0x0000140001047983 */ /* 0x000ea20000100800 */
[----:B------:R1:W-:Y:S03]  /*1a990*/  SYNCS.ARRIVE.TRANS64.A1T0 RZ, [R22+URZ+0x16800], RZ ;  /* 0x016800ff16ff79a7 */ /* 0x0003e6000810003f */
[----:B0-----:R-:W3:Y:S01]  /*1a9a0*/  LDL R2, [R1+0x8] ;  /* 0x0000080001027983 */ /* 0x001ee20000100800 */
[----:B------:R-:W-:Y:S01]  /*1a9b0*/  BSSY B0, `(.L_x_1594) ;  /* 0x0000005000007945 */ /* 0x000fe20003800000 */
[----:B------:R-:W0:Y:S01]  /*1a9c0*/  SYNCS.PHASECHK.TRANS64.TRYWAIT P0, [R22+URZ+0x16820], R3 ;  /* 0x01682003160075a7 */ /* 0x000e22000800017f */
[----:B--2---:R-:W-:-:S05]  /*1a9d0*/  VIADD R0, R4, 0xfffffffe ;  /* 0xfffffffe04007836 */ /* 0x004fca0000000000 */
[----:B---3--:R-:W-:Y:S01]  /*1a9e0*/  ISETP.GE.AND P1, PT, R0, R2, PT ;  /* 0x000000020000720c */ /* 0x008fe20003f26270 */
[----:B01----:R-:W-:-:S12]  /*1a9f0*/  @!P0 BRA `(.L_x_1595) ;  /* 0x00000050004c8947 */ /* 0x003fd80003800000 */
.L_x_1755:
[----:B------:R-:W-:Y:S05]  /*1aa00*/  BSYNC B0 ;  /* 0x0000000000007941 */ /* 0x000fea0003800000 */
.L_x_1594:
[----:B------:R-:W-:Y:S04]  /*1aa10*/  BSSY B0, `(.L_x_1596) ;  /* 0x0000173000007945 */ /* 0x000fe80003800000 */
[----:B------:R-:W-:Y:S05]  /*1aa20*/  @!P1 BRA `(.L_x_1597) ;  /* 0x0000001400c49947 */ /* 0x000fea0003800000 */
[----:B------:R-:W2:Y:S04]  /*1aa30*/  LDL R2, [R1+0x8] ;  /* 0x0000080001027983 */ /* 0x000ea80000100800 */
[----:B------:R-:W3:Y:S01]  /*1aa40*/  LDL R4, [R1+0x14] ;  /* 0x0000140001047983 */ /* 0x000ee20000100800 */
[----:B------:R-:W-:Y:S01]  /*1aa50*/  BSSY B2, `(.L_x_1598) ;  /* 0x000007f000027945 */ /* 0x000fe20003800000 */
[----:B--2---:R-:W-:Y:S01]  /*1aa60*/  LOP3.LUT R7, RZ, R2, RZ, 0x33, !PT ;  /* 0x00000002ff077212 */ /* 0x004fe200078e33ff */
[----:B---3--:R-:W-:-:S05]  /*1aa70*/  IMAD.MOV R2, RZ, RZ, -R4 ;  /* 0x000000ffff027224 */ /* 0x008fca00078e0a04 */
        /* <DEDUP_REMOVED lines=37> */
.L_x_1602:
[----:B------:R-:W-:Y:S01]  /*1acd0*/  IMAD R2, R6, 0x8, R22 ;  /* 0x0000000806027824 */ /* 0x000fe200078e0216 */
[----:B0-----:R-:W-:Y:S01]  /*1ace0*/  SHF.L.U32 R3, R9, 0x1f, RZ ;  /* 0x0000001f09037819 */ /* 0x001fe200000006ff */
[----:B------:R-:W-:Y:S03]  /*1acf0*/  BSSY B3, `(.L_x_1603) ;  /* 0x0000003000037945 */ /* 0x000fe60003800000 */
[----:B------:R-:W0:Y:S02]  /*1ad00*/  SYNCS.PHASECHK.TRANS64.TRYWAIT P0, [R2+URZ+0x16840], R3 ;  /* 0x01684003020075a7 */ /* 0x000e24000800017f */
[----:B0-----:R-:W-:Y:S05]  /*1ad10*/  @!P0 BRA `(.L_x_1604) ;  /* 0x0000004c00988947 */ /* 0x001fea0003800000 */
.L_x_1756:
[----:B------:R-:W-:Y:S05]  /*1ad20*/  BSYNC B3 ;  /* 0x0000000000037941 */ /* 0x000fea0003800000 */
.L_x_1603:
        /* <DEDUP_REMOVED lines=12> */
.L_x_1606:
[----:B------:R-:W-:Y:S05]  /*1adf0*/  BSYNC B3 ;  /* 0x0000000000037941 */ /* 0x000fea0003800000 */
.L_x_1605:
        /* <DEDUP_REMOVED lines=11> */
.L_x_1607:
        /* <DEDUP_REMOVED lines=15> */
.L_x_1757:
[----:B------:R-:W-:Y:S05]  /*1afa0*/  BSYNC B3 ;  /* 0x0000000000037941 */ /* 0x000fea0003800000 */
.L_x_1608:
        /* <DEDUP_REMOVED lines=12> */
.L_x_1611:
[----:B------:R-:W-:Y:S05]  /*1b070*/  BSYNC B3 ;  /* 0x0000000000037941 */ /* 0x000fea0003800000 */
.L_x_1610:
        /* <DEDUP_REMOVED lines=11> */
.L_x_1612:
        /* <DEDUP_REMOVED lines=12> */
.L_x_1601:
[----:B------:R-:W-:Y:S05]  /*1b1f0*/  BSYNC B1 ;  /* 0x0000000000017941 */ /* 0x000fea0003800000 */
.L_x_1600:
[----:B------:R-:W2:Y:S01]  /*1b200*/  LDL R0, [R1+0x14] ;  /* 0x0000140001007983 */ /* 0x000ea20000100800 */
[----:B------:R-:W-:Y:S02]  /*1b210*/  IMAD.MOV.U32 R23, RZ, RZ, R6 ;  /* 0x000000ffff177224 */ /* 0x000fe400078e0006 */
[----:B------:R-:W-:Y:S02]  /*1b220*/  IMAD.MOV.U32 R26, RZ, RZ, R9 ;  /* 0x000000ffff1a7224 */ /* 0x000fe400078e0009 */
[----:B--2---:R-:W-:-:S07]  /*1b230*/  VIADD R0, R0, 0xfffffffd ;  /* 0xfffffffd00007836 */ /* 0x004fce0000000000 */
.L_x_1599:
[----:B------:R-:W-:Y:S05]  /*1b240*/  BSYNC B2 ;  /* 0x0000000000027941 */ /* 0x000fea0003800000 */
.L_x_1598:
[----:B------:R-:W2:Y:S01]  /*1b250*/  LDL.LU R2, [R1+0x14] ;  /* 0x0000140001027983 */ /* 0x000ea20000300800 */
[----:B------:R-:W-:Y:S01]  /*1b260*/  VIADD R7, R7, 0xfffffffe ;  /* 0xfffffffe07077836 */ /* 0x000fe20000000000 */
[----:B--2---:R-:W-:-:S04]  /*1b270*/  LOP3.LUT R2, RZ, R2, RZ, 0x33, !PT ;  /* 0x00000002ff027212 */ /* 0x004fc800078e33ff */
[----:B------:R-:W-:-:S13]  /*1b280*/  ISETP.NE.AND P0, PT, R7, R2, PT ;  /* 0x000000020700720c */ /* 0x000fda0003f05270 */
[----:B------:R-:W-:Y:S05]  /*1b290*/  @!P0 BRA `(.L_x_1597) ;  /* 0x0000000c00a88947 */ /* 0x000fea0003800000 */
[----:B------:R-:W-:-:S07]  /*1b2a0*/  IMAD.MOV.U32 R4, RZ, RZ, R17 ;  /* 0x000000ffff047224 */ /* 0x000fce00078e0011 */
.L_x_1639:
        /* <DEDUP_REMOVED lines=33> */
.L_x_1615:
[----:B------:R-:W-:Y:S01]  /*1b4c0*/  IMAD R2, R6, 0x8, R22 ;  /* 0x0000000806027824 */ /* 0x000fe200078e0216 */
[----:B0-----:R-:W-:Y:S01]  /*1b4d0*/  SHF.L.U32 R3, R7, 0x1f, RZ ;  /* 0x0000001f07037819 */ /* 0x001fe200000006ff */
[----:B------:R-:W-:Y:S03]  /*1b4e0*/  BSSY B2, `(.L_x_1616) ;  /* 0x0000003000027945 */ /* 0x000fe60003800000 */
[----:B------:R-:W0:Y:S02]  /*1b4f0*/  SYNCS.PHASECHK.TRANS64.TRYWAIT P0, [R2+URZ+0x16840], R3 ;  /* 0x01684003020075a7 */ /* 0x000e24000800017f */
[----:B0-----:R-:W-:Y:S05]  /*1b500*/  @!P0 BRA `(.L_x_1617) ;  /* 0x0000004400c48947 */ /* 0x001fea0003800000 */
.L_x_1758:
[----:B------:R-:W-:Y:S05]  /*1b510*/  BSYNC B2 ;  /* 0x0000000000027941 */ /* 0x000fea0003800000 */
.L_x_1616:
        /* <DEDUP_REMOVED lines=12> */
.L_x_1619:
[----:B------:R-:W-:Y:S05]  /*1b5e0*/  BSYNC B2 ;  /* 0x0000000000027941 */ /* 0x000fea0003800000 */
.L_x_1618:
        /* <DEDUP_REMOVED lines=11> */
.L_x_1620:
        /* <DEDUP_REMOVED lines=15> */
.L_x_1759:
[----:B------:R-:W-:Y:S05]  /*1b790*/  BSYNC B2 ;  /* 0x0000000000027941 */ /* 0x000fea0003800000 */
.L_x_1621:
        /* <DEDUP_REMOVED lines=11> */
.L_x_1624:
[----:B------:R-:W-:Y:S05]  /*1b850*/  BSYNC B2 ;  /* 0x0000000000027941 */ /* 0x000fea0003800000 */
.L_x_1623:
        /* <DEDUP_REMOVED lines=10> */
.L_x_1625:
        /* <DEDUP_REMOVED lines=12> */
.L_x_1614:
[----:B------:R-:W-:Y:S05]  /*1b9c0*/  BSYNC B1 ;  /* 0x0000000000017941 */ /* 0x000fea0003800000 */
.L_x_1613:
        /* <DEDUP_REMOVED lines=33> */
.L_x_1628:
[----:B------:R-:W-:Y:S01]  /*1bbe0*/  IMAD R2, R23, 0x8, R22 ;  /* 0x0000000817027824 */ /* 0x000fe200078e0216 */
[----:B0-----:R-:W-:Y:S01]  /*1bbf0*/  SHF.L.U32 R3, R26, 0x1f, RZ ;  /* 0x0000001f1a037819 */ /* 0x001fe200000006ff */
[----:B------:R-:W-:Y:S03]  /*1bc00*/  BSSY B2, `(.L_x_1629) ;  /* 0x0000003000027945 */ /* 0x000fe60003800000 */
[----:B------:R-:W0:Y:S02]  /*1bc10*/  SYNCS.PHASECHK.TRANS64.TRYWAIT P0, [R2+URZ+0x16840], R3 ;  /* 0x01684003020075a7 */ /* 0x000e24000800017f */
[----:B0-----:R-:W-:Y:S05]  /*1bc20*/  @!P0 BRA `(.L_x_1630) ;  /* 0x0000004000248947 */ /* 0x001fea0003800000 */
.L_x_1760:
[----:B------:R-:W-:Y:S05]  /*1bc30*/  BSYNC B2 ;  /* 0x0000000000027941 */ /* 0x000fea0003800000 */
.L_x_1629:
        /* <DEDUP_REMOVED lines=12> */
.L_x_1632:
[----:B------:R-:W-:Y:S05]  /*1bd00*/  BSYNC B2 ;  /* 0x0000000000027941 */ /* 0x000fea0003800000 */
.L_x_1631:
        /* <DEDUP_REMOVED lines=12> */
.L_x_1633:
        /* <DEDUP_REMOVED lines=15> */
.L_x_1761:
[----:B------:R-:W-:Y:S05]  /*1bec0*/  BSYNC B2 ;  /* 0x0000000000027941 */ /* 0x000fea0003800000 */
.L_x_1634:
[----:B------:R-:W-:Y:S01]  /*1bed0*/  BSSY B2, `(.L_x_1636) ;  /* 0x000000b000027945 */ /* 0x000fe20003800000 */
[----:B------:R-:W-:Y:S02]  /*1bee0*/  IMAD.MOV.U32 R2, RZ, RZ, 0x0 ;  /* 0x00000000ff027424 */ /* 0x000fe400078e00ff */
[----:B------:R-:W-:Y:S01]  /*1bef0*/  IMAD.MOV.U32 R3, RZ, RZ, 0x14f00000 ;  /* 0x14f00000ff037424 */ /* 0x000fe200078e00ff */
[----:B------:R-:W-:Y:S06]  /*1bf00*/  @P1 BRA `(.L_x_1637) ;  /* 0x00000000001c1947 */ /* 0x000fec0003800000 */
[----:B------:R-:W1:Y:S01]  /*1bf10*/  S2R R12, SR_TID.X ;  /* 0x00000000000c7919 */ /* 0x000e620000002100 */
[----:B0-----:R-:W-:-:S04]  /*1bf20*/  IMAD.MOV.U32 R7, RZ, RZ, 0x4000 ;  /* 0x00004000ff077424 */ /* 0x001fc800078e00ff */
[----:B------:R2:W-:Y:S01]  /*1bf30*/  SYNCS.ARRIVE.TRANS64 RZ, [R5+URZ+0x50], R7 ;  /* 0x0000500705ff79a7 */ /* 0x0005e2000800003f */
[----:B-1----:R-:W-:-:S04]  /*1bf40*/  LOP3.LUT R12, R12, 0x1f, RZ, 0xc0, !PT ;  /* 0x0000001f0c0c7812 */ /* 0x002fc800078ec0ff */
[----:B------:R-:W-:-:S13]  /*1bf50*/  ISETP.NE.AND P0, PT, R12, RZ, PT ;  /* 0x000000ff0c00720c */ /* 0x000fda0003f05270 */
[----:B--2---:R-:W-:Y:S05]  /*1bf60*/  @!P0 BRA `(.L_x_1637) ;  /* 0x0000000000048947 */ /* 0x004fea0003800000 */
[----:B------:R-:W-:Y:S01]  /*1bf70*/  BPT.TRAP 0x1 ;  /* 0x000000040000795c */ /* 0x000fe20000300000 */
.L_x_1637:
[----:B------:R-:W-:Y:S05]  /*1bf80*/  BSYNC B2 ;  /* 0x0000000000027941 */ /* 0x000fea0003800000 */
.L_x_1636:
        /* <DEDUP_REMOVED lines=10> */
.L_x_1638:
        /* <DEDUP_REMOVED lines=12> */
.L_x_1627:
[----:B------:R-:W-:Y:S05]  /*1c0f0*/  BSYNC B1 ;  /* 0x0000000000017941 */ /* 0x000fea0003800000 */
.L_x_1626:
[----:B------:R-:W2:Y:S01]  /*1c100*/  LDL R2, [R1+0x8] ;  /* 0x0000080001027983 */ /* 0x000ea20000100800 */
[----:B------:R-:W-:Y:S01]  /*1c110*/  VIADD R0, R0, 0xfffffffe ;  /* 0xfffffffe00007836 */ /* 0x000fe20000000000 */
[----:B--2---:R-:W-:-:S13]  /*1c120*/  ISETP.GT.AND P0, PT, R9, R2, PT ;  /* 0x000000020900720c */ /* 0x004fda0003f04270 */
[----:B------:R-:W-:Y:S05]  /*1c130*/  @P0 BRA `(.L_x_1639) ;  /* 0xfffffff0005c0947 */ /* 0x000fea000383ffff */
.L_x_1597:
[----:B------:R-:W-:Y:S05]  /*1c140*/  BSYNC B0 ;  /* 0x0000000000007941 */ /* 0x000fea0003800000 */
.L_x_1596:
        /* <DEDUP_REMOVED lines=17> */
.L_x_1641:
[----:B------:R-:W-:Y:S05]  /*1c260*/  BSYNC B0 ;  /* 0x0000000000007941 */ /* 0x000fea0003800000 */
.L_x_1640:
        /* <DEDUP_REMOVED lines=10> */
.L_x_1762:
[----:B------:R-:W-:Y:S05]  /*1c310*/  BSYNC B1 ;  /* 0x0000000000017941 */ /* 0x000fea0003800000 */
.L_x_1644:
        /* <DEDUP_REMOVED lines=9> */
.L_x_1647:
[----:B------:R-:W-:Y:S05]  /*1c3b0*/  BSYNC B1 ;  /* 0x0000000000017941 */ /* 0x000fea0003800000 */
.L_x_1646:
        /* <DEDUP_REMOVED lines=10> */
.L_x_1648:
        /* <DEDUP_REMOVED lines=10> */
.L_x_1643:
[----:B------:R-:W-:Y:S05]  /*1c500*/  BSYNC B0 ;  /* 0x0000000000007941 */ /* 0x000fea0003800000 */
.L_x_1642:
[----:B------:R-:W-:-:S05]  /*1c510*/  VIADD R23, R23, 0x1 ;  /* 0x0000000117177836 */ /* 0x000fca0000000000 */
[----:B------:R-:W-:-:S04]  /*1c520*/  ISETP.NE.AND P0, PT, R23, 0x2, PT ;  /* 0x000000021700780c */ /* 0x000fc80003f05270 */
[----:B0-----:R-:W-:Y:S02]  /*1c530*/  SEL R3, RZ, 0x1, P0 ;  /* 0x00000001ff037807 */ /* 0x001fe40000000000 */
[----:B------:R-:W-:Y:S02]  /*1c540*/  SEL R23, R23, RZ, P0 ;  /* 0x000000ff17177207 */ /* 0x000fe40000000000 */
[----:B------:R-:W-:-:S07]  /*1c550*/  LOP3.LUT R26, R26, R3, RZ, 0x3c, !PT ;  /* 0x000000031a1a7212 */ /* 0x000fce00078e3cff */
.L_x_1578:
[----:B------:R-:W-:Y:S05]  /*1c560*/  BSYNC B7 ;  /* 0x0000000000077941 */ /* 0x000fea0003800000 */
.L_x_1576:
[----:B------:R-:W2:Y:S02]  /*1c570*/  LDL R0, [R1] ;  /* 0x0000000001007983 */ /* 0x000ea40000100800 */
[----:B--2---:R-:W-:-:S13]  /*1c580*/  LOP3.LUT P0, RZ, R0, 0x2, RZ, 0xc0, !PT ;  /* 0x0000000200ff7812 */ /* 0x004fda000780c0ff */
[----:B------:R-:W-:Y:S05]  /*1c590*/  @!P0 BRA `(.L_x_1649) ;  /* 0x0000000000248947 */ /* 0x000fea0003800000 */
[----:B------:R-:W-:Y:S05]  /*1c5a0*/  WARPSYNC.ALL ;  /* 0x0000000000007948 */ /* 0x000fea0003800000 */
[----:B------:R-:W1:Y:S08]  /*1c5b0*/  S2UR UR5, SR_CgaCtaId ;  /* 0x00000000000579c3 */ /* 0x000e700000008800 */
[----:B------:R-:W-:Y:S06]  /*1c5c0*/  BAR.SYNC.DEFER_BLOCKING 0x5, 0x200 ;  /* 0x0148000000007b1d */ /* 0x000fec0000010000 */
[----:B------:R-:W-:-:S02]  /*1c5d0*/  UMOV UR4, 0x400 ;  /* 0x0000040000047882 */ /* 0x000fc40000000000 */
[----:B-1----:R-:W-:-:S06]  /*1c5e0*/  ULEA UR4, UR5, UR4, 0x18 ;  /* 0x0000000405047291 */ /* 0x002fcc000f8ec03f */
[----:B------:R-:W-:-:S05]  /*1c5f0*/  IMAD.U32 R22, RZ, RZ, UR4 ;  /* 0x00000004ff167e24 */ /* 0x000fca000f8e00ff */
[----:B------:R2:W3:Y:S01]  /*1c600*/  LDS.128 R16, [R22+0x168d0] ;  /* 0x0168d00016107984 */ /* 0x0004e20000000c00 */
[----:B------:R-:W-:Y:S06]  /*1c610*/  BAR.ARV 0x4, 0x200 ;  /* 0x0108000000007b1d */ /* 0x000fec0000002000 */
[----:B------:R-:W-:Y:S05]  /*1c620*/  BRA `(.L_x_1650) ;  /* 0x0000000800cc7947 */ /* 0x000fea0003800000 */
.L_x_1649:
        /* <DEDUP_REMOVED lines=36> */
.L_x_1772:
[----:B------:R-:W-:Y:S02]  /*1c870*/  ULDC UR4, c[0x0][0xc38] ;  /* 0x00030e0000047ab9 */ /* 0x000fe40000000800 */
[----:B------:R-:W-:-:S04]  /*1c880*/  IMAD.U32 R4, RZ, RZ, UR4 ;  /* 0x00000004ff047e24 */ /* 0x000fc8000f8e00ff */
[----:B--2---:R-:W-:-:S04]  /*1c890*/  IMAD R14, R14, R4, RZ ;  /* 0x000000040e0e7224 */ /* 0x004fc800078e02ff */
[----:B------:R-:W-:-:S05]  /*1c8a0*/  IMAD.IADD R5, R5, 0x1, R14 ;  /* 0x0000000105057824 */ /* 0x000fca00078e020e */
[----:B------:R-:W-:-:S13]  /*1c8b0*/  ISETP.GT.AND P6, PT, R5, R0, PT ;  /* 0x000000000500720c */ /* 0x000fda0003fc4270 */
[----:B------:R-:W-:Y:S05]  /*1c8c0*/  @P6 BRA `(.L_x_1652) ;  /* 0x00000000009c6947 */ /* 0x000fea0003800000 */
.L_x_1657:
[----:B------:R-:W2:Y:S01]  /*1c8d0*/  LDC R2, c[0x0][0xc3c] ;  /* 0x00030f00ff027b82 */ /* 0x000ea20000000800 */
[----:B------:R-:W-:-:S05]  /*1c8e0*/  VIADD R19, R19, 0x1f ;  /* 0x0000001f13137836 */ /* 0x000fca0000000000 */
[----:B--2---:R-:W-:-:S13]  /*1c8f0*/  ISETP.GE.AND P6, PT, R19, R2, PT ;  /* 0x000000021300720c */ /* 0x004fda0003fc6270 */
[----:B------:R-:W-:Y:S05]  /*1c900*/  @P6 BRA `(.L_x_1653) ;  /* 0x0000000400d06947 */ /* 0x000fea0003800000 */
[----:B-1----:R-:W1:Y:S01]  /*1c910*/  S2R R3, SR_TID.X ;  /* 0x0000000000037919 */ /* 0x002e620000002100 */
        /* <DEDUP_REMOVED lines=9> */
.L_x_1655:
[----:B------:R-:W-:Y:S05]  /*1c9b0*/  BSYNC B0 ;  /* 0x0000000000007941 */ /* 0x000fea0003800000 */
.L_x_1654:
        /* <DEDUP_REMOVED lines=18> */
.L_x_1780:
[----:B------:R-:W-:Y:S02]  /*1cae0*/  ULDC UR4, c[0x0][0xc38] ;  /* 0x00030e0000047ab9 */ /* 0x000fe40000000800 */
[----:B------:R-:W-:-:S04]  /*1caf0*/  IMAD.U32 R4, RZ, RZ, UR4 ;  /* 0x00000004ff047e24 */ /* 0x000fc8000f8e00ff */
[----:B--2---:R-:W-:-:S04]  /*1cb00*/  IMAD R14, R14, R4, RZ ;  /* 0x000000040e0e7224 */ /* 0x004fc800078e02ff */
[----:B------:R-:W-:-:S05]  /*1cb10*/  IMAD.IADD R5, R14, 0x1, R5 ;  /* 0x000000010e057824 */ /* 0x000fca00078e0205 */
[----:B------:R-:W-:-:S13]  /*1cb20*/  ISETP.GT.AND P6, PT, R5, R0, PT ;  /* 0x000000000500720c */ /* 0x000fda0003fc4270 */
[----:B------:R-:W-:Y:S05]  /*1cb30*/  @!P6 BRA `(.L_x_1657) ;  /* 0xfffffffc0064e947 */ /* 0x000fea000383ffff */
.L_x_1652:
        /* <DEDUP_REMOVED lines=8> */
.L_x_1784:
[----:B------:R-:W-:Y:S01]  /*1cbc0*/  ISETP.NE.AND P0, PT, R2, RZ, PT ;  /* 0x000000ff0200720c */ /* 0x000fe20003f05270 */
[----:B------:R-:W-:-:S12]  /*1cbd0*/  IMAD.MOV.U32 R14, RZ, RZ, RZ ;  /* 0x000000ffff0e7224 */ /* 0x000fd800078e00ff */
[----:B------:R-:W-:Y:S05]  /*1cbe0*/  @!P0 BRA `(.L_x_1659) ;  /* 0x0000000000108947 */ /* 0x000fea0003800000 */
[----:B------:R-:W-:Y:S01]  /*1cbf0*/  UMOV UR4, 0xffffffff ;  /* 0xffffffff00047882 */ /* 0x000fe20000000000 */
[----:B0-----:R-:W-:Y:S02]  /*1cc00*/  VIADD R12, R6, 0xffffffff ;  /* 0xffffffff060c7836 */ /* 0x001fe40000000000 */
[----:B------:R-:W-:Y:S05]  /*1cc10*/  BRA.DIV UR4, `(.L_x_1660) ;  /* 0x0000003a048c7947 */ /* 0x000fea000b800000 */
[----:B------:R4:W0:Y:S02]  /*1cc20*/  SHFL.IDX PT, R14, R3, R12, 0x1f ;  /* 0x00001f0c030e7589 */ /* 0x00082400000e0000 */
.L_x_1659:
[----:B-1--4-:R-:W1:Y:S01]  /*1cc30*/  LDC.64 R2, c[0x0][0xc90] ;  /* 0x00032400ff027b82 */ /* 0x012e620000000a00 */
[----:B------:R-:W-:-:S04]  /*1cc40*/  IMAD.IADD R19, R6, 0x1, R19 ;  /* 0x0000000106137824 */ /* 0x000fc800078e0213 */
[----:B-1----:R-:W-:-:S05]  /*1cc50*/  IMAD.WIDE R2, R19, 0x4, R2 ;  /* 0x0000000413027825 */ /* 0x002fca00078e0202 */
[----:B--2---:R1:W3:Y:S01]  /*1cc60*/  LDG.E R6, desc[UR38][R2.64] ;  /* 0x0000002602067981 */ /* 0x0042e2000c1e1900 */
[----:B0-----:R-:W-:-:S04]  /*1cc70*/  IMAD R16, R14, R4, R16 ;  /* 0x000000040e107224 */ /* 0x001fc800078e0210 */
[----:B------:R-:W-:Y:S02]  /*1cc80*/  IMAD.IADD R0, R0, 0x1, -R16 ;  /* 0x0000000100007824 */ /* 0x000fe400078e0a10 */
[----:B-1----:R-:W-:Y:S02]  /*1cc90*/  IMAD.MOV.U32 R2, RZ, RZ, RZ ;  /* 0x000000ffff027224 */ /* 0x002fe400078e00ff */
[----:B---3--:R-:W-:-:S05]  /*1cca0*/  IMAD R5, R17, R6, RZ ;  /* 0x0000000611057224 */ /* 0x008fca00078e02ff */
[----:B------:R-:W-:-:S04]  /*1ccb0*/  IABS R7, R5 ;  /* 0x0000000500077213 */ /* 0x000fc80000000000 */
[----:B------:R-:W0:Y:S08]  /*1ccc0*/  I2F.RP R8, R7 ;  /* 0x0000000700087306 */ /* 0x000e300000209400 */
[----:B0-----:R-:W0:Y:S02]  /*1ccd0*/  MUFU.RCP R8, R8 ;  /* 0x0000000800087308 */ /* 0x001e240000001000 */
[----:B0-----:R-:W-:Y:S01]  /*1cce0*/  VIADD R9, R8, 0xffffffe ;  /* 0x0ffffffe08097836 */ /* 0x001fe20000000000 */
[----:B------:R-:W-:-:S05]  /*1ccf0*/  IABS R8, R5 ;  /* 0x0000000500087213 */ /* 0x000fca0000000000 */
[----:B------:R-:W0:Y:S01]  /*1cd00*/  F2I.FTZ.U32.TRUNC.NTZ R3, R9 ;  /* 0x0000000900037305 */ /* 0x000e22000021f000 */
[----:B------:R-:W-:Y:S02]  /*1cd10*/  IMAD.MOV R8, RZ, RZ, -R8 ;  /* 0x000000ffff087224 */ /* 0x000fe400078e0a08 */
[----:B0-----:R-:W-:-:S04]  /*1cd20*/  IMAD.MOV R10, RZ, RZ, -R3 ;  /* 0x000000ffff0a7224 */ /* 0x001fc800078e0a03 */
[----:B------:R-:W-:-:S04]  /*1cd30*/  IMAD R11, R10, R7, RZ ;  /* 0x000000070a0b7224 */ /* 0x000fc800078e02ff */
[----:B------:R-:W-:Y:S01]  /*1cd40*/  IMAD.HI.U32 R2, R3, R11, R2 ;  /* 0x0000000b03027227 */ /* 0x000fe200078e0002 */
[----:B------:R-:W-:-:S05]  /*1cd50*/  IABS R3, R0 ;  /* 0x0000000000037213 */ /* 0x000fca0000000000 */
        /* <DEDUP_REMOVED lines=15> */
[----:B------:R-:W-:-:S03]  /*1ce50*/  IMAD R0, R5, R9, R0 ;  /* 0x0000000905007224 */ /* 0x000fc600078e0200 */
[----:B------:R-:W-:-:S04]  /*1ce60*/  VIADDMNMX R4, R3, R4, R6, PT ;  /* 0x0000000403047246 */ /* 0x000fc80003800106 */
[----:B------:R-:W-:-:S04]  /*1ce70*/  IABS R6, R4 ;  /* 0x0000000400067213 */ /* 0x000fc80000000000 */
[----:B------:R-:W0:Y:S08]  /*1ce80*/  I2F.RP R8, R6 ;  /* 0x0000000600087306 */ /* 0x000e300000209400 */
[----:B0-----:R-:W0:Y:S02]  /*1ce90*/  MUFU.RCP R8, R8 ;  /* 0x0000000800087308 */ /* 0x001e240000001000 */
[----:B0-----:R-:W-:Y:S01]  /*1cea0*/  VIADD R2, R8, 0xffffffe ;  /* 0x0ffffffe08027836 */ /* 0x001fe20000000000 */
[----:B------:R-:W-:-:S05]  /*1ceb0*/  IABS R8, R0 ;  /* 0x0000000000087213 */ /* 0x000fca0000000000 */
[----:B------:R0:W1:Y:S02]  /*1cec0*/  F2I.FTZ.U32.TRUNC.NTZ R3, R2 ;  /* 0x0000000200037305 */ /* 0x000064000021f000 */
[----:B0-----:R-:W-:Y:S02]  /*1ced0*/  IMAD.MOV.U32 R2, RZ, RZ, RZ ;  /* 0x000000ffff027224 */ /* 0x001fe400078e00ff */
[----:B-1----:R-:W-:-:S04]  /*1cee0*/  IMAD.MOV R5, RZ, RZ, -R3 ;  /* 0x000000ffff057224 */ /* 0x002fc800078e0a03 */
[----:B------:R-:W-:-:S04]  /*1cef0*/  IMAD R5, R5, R6, RZ ;  /* 0x0000000605057224 */ /* 0x000fc800078e02ff */
[----:B------:R-:W-:Y:S01]  /*1cf00*/  IMAD.HI.U32 R3, R3, R5, R2 ;  /* 0x0000000503037227 */ /* 0x000fe200078e0002 */
[-C--:B------:R-:W-:Y:S02]  /*1cf10*/  IABS R5, R4.reuse ;  /* 0x0000000400057213 */ /* 0x080fe40000000000 */
[C---:B------:R-:W-:Y:S01]  /*1cf20*/  LOP3.LUT R2, R0.reuse, R4, RZ, 0x3c, !PT ;  /* 0x0000000400027212 */ /* 0x040fe200078e3cff */
[----:B------:R-:W-:Y:S02]  /*1cf30*/  IMAD.IADD R0, R0, 0x1, R7 ;  /* 0x0000000100007824 */ /* 0x000fe400078e0207 */
[----:B------:R-:W-:Y:S01]  /*1cf40*/  IMAD.MOV R5, RZ, RZ, -R5 ;  /* 0x000000ffff057224 */ /* 0x000fe200078e0a05 */
[----:B------:R-:W-:Y:S01]  /*1cf50*/  ISETP.GE.AND P2, PT, R2, RZ, PT ;  /* 0x000000ff0200720c */ /* 0x000fe20003f46270 */
[----:B------:R-:W-:-:S04]  /*1cf60*/  IMAD.HI.U32 R3, R3, R8, RZ ;  /* 0x0000000803037227 */ /* 0x000fc800078e00ff */
        /* <DEDUP_REMOVED lines=14> */
.L_x_1653:
[----:B------:R-:W-:Y:S01]  /*1d050*/  UMOV UR4, URZ ;  /* 0x0000003f00047c82 */ /* 0x000fe20008000000 */
[----:B------:R-:W-:Y:S01]  /*1d060*/  UMOV UR5, URZ ;  /* 0x0000003f00057c82 */ /* 0x000fe20008000000 */
[----:B------:R-:W-:Y:S01]  /*1d070*/  ULDC UR6, c[0x0][0xc3c] ;  /* 0x00030f0000067ab9 */ /* 0x000fe20000000800 */
[----:B------:R-:W-:Y:S02]  /*1d080*/  IMAD.MOV.U32 R16, RZ, RZ, R0 ;  /* 0x000000ffff107224 */ /* 0x000fe400078e0000 */
[----:B------:R-:W-:Y:S02]  /*1d090*/  IMAD.U32 R17, RZ, RZ, UR4 ;  /* 0x00000004ff117e24 */ /* 0x000fe4000f8e00ff */
[----:B------:R-:W-:Y:S02]  /*1d0a0*/  IMAD.U32 R18, RZ, RZ, UR5 ;  /* 0x00000005ff127e24 */ /* 0x000fe4000f8e00ff */
[----:B------:R-:W-:-:S07]  /*1d0b0*/  IMAD.U32 R19, RZ, RZ, UR6 ;  /* 0x00000006ff137e24 */ /* 0x000fce000f8e00ff */
.L_x_1661:
[----:B------:R-:W2:Y:S01]  /*1d0c0*/  S2R R0, SR_TID.X ;  /* 0x0000000000007919 */ /* 0x000ea20000002100 */
[----:B------:R-:W-:Y:S05]  /*1d0d0*/  WARPSYNC.ALL ;  /* 0x0000000000007948 */ /* 0x000fea0003800000 */
[----:B------:R-:W-:Y:S01]  /*1d0e0*/  BAR.SYNC.DEFER_BLOCKING 0x4, 0x200 ;  /* 0x0108000000007b1d */ /* 0x000fe20000010000 */
[----:B--2---:R-:W-:-:S04]  /*1d0f0*/  LOP3.LUT R0, R0, 0x1f, RZ, 0xc0, !PT ;  /* 0x0000001f00007812 */ /* 0x004fc800078ec0ff */
[----:B------:R-:W-:-:S13]  /*1d100*/  ISETP.NE.AND P0, PT, R0, RZ, PT ;  /* 0x000000ff0000720c */ /* 0x000fda0003f05270 */
[----:B-1----:R-:W1:Y:S01]  /*1d110*/  @!P0 S2R R3, SR_CgaCtaId ;  /* 0x0000000000038919 */ /* 0x002e620000008800 */
[----:B------:R-:W-:-:S04]  /*1d120*/  @!P0 MOV R0, 0x400 ;  /* 0x0000040000008802 */ /* 0x000fc80000000f00 */
[----:B-1----:R-:W-:-:S05]  /*1d130*/  @!P0 LEA R22, R3, R0, 0x18 ;  /* 0x0000000003168211 */ /* 0x002fca00078ec0ff */
[----:B------:R1:W-:Y:S01]  /*1d140*/  @!P0 STS.128 [R22+0x168d0], R16 ;  /* 0x0168d01016008388 */ /* 0x0003e20000000c00 */
[----:B------:R-:W-:Y:S06]  /*1d150*/  BAR.ARV 0x5, 0x200 ;  /* 0x0148000000007b1d */ /* 0x000fec0000002000 */
.L_x_1650:
[----:B------:R-:W-:Y:S02]  /*1d160*/  ULDC UR4, c[0x0][0xc3c] ;  /* 0x00030f0000047ab9 */ /* 0x000fe40000000800 */
[----:B---3--:R-:W-:-:S13]  /*1d170*/  ISETP.GE.AND P0, PT, R19, UR4, PT ;  /* 0x0000000413007c0c */ /* 0x008fda000bf06270 */
[----:B------:R-:W-:Y:S05]  /*1d180*/  @!P0 BRA `(.L_x_1662) ;  /* 0xffffffa000ec8947 */ /* 0x000fea000383ffff */
[----:B------:R-:W-:Y:S05]  /*1d190*/  BSYNC B8 ;  /* 0x0000000000087941 */ /* 0x000fea0003800000 */
.L_x_1524:
[----:B--2---:R-:W2:Y:S01]  /*1d1a0*/  LDL.LU R0, [R1+0x24] ;  /* 0x0000240001007983 */ /* 0x004ea20000300800 */
[----:B------:R-:W-:Y:S01]  /*1d1b0*/  BSSY B0, `(.L_x_1663) ;  /* 0x000000b000007945 */ /* 0x000fe20003800000 */
[----:B------:R-:W3:Y:S01]  /*1d1c0*/  S2R R5, SR_CgaCtaId ;  /* 0x0000000000057919 */ /* 0x000ee20000008800 */
[----:B--2---:R-:W-:-:S05]  /*1d1d0*/  VIADD R0, R0, 0x1 ;  /* 0x0000000100007836 */ /* 0x004fca0000000000 */
[----:B0-----:R-:W-:-:S04]  /*1d1e0*/  LEA.HI R2, R0, R0, RZ, 0x1 ;  /* 0x0000000000027211 */ /* 0x001fc800078f08ff */
[----:B------:R-:W-:Y:S02]  /*1d1f0*/  LOP3.LUT R3, R2, 0xfffffffe, RZ, 0xc0, !PT ;  /* 0xfffffffe02037812 */ /* 0x000fe400078ec0ff */
[----:B------:R-:W-:-:S03]  /*1d200*/  MOV R2, 0x400 ;  /* 0x0000040000027802 */ /* 0x000fc60000000f00 */
[----:B------:R-:W-:Y:S01]  /*1d210*/  IMAD.IADD R0, R0, 0x1, -R3 ;  /* 0x0000000100007824 */ /* 0x000fe200078e0a03 */
[----:B---3--:R-:W-:-:S04]  /*1d220*/  LEA R9, R5, R2, 0x18 ;  /* 0x0000000205097211 */ /* 0x008fc800078ec0ff */
[----:B------:R-:W-:-:S04]  /*1d230*/  SHF.L.U32 R0, R0, 0x1f, RZ ;  /* 0x0000001f00007819 */ /* 0x000fc800000006ff */
[----:B------:R-:W0:Y:S02]  /*1d240*/  SYNCS.PHASECHK.TRANS64.TRYWAIT P0, [R9+URZ+0x16820], R0 ;  /* 0x01682000090075a7 */ /* 0x000e24000800017f */
[----:B0-----:R-:W-:Y:S05]  /*1d250*/  @!P0 BRA `(.L_x_1664) ;  /* 0x0000003400208947 */ /* 0x001fea0003800000 */
.L_x_1787:
[----:B------:R-:W-:Y:S05]  /*1d260*/  BSYNC B0 ;  /* 0x0000000000007941 */ /* 0x000fea0003800000 */
.L_x_1663:
[----:B------:R-:W-:-:S03]  /*1d270*/  UMOV UR4, 0xffffffff ;  /* 0xffffffff00047882 */ /* 0x000fc60000000000 */
[----:B------:R-:W-:Y:S05]  /*1d280*/  BRA.DIV UR4, `(.L_x_1665) ;  /* 0x0000003604287947 */ /* 0x000fea000b800000 */
[----:B0-----:R-:W0:Y:S02]  /*1d290*/  S2R R0, SR_TID.X ;  /* 0x0000000000007919 */ /* 0x001e240000002100 */
[----:B0-----:R-:W-:-:S04]  /*1d2a0*/  SHF.R.U32.HI R0, RZ, 0x5, R0 ;  /* 0x00000005ff007819 */ /* 0x001fc80000011600 */
[----:B------:R-:W-:-:S05]  /*1d2b0*/  LOP3.LUT R0, R0, 0x3, RZ, 0xc0, !PT ;  /* 0x0000000300007812 */ /* 0x000fca00078ec0ff */
[----:B------:R0:W2:Y:S02]  /*1d2c0*/  SHFL.IDX PT, R14, R0, RZ, 0x1f ;  /* 0x00001fff000e7589 */ /* 0x0000a400000e0000 */
.L_x_1790:
[----:B--2---:R-:W-:-:S13]  /*1d2d0*/  ISETP.NE.AND P0, PT, R14, RZ, PT ;  /* 0x000000ff0e00720c */ /* 0x004fda0003f05270 */
[----:B------:R-:W-:Y:S05]  /*1d2e0*/  @P0 BRA `(.L_x_1322) ;  /* 0x0000000000880947 */ /* 0x000fea0003800000 */
[----:B------:R-:W-:-:S03]  /*1d2f0*/  UMOV UR4, 0xffffffff ;  /* 0xffffffff00047882 */ /* 0x000fc60000000000 */
[----:B------:R-:W-:Y:S05]  /*1d300*/  BRA.DIV UR4, `(.L_x_1666) ;  /* 0x00000036043c7947 */ /* 0x000fea000b800000 */
[----:B------:R-:W-:-:S13]  /*1d310*/  ELECT P6, URZ, PT ;  /* 0x00000000003f782f */ /* 0x000fda00038c0000 */
.L_x_1793:
[----:B------:R-:W-:Y:S05]  /*1d320*/  @!P6 BRA `(.L_x_1322) ;  /* 0x000000000078e947 */ /* 0x000fea0003800000 */
[----:B------:R-:W-:-:S06]  /*1d330*/  ULOP3.LUT UR4, UR36, 0x2, URZ, 0xfc, !UPT ;  /* 0x0000000224047892 */ /* 0x000fcc000f8efc3f */
[----:B0-----:R-:W-:-:S05]  /*1d340*/  IMAD.U32 R0, RZ, RZ, UR4 ;  /* 0x00000004ff007e24 */ /* 0x001fca000f8e00ff */
[----:B------:R-:W-:-:S13]  /*1d350*/  ISETP.NE.AND P2, PT, R0, 0x3, PT ;  /* 0x000000030000780c */ /* 0x000fda0003f45270 */
[----:B------:R-:W-:Y:S05]  /*1d360*/  @!P2 BRA `(.L_x_1667) ;  /* 0x000000000004a947 */ /* 0x000fea0003800000 */
[----:B------:R-:W-:Y:S01]  /*1d370*/  BPT.TRAP 0x1 ;  /* 0x000000040000795c */ /* 0x000fe20000300000 */
.L_x_1667:
        /* <DEDUP_REMOVED lines=12> */
.L_x_1794:
[----:B------:R-:W2:Y:S02]  /*1d440*/  SYNCS.PHASECHK.TRANS64.TRYWAIT P0, [R3+URZ], R2 ;  /* 0x00000002030075a7 */ /* 0x000ea4000800017f */
[----:B--2---:R-:W-:Y:S05]  /*1d450*/  @!P0 BRA `(.L_x_1669) ;  /* 0x00000034001c8947 */ /* 0x004fea0003800000 */
.L_x_1795:
[----:B------:R-:W-:Y:S05]  /*1d460*/  @!P2 BRA `(.L_x_1670) ;  /* 0x000000000004a947 */ /* 0x000fea0003800000 */
[----:B------:R-:W-:Y:S01]  /*1d470*/  BPT.TRAP 0x1 ;  /* 0x000000040000795c */ /* 0x000fe20000300000 */
.L_x_1670:
[----:B------:R-:W-:-:S04]  /*1d480*/  VIADD R0, R9, 0x16860 ;  /* 0x0001686009007836 */ /* 0x000fc80000000000 */
[----:B------:R-:W-:-:S04]  /*1d490*/  IMAD R23, R23, 0x8, R0 ;  /* 0x0000000817177824 */ /* 0x000fc800078e0200 */
[----:B------:R-:W3:Y:S02]  /*1d4a0*/  SYNCS.PHASECHK.TRANS64.TRYWAIT P0, [R23+URZ], R4 ;  /* 0x00000004170075a7 */ /* 0x000ee4000800017f */
[----:B---3--:R-:W-:Y:S05]  /*1d4b0*/  @!P0 BRA `(.L_x_1671) ;  /* 0x0000003400188947 */ /* 0x008fea0003800000 */
.L_x_1796:
[----:B------:R-:W-:-:S07]  /*1d4c0*/  IMAD R7, R7, 0x8, R0 ;  /* 0x0000000807077824 */ /* 0x000fce00078e0200 */
.L_x_1672:
[----:B----4-:R4:W0:Y:S02]  /*1d4d0*/  SYNCS.PHASECHK.TRANS64.TRYWAIT P0, [R7+URZ], R2 ;  /* 0x00000002070075a7 */ /* 0x010824000800017f */
[----:B0-----:R-:W-:Y:S05]  /*1d4e0*/  @!P0 NANOSLEEP.SYNCS 0x989680 ;  /* 0x009896800000895d */ /* 0x001fea0003900000 */
[----:B------:R-:W0:Y:S02]  /*1d4f0*/  @!P0 SYNCS.PHASECHK.TRANS64 P0, [R7+URZ], R2 ;  /* 0x00000002070085a7 */ /* 0x000e24000800007f */
[----:B0-----:R-:W-:Y:S05]  /*1d500*/  @!P0 BRA `(.L_x_1672) ;  /* 0xfffffffc00f08947 */ /* 0x001fea000383ffff */
.L_x_1322:
[----:B------:R-:W-:Y:S05]  /*1d510*/  BSYNC B9 ;  /* 0x0000000000097941 */ /* 0x000fea0003800000 */
.L_x_1319:
[----:B------:R-:W-:Y:S05]  /*1d520*/  EXIT ;  /* 0x000000000000794d */ /* 0x000fea0003800000 */
.L_x_1348:
[----:B0-----:R0:W1:Y:S02]  /*1d530*/  SYNCS.PHASECHK.TRANS64.TRYWAIT P6, [R79+URZ+0x16890], R91 ;  /* 0x0168905b4f0075a7 */ /* 0x00106400080c017f */
[----:B-1----:R-:W-:Y:S05]  /*1d540*/  @!P6 NANOSLEEP.SYNCS 0x989680 ;  /* 0x009896800000e95d */ /* 0x002fea0003900000 */
[----:B------:R-:W1:Y:S02]  /*1d550*/  @!P6 SYNCS.PHASECHK.TRANS64 P6, [R79+URZ+0x16890], R91 ;  /* 0x0168905b4f00e5a7 */ /* 0x000e6400080c007f */
[----:B-1----:R-:W-:Y:S05]  /*1d560*/  @!P6 BRA `(.L_x_1348) ;  /* 0xfffffffc00f0e947 */ /* 0x002fea000383ffff */
[----:B------:R-:W-:Y:S05]  /*1d570*/  BRA `(.L_x_1673) ;  /* 0xfffffe58005c7947 */ /* 0x000fea000383ffff */
.L_x_1368:
[----:B0-----:R0:W1:Y:S02]  /*1d580*/  SYNCS.PHASECHK.TRANS64.TRYWAIT P5, [R79+URZ+0x16890], R91 ;  /* 0x0168905b4f0075a7 */ /* 0x00106400080a017f */
[----:B-1----:R-:W-:Y:S05]  /*1d590*/  @!P5 NANOSLEEP.SYNCS 0x989680 ;  /* 0x009896800000d95d */ /* 0x002fea0003900000 */
[----:B------:R-:W1:Y:S02]  /*1d5a0*/  @!P5 SYNCS.PHASECHK.TRANS64 P5, [R79+URZ+0x16890], R91 ;  /* 0x0168905b4f00d5a7 */ /* 0x000e6400080a007f */
[----:B-1----:R-:W-:Y:S05]  /*1d5b0*/  @!P5 BRA `(.L_x_1368) ;  /* 0xfffffffc00f0d947 */ /* 0x002fea000383ffff */
[----:B------:R-:W-:Y:S05]  /*1d5c0*/  BRA `(.L_x_1674) ;  /* 0xfffffe6800dc7947 */ /* 0x000fea000383ffff */
.L_x_1377:
[----:B-1----:R1:W2:Y:S02]  /*1d5d0*/  SYNCS.PHASECHK.TRANS64.TRYWAIT P4, [R79+URZ+0x16890], R91 ;  /* 0x0168905b4f0075a7 */ /* 0x0022a4000808017f */
[----:B--2---:R-:W-:Y:S05]  /*1d5e0*/  @!P4 NANOSLEEP.SYNCS 0x989680 ;  /* 0x009896800000c95d */ /* 0x004fea0003900000 */
[----:B------:R-:W2:Y:S02]  /*1d5f0*/  @!P4 SYNCS.PHASECHK.TRANS64 P4, [R79+URZ+0x16890], R91 ;  /* 0x0168905b4f00c5a7 */ /* 0x000ea4000808007f */
[----:B--2---:R-:W-:Y:S05]  /*1d600*/  @!P4 BRA `(.L_x_1377) ;  /* 0xfffffffc00f0c947 */ /* 0x004fea000383ffff */
[----:B------:R-:W-:Y:S05]  /*1d610*/  BRA `(.L_x_1675) ;  /* 0xfffffe7c000c7947 */ /* 0x000fea000383ffff */
.L_x_1383:
[----:B--2---:R2:W3:Y:S02]  /*1d620*/  SYNCS.PHASECHK.TRANS64.TRYWAIT P3, [R79+URZ+0x168b0], R91 ;  /* 0x0168b05b4f0075a7 */ /* 0x0044e4000806017f */
[----:B---3--:R-:W-:Y:S05]  /*1d630*/  @!P3 NANOSLEEP.SYNCS 0x989680 ;  /* 0x009896800000b95d */ /* 0x008fea0003900000 */
[----:B------:R-:W3:Y:S02]  /*1d640*/  @!P3 SYNCS.PHASECHK.TRANS64 P3, [R79+URZ+0x168b0], R91 ;  /* 0x0168b05b4f00b5a7 */ /* 0x000ee4000806007f */
[----:B---3--:R-:W-:Y:S05]  /*1d650*/  @!P3 BRA `(.L_x_1383) ;  /* 0xfffffffc00f0b947 */ /* 0x008fea000383ffff */
[----:B------:R-:W-:Y:S05]  /*1d660*/  BRA `(.L_x_1676) ;  /* 0xfffffe7c00a07947 */ /* 0x000fea000383ffff */
.L_x_1399:
[----:B------:R-:W0:Y:S01]  /*1d670*/  S2R R4, SR_TID.X ;  /* 0x0000000000047919 */ /* 0x000e220000002100 */
[----:B------:R-:W-:Y:S01]  /*1d680*/  BSSY B0, `(.L_x_1677) ;  /* 0x000000c000007945 */ /* 0x000fe20003800000 */
[----:B------:R-:W-:Y:S02]  /*1d690*/  IMAD.MOV.U32 R12, RZ, RZ, RZ ;  /* 0x000000ffff0c7224 */ /* 0x000fe400078e00ff */
        /* <DEDUP_REMOVED lines=10> */
.L_x_1678:
[----:B------:R-:W-:Y:S05]  /*1d740*/  BSYNC B0 ;  /* 0x0000000000007941 */ /* 0x000fea0003800000 */
.L_x_1677:
[----:B------:R0:W-:Y:S01]  /*1d750*/  STL [R1+0x1c], R14 ;  /* 0x00001c0e01007387 */ /* 0x0001e20000100800 */
[----:B------:R-:W-:Y:S05]  /*1d760*/  BRA `(.L_x_1679) ;  /* 0xfffffe8400fc7947 */ /* 0x000fea000383ffff */
.L_x_1411:
[----:B------:R-:W-:Y:S01]  /*1d770*/  BSSY B1, `(.L_x_1680) ;  /* 0x0000008000017945 */ /* 0x000fe20003800000 */
[----:B------:R-:W-:Y:S02]  /*1d780*/  IMAD.MOV.U32 R13, RZ, RZ, R6 ;  /* 0x000000ffff0d7224 */ /* 0x000fe400078e0006 */
[----:B------:R-:W-:Y:S02]  /*1d790*/  IMAD.MOV.U32 R12, RZ, RZ, RZ ;  /* 0x000000ffff0c7224 */ /* 0x000fe400078e00ff */
[----:B------:R-:W-:Y:S02]  /*1d7a0*/  IMAD.MOV.U32 R11, RZ, RZ, 0x1c1f ;  /* 0x00001c1fff0b7424 */ /* 0x000fe400078e00ff */
[----:B------:R-:W-:-:S07]  /*1d7b0*/  IMAD.MOV.U32 R15, RZ, RZ, -0x1 ;  /* 0xffffffffff0f7424 */ /* 0x000fce00078e00ff */
[----:B0-----:R-:W-:Y:S05]  /*1d7c0*/  WARPSYNC.COLLECTIVE R15, `(.L_x_1681) ;  /* 0x000000000f087348 */ /* 0x001fea0003c00000 */
[----:B0-----:R0:W1:Y:S02]  /*1d7d0*/  SHFL.IDX P6, R14, R13, R12, R11 ;  /* 0x0000000c0d0e7389 */ /* 0x00106400000c000b */
[----:B01----:R-:W-:Y:S01]  /*1d7e0*/  ENDCOLLECTIVE ;  /* 0x000000000000791b */ /* 0x003fe20003800000 */
.L_x_1681:
[----:B------:R-:W-:Y:S05]  /*1d7f0*/  BSYNC B1 ;  /* 0x0000000000017941 */ /* 0x000fea0003800000 */
.L_x_1680:
        /* <DEDUP_REMOVED lines=8> */
.L_x_1682:
[----:B------:R-:W-:Y:S02]  /*1d880*/  IMAD.MOV.U32 R13, RZ, RZ, R8 ;  /* 0x000000ffff0d7224 */ /* 0x000fe400078e0008 */
[----:B------:R-:W-:-:S07]  /*1d890*/  IMAD.MOV.U32 R0, RZ, RZ, R14 ;  /* 0x000000ffff007224 */ /* 0x000fce00078e000e */
[----:B------:R-:W-:Y:S05]  /*1d8a0*/  WARPSYNC.COLLECTIVE R15, `(.L_x_1683) ;  /* 0x000000000f087348 */ /* 0x000fea0003c00000 */
[----:B------:R0:W1:Y:S02]  /*1d8b0*/  SHFL.IDX P6, R14, R13, R12, R11 ;  /* 0x0000000c0d0e7389 */ /* 0x00006400000c000b */
[----:B01----:R-:W-:Y:S01]  /*1d8c0*/  ENDCOLLECTIVE ;  /* 0x000000000000791b */ /* 0x003fe20003800000 */
.L_x_1683:
[----:B------:R-:W-:Y:S02]  /*1d8d0*/  IMAD.MOV.U32 R13, RZ, RZ, R7 ;  /* 0x000000ffff0d7224 */ /* 0x000fe400078e0007 */
[----:B------:R-:W-:-:S07]  /*1d8e0*/  IMAD.MOV.U32 R5, RZ, RZ, R14 ;  /* 0x000000ffff057224 */ /* 0x000fce00078e000e */
[----:B------:R-:W-:Y:S05]  /*1d8f0*/  WARPSYNC.COLLECTIVE R15, `(.L_x_1684) ;  /* 0x000000000f087348 */ /* 0x000fea0003c00000 */
[----:B------:R0:W1:Y:S02]  /*1d900*/  SHFL.IDX P6, R14, R13, R12, R11 ;  /* 0x0000000c0d0e7389 */ /* 0x00006400000c000b */
[----:B01----:R-:W-:Y:S01]  /*1d910*/  ENDCOLLECTIVE ;  /* 0x000000000000791b */ /* 0x003fe20003800000 */
.L_x_1684:
[----:B------:R-:W-:Y:S05]  /*1d920*/  BRA `(.L_x_1685) ;  /* 0xfffffe8c00887947 */ /* 0x000fea000383ffff */
.L_x_1414:
[----:B------:R-:W-:Y:S01]  /*1d930*/  BSSY B1, `(.L_x_1686) ;  /* 0x0000008000017945 */ /* 0x000fe20003800000 */
[----:B------:R-:W-:Y:S02]  /*1d940*/  IMAD.MOV.U32 R13, RZ, RZ, R6 ;  /* 0x000000ffff0d7224 */ /* 0x000fe400078e0006 */
[----:B------:R-:W-:Y:S02]  /*1d950*/  IMAD.MOV.U32 R12, RZ, RZ, 0x1 ;  /* 0x00000001ff0c7424 */ /* 0x000fe400078e00ff */
[----:B------:R-:W-:Y:S02]  /*1d960*/  IMAD.MOV.U32 R11, RZ, RZ, 0x1c1f ;  /* 0x00001c1fff0b7424 */ /* 0x000fe400078e00ff */
[----:B------:R-:W-:-:S07]  /*1d970*/  IMAD.MOV.U32 R15, RZ, RZ, -0x1 ;  /* 0xffffffffff0f7424 */ /* 0x000fce00078e00ff */
[----:B-1----:R-:W-:Y:S05]  /*1d980*/  WARPSYNC.COLLECTIVE R15, `(.L_x_1687) ;  /* 0x000000000f087348 */ /* 0x002fea0003c00000 */
[----:B------:R0:W2:Y:S02]  /*1d990*/  SHFL.IDX P6, R14, R13, R12, R11 ;  /* 0x0000000c0d0e7389 */ /* 0x0000a400000c000b */
[----:B012---:R-:W-:Y:S01]  /*1d9a0*/  ENDCOLLECTIVE ;  /* 0x000000000000791b */ /* 0x007fe20003800000 */
.L_x_1687:
[----:B------:R-:W-:Y:S05]  /*1d9b0*/  BSYNC B1 ;  /* 0x0000000000017941 */ /* 0x000fea0003800000 */
.L_x_1686:
[----:B------:R-:W-:Y:S02]  /*1d9c0*/  IMAD.MOV.U32 R13, RZ, RZ, R4 ;  /* 0x000000ffff0d7224 */ /* 0x000fe400078e0004 */
[----:B------:R-:W-:Y:S02]  /*1d9d0*/  IMAD.MOV.U32 R12, RZ, RZ, 0x1 ;  /* 0x00000001ff0c7424 */ /* 0x000fe400078e00ff */
[----:B------:R-:W-:Y:S02]  /*1d9e0*/  IMAD.MOV.U32 R11, RZ, RZ, 0x1c1f ;  /* 0x00001c1fff0b7424 */ /* 0x000fe400078e00ff */
[----:B------:R-:W-:Y:S02]  /*1d9f0*/  IMAD.MOV.U32 R15, RZ, RZ, -0x1 ;  /* 0xffffffffff0f7424 */ /* 0x000fe400078e00ff */
[----:B------:R-:W-:-:S07]  /*1da00*/  IMAD.MOV.U32 R3, RZ, RZ, R14 ;  /* 0x000000ffff037224 */ /* 0x000fce00078e000e */
[----:B------:R-:W-:Y:S05]  /*1da10*/  WARPSYNC.COLLECTIVE R15, `(.L_x_1688) ;  /* 0x000000000f087348 */ /* 0x000fea0003c00000 */
[----:B------:R0:W1:Y:S02]  /*1da20*/  SHFL.IDX P6, R14, R13, R12, R11 ;  /* 0x0000000c0d0e7389 */ /* 0x00006400000c000b */
[----:B01----:R-:W-:Y:S01]  /*1da30*/  ENDCOLLECTIVE ;  /* 0x000000000000791b */ /* 0x003fe20003800000 */
.L_x_1688:
[----:B------:R-:W-:Y:S02]  /*1da40*/  IMAD.MOV.U32 R13, RZ, RZ, R8 ;  /* 0x000000ffff0d7224 */ /* 0x000fe400078e0008 */
[----:B------:R-:W-:-:S07]  /*1da50*/  IMAD.MOV.U32 R0, RZ, RZ, R14 ;  /* 0x000000ffff007224 */ /* 0x000fce00078e000e */
[----:B------:R-:W-:Y:S05]  /*1da60*/  WARPSYNC.COLLECTIVE R15, `(.L_x_1689) ;  /* 0x000000000f087348 */ /* 0x000fea0003c00000 */
[----:B------:R0:W1:Y:S02]  /*1da70*/  SHFL.IDX P6, R14, R13, R12, R11 ;  /* 0x0000000c0d0e7389 */ /* 0x00006400000c000b */
[----:B01----:R-:W-:Y:S01]  /*1da80*/  ENDCOLLECTIVE ;  /* 0x000000000000791b */ /* 0x003fe20003800000 */
.L_x_1689:
[----:B------:R-:W-:Y:S02]  /*1da90*/  IMAD.MOV.U32 R13, RZ, RZ, R7 ;  /* 0x000000ffff0d7224 */ /* 0x000fe400078e0007 */
[----:B------:R-:W-:-:S07]  /*1daa0*/  IMAD.MOV.U32 R5, RZ, RZ, R14 ;  /* 0x000000ffff057224 */ /* 0x000fce00078e000e */
[----:B------:R-:W-:Y:S05]  /*1dab0*/  WARPSYNC.COLLECTIVE R15, `(.L_x_1690) ;  /* 0x000000000f087348 */ /* 0x000fea0003c00000 */
[----:B------:R0:W1:Y:S02]  /*1dac0*/  SHFL.IDX P6, R14, R13, R12, R11 ;  /* 0x0000000c0d0e7389 */ /* 0x00006400000c000b */
[----:B01----:R-:W-:Y:S01]  /*1dad0*/  ENDCOLLECTIVE ;  /* 0x000000000000791b */ /* 0x003fe20003800000 */
.L_x_1690:
[----:B------:R-:W-:Y:S05]  /*1dae0*/  BRA `(.L_x_1691) ;  /* 0xfffffe8c00ec7947 */ /* 0x000fea000383ffff */
.L_x_1418:
[----:B0-----:R0:W1:Y:S02]  /*1daf0*/  SYNCS.PHASECHK.TRANS64.TRYWAIT P0, [R2+URZ+0x16800], R41 ;  /* 0x01680029020075a7 */ /* 0x001064000800017f */
[----:B-1----:R-:W-:Y:S05]  /*1db00*/  @!P0 NANOSLEEP.SYNCS 0x989680 ;  /* 0x009896800000895d */ /* 0x002fea0003900000 */
[----:B------:R-:W1:Y:S02]  /*1db10*/  @!P0 SYNCS.PHASECHK.TRANS64 P0, [R2+URZ+0x16800], R41 ;  /* 0x01680029020085a7 */ /* 0x000e64000800007f */
[----:B-1----:R-:W-:Y:S05]  /*1db20*/  @!P0 BRA `(.L_x_1418) ;  /* 0xfffffffc00f08947 */ /* 0x002fea000383ffff */
[----:B------:R-:W-:Y:S05]  /*1db30*/  BRA `(.L_x_1692) ;  /* 0xfffffe9000f47947 */ /* 0x000fea000383ffff */
.L_x_1426:
[----:B------:R-:W1:Y:S01]  /*1db40*/  LDC R41, c[0x0][0x3f4] ;  /* 0x0000fd00ff297b82 */ /* 0x000e620000000800 */
[----:B------:R-:W-:Y:S01]  /*1db50*/  BSSY B1, `(.L_x_1693) ;  /* 0x0000008000017945 */ /* 0x000fe20003800000 */
[----:B------:R-:W-:Y:S02]  /*1db60*/  IMAD.MOV.U32 R13, RZ, RZ, R26 ;  /* 0x000000ffff0d7224 */ /* 0x000fe400078e001a */
[----:B------:R-:W-:Y:S02]  /*1db70*/  IMAD.MOV.U32 R12, RZ, RZ, RZ ;  /* 0x000000ffff0c7224 */ /* 0x000fe400078e00ff */
[----:B------:R-:W-:Y:S02]  /*1db80*/  IMAD.MOV.U32 R11, RZ, RZ, 0x1c1f ;  /* 0x00001c1fff0b7424 */ /* 0x000fe400078e00ff */
[----:B------:R-:W-:-:S07]  /*1db90*/  IMAD.MOV.U32 R15, RZ, RZ, -0x1 ;  /* 0xffffffffff0f7424 */ /* 0x000fce00078e00ff */
[----:B01----:R-:W-:Y:S05]  /*1dba0*/  WARPSYNC.COLLECTIVE R15, `(.L_x_1694) ;  /* 0x000000000f087348 */ /* 0x003fea0003c00000 */
[----:B0-----:R0:W2:Y:S02]  /*1dbb0*/  SHFL.IDX P6, R14, R13, R12, R11 ;  /* 0x0000000c0d0e7389 */ /* 0x0010a400000c000b */
[----:B012---:R-:W-:Y:S01]  /*1dbc0*/  ENDCOLLECTIVE ;  /* 0x000000000000791b */ /* 0x007fe20003800000 */
.L_x_1694:
[----:B------:R-:W-:Y:S05]  /*1dbd0*/  BSYNC B1 ;  /* 0x0000000000017941 */ /* 0x000fea0003800000 */
.L_x_1693:
[----:B------:R0:W5:Y:S01]  /*1dbe0*/  LDL R8, [R1+0x4] ;  /* 0x0000040001087983 */ /* 0x0001620000100800 */
[----:B------:R-:W-:Y:S01]  /*1dbf0*/  IMAD.MOV.U32 R13, RZ, RZ, R25 ;  /* 0x000000ffff0d7224 */ /* 0x000fe200078e0019 */
[----:B------:R-:W-:Y:S01]  /*1dc00*/  ISETP.GE.AND P0, PT, R18, R41, PT ;  /* 0x000000291200720c */ /* 0x000fe20003f06270 */
[----:B------:R-:W-:Y:S02]  /*1dc10*/  IMAD.MOV.U32 R12, RZ, RZ, RZ ;  /* 0x000000ffff0c7224 */ /* 0x000fe400078e00ff */
[----:B------:R-:W-:Y:S02]  /*1dc20*/  IMAD.MOV.U32 R11, RZ, RZ, 0x1c1f ;  /* 0x00001c1fff0b7424 */ /* 0x000fe400078e00ff */
[----:B------:R-:W-:Y:S02]  /*1dc30*/  IMAD.MOV.U32 R15, RZ, RZ, -0x1 ;  /* 0xffffffffff0f7424 */ /* 0x000fe400078e00ff */
[----:B0-----:R-:W-:-:S07]  /*1dc40*/  IMAD.MOV.U32 R0, RZ, RZ, R14 ;  /* 0x000000ffff007224 */ /* 0x001fce00078e000e */
[----:B-----5:R-:W-:Y:S05]  /*1dc50*/  WARPSYNC.COLLECTIVE R15, `(.L_x_1695) ;  /* 0x000000000f087348 */ /* 0x020fea0003c00000 */
[----:B------:R0:W1:Y:S02]  /*1dc60*/  SHFL.IDX P6, R14, R13, R12, R11 ;  /* 0x0000000c0d0e7389 */ /* 0x00006400000c000b */
[----:B01---5:R-:W-:Y:S01]  /*1dc70*/  ENDCOLLECTIVE ;  /* 0x000000000000791b */ /* 0x023fe20003800000 */
.L_x_1695:
[----:B------:R-:W-:Y:S02]  /*1dc80*/  IMAD.MOV.U32 R13, RZ, RZ, R24 ;  /* 0x000000ffff0d7224 */ /* 0x000fe400078e0018 */
[----:B------:R-:W-:-:S07]  /*1dc90*/  IMAD.MOV.U32 R3, RZ, RZ, R14 ;  /* 0x000000ffff037224 */ /* 0x000fce00078e000e */
[----:B------:R-:W-:Y:S05]  /*1dca0*/  WARPSYNC.COLLECTIVE R15, `(.L_x_1696) ;  /* 0x000000000f087348 */ /* 0x000fea0003c00000 */
[----:B------:R0:W1:Y:S02]  /*1dcb0*/  SHFL.IDX P6, R14, R13, R12, R11 ;  /* 0x0000000c0d0e7389 */ /* 0x00006400000c000b */
[----:B01----:R-:W-:Y:S01]  /*1dcc0*/  ENDCOLLECTIVE ;  /* 0x000000000000791b */ /* 0x003fe20003800000 */
.L_x_1696:
[----:B------:R-:W-:Y:S02]  /*1dcd0*/  IMAD.MOV.U32 R13, RZ, RZ, R27 ;  /* 0x000000ffff0d7224 */ /* 0x000fe400078e001b */
[----:B------:R-:W-:-:S07]  /*1dce0*/  IMAD.MOV.U32 R4, RZ, RZ, R14 ;  /* 0x000000ffff047224 */ /* 0x000fce00078e000e */
[----:B------:R-:W-:Y:S05]  /*1dcf0*/  WARPSYNC.COLLECTIVE R15, `(.L_x_1697) ;  /* 0x000000000f087348 */ /* 0x000fea0003c00000 */
[----:B------:R0:W1:Y:S02]  /*1dd00*/  SHFL.IDX P6, R14, R13, R12, R11 ;  /* 0x0000000c0d0e7389 */ /* 0x00006400000c000b */
[----:B01----:R-:W-:Y:S01]  /*1dd10*/  ENDCOLLECTIVE ;  /* 0x000000000000791b */ /* 0x003fe20003800000 */
.L_x_1697:
[----:B------:R-:W-:-:S05]  /*1dd20*/  IMAD R32, R8, R32, RZ ;  /* 0x0000002008207224 */ /* 0x000fca00078e02ff */
[----:B------:R-:W-:-:S13]  /*1dd30*/  ISETP.GE.OR P1, PT, R39, R32, P0 ;  /* 0x000000202700720c */ /* 0x000fda0000726670 */
[C---:B------:R-:W-:Y:S01]  /*1dd40*/  @!P1 IMAD.SHL.U32 R5, R18.reuse, 0x2, RZ ;  /* 0x0000000212059824 */ /* 0x040fe200078e00ff */
[----:B------:R-:W-:-:S04]  /*1dd50*/  @!P1 SHF.L.U64.HI R21, R18, 0x1, R43 ;  /* 0x0000000112159819 */ /* 0x000fc8000001022b */
[----:B------:R-:W-:-:S05]  /*1dd60*/  @!P1 IADD3 R6, P2, R3, R5, RZ ;  /* 0x0000000503069210 */ /* 0x000fca0007f5e0ff */
[----:B------:R-:W-:-:S05]  /*1dd70*/  @!P1 IMAD.X R7, R0, 0x1, R21, P2 ;  /* 0x0000000100079824 */ /* 0x000fca00010e0615 */
[----:B------:R-:W2:Y:S01]  /*1dd80*/  @!P1 LD.E.128 R8, desc[UR38][R6.64] ;  /* 0x0000002606089980 */ /* 0x000ea2000c101d00 */
[----:B------:R-:W-:-:S05]  /*1dd90*/  @!P1 IADD3 R14, P2, R14, R5, RZ ;  /* 0x000000050e0e9210 */ /* 0x000fca0007f5e0ff */
[----:B------:R-:W-:-:S04]  /*1dda0*/  @!P1 IMAD.X R3, R4, 0x1, R21, P2 ;  /* 0x0000000104039824 */ /* 0x000fc800010e0615 */
[----:B------:R-:W-:-:S05]  /*1ddb0*/  @!P1 IMAD.MOV.U32 R15, RZ, RZ, R3 ;  /* 0x000000ffff0f9224 */ /* 0x000fca00078e0003 */
[----:B------:R0:W5:Y:S01]  /*1ddc0*/  @!P1 LD.E.128 R4, desc[UR38][R14.64] ;  /* 0x000000260e049980 */ /* 0x000162000c101d00 */
[----:B------:R-:W-:Y:S01]  /*1ddd0*/  CS2R R36, SRZ ;  /* 0x0000000000247805 */ /* 0x000fe2000001ff00 */
[----:B------:R-:W-:Y:S01]  /*1dde0*/  IMAD.MOV.U32 R13, RZ, RZ, R26 ;  /* 0x000000ffff0d7224 */ /* 0x000fe200078e001a */
[----:B------:R-:W-:Y:S01]  /*1ddf0*/  CS2R R34, SRZ ;  /* 0x0000000000227805 */ /* 0x000fe2000001ff00 */
[----:B------:R-:W-:Y:S01]  /*1de00*/  IMAD.MOV.U32 R12, RZ, RZ, 0x1 ;  /* 0x00000001ff0c7424 */ /* 0x000fe200078e00ff */
[----:B------:R-:W-:Y:S02]  /*1de10*/  CS2R R20, SRZ ;  /* 0x0000000000147805 */ /* 0x000fe4000001ff00 */
[----:B------:R-:W-:Y:S01]  /*1de20*/  CS2R R28, SRZ ;  /* 0x00000000001c7805 */ /* 0x000fe2000001ff00 */
[----:B0-----:R-:W-:Y:S02]  /*1de30*/  IMAD.MOV.U32 R15, RZ, RZ, -0x1 ;  /* 0xffffffffff0f7424 */ /* 0x001fe400078e00ff */
[----:B--2---:R-:W-:-:S02]  /*1de40*/  @!P1 IMAD.MOV.U32 R37, RZ, RZ, R11 ;  /* 0x000000ffff259224 */ /* 0x004fc400078e000b */
[----:B------:R-:W-:Y:S02]  /*1de50*/  IMAD.MOV.U32 R11, RZ, RZ, 0x1c1f ;  /* 0x00001c1fff0b7424 */ /* 0x000fe400078e00ff */
[----:B------:R-:W-:Y:S02]  /*1de60*/  @!P1 IMAD.MOV.U32 R34, RZ, RZ, R8 ;  /* 0x000000ffff229224 */ /* 0x000fe400078e0008 */
[----:B------:R-:W-:-:S07]  /*1de70*/  @!P1 IMAD.MOV.U32 R35, RZ, RZ, R9 ;  /* 0x000000ffff239224 */ /* 0x000fce00078e0009 */
[----:B-----5:R-:W-:Y:S05]  /*1de80*/  WARPSYNC.COLLECTIVE R15, `(.L_x_1698) ;  /* 0x000000000f087348 */ /* 0x020fea0003c00000 */
[----:B------:R0:W1:Y:S02]  /*1de90*/  SHFL.IDX P6, R14, R13, R12, R11 ;  /* 0x0000000c0d0e7389 */ /* 0x00006400000c000b */
[----:B01---5:R-:W-:Y:S01]  /*1dea0*/  ENDCOLLECTIVE ;  /* 0x000000000000791b */ /* 0x023fe20003800000 */
.L_x_1698:
[----:B------:R-:W-:Y:S02]  /*1deb0*/  IMAD.MOV.U32 R0, RZ, RZ, R34 ;  /* 0x000000ffff007224 */ /* 0x000fe400078e0022 */
[----:B------:R-:W-:Y:S02]  /*1dec0*/  IMAD.MOV.U32 R3, RZ, RZ, R35 ;  /* 0x000000ffff037224 */ /* 0x000fe400078e0023 */
[----:B------:R-:W-:Y:S01]  /*1ded0*/  @!P1 IMAD.MOV.U32 R36, RZ, RZ, R10 ;  /* 0x000000ffff249224 */ /* 0x000fe200078e000a */
[----:B------:R-:W-:Y:S01]  /*1dee0*/  PRMT R42, R0, 0x7610, R42 ;  /* 0x00007610002a7816 */ /* 0x000fe2000000002a */
[----:B------:R-:W-:Y:S01]  /*1def0*/  IMAD.MOV.U32 R9, RZ, RZ, R37 ;  /* 0x000000ffff097224 */ /* 0x000fe200078e0025 */
[----:B------:R-:W-:Y:S01]  /*1df00*/  PRMT R45, R45, 0x5410, R3 ;  /* 0x000054102d2d7816 */ /* 0x000fe20000000003 */
[----:B------:R-:W-:Y:S02]  /*1df10*/  @!P1 IMAD.MOV.U32 R20, RZ, RZ, R4 ;  /* 0x000000ffff149224 */ /* 0x000fe400078e0004 */
[----:B------:R-:W-:-:S02]  /*1df20*/  @!P1 IMAD.MOV.U32 R21, RZ, RZ, R5 ;  /* 0x000000ffff159224 */ /* 0x000fc400078e0005 */
[----:B------:R-:W-:Y:S02]  /*1df30*/  @!P1 IMAD.MOV.U32 R28, RZ, RZ, R6 ;  /* 0x000000ffff1c9224 */ /* 0x000fe400078e0006 */
[----:B------:R-:W-:Y:S02]  /*1df40*/  IMAD.MOV.U32 R13, RZ, RZ, R25 ;  /* 0x000000ffff0d7224 */ /* 0x000fe400078e0019 */
[----:B------:R-:W-:Y:S02]  /*1df50*/  @!P1 IMAD.MOV.U32 R29, RZ, RZ, R7 ;  /* 0x000000ffff1d9224 */ /* 0x000fe400078e0007 */
[----:B------:R-:W-:Y:S02]  /*1df60*/  IMAD.MOV.U32 R4, RZ, RZ, R20 ;  /* 0x000000ffff047224 */ /* 0x000fe400078e0014 */
[----:B------:R-:W-:Y:S02]  /*1df70*/  IMAD.MOV.U32 R5, RZ, RZ, R21 ;  /* 0x000000ffff057224 */ /* 0x000fe400078e0015 */
[----:B------:R-:W-:-:S02]  /*1df80*/  IMAD.MOV.U32 R6, RZ, RZ, R28 ;  /* 0x000000ffff067224 */ /* 0x000fc400078e001c */
[----:B------:R-:W-:Y:S01]  /*1df90*/  IMAD.MOV.U32 R0, RZ, RZ, R14 ;  /* 0x000000ffff007224 */ /* 0x000fe200078e000e */
[----:B------:R-:W-:-:S07]  /*1dfa0*/  PRMT R45, R5, 0x7610, R45 ;  /* 0x00007610052d7816 */ /* 0x000fce000000002d */
[----:B------:R-:W-:Y:S05]  /*1dfb0*/  WARPSYNC.COLLECTIVE R15, `(.L_x_1699) ;  /* 0x000000000f087348 */ /* 0x000fea0003c00000 */
[----:B------:R0:W1:Y:S02]  /*1dfc0*/  SHFL.IDX P6, R14, R13, R12, R11 ;  /* 0x0000000c0d0e7389 */ /* 0x00006400000c000b */
[----:B01----:R-:W-:Y:S01]  /*1dfd0*/  ENDCOLLECTIVE ;  /* 0x000000000000791b */ /* 0x003fe20003800000 */
.L_x_1699:
[----:B------:R-:W-:Y:S01]  /*1dfe0*/  IMAD.MOV.U32 R8, RZ, RZ, R36 ;  /* 0x000000ffff087224 */ /* 0x000fe200078e0024 */
[----:B------:R-:W-:Y:S01]  /*1dff0*/  PRMT R56, R4, 0x5410, R6 ;  /* 0x0000541004387816 */ /* 0x000fe20000000006 */
[----:B------:R-:W-:Y:S01]  /*1e000*/  IMAD.MOV.U32 R7, RZ, RZ, R29 ;  /* 0x000000ffff077224 */ /* 0x000fe200078e001d */
[----:B------:R-:W-:Y:S02]  /*1e010*/  CS2R R4, SRZ ;  /* 0x0000000000047805 */ /* 0x000fe4000001ff00 */
[----:B------:R-:W-:Y:S02]  /*1e020*/  PRMT R31, R8, 0x5410, R9 ;  /* 0x00005410081f7816 */ /* 0x000fe40000000009 */
[----:B------:R-:W-:Y:S01]  /*1e030*/  PRMT R42, R42, 0x5410, R7 ;  /* 0x000054102a2a7816 */ /* 0x000fe20000000007 */
[----:B------:R-:W-:Y:S02]  /*1e040*/  IMAD.MOV.U32 R13, RZ, RZ, R24 ;  /* 0x000000ffff0d7224 */ /* 0x000fe400078e0018 */
[----:B------:R-:W-:-:S07]  /*1e050*/  IMAD.MOV.U32 R3, RZ, RZ, R14 ;  /* 0x000000ffff037224 */ /* 0x000fce00078e000e */
[----:B------:R-:W-:Y:S05]  /*1e060*/  WARPSYNC.COLLECTIVE R15, `(.L_x_1700) ;  /* 0x000000000f087348 */ /* 0x000fea0003c00000 */
[----:B------:R0:W1:Y:S02]  /*1e070*/  SHFL.IDX P6, R14, R13, R12, R11 ;  /* 0x0000000c0d0e7389 */ /* 0x00006400000c000b */
[----:B01----:R-:W-:Y:S01]  /*1e080*/  ENDCOLLECTIVE ;  /* 0x000000000000791b */ /* 0x003fe20003800000 */
.L_x_1700:
[----:B------:R-:W-:Y:S02]  /*1e090*/  IMAD.MOV.U32 R13, RZ, RZ, R27 ;  /* 0x000000ffff0d7224 */ /* 0x000fe400078e001b */
[----:B------:R-:W-:-:S07]  /*1e0a0*/  IMAD.MOV.U32 R24, RZ, RZ, R14 ;  /* 0x000000ffff187224 */ /* 0x000fce00078e000e */
[----:B------:R-:W-:Y:S05]  /*1e0b0*/  WARPSYNC.COLLECTIVE R15, `(.L_x_1701) ;  /* 0x000000000f087348 */ /* 0x000fea0003c00000 */
[----:B------:R0:W1:Y:S02]  /*1e0c0*/  SHFL.IDX P6, R14, R13, R12, R11 ;  /* 0x0000000c0d0e7389 */ /* 0x00006400000c000b */
[----:B01----:R-:W-:Y:S01]  /*1e0d0*/  ENDCOLLECTIVE ;  /* 0x000000000000791b */ /* 0x003fe20003800000 */
.L_x_1701:
[----:B------:R-:W-:Y:S05]  /*1e0e0*/  BRA `(.L_x_1702) ;  /* 0xfffffe9c00e47947 */ /* 0x000fea000383ffff */
.L_x_1430:
[----:B0-----:R0:W1:Y:S02]  /*1e0f0*/  SYNCS.PHASECHK.TRANS64.TRYWAIT P1, [R2+URZ+0x16800], R13 ;  /* 0x0168000d020075a7 */ /* 0x001064000802017f */
[----:B-1----:R-:W-:Y:S05]  /*1e100*/  @!P1 NANOSLEEP.SYNCS 0x989680 ;  /* 0x009896800000995d */ /* 0x002fea0003900000 */
[----:B------:R-:W1:Y:S02]  /*1e110*/  @!P1 SYNCS.PHASECHK.TRANS64 P1, [R2+URZ+0x16800], R13 ;  /* 0x0168000d020095a7 */ /* 0x000e64000802007f */
[----:B-1----:R-:W-:Y:S05]  /*1e120*/  @!P1 BRA `(.L_x_1430) ;  /* 0xfffffffc00f09947 */ /* 0x002fea000383ffff */
[----:B------:R-:W-:Y:S05]  /*1e130*/  BRA `(.L_x_1703) ;  /* 0xfffffea000847947 */ /* 0x000fea000383ffff */
.L_x_1436:
[----:B--2---:R2:W3:Y:S02]  /*1e140*/  SYNCS.PHASECHK.TRANS64.TRYWAIT P2, [R7+URZ+0x16830], R0 ;  /* 0x01683000070075a7 */ /* 0x0044e4000804017f */
[----:B---3--:R-:W-:Y:S05]  /*1e150*/  @!P2 NANOSLEEP.SYNCS 0x989680 ;  /* 0x009896800000a95d */ /* 0x008fea0003900000 */
[----:B------:R-:W3:Y:S02]  /*1e160*/  @!P2 SYNCS.PHASECHK.TRANS64 P2, [R7+URZ+0x16830], R0 ;  /* 0x016830000700a5a7 */ /* 0x000ee4000804007f */
[----:B---3--:R-:W-:Y:S05]  /*1e170*/  @!P2 BRA `(.L_x_1436) ;  /* 0xfffffffc00f0a947 */ /* 0x008fea000383ffff */
[----:B------:R-:W-:Y:S05]  /*1e180*/  BRA `(.L_x_1435) ;  /* 0xfffffeb000047947 */ /* 0x000fea000383ffff */
.L_x_1454:
[----:B-1----:R1:W2:Y:S02]  /*1e190*/  SYNCS.PHASECHK.TRANS64.TRYWAIT P4, [R11+URZ+0x16830], R10 ;  /* 0x0168300a0b0075a7 */ /* 0x0022a4000808017f */
[----:B--2---:R-:W-:Y:S05]  /*1e1a0*/  @!P4 NANOSLEEP.SYNCS 0x989680 ;  /* 0x009896800000c95d */ /* 0x004fea0003900000 */
[----:B------:R-:W2:Y:S02]  /*1e1b0*/  @!P4 SYNCS.PHASECHK.TRANS64 P4, [R11+URZ+0x16830], R10 ;  /* 0x0168300a0b00c5a7 */ /* 0x000ea4000808007f */
[----:B--2---:R-:W-:Y:S05]  /*1e1c0*/  @!P4 BRA `(.L_x_1454) ;  /* 0xfffffffc00f0c947 */ /* 0x004fea000383ffff */
[----:B------:R-:W-:Y:S05]  /*1e1d0*/  BRA `(.L_x_1453) ;  /* 0xfffffee000f07947 */ /* 0x000fea000383ffff */
.L_x_1458:
[----:B-1----:R1:W2:Y:S02]  /*1e1e0*/  SYNCS.PHASECHK.TRANS64.TRYWAIT P3, [R11+URZ+0x16850], R10 ;  /* 0x0168500a0b0075a7 */ /* 0x0022a4000806017f */
[----:B--2---:R-:W-:Y:S05]  /*1e1f0*/  @!P3 NANOSLEEP.SYNCS 0x989680 ;  /* 0x009896800000b95d */ /* 0x004fea0003900000 */
[----:B------:R-:W2:Y:S02]  /*1e200*/  @!P3 SYNCS.PHASECHK.TRANS64 P3, [R11+URZ+0x16850], R10 ;  /* 0x0168500a0b00b5a7 */ /* 0x000ea4000806007f */
[----:B--2---:R-:W-:Y:S05]  /*1e210*/  @!P3 BRA `(.L_x_1458) ;  /* 0xfffffffc00f0b947 */ /* 0x004fea000383ffff */
[----:B------:R-:W-:Y:S05]  /*1e220*/  BRA `(.L_x_1455) ;  /* 0xfffffee400b07947 */ /* 0x000fea000383ffff */
.L_x_1477:
[----:B-1----:R1:W2:Y:S02]  /*1e230*/  SYNCS.PHASECHK.TRANS64.TRYWAIT P3, [R0+URZ+0x16830], R3 ;  /* 0x01683003000075a7 */ /* 0x0022a4000806017f */
[----:B--2---:R-:W-:Y:S05]  /*1e240*/  @!P3 NANOSLEEP.SYNCS 0x989680 ;  /* 0x009896800000b95d */ /* 0x004fea0003900000 */
[----:B------:R-:W2:Y:S02]  /*1e250*/  @!P3 SYNCS.PHASECHK.TRANS64 P3, [R0+URZ+0x16830], R3 ;  /* 0x016830030000b5a7 */ /* 0x000ea4000806007f */
[----:B--2---:R-:W-:Y:S05]  /*1e260*/  @!P3 BRA `(.L_x_1477) ;  /* 0xfffffffc00f0b947 */ /* 0x004fea000383ffff */
[----:B------:R-:W-:Y:S05]  /*1e270*/  BRA `(.L_x_1476) ;  /* 0xffffff1400787947 */ /* 0x000fea000383ffff */
.L_x_1481:
[----:B-1----:R1:W2:Y:S02]  /*1e280*/  SYNCS.PHASECHK.TRANS64.TRYWAIT P2, [R3+URZ+0x16850], R0 ;  /* 0x01685000030075a7 */ /* 0x0022a4000804017f */
[----:B--2---:R-:W-:Y:S05]  /*1e290*/  @!P2 NANOSLEEP.SYNCS 0x989680 ;  /* 0x009896800000a95d */ /* 0x004fea0003900000 */
[----:B------:R-:W2:Y:S02]  /*1e2a0*/  @!P2 SYNCS.PHASECHK.TRANS64 P2, [R3+URZ+0x16850], R0 ;  /* 0x016850000300a5a7 */ /* 0x000ea4000804007f */
[----:B--2---:R-:W-:Y:S05]  /*1e2b0*/  @!P2 BRA `(.L_x_1481) ;  /* 0xfffffffc00f0a947 */ /* 0x004fea000383ffff */
[----:B------:R-:W-:Y:S05]  /*1e2c0*/  BRA `(.L_x_1478) ;  /* 0xffffff1800387947 */ /* 0x000fea000383ffff */
.L_x_1488:
[----:B-1----:R1:W2:Y:S02]  /*1e2d0*/  SYNCS.PHASECHK.TRANS64.TRYWAIT P3, [R0+URZ+0x16830], R3 ;  /* 0x01683003000075a7 */ /* 0x0022a4000806017f */
[----:B--2---:R-:W-:Y:S05]  /*1e2e0*/  @!P3 NANOSLEEP.SYNCS 0x989680 ;  /* 0x009896800000b95d */ /* 0x004fea0003900000 */
[----:B------:R-:W2:Y:S02]  /*1e2f0*/  @!P3 SYNCS.PHASECHK.TRANS64 P3, [R0+URZ+0x16830], R3 ;  /* 0x016830030000b5a7 */ /* 0x000ea4000806007f */
[----:B--2---:R-:W-:Y:S05]  /*1e300*/  @!P3 BRA `(.L_x_1488) ;  /* 0xfffffffc00f0b947 */ /* 0x004fea000383ffff */
[----:B------:R-:W-:Y:S05]  /*1e310*/  BRA `(.L_x_1487) ;  /* 0xffffff34001c7947 */ /* 0x000fea000383ffff */
.L_x_1492:
[----:B-1----:R1:W2:Y:S02]  /*1e320*/  SYNCS.PHASECHK.TRANS64.TRYWAIT P2, [R3+URZ+0x16850], R0 ;  /* 0x01685000030075a7 */ /* 0x0022a4000804017f */
[----:B--2---:R-:W-:Y:S05]  /*1e330*/  @!P2 NANOSLEEP.SYNCS 0x989680 ;  /* 0x009896800000a95d */ /* 0x004fea0003900000 */
[----:B------:R-:W2:Y:S02]  /*1e340*/  @!P2 SYNCS.PHASECHK.TRANS64 P2, [R3+URZ+0x16850], R0 ;  /* 0x016850000300a5a7 */ /* 0x000ea4000804007f */
[----:B--2---:R-:W-:Y:S05]  /*1e350*/  @!P2 BRA `(.L_x_1492) ;  /* 0xfffffffc00f0a947 */ /* 0x004fea000383ffff */
[----:B------:R-:W-:Y:S05]  /*1e360*/  BRA `(.L_x_1489) ;  /* 0xffffff3400dc7947 */ /* 0x000fea000383ffff */
.L_x_1505:
[----:B-1----:R1:W2:Y:S02]  /*1e370*/  SYNCS.PHASECHK.TRANS64.TRYWAIT P0, [R11+URZ+0x16850], R4 ;  /* 0x016850040b0075a7 */ /* 0x0022a4000800017f */
[----:B--2---:R-:W-:Y:S05]  /*1e380*/  @!P0 NANOSLEEP.SYNCS 0x989680 ;  /* 0x009896800000895d */ /* 0x004fea0003900000 */
[----:B------:R-:W2:Y:S02]  /*1e390*/  @!P0 SYNCS.PHASECHK.TRANS64 P0, [R11+URZ+0x16850], R4 ;  /* 0x016850040b0085a7 */ /* 0x000ea4000800007f */
[----:B--2---:R-:W-:Y:S05]  /*1e3a0*/  @!P0 BRA `(.L_x_1505) ;  /* 0xfffffffc00f08947 */ /* 0x004fea000383ffff */
[----:B------:R-:W-:Y:S05]  /*1e3b0*/  BRA `(.L_x_1504) ;  /* 0xffffff6000c07947 */ /* 0x000fea000383ffff */
.L_x_1513:
[----:B------:R-:W-:Y:S02]  /*1e3c0*/  IMAD.MOV.U32 R13, RZ, RZ, R20 ;  /* 0x000000ffff0d7224 */ /* 0x000fe400078e0014 */
[----:B------:R-:W-:Y:S02]  /*1e3d0*/  IMAD.MOV.U32 R12, RZ, RZ, RZ ;  /* 0x000000ffff0c7224 */ /* 0x000fe400078e00ff */
[----:B------:R-:W-:Y:S02]  /*1e3e0*/  IMAD.MOV.U32 R11, RZ, RZ, 0x181f ;  /* 0x0000181fff0b7424 */ /* 0x000fe400078e00ff */
[----:B------:R-:W-:Y:S02]  /*1e3f0*/  IMAD.MOV.U32 R15, RZ, RZ, -0x1 ;  /* 0xffffffffff0f7424 */ /* 0x000fe400078e00ff */
[----:B------:R-:W-:Y:S02]  /*1e400*/  IMAD R21, R8, R27, RZ ;  /* 0x0000001b08157224 */ /* 0x000fe400078e02ff */
[----:B------:R-:W-:-:S07]  /*1e410*/  IMAD.IADD R24, R30, 0x1, R26 ;  /* 0x000000011e187824 */ /* 0x000fce00078e021a */
[----:B-1----:R-:W-:Y:S05]  /*1e420*/  WARPSYNC.COLLECTIVE R15, `(.L_x_1704) ;  /* 0x000000000f087348 */ /* 0x002fea0003c00000 */
[----:B------:R0:W2:Y:S02]  /*1e430*/  SHFL.IDX P6, R14, R13, R12, R11 ;  /* 0x0000000c0d0e7389 */ /* 0x0000a400000c000b */
[----:B012---:R-:W-:Y:S01]  /*1e440*/  ENDCOLLECTIVE ;  /* 0x000000000000791b */ /* 0x007fe20003800000 */
.L_x_1704:
[C---:B------:R-:W-:Y:S01]  /*1e450*/  VIADD R8, R24.reuse, 0x30 ;  /* 0x0000003018087836 */ /* 0x040fe20000000000 */
[----:B------:R-:W-:-:S04]  /*1e460*/  ISETP.GE.OR P3, PT, R24, R21, P0 ;  /* 0x000000151800720c */ /* 0x000fc80000766670 */
[----:B------:R-:W-:Y:S01]  /*1e470*/  ISETP.GE.OR P4, PT, R8, R21, P0 ;  /* 0x000000150800720c */ /* 0x000fe20000786670 */
[----:B------:R-:W-:Y:S02]  /*1e480*/  VIADD R8, R24, 0x60 ;  /* 0x0000006018087836 */ /* 0x000fe40000000000 */
[----:B------:R-:W-:-:S03]  /*1e490*/  IMAD.MOV.U32 R13, RZ, RZ, R7 ;  /* 0x000000ffff0d7224 */ /* 0x000fc600078e0007 */
[----:B------:R-:W-:Y:S01]  /*1e4a0*/  ISETP.GE.OR P2, PT, R8, R21, P0 ;  /* 0x000000150800720c */ /* 0x000fe20000746670 */
[----:B------:R-:W-:-:S12]  /*1e4b0*/  IMAD.MOV.U32 R0, RZ, RZ, R14 ;  /* 0x000000ffff007224 */ /* 0x000fd800078e000e */
[----:B------:R-:W-:Y:S05]  /*1e4c0*/  WARPSYNC.COLLECTIVE R15, `(.L_x_1705) ;  /* 0x000000000f087348 */ /* 0x000fea0003c00000 */
[----:B------:R0:W1:Y:S02]  /*1e4d0*/  SHFL.IDX P6, R14, R13, R12, R11 ;  /* 0x0000000c0d0e7389 */ /* 0x00006400000c000b */
[----:B01----:R-:W-:Y:S01]  /*1e4e0*/  ENDCOLLECTIVE ;  /* 0x000000000000791b */ /* 0x003fe20003800000 */
.L_x_1705:
[----:B------:R-:W-:Y:S02]  /*1e4f0*/  IMAD.MOV.U32 R13, RZ, RZ, R20 ;  /* 0x000000ffff0d7224 */ /* 0x000fe400078e0014 */
[----:B------:R-:W-:Y:S02]  /*1e500*/  IMAD.MOV.U32 R12, RZ, RZ, 0x1 ;  /* 0x00000001ff0c7424 */ /* 0x000fe400078e00ff */
[----:B------:R-:W-:-:S07]  /*1e510*/  IMAD.MOV.U32 R3, RZ, RZ, R14 ;  /* 0x000000ffff037224 */ /* 0x000fce00078e000e */
[----:B------:R-:W-:Y:S05]  /*1e520*/  WARPSYNC.COLLECTIVE R15, `(.L_x_1706) ;  /* 0x000000000f087348 */ /* 0x000fea0003c00000 */
[----:B------:R0:W1:Y:S02]  /*1e530*/  SHFL.IDX P6, R14, R13, R12, R11 ;  /* 0x0000000c0d0e7389 */ /* 0x00006400000c000b */
[----:B01----:R-:W-:Y:S01]  /*1e540*/  ENDCOLLECTIVE ;  /* 0x000000000000791b */ /* 0x003fe20003800000 */
.L_x_1706:
[----:B------:R-:W-:-:S04]  /*1e550*/  @!P3 LEA R10, P5, R29, R3, 0x1 ;  /* 0x000000031d0ab211 */ /* 0x000fc800078a08ff */
[----:B------:R-:W-:Y:S01]  /*1e560*/  @!P3 LEA.HI.X R3, R29, R0, R28, 0x1, P5 ;  /* 0x000000001d03b211 */ /* 0x000fe200028f0c1c */
[----:B------:R-:W-:Y:S02]  /*1e570*/  IMAD.MOV.U32 R13, RZ, RZ, R7 ;  /* 0x000000ffff0d7224 */ /* 0x000fe400078e0007 */
[----:B------:R-:W-:-:S07]  /*1e580*/  IMAD.MOV.U32 R4, RZ, RZ, R14 ;  /* 0x000000ffff047224 */ /* 0x000fce00078e000e */
[----:B------:R-:W-:Y:S05]  /*1e590*/  WARPSYNC.COLLECTIVE R15, `(.L_x_1707) ;  /* 0x000000000f087348 */ /* 0x000fea0003c00000 */
[----:B------:R0:W1:Y:S02]  /*1e5a0*/  SHFL.IDX P6, R14, R13, R12, R11 ;  /* 0x0000000c0d0e7389 */ /* 0x00006400000c000b */
[----:B01----:R-:W-:Y:S01]  /*1e5b0*/  ENDCOLLECTIVE ;  /* 0x000000000000791b */ /* 0x003fe20003800000 */
.L_x_1707:
[----:B------:R-:W-:Y:S02]  /*1e5c0*/  IMAD.MOV.U32 R13, RZ, RZ, R20 ;  /* 0x000000ffff0d7224 */ /* 0x000fe400078e0014 */
[----:B------:R-:W-:Y:S02]  /*1e5d0*/  IMAD.MOV.U32 R12, RZ, RZ, 0x2 ;  /* 0x00000002ff0c7424 */ /* 0x000fe400078e00ff */
[----:B------:R-:W-:-:S07]  /*1e5e0*/  IMAD.MOV.U32 R5, RZ, RZ, R14 ;  /* 0x000000ffff057224 */ /* 0x000fce00078e000e */
[----:B------:R-:W-:Y:S05]  /*1e5f0*/  WARPSYNC.COLLECTIVE R15, `(.L_x_1708) ;  /* 0x000000000f087348 */ /* 0x000fea0003c00000 */
[----:B------:R0:W1:Y:S02]  /*1e600*/  SHFL.IDX P6, R14, R13, R12, R11 ;  /* 0x0000000c0d0e7389 */ /* 0x00006400000c000b */
[----:B01----:R-:W-:Y:S01]  /*1e610*/  ENDCOLLECTIVE ;  /* 0x000000000000791b */ /* 0x003fe20003800000 */
.L_x_1708:
[----:B------:R-:W-:-:S04]  /*1e620*/  @!P4 LEA R8, P1, R29, R5, 0x1 ;  /* 0x000000051d08c211 */ /* 0x000fc800078208ff */
[----:B------:R-:W-:Y:S01]  /*1e630*/  @!P4 LEA.HI.X R9, R29, R4, R28, 0x1, P1 ;  /* 0x000000041d09c211 */ /* 0x000fe200008f0c1c */
[----:B------:R-:W-:Y:S02]  /*1e640*/  IMAD.MOV.U32 R13, RZ, RZ, R7 ;  /* 0x000000ffff0d7224 */ /* 0x000fe400078e0007 */
[----:B------:R-:W-:-:S07]  /*1e650*/  IMAD.MOV.U32 R6, RZ, RZ, R14 ;  /* 0x000000ffff067224 */ /* 0x000fce00078e000e */
[----:B------:R-:W-:Y:S05]  /*1e660*/  WARPSYNC.COLLECTIVE R15, `(.L_x_1709) ;  /* 0x000000000f087348 */ /* 0x000fea0003c00000 */
[----:B------:R0:W1:Y:S02]  /*1e670*/  SHFL.IDX P6, R14, R13, R12, R11 ;  /* 0x0000000c0d0e7389 */ /* 0x00006400000c000b */
[----:B01----:R-:W-:Y:S01]  /*1e680*/  ENDCOLLECTIVE ;  /* 0x000000000000791b */ /* 0x003fe20003800000 */
.L_x_1709:
[----:B------:R-:W-:Y:S02]  /*1e690*/  @!P3 IMAD.MOV.U32 R11, RZ, RZ, R3 ;  /* 0x000000ffff0bb224 */ /* 0x000fe400078e0003 */
[----:B------:R-:W-:Y:S02]  /*1e6a0*/  IMAD.MOV.U32 R13, RZ, RZ, R20 ;  /* 0x000000ffff0d7224 */ /* 0x000fe400078e0014 */
[----:B------:R-:W-:Y:S01]  /*1e6b0*/  IMAD.MOV.U32 R12, RZ, RZ, 0x3 ;  /* 0x00000003ff0c7424 */ /* 0x000fe200078e00ff */
        /* <DEDUP_REMOVED lines=9> */
.L_x_1710:
[----:B------:R0:W-:Y:S01]  /*1e750*/  @!P2 ST.E.128 desc[UR38][R4.64], RZ ;  /* 0x000000ff0400a985 */ /* 0x0001e2000c101d26 */
[----:B------:R-:W-:Y:S02]  /*1e760*/  IMAD.MOV.U32 R13, RZ, RZ, R7 ;  /* 0x000000ffff0d7224 */ /* 0x000fe400078e0007 */
[----:B------:R-:W-:-:S07]  /*1e770*/  IMAD.MOV.U32 R0, RZ, RZ, R14 ;  /* 0x000000ffff007224 */ /* 0x000fce00078e000e */
[----:B0-----:R-:W-:Y:S05]  /*1e780*/  WARPSYNC.COLLECTIVE R15, `(.L_x_1711) ;  /* 0x000000000f087348 */ /* 0x001fea0003c00000 */
[----:B------:R1:W2:Y:S02]  /*1e790*/  SHFL.IDX P6, R14, R13, R12, R11 ;  /* 0x0000000c0d0e7389 */ /* 0x0002a400000c000b */
[----:B012---:R-:W-:Y:S01]  /*1e7a0*/  ENDCOLLECTIVE ;  /* 0x000000000000791b */ /* 0x007fe20003800000 */
.L_x_1711:
[----:B------:R-:W-:Y:S05]  /*1e7b0*/  BRA `(.L_x_1712) ;  /* 0xffffff7c00e87947 */ /* 0x000fea000383ffff */
.L_x_1538:
[----:B------:R-:W1:Y:S01]  /*1e7c0*/  S2R R5, SR_TID.X ;  /* 0x0000000000057919 */ /* 0x000e620000002100 */
[----:B------:R-:W-:Y:S01]  /*1e7d0*/  BSSY B1, `(.L_x_1713) ;  /* 0x000000a000017945 */ /* 0x000fe20003800000 */
[----:B0-----:R-:W-:Y:S02]  /*1e7e0*/  IMAD.MOV.U32 R12, RZ, RZ, RZ ;  /* 0x000000ffff0c7224 */ /* 0x001fe400078e00ff */
[----:B------:R-:W-:Y:S02]  /*1e7f0*/  IMAD.MOV.U32 R11, RZ, RZ, 0x1f ;  /* 0x0000001fff0b7424 */ /* 0x000fe400078e00ff */
[----:B------:R-:W-:Y:S01]  /*1e800*/  IMAD.MOV.U32 R15, RZ, RZ, -0x1 ;  /* 0xffffffffff0f7424 */ /* 0x000fe200078e00ff */
[----:B-1----:R-:W-:-:S04]  /*1e810*/  SHF.R.U32.HI R5, RZ, 0x5, R5 ;  /* 0x00000005ff057819 */ /* 0x002fc80000011605 */
[----:B------:R-:W-:-:S05]  /*1e820*/  LOP3.LUT R5, R5, 0x3, RZ, 0xc0, !PT ;  /* 0x0000000305057812 */ /* 0x000fca00078ec0ff */
[----:B------:R-:W-:-:S07]  /*1e830*/  IMAD.MOV.U32 R13, RZ, RZ, R5 ;  /* 0x000000ffff0d7224 */ /* 0x000fce00078e0005 */
[----:B------:R-:W-:Y:S05]  /*1e840*/  WARPSYNC.COLLECTIVE R15, `(.L_x_1714) ;  /* 0x000000000f087348 */ /* 0x000fea0003c00000 */
[----:B------:R0:W1:Y:S02]  /*1e850*/  SHFL.IDX P6, R14, R13, R12, R11 ;  /* 0x0000000c0d0e7389 */ /* 0x00006400000c000b */
[----:B01----:R-:W-:Y:S01]  /*1e860*/  ENDCOLLECTIVE ;  /* 0x000000000000791b */ /* 0x003fe20003800000 */
.L_x_1714:
[----:B------:R-:W-:Y:S05]  /*1e870*/  BSYNC B1 ;  /* 0x0000000000017941 */ /* 0x000fea0003800000 */
.L_x_1713:
[----:B------:R-:W-:Y:S05]  /*1e880*/  BRA `(.L_x_1715) ;  /* 0xffffff9400cc7947 */ /* 0x000fea000383ffff */
.L_x_1540:
[----:B------:R-:W-:Y:S01]  /*1e890*/  BSSY B1, `(.L_x_1716) ;  /* 0x0000006000017945 */ /* 0x000fe20003800000 */
[----:B------:R-:W-:-:S07]  /*1e8a0*/  IMAD.MOV.U32 R15, RZ, RZ, -0x1 ;  /* 0xffffffffff0f7424 */ /* 0x000fce00078e00ff */
[----:B01----:R-:W-:Y:S05]  /*1e8b0*/  WARPSYNC.COLLECTIVE R15, `(.L_x_1717) ;  /* 0x000000000f0c7348 */ /* 0x003fea0003c00000 */
[----:B------:R-:W-:Y:S02]  /*1e8c0*/  ELECT P6, UR62, PT ;  /* 0x00000000003e782f */ /* 0x000fe400038c0000 */
[----:B------:R-:W-:Y:S01]  /*1e8d0*/  MOV R14, UR62 ;  /* 0x0000003e000e7c02 */ /* 0x000fe20008000f00 */
[----:B01----:R-:W-:Y:S10]  /*1e8e0*/  ENDCOLLECTIVE ;  /* 0x000000000000791b */ /* 0x003ff40003800000 */
.L_x_1717:
[----:B------:R-:W-:Y:S05]  /*1e8f0*/  BSYNC B1 ;  /* 0x0000000000017941 */ /* 0x000fea0003800000 */
.L_x_1716:
[----:B------:R-:W-:Y:S05]  /*1e900*/  BRA `(.L_x_1539) ;  /* 0xffffff9400c47947 */ /* 0x000fea000383ffff */
.L_x_1542:
[----:B-1----:R1:W2:Y:S02]  /*1e910*/  SYNCS.PHASECHK.TRANS64.TRYWAIT P0, [R22+URZ+0x16820], R5 ;  /* 0x01682005160075a7 */ /* 0x0022a4000800017f */
[----:B--2---:R-:W-:Y:S05]  /*1e920*/  @!P0 NANOSLEEP.SYNCS 0x989680 ;  /* 0x009896800000895d */ /* 0x004fea0003900000 */
[----:B------:R-:W2:Y:S02]  /*1e930*/  @!P0 SYNCS.PHASECHK.TRANS64 P0, [R22+URZ+0x16820], R5 ;  /* 0x01682005160085a7 */ /* 0x000ea4000800007f */
[----:B--2---:R-:W-:Y:S05]  /*1e940*/  @!P0 BRA `(.L_x_1542) ;  /* 0xfffffffc00f08947 */ /* 0x004fea000383ffff */
[----:B------:R-:W-:Y:S05]  /*1e950*/  BRA `(.L_x_1718) ;  /* 0xffffff9400d47947 */ /* 0x000fea000383ffff */
.L_x_1546:
[----:B-1----:R1:W2:Y:S02]  /*1e960*/  SYNCS.PHASECHK.TRANS64.TRYWAIT P0, [R5+URZ+0x168a0], R6 ;  /* 0x0168a006050075a7 */ /* 0x0022a4000800017f */
[----:B--2---:R-:W-:Y:S05]  /*1e970*/  @!P0 NANOSLEEP.SYNCS 0x989680 ;  /* 0x009896800000895d */ /* 0x004fea0003900000 */
[----:B------:R-:W2:Y:S02]  /*1e980*/  @!P0 SYNCS.PHASECHK.TRANS64 P0, [R5+URZ+0x168a0], R6 ;  /* 0x0168a006050085a7 */ /* 0x000ea4000800007f */
[----:B--2---:R-:W-:Y:S05]  /*1e990*/  @!P0 BRA `(.L_x_1546) ;  /* 0xfffffffc00f08947 */ /* 0x004fea000383ffff */
[----:B------:R-:W-:Y:S05]  /*1e9a0*/  BRA `(.L_x_1719) ;  /* 0xffffff9400ec7947 */ /* 0x000fea000383ffff */
.L_x_1551:
[----:B0-----:R0:W2:Y:S02]  /*1e9b0*/  SYNCS.PHASECHK.TRANS64.TRYWAIT P0, [R5+URZ+0x168c0], R6 ;  /* 0x0168c006050075a7 */ /* 0x0010a4000800017f */
[----:B--2---:R-:W-:Y:S05]  /*1e9c0*/  @!P0 NANOSLEEP.SYNCS 0x989680 ;  /* 0x009896800000895d */ /* 0x004fea0003900000 */
[----:B------:R-:W2:Y:S02]  /*1e9d0*/  @!P0 SYNCS.PHASECHK.TRANS64 P0, [R5+URZ+0x168c0], R6 ;  /* 0x0168c006050085a7 */ /* 0x000ea4000800007f */
[----:B--2---:R-:W-:Y:S05]  /*1e9e0*/  @!P0 BRA `(.L_x_1551) ;  /* 0xfffffffc00f08947 */ /* 0x004fea000383ffff */
[----:B------:R-:W-:Y:S05]  /*1e9f0*/  BRA `(.L_x_1720) ;  /* 0xffffff98006c7947 */ /* 0x000fea000383ffff */
.L_x_1558:
[----:B-1----:R1:W2:Y:S02]  /*1ea00*/  SYNCS.PHASECHK.TRANS64.TRYWAIT P1, [R5+URZ+0x168a0], R6 ;  /* 0x0168a006050075a7 */ /* 0x0022a4000802017f */
[----:B--2---:R-:W-:Y:S05]  /*1ea10*/  @!P1 NANOSLEEP.SYNCS 0x989680 ;  /* 0x009896800000995d */ /* 0x004fea0003900000 */
[----:B------:R-:W2:Y:S02]  /*1ea20*/  @!P1 SYNCS.PHASECHK.TRANS64 P1, [R5+URZ+0x168a0], R6 ;  /* 0x0168a006050095a7 */ /* 0x000ea4000802007f */
[----:B--2---:R-:W-:Y:S05]  /*1ea30*/  @!P1 BRA `(.L_x_1558) ;  /* 0xfffffffc00f09947 */ /* 0x004fea000383ffff */
[----:B------:R-:W-:Y:S05]  /*1ea40*/  BRA `(.L_x_1721) ;  /* 0xffffff9c002c7947 */ /* 0x000fea000383ffff */
.L_x_1563:
[----:B0-----:R0:W2:Y:S02]  /*1ea50*/  SYNCS.PHASECHK.TRANS64.TRYWAIT P1, [R5+URZ+0x168c0], R6 ;  /* 0x0168c006050075a7 */ /* 0x0010a4000802017f */
[----:B--2---:R-:W-:Y:S05]  /*1ea60*/  @!P1 NANOSLEEP.SYNCS 0x989680 ;  /* 0x009896800000995d */ /* 0x004fea0003900000 */
[----:B------:R-:W2:Y:S02]  /*1ea70*/  @!P1 SYNCS.PHASECHK.TRANS64 P1, [R5+URZ+0x168c0], R6 ;  /* 0x0168c006050095a7 */ /* 0x000ea4000802007f */
[----:B--2---:R-:W-:Y:S05]  /*1ea80*/  @!P1 BRA `(.L_x_1563) ;  /* 0xfffffffc00f09947 */ /* 0x004fea000383ffff */
[----:B------:R-:W-:Y:S05]  /*1ea90*/  BRA `(.L_x_1722) ;  /* 0xffffff9c00a47947 */ /* 0x000fea000383ffff */
.L_x_1584:
[----:B------:R-:W2:Y:S01]  /*1eaa0*/  S2R R20, SR_TID.X ;  /* 0x0000000000147919 */ /* 0x000ea20000002100 */
[----:B------:R-:W-:Y:S01]  /*1eab0*/  BSSY B0, `(.L_x_1723) ;  /* 0x000000a000007945 */ /* 0x000fe20003800000 */
[----:B0-----:R-:W-:Y:S02]  /*1eac0*/  IMAD.MOV.U32 R12, RZ, RZ, RZ ;  /* 0x000000ffff0c7224 */ /* 0x001fe400078e00ff */
[----:B------:R-:W-:Y:S02]  /*1ead0*/  IMAD.MOV.U32 R11, RZ, RZ, 0x1f ;  /* 0x0000001fff0b7424 */ /* 0x000fe400078e00ff */
[----:B------:R-:W-:Y:S01]  /*1eae0*/  IMAD.MOV.U32 R15, RZ, RZ, -0x1 ;  /* 0xffffffffff0f7424 */ /* 0x000fe200078e00ff */
[----:B--2---:R-:W-:-:S04]  /*1eaf0*/  SHF.R.U32.HI R20, RZ, 0x5, R20 ;  /* 0x00000005ff147819 */ /* 0x004fc80000011614 */
[----:B------:R-:W-:-:S05]  /*1eb00*/  LOP3.LUT R20, R20, 0x3, RZ, 0xc0, !PT ;  /* 0x0000000314147812 */ /* 0x000fca00078ec0ff */
[----:B------:R-:W-:-:S07]  /*1eb10*/  IMAD.MOV.U32 R13, RZ, RZ, R20 ;  /* 0x000000ffff0d7224 */ /* 0x000fce00078e0014 */
[----:B-1----:R-:W-:Y:S05]  /*1eb20*/  WARPSYNC.COLLECTIVE R15, `(.L_x_1724) ;  /* 0x000000000f087348 */ /* 0x002fea0003c00000 */
[----:B------:R0:W2:Y:S02]  /*1eb30*/  SHFL.IDX P6, R14, R13, R12, R11 ;  /* 0x0000000c0d0e7389 */ /* 0x0000a400000c000b */
[----:B012---:R-:W-:Y:S01]  /*1eb40*/  ENDCOLLECTIVE ;  /* 0x000000000000791b */ /* 0x007fe20003800000 */
.L_x_1724:
[----:B------:R-:W-:Y:S05]  /*1eb50*/  BSYNC B0 ;  /* 0x0000000000007941 */ /* 0x000fea0003800000 */
.L_x_1723:
[----:B------:R-:W-:Y:S05]  /*1eb60*/  BRA `(.L_x_1725) ;  /* 0xffffffa800b47947 */ /* 0x000fea000383ffff */
.L_x_1586:
[----:B------:R-:W-:Y:S01]  /*1eb70*/  BSSY B0, `(.L_x_1726) ;  /* 0x0000006000007945 */ /* 0x000fe20003800000 */
[----:B------:R-:W-:-:S07]  /*1eb80*/  IMAD.MOV.U32 R15, RZ, RZ, -0x1 ;  /* 0xffffffffff0f7424 */ /* 0x000fce00078e00ff */
[----:B012---:R-:W-:Y:S05]  /*1eb90*/  WARPSYNC.COLLECTIVE R15, `(.L_x_1727) ;  /* 0x000000000f0c7348 */ /* 0x007fea0003c00000 */
[----:B------:R-:W-:Y:S02]  /*1eba0*/  ELECT P6, UR62, PT ;  /* 0x00000000003e782f */ /* 0x000fe400038c0000 */
[----:B------:R-:W-:Y:S01]  /*1ebb0*/  MOV R14, UR62 ;  /* 0x0000003e000e7c02 */ /* 0x000fe20008000f00 */
[----:B012---:R-:W-:Y:S10]  /*1ebc0*/  ENDCOLLECTIVE ;  /* 0x000000000000791b */ /* 0x007ff40003800000 */
.L_x_1727:
[----:B------:R-:W-:Y:S05]  /*1ebd0*/  BSYNC B0 ;  /* 0x0000000000007941 */ /* 0x000fea0003800000 */
.L_x_1726:
[----:B------:R-:W-:Y:S05]  /*1ebe0*/  BRA `(.L_x_1728) ;  /* 0xffffffa800bc7947 */ /* 0x000fea000383ffff */
.L_x_1588:
[----:B--2---:R2:W3:Y:S02]  /*1ebf0*/  SYNCS.PHASECHK.TRANS64.TRYWAIT P0, [R0+URZ+0x16840], R3 ;  /* 0x01684003000075a7 */ /* 0x0044e4000800017f */
[----:B---3--:R-:W-:Y:S05]  /*1ec00*/  @!P0 NANOSLEEP.SYNCS 0x989680 ;  /* 0x009896800000895d */ /* 0x008fea0003900000 */
[----:B------:R-:W3:Y:S02]  /*1ec10*/  @!P0 SYNCS.PHASECHK.TRANS64 P0, [R0+URZ+0x16840], R3 ;  /* 0x01684003000085a7 */ /* 0x000ee4000800007f */
[----:B---3--:R-:W-:Y:S05]  /*1ec20*/  @!P0 BRA `(.L_x_1588) ;  /* 0xfffffffc00f08947 */ /* 0x008fea000383ffff */
[----:B------:R-:W-:Y:S05]  /*1ec30*/  BRA `(.L_x_1729) ;  /* 0xffffffac000c7947 */ /* 0x000fea000383ffff */
.L_x_1592:
[----:B------:R-:W2:Y:S01]  /*1ec40*/  LDL.LU R11, [R1+0x1c] ;  /* 0x00001c00010b7983 */ /* 0x000ea20000300800 */
[----:B------:R-:W-:Y:S01]  /*1ec50*/  IMAD.MOV.U32 R5, RZ, RZ, R12 ;  /* 0x000000ffff057224 */ /* 0x000fe200078e000c */
[----:B------:R-:W-:Y:S01]  /*1ec60*/  LOP3.LUT R10, R10, 0x7f, RZ, 0xc0, !PT ;  /* 0x0000007f0a0a7812 */ /* 0x000fe200078ec0ff */
[----:B------:R-:W-:Y:S02]  /*1ec70*/  IMAD.MOV.U32 R13, RZ, RZ, R4 ;  /* 0x000000ffff0d7224 */ /* 0x000fe400078e0004 */
[----:B------:R-:W-:Y:S01]  /*1ec80*/  IMAD.MOV.U32 R12, RZ, RZ, RZ ;  /* 0x000000ffff0c7224 */ /* 0x000fe200078e00ff */
[----:B------:R-:W-:Y:S01]  /*1ec90*/  SHF.R.U32.HI R10, RZ, 0x3, R10 ;  /* 0x00000003ff0a7819 */ /* 0x000fe2000001160a */
[----:B------:R-:W-:-:S04]  /*1eca0*/  IMAD.MOV.U32 R15, RZ, RZ, -0x1 ;  /* 0xffffffffff0f7424 */ /* 0x000fc800078e00ff */
[----:B------:R-:W-:-:S04]  /*1ecb0*/  IMAD.IADD R5, R10, 0x1, R5 ;  /* 0x000000010a057824 */ /* 0x000fc800078e0205 */
[----:B------:R-:W-:Y:S02]  /*1ecc0*/  VIADD R10, R5, 0x10 ;  /* 0x00000010050a7836 */ /* 0x000fe40000000000 */
[----:B--2---:R-:W-:Y:S02]  /*1ecd0*/  IMAD R3, R11, R9, RZ ;  /* 0x000000090b037224 */ /* 0x004fe400078e02ff */
[----:B------:R-:W-:-:S03]  /*1ece0*/  IMAD.MOV.U32 R11, RZ, RZ, 0x181f ;  /* 0x0000181fff0b7424 */ /* 0x000fc600078e00ff */
[----:B------:R-:W-:-:S13]  /*1ecf0*/  ISETP.GE.AND P1, PT, R5, R3, PT ;  /* 0x000000030500720c */ /* 0x000fda0003f26270 */
[----:B-----5:R-:W-:Y:S05]  /*1ed00*/  WARPSYNC.COLLECTIVE R15, `(.L_x_1730) ;  /* 0x000000000f087348 */ /* 0x020fea0003c00000 */
[----:B------:R0:W1:Y:S02]  /*1ed10*/  SHFL.IDX P6, R14, R13, R12, R11 ;  /* 0x0000000c0d0e7389 */ /* 0x00006400000c000b */
[----:B01---5:R-:W-:Y:S01]  /*1ed20*/  ENDCOLLECTIVE ;  /* 0x000000000000791b */ /* 0x023fe20003800000 */
.L_x_1730:
[----:B------:R-:W-:Y:S02]  /*1ed30*/  IMAD.MOV.U32 R13, RZ, RZ, R0 ;  /* 0x000000ffff0d7224 */ /* 0x000fe400078e0000 */
[----:B------:R-:W-:-:S07]  /*1ed40*/  IMAD.MOV.U32 R7, RZ, RZ, R14 ;  /* 0x000000ffff077224 */ /* 0x000fce00078e000e */
[----:B------:R-:W-:Y:S05]  /*1ed50*/  WARPSYNC.COLLECTIVE R15, `(.L_x_1731) ;  /* 0x000000000f087348 */ /* 0x000fea0003c00000 */
[----:B------:R0:W1:Y:S02]  /*1ed60*/  SHFL.IDX P6, R14, R13, R12, R11 ;  /* 0x0000000c0d0e7389 */ /* 0x00006400000c000b */
[----:B01----:R-:W-:Y:S01]  /*1ed70*/  ENDCOLLECTIVE ;  /* 0x000000000000791b */ /* 0x003fe20003800000 */
.L_x_1731:
[----:B------:R-:W-:Y:S02]  /*1ed80*/  IMAD.MOV.U32 R13, RZ, RZ, R4 ;  /* 0x000000ffff0d7224 */ /* 0x000fe400078e0004 */
[----:B------:R-:W-:Y:S02]  /*1ed90*/  IMAD.MOV.U32 R12, RZ, RZ, 0x1 ;  /* 0x00000001ff0c7424 */ /* 0x000fe400078e00ff */
[----:B------:R-:W-:-:S07]  /*1eda0*/  IMAD.MOV.U32 R8, RZ, RZ, R14 ;  /* 0x000000ffff087224 */ /* 0x000fce00078e000e */
[----:B------:R-:W-:Y:S05]  /*1edb0*/  WARPSYNC.COLLECTIVE R15, `(.L_x_1732) ;  /* 0x000000000f087348 */ /* 0x000fea0003c00000 */
[----:B------:R0:W1:Y:S02]  /*1edc0*/  SHFL.IDX P6, R14, R13, R12, R11 ;  /* 0x0000000c0d0e7389 */ /* 0x00006400000c000b */
[----:B01----:R-:W-:Y:S01]  /*1edd0*/  ENDCOLLECTIVE ;  /* 0x000000000000791b */ /* 0x003fe20003800000 */
.L_x_1732:
        /* <DEDUP_REMOVED lines=13> */
.L_x_1733:
[----:B------:R-:W-:Y:S02]  /*1eeb0*/  IMAD.MOV.U32 R13, RZ, RZ, R4 ;  /* 0x000000ffff0d7224 */ /* 0x000fe400078e0004 */
[----:B------:R-:W-:Y:S02]  /*1eec0*/  IMAD.MOV.U32 R12, RZ, RZ, 0x2 ;  /* 0x00000002ff0c7424 */ /* 0x000fe400078e00ff */
[----:B------:R-:W-:-:S07]  /*1eed0*/  IMAD.MOV.U32 R8, RZ, RZ, R14 ;  /* 0x000000ffff087224 */ /* 0x000fce00078e000e */
[----:B------:R-:W-:Y:S05]  /*1eee0*/  WARPSYNC.COLLECTIVE R15, `(.L_x_1734) ;  /* 0x000000000f087348 */ /* 0x000fea0003c00000 */
[----:B------:R0:W1:Y:S02]  /*1eef0*/  SHFL.IDX P6, R14, R13, R12, R11 ;  /* 0x0000000c0d0e7389 */ /* 0x00006400000c000b */
[----:B01----:R-:W-:Y:S01]  /*1ef00*/  ENDCOLLECTIVE ;  /* 0x000000000000791b */ /* 0x003fe20003800000 */
.L_x_1734:
        /* <DEDUP_REMOVED lines=14> */
.L_x_1735:
[----:B------:R-:W-:Y:S02]  /*1eff0*/  IMAD.MOV.U32 R13, RZ, RZ, R4 ;  /* 0x000000ffff0d7224 */ /* 0x000fe400078e0004 */
[----:B------:R-:W-:Y:S02]  /*1f000*/  IMAD.MOV.U32 R12, RZ, RZ, 0x3 ;  /* 0x00000003ff0c7424 */ /* 0x000fe400078e00ff */
[----:B------:R-:W-:-:S07]  /*1f010*/  IMAD.MOV.U32 R8, RZ, RZ, R14 ;  /* 0x000000ffff087224 */ /* 0x000fce00078e000e */
[----:B------:R-:W-:Y:S05]  /*1f020*/  WARPSYNC.COLLECTIVE R15, `(.L_x_1736) ;  /* 0x000000000f087348 */ /* 0x000fea0003c00000 */
[----:B------:R0:W1:Y:S02]  /*1f030*/  SHFL.IDX P6, R14, R13, R12, R11 ;  /* 0x0000000c0d0e7389 */ /* 0x00006400000c000b */
[----:B01----:R-:W-:Y:S01]  /*1f040*/  ENDCOLLECTIVE ;  /* 0x000000000000791b */ /* 0x003fe20003800000 */
.L_x_1736:
        /* <DEDUP_REMOVED lines=14> */
.L_x_1737:
[----:B------:R-:W-:Y:S02]  /*1f130*/  IMAD.MOV.U32 R13, RZ, RZ, R4 ;  /* 0x000000ffff0d7224 */ /* 0x000fe400078e0004 */
[----:B------:R-:W-:Y:S02]  /*1f140*/  IMAD.MOV.U32 R12, RZ, RZ, 0x4 ;  /* 0x00000004ff0c7424 */ /* 0x000fe400078e00ff */
[----:B------:R-:W-:-:S07]  /*1f150*/  IMAD.MOV.U32 R8, RZ, RZ, R14 ;  /* 0x000000ffff087224 */ /* 0x000fce00078e000e */
[----:B------:R-:W-:Y:S05]  /*1f160*/  WARPSYNC.COLLECTIVE R15, `(.L_x_1738) ;  /* 0x000000000f087348 */ /* 0x000fea0003c00000 */
[----:B------:R0:W1:Y:S02]  /*1f170*/  SHFL.IDX P6, R14, R13, R12, R11 ;  /* 0x0000000c0d0e7389 */ /* 0x00006400000c000b */
[----:B01----:R-:W-:Y:S01]  /*1f180*/  ENDCOLLECTIVE ;  /* 0x000000000000791b */ /* 0x003fe20003800000 */
.L_x_1738:
        /* <DEDUP_REMOVED lines=14> */
.L_x_1739:
[----:B------:R-:W-:Y:S02]  /*1f270*/  IMAD.MOV.U32 R13, RZ, RZ, R4 ;  /* 0x000000ffff0d7224 */ /* 0x000fe400078e0004 */
[----:B------:R-:W-:Y:S02]  /*1f280*/  IMAD.MOV.U32 R12, RZ, RZ, 0x5 ;  /* 0x00000005ff0c7424 */ /* 0x000fe400078e00ff */
[----:B------:R-:W-:-:S07]  /*1f290*/  IMAD.MOV.U32 R8, RZ, RZ, R14 ;  /* 0x000000ffff087224 */ /* 0x000fce00078e000e */
[----:B------:R-:W-:Y:S05]  /*1f2a0*/  WARPSYNC.COLLECTIVE R15, `(.L_x_1740) ;  /* 0x000000000f087348 */ /* 0x000fea0003c00000 */
[----:B------:R0:W1:Y:S02]  /*1f2b0*/  SHFL.IDX P6, R14, R13, R12, R11 ;  /* 0x0000000c0d0e7389 */ /* 0x00006400000c000b */
[----:B01----:R-:W-:Y:S01]  /*1f2c0*/  ENDCOLLECTIVE ;  /* 0x000000000000791b */ /* 0x003fe20003800000 */
.L_x_1740:
        /* <DEDUP_REMOVED lines=14> */
.L_x_1741:
[----:B------:R-:W-:Y:S02]  /*1f3b0*/  IMAD.MOV.U32 R13, RZ, RZ, R4 ;  /* 0x000000ffff0d7224 */ /* 0x000fe400078e0004 */
[----:B------:R-:W-:Y:S02]  /*1f3c0*/  IMAD.MOV.U32 R12, RZ, RZ, 0x6 ;  /* 0x00000006ff0c7424 */ /* 0x000fe400078e00ff */
[----:B------:R-:W-:-:S07]  /*1f3d0*/  IMAD.MOV.U32 R8, RZ, RZ, R14 ;  /* 0x000000ffff087224 */ /* 0x000fce00078e000e */
[----:B------:R-:W-:Y:S05]  /*1f3e0*/  WARPSYNC.COLLECTIVE R15, `(.L_x_1742) ;  /* 0x000000000f087348 */ /* 0x000fea0003c00000 */
[----:B------:R0:W1:Y:S02]  /*1f3f0*/  SHFL.IDX P6, R14, R13, R12, R11 ;  /* 0x0000000c0d0e7389 */ /* 0x00006400000c000b */
[----:B01----:R-:W-:Y:S01]  /*1f400*/  ENDCOLLECTIVE ;  /* 0x000000000000791b */ /* 0x003fe20003800000 */
.L_x_1742:
        /* <DEDUP_REMOVED lines=14> */
.L_x_1743:
[----:B------:R-:W-:Y:S02]  /*1f4f0*/  IMAD.MOV.U32 R13, RZ, RZ, R4 ;  /* 0x000000ffff0d7224 */ /* 0x000fe400078e0004 */
[----:B------:R-:W-:Y:S02]  /*1f500*/  IMAD.MOV.U32 R12, RZ, RZ, 0x7 ;  /* 0x00000007ff0c7424 */ /* 0x000fe400078e00ff */
[----:B------:R-:W-:-:S07]  /*1f510*/  IMAD.MOV.U32 R8, RZ, RZ, R14 ;  /* 0x000000ffff087224 */ /* 0x000fce00078e000e */
[----:B------:R-:W-:Y:S05]  /*1f520*/  WARPSYNC.COLLECTIVE R15, `(.L_x_1744) ;  /* 0x000000000f087348 */ /* 0x000fea0003c00000 */
[----:B------:R0:W1:Y:S02]  /*1f530*/  SHFL.IDX P6, R14, R13, R12, R11 ;  /* 0x0000000c0d0e7389 */ /* 0x00006400000c000b */
[----:B01----:R-:W-:Y:S01]  /*1f540*/  ENDCOLLECTIVE ;  /* 0x000000000000791b */ /* 0x003fe20003800000 */
.L_x_1744:
[----:B------:R-:W-:-:S05]  /*1f550*/  @!P1 LEA R8, P2, R21, R8, 0x1 ;  /* 0x0000000815089211 */ /* 0x000fca00078408ff */
[----:B------:R-:W-:-:S04]  /*1f560*/  @!P1 IMAD.X R7, RZ, RZ, R7, P2 ;  /* 0x000000ffff079224 */ /* 0x000fc800010e0607 */
[----:B------:R-:W-:Y:S02]  /*1f570*/  @!P1 IMAD.MOV.U32 R9, RZ, RZ, R7 ;  /* 0x000000ffff099224 */ /* 0x000fe400078e0007 */
[----:B------:R-:W-:Y:S02]  /*1f580*/  IMAD.MOV.U32 R13, RZ, RZ, R0 ;  /* 0x000000ffff0d7224 */ /* 0x000fe400078e0000 */
[C---:B------:R-:W-:Y:S01]  /*1f590*/  VIADD R0, R5.reuse, 0x70 ;  /* 0x0000007005007836 */ /* 0x040fe20000000000 */
        /* <DEDUP_REMOVED lines=10> */
.L_x_1745:
[----:B------:R-:W-:Y:S01]  /*1f640*/  ISETP.GE.AND P2, PT, R0, R3, PT ;  /* 0x000000030000720c */ /* 0x000fe20003f46270 */
[----:B------:R-:W-:Y:S02]  /*1f650*/  IMAD.MOV.U32 R13, RZ, RZ, R6 ;  /* 0x000000ffff0d7224 */ /* 0x000fe400078e0006 */
[----:B------:R-:W-:Y:S02]  /*1f660*/  IMAD.MOV.U32 R12, RZ, RZ, RZ ;  /* 0x000000ffff0c7224 */ /* 0x000fe400078e00ff */
[----:B------:R-:W-:-:S08]  /*1f670*/  IMAD.MOV.U32 R8, RZ, RZ, R14 ;  /* 0x000000ffff087224 */ /* 0x000fd000078e000e */
[----:B------:R-:W-:Y:S05]  /*1f680*/  WARPSYNC.COLLECTIVE R15, `(.L_x_1746) ;  /* 0x000000000f087348 */ /* 0x000fea0003c00000 */
[----:B------:R0:W1:Y:S02]  /*1f690*/  SHFL.IDX P6, R14, R13, R12, R11 ;  /* 0x0000000c0d0e7389 */ /* 0x00006400000c000b */
[----:B01----:R-:W-:Y:S01]  /*1f6a0*/  ENDCOLLECTIVE ;  /* 0x000000000000791b */ /* 0x003fe20003800000 */
.L_x_1746:
        /* <DEDUP_REMOVED lines=13> */
.L_x_1747:
[----:B------:R-:W-:Y:S02]  /*1f780*/  IMAD.MOV.U32 R13, RZ, RZ, R6 ;  /* 0x000000ffff0d7224 */ /* 0x000fe400078e0006 */
[----:B------:R-:W-:Y:S02]  /*1f790*/  IMAD.MOV.U32 R12, RZ, RZ, 0x1 ;  /* 0x00000001ff0c7424 */ /* 0x000fe400078e00ff */
[----:B------:R-:W-:-:S07]  /*1f7a0*/  IMAD.MOV.U32 R7, RZ, RZ, R14 ;  /* 0x000000ffff077224 */ /* 0x000fce00078e000e */
[----:B------:R-:W-:Y:S05]  /*1f7b0*/  WARPSYNC.COLLECTIVE R15, `(.L_x_1748) ;  /* 0x000000000f087348 */ /* 0x000fea0003c00000 */
[----:B------:R0:W1:Y:S02]  /*1f7c0*/  SHFL.IDX P6, R14, R13, R12, R11 ;  /* 0x0000000c0d0e7389 */ /* 0x00006400000c000b */
[----:B01----:R-:W-:Y:S01]  /*1f7d0*/  ENDCOLLECTIVE ;  /* 0x000000000000791b */ /* 0x003fe20003800000 */
.L_x_1748:
[----:B------:R-:W-:-:S05]  /*1f7e0*/  @!P2 LEA R7, P1, R21, R7, 0x1 ;  /* 0x000000071507a211 */ /* 0x000fca00078208ff */
[----:B------:R-:W-:Y:S02]  /*1f7f0*/  @!P2 IMAD.X R0, RZ, RZ, R0, P1 ;  /* 0x000000ffff00a224 */ /* 0x000fe400008e0600 */
[----:B------:R-:W-:Y:S02]  /*1f800*/  @!P2 IMAD.MOV.U32 R8, RZ, RZ, R7 ;  /* 0x000000ffff08a224 */ /* 0x000fe400078e0007 */
        /* <DEDUP_REMOVED lines=12> */
.L_x_1749:
[----:B------:R-:W-:Y:S02]  /*1f8d0*/  IMAD.MOV.U32 R13, RZ, RZ, R6 ;  /* 0x000000ffff0d7224 */ /* 0x000fe400078e0006 */
[----:B------:R-:W-:Y:S02]  /*1f8e0*/  IMAD.MOV.U32 R12, RZ, RZ, 0x2 ;  /* 0x00000002ff0c7424 */ /* 0x000fe400078e00ff */
[----:B------:R-:W-:-:S07]  /*1f8f0*/  IMAD.MOV.U32 R8, RZ, RZ, R14 ;  /* 0x000000ffff087224 */ /* 0x000fce00078e000e */
[----:B------:R-:W-:Y:S05]  /*1f900*/  WARPSYNC.COLLECTIVE R15, `(.L_x_1750) ;  /* 0x000000000f087348 */ /* 0x000fea0003c00000 */
[----:B------:R0:W1:Y:S02]  /*1f910*/  SHFL.IDX P6, R14, R13, R12, R11 ;  /* 0x0000000c0d0e7389 */ /* 0x00006400000c000b */
[----:B01----:R-:W-:Y:S01]  /*1f920*/  ENDCOLLECTIVE ;  /* 0x000000000000791b */ /* 0x003fe20003800000 */
.L_x_1750:
        /* <DEDUP_REMOVED lines=13> */
.L_x_1751:
[----:B------:R-:W-:Y:S02]  /*1fa00*/  IMAD.MOV.U32 R13, RZ, RZ, R6 ;  /* 0x000000ffff0d7224 */ /* 0x000fe400078e0006 */
[----:B------:R-:W-:Y:S02]  /*1fa10*/  IMAD.MOV.U32 R12, RZ, RZ, 0x3 ;  /* 0x00000003ff0c7424 */ /* 0x000fe400078e00ff */
[----:B------:R-:W-:-:S07]  /*1fa20*/  IMAD.MOV.U32 R8, RZ, RZ, R14 ;  /* 0x000000ffff087224 */ /* 0x000fce00078e000e */
[----:B------:R-:W-:Y:S05]  /*1fa30*/  WARPSYNC.COLLECTIVE R15, `(.L_x_1752) ;  /* 0x000000000f087348 */ /* 0x000fea0003c00000 */
[----:B------:R0:W1:Y:S02]  /*1fa40*/  SHFL.IDX P6, R14, R13, R12, R11 ;  /* 0x0000000c0d0e7389 */ /* 0x00006400000c000b */
[----:B01----:R-:W-:Y:S01]  /*1fa50*/  ENDCOLLECTIVE ;  /* 0x000000000000791b */ /* 0x003fe20003800000 */
.L_x_1752:
        /* <DEDUP_REMOVED lines=12> */
.L_x_1753:
[----:B------:R-:W-:Y:S05]  /*1fb20*/  BRA `(.L_x_1754) ;  /* 0xffffffac00307947 */ /* 0x000fea000383ffff */
.L_x_1595:
[----:B0-----:R0:W1:Y:S02]  /*1fb30*/  SYNCS.PHASECHK.TRANS64.TRYWAIT P0, [R22+URZ+0x16820], R3 ;  /* 0x01682003160075a7 */ /* 0x001064000800017f */
[----:B-1----:R-:W-:Y:S05]  /*1fb40*/  @!P0 NANOSLEEP.SYNCS 0x989680 ;  /* 0x009896800000895d */ /* 0x002fea0003900000 */
[----:B------:R-:W1:Y:S02]  /*1fb50*/  @!P0 SYNCS.PHASECHK.TRANS64 P0, [R22+URZ+0x16820], R3 ;  /* 0x01682003160085a7 */ /* 0x000e64000800007f */
[----:B-1----:R-:W-:Y:S05]  /*1fb60*/  @!P0 BRA `(.L_x_1595) ;  /* 0xfffffffc00f08947 */ /* 0x002fea000383ffff */
[----:B------:R-:W-:Y:S05]  /*1fb70*/  BRA `(.L_x_1755) ;  /* 0xffffffac00a07947 */ /* 0x000fea000383ffff */
.L_x_1604:
[----:B0-----:R0:W2:Y:S02]  /*1fb80*/  SYNCS.PHASECHK.TRANS64.TRYWAIT P0, [R2+URZ+0x16840], R3 ;  /* 0x01684003020075a7 */ /* 0x0010a4000800017f */
[----:B--2---:R-:W-:Y:S05]  /*1fb90*/  @!P0 NANOSLEEP.SYNCS 0x989680 ;  /* 0x009896800000895d */ /* 0x004fea0003900000 */
[----:B------:R-:W2:Y:S02]  /*1fba0*/  @!P0 SYNCS.PHASECHK.TRANS64 P0, [R2+URZ+0x16840], R3 ;  /* 0x01684003020085a7 */ /* 0x000ea4000800007f */
[----:B--2---:R-:W-:Y:S05]  /*1fbb0*/  @!P0 BRA `(.L_x_1604) ;  /* 0xfffffffc00f08947 */ /* 0x004fea000383ffff */
[----:B------:R-:W-:Y:S05]  /*1fbc0*/  BRA `(.L_x_1756) ;  /* 0xffffffb000547947 */ /* 0x000fea000383ffff */
.L_x_1609:
[----:B0-----:R0:W1:Y:S02]  /*1fbd0*/  SYNCS.PHASECHK.TRANS64.TRYWAIT P0, [R3+URZ+0x60], R2 ;  /* 0x00006002030075a7 */ /* 0x001064000800017f */
[----:B-1----:R-:W-:Y:S05]  /*1fbe0*/  @!P0 NANOSLEEP.SYNCS 0x989680 ;  /* 0x009896800000895d */ /* 0x002fea0003900000 */
[----:B------:R-:W1:Y:S02]  /*1fbf0*/  @!P0 SYNCS.PHASECHK.TRANS64 P0, [R3+URZ+0x60], R2 ;  /* 0x00006002030085a7 */ /* 0x000e64000800007f */
[----:B-1----:R-:W-:Y:S05]  /*1fc00*/  @!P0 BRA `(.L_x_1609) ;  /* 0xfffffffc00f08947 */ /* 0x002fea000383ffff */
[----:B------:R-:W-:Y:S05]  /*1fc10*/  BRA `(.L_x_1757) ;  /* 0xffffffb000e07947 */ /* 0x000fea000383ffff */
.L_x_1617:
[----:B0-----:R0:W2:Y:S02]  /*1fc20*/  SYNCS.PHASECHK.TRANS64.TRYWAIT P0, [R2+URZ+0x16840], R3 ;  /* 0x01684003020075a7 */ /* 0x0010a4000800017f */
[----:B--2---:R-:W-:Y:S05]  /*1fc30*/  @!P0 NANOSLEEP.SYNCS 0x989680 ;  /* 0x009896800000895d */ /* 0x004fea0003900000 */
[----:B------:R-:W2:Y:S02]  /*1fc40*/  @!P0 SYNCS.PHASECHK.TRANS64 P0, [R2+URZ+0x16840], R3 ;  /* 0x01684003020085a7 */ /* 0x000ea4000800007f */
[----:B--2---:R-:W-:Y:S05]  /*1fc50*/  @!P0 BRA `(.L_x_1617) ;  /* 0xfffffffc00f08947 */ /* 0x004fea000383ffff */
[----:B------:R-:W-:Y:S05]  /*1fc60*/  BRA `(.L_x_1758) ;  /* 0xffffffb800287947 */ /* 0x000fea000383ffff */
.L_x_1622:
[----:B0-----:R0:W1:Y:S02]  /*1fc70*/  SYNCS.PHASECHK.TRANS64.TRYWAIT P0, [R10+URZ+0x60], R26 ;  /* 0x0000601a0a0075a7 */ /* 0x001064000800017f */
[----:B-1----:R-:W-:Y:S05]  /*1fc80*/  @!P0 NANOSLEEP.SYNCS 0x989680 ;  /* 0x009896800000895d */ /* 0x002fea0003900000 */
[----:B------:R-:W1:Y:S02]  /*1fc90*/  @!P0 SYNCS.PHASECHK.TRANS64 P0, [R10+URZ+0x60], R26 ;  /* 0x0000601a0a0085a7 */ /* 0x000e64000800007f */
[----:B-1----:R-:W-:Y:S05]  /*1fca0*/  @!P0 BRA `(.L_x_1622) ;  /* 0xfffffffc00f08947 */ /* 0x002fea000383ffff */
[----:B------:R-:W-:Y:S05]  /*1fcb0*/  BRA `(.L_x_1759) ;  /* 0xffffffb800b47947 */ /* 0x000fea000383ffff */
.L_x_1630:
[----:B0-----:R0:W2:Y:S02]  /*1fcc0*/  SYNCS.PHASECHK.TRANS64.TRYWAIT P0, [R2+URZ+0x16840], R3 ;  /* 0x01684003020075a7 */ /* 0x0010a4000800017f */
[----:B--2---:R-:W-:Y:S05]  /*1fcd0*/  @!P0 NANOSLEEP.SYNCS 0x989680 ;  /* 0x009896800000895d */ /* 0x004fea0003900000 */
[----:B------:R-:W2:Y:S02]  /*1fce0*/  @!P0 SYNCS.PHASECHK.TRANS64 P0, [R2+URZ+0x16840], R3 ;  /* 0x01684003020085a7 */ /* 0x000ea4000800007f */
[----:B--2---:R-:W-:Y:S05]  /*1fcf0*/  @!P0 BRA `(.L_x_1630) ;  /* 0xfffffffc00f08947 */ /* 0x004fea000383ffff */
[----:B------:R-:W-:Y:S05]  /*1fd00*/  BRA `(.L_x_1760) ;  /* 0xffffffbc00c87947 */ /* 0x000fea000383ffff */
.L_x_1635:
[----:B0-----:R0:W1:Y:S02]  /*1fd10*/  SYNCS.PHASECHK.TRANS64.TRYWAIT P0, [R5+URZ+0x60], R7 ;  /* 0x00006007050075a7 */ /* 0x001064000800017f */
[----:B-1----:R-:W-:Y:S05]  /*1fd20*/  @!P0 NANOSLEEP.SYNCS 0x989680 ;  /* 0x009896800000895d */ /* 0x002fea0003900000 */
[----:B------:R-:W1:Y:S02]  /*1fd30*/  @!P0 SYNCS.PHASECHK.TRANS64 P0, [R5+URZ+0x60], R7 ;  /* 0x00006007050085a7 */ /* 0x000e64000800007f */
[----:B-1----:R-:W-:Y:S05]  /*1fd40*/  @!P0 BRA `(.L_x_1635) ;  /* 0xfffffffc00f08947 */ /* 0x002fea000383ffff */
[----:B------:R-:W-:Y:S05]  /*1fd50*/  BRA `(.L_x_1761) ;  /* 0xffffffc000587947 */ /* 0x000fea000383ffff */
.L_x_1645:
[----:B0-----:R0:W1:Y:S02]  /*1fd60*/  SYNCS.PHASECHK.TRANS64.TRYWAIT P0, [R3+URZ+0x16860], R0 ;  /* 0x01686000030075a7 */ /* 0x001064000800017f */
[----:B-1----:R-:W-:Y:S05]  /*1fd70*/  @!P0 NANOSLEEP.SYNCS 0x989680 ;  /* 0x009896800000895d */ /* 0x002fea0003900000 */
[----:B------:R-:W1:Y:S02]  /*1fd80*/  @!P0 SYNCS.PHASECHK.TRANS64 P0, [R3+URZ+0x16860], R0 ;  /* 0x01686000030085a7 */ /* 0x000e64000800007f */
[----:B-1----:R-:W-:Y:S05]  /*1fd90*/  @!P0 BRA `(.L_x_1645) ;  /* 0xfffffffc00f08947 */ /* 0x002fea000383ffff */
[----:B------:R-:W-:Y:S05]  /*1fda0*/  BRA `(.L_x_1762) ;  /* 0xffffffc400587947 */ /* 0x000fea000383ffff */
.L_x_1651:
[----:B------:R-:W-:Y:S01]  /*1fdb0*/  BSSY B0, `(.L_x_1763) ;  /* 0x0000008000007945 */ /* 0x000fe20003800000 */
[----:B------:R-:W-:Y:S02]  /*1fdc0*/  IMAD.MOV.U32 R13, RZ, RZ, R16 ;  /* 0x000000ffff0d7224 */ /* 0x000fe400078e0010 */
[----:B0-----:R-:W-:Y:S02]  /*1fdd0*/  IMAD.MOV.U32 R12, RZ, RZ, RZ ;  /* 0x000000ffff0c7224 */ /* 0x001fe400078e00ff */
[----:B------:R-:W-:Y:S02]  /*1fde0*/  IMAD.MOV.U32 R11, RZ, RZ, 0x1f ;  /* 0x0000001fff0b7424 */ /* 0x000fe400078e00ff */
[----:B------:R-:W-:-:S07]  /*1fdf0*/  IMAD.MOV.U32 R15, RZ, RZ, -0x1 ;  /* 0xffffffffff0f7424 */ /* 0x000fce00078e00ff */
[----:B------:R-:W-:Y:S05]  /*1fe00*/  WARPSYNC.COLLECTIVE R15, `(.L_x_1764) ;  /* 0x000000000f087348 */ /* 0x000fea0003c00000 */
[----:B------:R0:W1:Y:S02]  /*1fe10*/  SHFL.IDX P6, R14, R13, R12, R11 ;  /* 0x0000000c0d0e7389 */ /* 0x00006400000c000b */
[----:B01----:R-:W-:Y:S01]  /*1fe20*/  ENDCOLLECTIVE ;  /* 0x000000000000791b */ /* 0x003fe20003800000 */
.L_x_1764:
[----:B------:R-:W-:Y:S05]  /*1fe30*/  BSYNC B0 ;  /* 0x0000000000007941 */ /* 0x000fea0003800000 */
.L_x_1763:
        /* <DEDUP_REMOVED lines=9> */
.L_x_1765:
        /* <DEDUP_REMOVED lines=18> */
.L_x_1766:
[----:B------:R-:W-:Y:S01]  /*1fff0*/  IMAD.MOV.U32 R12, RZ, RZ, 0x2 ;  /* 0x00000002ff0c7424 */ /* 0x000fe200078e00ff */
[----:B------:R-:W-:-:S05]  /*20000*/  SEL R4, R14, RZ, P1 ;  /* 0x000000ff0e047207 */ /* 0x000fca0000800000 */
[----:B------:R-:W-:-:S04]  /*20010*/  IMAD.IADD R4, R17, 0x1, R4 ;  /* 0x0000000111047824 */ /* 0x000fc800078e0204 */
[----:B------:R-:W-:-:S07]  /*20020*/  IMAD.MOV.U32 R13, RZ, RZ, R4 ;  /* 0x000000ffff0d7224 */ /* 0x000fce00078e0004 */
[----:B------:R-:W-:Y:S05]  /*20030*/  WARPSYNC.COLLECTIVE R15, `(.L_x_1767) ;  /* 0x000000000f087348 */ /* 0x000fea0003c00000 */
[----:B------:R0:W1:Y:S02]  /*20040*/  SHFL.UP P6, R14, R13, R12, R11 ;  /* 0x0400000c0d0e7389 */ /* 0x00006400000c000b */
[----:B01----:R-:W-:Y:S01]  /*20050*/  ENDCOLLECTIVE ;  /* 0x000000000000791b */ /* 0x003fe20003800000 */
.L_x_1767:
[----:B------:R-:W-:Y:S01]  /*20060*/  IMAD.MOV.U32 R12, RZ, RZ, 0x4 ;  /* 0x00000004ff0c7424 */ /* 0x000fe200078e00ff */
[----:B------:R-:W-:-:S05]  /*20070*/  SEL R3, R14, RZ, P2 ;  /* 0x000000ff0e037207 */ /* 0x000fca0001000000 */
[----:B------:R-:W-:-:S04]  /*20080*/  IMAD.IADD R6, R4, 0x1, R3 ;  /* 0x0000000104067824 */ /* 0x000fc800078e0203 */
[----:B------:R-:W-:-:S07]  /*20090*/  IMAD.MOV.U32 R13, RZ, RZ, R6 ;  /* 0x000000ffff0d7224 */ /* 0x000fce00078e0006 */
[----:B------:R-:W-:Y:S05]  /*200a0*/  WARPSYNC.COLLECTIVE R15, `(.L_x_1768) ;  /* 0x000000000f087348 */ /* 0x000fea0003c00000 */
[----:B------:R0:W1:Y:S02]  /*200b0*/  SHFL.UP P6, R14, R13, R12, R11 ;  /* 0x0400000c0d0e7389 */ /* 0x00006400000c000b */
[----:B01----:R-:W-:Y:S01]  /*200c0*/  ENDCOLLECTIVE ;  /* 0x000000000000791b */ /* 0x003fe20003800000 */
.L_x_1768:
[----:B------:R-:W-:Y:S01]  /*200d0*/  IMAD.MOV.U32 R12, RZ, RZ, 0x8 ;  /* 0x00000008ff0c7424 */ /* 0x000fe200078e00ff */
[----:B------:R-:W-:-:S05]  /*200e0*/  SEL R3, R14, RZ, P3 ;  /* 0x000000ff0e037207 */ /* 0x000fca0001800000 */
[----:B------:R-:W-:-:S04]  /*200f0*/  IMAD.IADD R2, R6, 0x1, R3 ;  /* 0x0000000106027824 */ /* 0x000fc800078e0203 */
[----:B------:R-:W-:-:S07]  /*20100*/  IMAD.MOV.U32 R13, RZ, RZ, R2 ;  /* 0x000000ffff0d7224 */ /* 0x000fce00078e0002 */
[----:B------:R-:W-:Y:S05]  /*20110*/  WARPSYNC.COLLECTIVE R15, `(.L_x_1769) ;  /* 0x000000000f087348 */ /* 0x000fea0003c00000 */
[----:B------:R0:W1:Y:S02]  /*20120*/  SHFL.UP P6, R14, R13, R12, R11 ;  /* 0x0400000c0d0e7389 */ /* 0x00006400000c000b */
[----:B01----:R-:W-:Y:S01]  /*20130*/  ENDCOLLECTIVE ;  /* 0x000000000000791b */ /* 0x003fe20003800000 */
.L_x_1769:
[----:B------:R-:W-:Y:S01]  /*20140*/  IMAD.MOV.U32 R12, RZ, RZ, 0x10 ;  /* 0x00000010ff0c7424 */ /* 0x000fe200078e00ff */
[----:B------:R-:W-:-:S05]  /*20150*/  SEL R3, R14, RZ, P4 ;  /* 0x000000ff0e037207 */ /* 0x000fca0002000000 */
[----:B------:R-:W-:-:S04]  /*20160*/  IMAD.IADD R3, R2, 0x1, R3 ;  /* 0x0000000102037824 */ /* 0x000fc800078e0203 */
[----:B------:R-:W-:-:S07]  /*20170*/  IMAD.MOV.U32 R13, RZ, RZ, R3 ;  /* 0x000000ffff0d7224 */ /* 0x000fce00078e0003 */
[----:B------:R-:W-:Y:S05]  /*20180*/  WARPSYNC.COLLECTIVE R15, `(.L_x_1770) ;  /* 0x000000000f087348 */ /* 0x000fea0003c00000 */
[----:B------:R0:W1:Y:S02]  /*20190*/  SHFL.UP P6, R14, R13, R12, R11 ;  /* 0x0400000c0d0e7389 */ /* 0x00006400000c000b */
[----:B01----:R-:W-:Y:S01]  /*201a0*/  ENDCOLLECTIVE ;  /* 0x000000000000791b */ /* 0x003fe20003800000 */
.L_x_1770:
        /* <DEDUP_REMOVED lines=8> */
.L_x_1771:
[----:B------:R-:W-:Y:S05]  /*20230*/  BRA `(.L_x_1772) ;  /* 0xffffffc4008c7947 */ /* 0x000fea000383ffff */
.L_x_1656:
[----:B------:R-:W-:Y:S01]  /*20240*/  BSSY B0, `(.L_x_1773) ;  /* 0x0000008000007945 */ /* 0x000fe20003800000 */
[----:B-----5:R-:W-:Y:S02]  /*20250*/  IMAD.MOV.U32 R13, RZ, RZ, R17 ;  /* 0x000000ffff0d7224 */ /* 0x020fe400078e0011 */
[----:B0-----:R-:W-:Y:S02]  /*20260*/  IMAD.MOV.U32 R12, RZ, RZ, 0x1 ;  /* 0x00000001ff0c7424 */ /* 0x001fe400078e00ff */
[----:B------:R-:W-:Y:S02]  /*20270*/  IMAD.MOV.U32 R11, RZ, RZ, RZ ;  /* 0x000000ffff0b7224 */ /* 0x000fe400078e00ff */
[----:B------:R-:W-:-:S07]  /*20280*/  IMAD.MOV.U32 R15, RZ, RZ, -0x1 ;  /* 0xffffffffff0f7424 */ /* 0x000fce00078e00ff */
[----:B-1----:R-:W-:Y:S05]  /*20290*/  WARPSYNC.COLLECTIVE R15, `(.L_x_1774) ;  /* 0x000000000f087348 */ /* 0x002fea0003c00000 */
[----:B------:R0:W2:Y:S02]  /*202a0*/  SHFL.UP P6, R14, R13, R12, R11 ;  /* 0x0400000c0d0e7389 */ /* 0x0000a400000c000b */
[----:B012---:R-:W-:Y:S01]  /*202b0*/  ENDCOLLECTIVE ;  /* 0x000000000000791b */ /* 0x007fe20003800000 */
.L_x_1774:
[----:B------:R-:W-:Y:S05]  /*202c0*/  BSYNC B0 ;  /* 0x0000000000007941 */ /* 0x000fea0003800000 */
.L_x_1773:
        /* <DEDUP_REMOVED lines=8> */
.L_x_1775:
[----:B------:R-:W-:Y:S01]  /*20350*/  IMAD.MOV.U32 R12, RZ, RZ, 0x4 ;  /* 0x00000004ff0c7424 */ /* 0x000fe200078e00ff */
[----:B------:R-:W-:-:S05]  /*20360*/  SEL R2, R14, RZ, P2 ;  /* 0x000000ff0e027207 */ /* 0x000fca0001000000 */
[----:B------:R-:W-:-:S04]  /*20370*/  IMAD.IADD R2, R13, 0x1, R2 ;  /* 0x000000010d027824 */ /* 0x000fc800078e0202 */
[----:B------:R-:W-:-:S07]  /*20380*/  IMAD.MOV.U32 R13, RZ, RZ, R2 ;  /* 0x000000ffff0d7224 */ /* 0x000fce00078e0002 */
[----:B------:R-:W-:Y:S05]  /*20390*/  WARPSYNC.COLLECTIVE R15, `(.L_x_1776) ;  /* 0x000000000f087348 */ /* 0x000fea0003c00000 */
[----:B------:R0:W1:Y:S02]  /*203a0*/  SHFL.UP P6, R14, R13, R12, R11 ;  /* 0x0400000c0d0e7389 */ /* 0x00006400000c000b */
[----:B01----:R-:W-:Y:S01]  /*203b0*/  ENDCOLLECTIVE ;  /* 0x000000000000791b */ /* 0x003fe20003800000 */
.L_x_1776:
[----:B------:R-:W-:Y:S01]  /*203c0*/  IMAD.MOV.U32 R12, RZ, RZ, 0x8 ;  /* 0x00000008ff0c7424 */ /* 0x000fe200078e00ff */
[----:B------:R-:W-:-:S05]  /*203d0*/  SEL R3, R14, RZ, P3 ;  /* 0x000000ff0e037207 */ /* 0x000fca0001800000 */
[----:B------:R-:W-:-:S04]  /*203e0*/  IMAD.IADD R3, R2, 0x1, R3 ;  /* 0x0000000102037824 */ /* 0x000fc800078e0203 */
[----:B------:R-:W-:-:S07]  /*203f0*/  IMAD.MOV.U32 R13, RZ, RZ, R3 ;  /* 0x000000ffff0d7224 */ /* 0x000fce00078e0003 */
[----:B------:R-:W-:Y:S05]  /*20400*/  WARPSYNC.COLLECTIVE R15, `(.L_x_1777) ;  /* 0x000000000f087348 */ /* 0x000fea0003c00000 */
[----:B------:R0:W1:Y:S02]  /*20410*/  SHFL.UP P6, R14, R13, R12, R11 ;  /* 0x0400000c0d0e7389 */ /* 0x00006400000c000b */
[----:B01----:R-:W-:Y:S01]  /*20420*/  ENDCOLLECTIVE ;  /* 0x000000000000791b */ /* 0x003fe20003800000 */
.L_x_1777:
[----:B------:R-:W-:Y:S01]  /*20430*/  IMAD.MOV.U32 R12, RZ, RZ, 0x10 ;  /* 0x00000010ff0c7424 */ /* 0x000fe200078e00ff */
[----:B------:R-:W-:-:S05]  /*20440*/  SEL R4, R14, RZ, P4 ;  /* 0x000000ff0e047207 */ /* 0x000fca0002000000 */
[----:B------:R-:W-:-:S04]  /*20450*/  IMAD.IADD R4, R3, 0x1, R4 ;  /* 0x0000000103047824 */ /* 0x000fc800078e0204 */
[----:B------:R-:W-:-:S07]  /*20460*/  IMAD.MOV.U32 R13, RZ, RZ, R4 ;  /* 0x000000ffff0d7224 */ /* 0x000fce00078e0004 */
[----:B------:R-:W-:Y:S05]  /*20470*/  WARPSYNC.COLLECTIVE R15, `(.L_x_1778) ;  /* 0x000000000f087348 */ /* 0x000fea0003c00000 */
[----:B------:R0:W1:Y:S02]  /*20480*/  SHFL.UP P6, R14, R13, R12, R11 ;  /* 0x0400000c0d0e7389 */ /* 0x00006400000c000b */
[----:B01----:R-:W-:Y:S01]  /*20490*/  ENDCOLLECTIVE ;  /* 0x000000000000791b */ /* 0x003fe20003800000 */
.L_x_1778:
        /* <DEDUP_REMOVED lines=8> */
.L_x_1779:
[----:B------:R-:W-:Y:S05]  /*20520*/  BRA `(.L_x_1780) ;  /* 0xffffffc4006c7947 */ /* 0x000fea000383ffff */
.L_x_1658:
[----:B------:R-:W-:Y:S01]  /*20530*/  BSSY B0, `(.L_x_1781) ;  /* 0x0000006000007945 */ /* 0x000fe20003800000 */
[----:B------:R-:W-:Y:S01]  /*20540*/  PLOP3.LUT P6, PT, P6, PT, PT, 0x8, 0x0 ;  /* 0x000000000000781c */ /* 0x000fe200037ce170 */
[----:B------:R-:W-:-:S12]  /*20550*/  IMAD.MOV.U32 R15, RZ, RZ, -0x1 ;  /* 0xffffffffff0f7424 */ /* 0x000fd800078e00ff */
[----:B01----:R-:W-:Y:S05]  /*20560*/  WARPSYNC.COLLECTIVE R15, `(.L_x_1782) ;  /* 0x000000000f087348 */ /* 0x003fea0003c00000 */
[----:B------:R-:W-:Y:S01]  /*20570*/  VOTE.ANY R14, PT, P6 ;  /* 0x00000000000e7806 */ /* 0x000fe200030e0100 */
[----:B01----:R-:W-:Y:S06]  /*20580*/  ENDCOLLECTIVE ;  /* 0x000000000000791b */ /* 0x003fec0003800000 */
.L_x_1782:
[----:B------:R-:W-:Y:S05]  /*20590*/  BSYNC B0 ;  /* 0x0000000000007941 */ /* 0x000fea0003800000 */
.L_x_1781:
        /* <DEDUP_REMOVED lines=9> */
.L_x_1783:
[----:B------:R-:W-:Y:S01]  /*20630*/  IMAD.MOV.U32 R17, RZ, RZ, R14 ;  /* 0x000000ffff117224 */ /* 0x000fe200078e000e */
[----:B------:R-:W-:Y:S06]  /*20640*/  BRA `(.L_x_1784) ;  /* 0xffffffc4005c7947 */ /* 0x000fec000383ffff */
.L_x_1660:
[----:B------:R-:W-:Y:S01]  /*20650*/  BSSY B0, `(.L_x_1785) ;  /* 0x0000007000007945 */ /* 0x000fe20003800000 */
[----:B------:R-:W-:Y:S02]  /*20660*/  IMAD.MOV.U32 R13, RZ, RZ, R3 ;  /* 0x000000ffff0d7224 */ /* 0x000fe400078e0003 */
[----:B------:R-:W-:Y:S02]  /*20670*/  IMAD.MOV.U32 R11, RZ, RZ, 0x1f ;  /* 0x0000001fff0b7424 */ /* 0x000fe400078e00ff */
[----:B------:R-:W-:-:S07]  /*20680*/  IMAD.MOV.U32 R15, RZ, RZ, -0x1 ;  /* 0xffffffffff0f7424 */ /* 0x000fce00078e00ff */
[----:B-123--:R-:W-:Y:S05]  /*20690*/  WARPSYNC.COLLECTIVE R15, `(.L_x_1786) ;  /* 0x000000000f087348 */ /* 0x00efea0003c00000 */
[----:B------:R0:W4:Y:S02]  /*206a0*/  SHFL.IDX P6, R14, R13, R12, R11 ;  /* 0x0000000c0d0e7389 */ /* 0x00012400000c000b */
[----:B01234-:R-:W-:Y:S01]  /*206b0*/  ENDCOLLECTIVE ;  /* 0x000000000000791b */ /* 0x01ffe20003800000 */
.L_x_1786:
[----:B------:R-:W-:Y:S05]  /*206c0*/  BSYNC B0 ;  /* 0x0000000000007941 */ /* 0x000fea0003800000 */
.L_x_1785:
[----:B------:R-:W-:Y:S05]  /*206d0*/  BRA `(.L_x_1659) ;  /* 0xffffffc400547947 */ /* 0x000fea000383ffff */
.L_x_1664:
[----:B0-----:R0:W2:Y:S02]  /*206e0*/  SYNCS.PHASECHK.TRANS64.TRYWAIT P0, [R9+URZ+0x16820], R0 ;  /* 0x01682000090075a7 */ /* 0x0010a4000800017f */
[----:B--2---:R-:W-:Y:S05]  /*206f0*/  @!P0 NANOSLEEP.SYNCS 0x989680 ;  /* 0x009896800000895d */ /* 0x004fea0003900000 */
[----:B------:R-:W2:Y:S02]  /*20700*/  @!P0 SYNCS.PHASECHK.TRANS64 P0, [R9+URZ+0x16820], R0 ;  /* 0x01682000090085a7 */ /* 0x000ea4000800007f */
[----:B--2---:R-:W-:Y:S05]  /*20710*/  @!P0 BRA `(.L_x_1664) ;  /* 0xfffffffc00f08947 */ /* 0x004fea000383ffff */
[----:B------:R-:W-:Y:S05]  /*20720*/  BRA `(.L_x_1787) ;  /* 0xffffffc800cc7947 */ /* 0x000fea000383ffff */
.L_x_1665:
        /* <DEDUP_REMOVED lines=11> */
.L_x_1789:
[----:B------:R-:W-:Y:S05]  /*207e0*/  BSYNC B0 ;  /* 0x0000000000007941 */ /* 0x000fea0003800000 */
.L_x_1788:
[----:B------:R-:W-:Y:S05]  /*207f0*/  BRA `(.L_x_1790) ;  /* 0xffffffc800b47947 */ /* 0x000fea000383ffff */
.L_x_1666:
[----:B------:R-:W-:Y:S01]  /*20800*/  BSSY B0, `(.L_x_1791) ;  /* 0x0000006000007945 */ /* 0x000fe20003800000 */
[----:B------:R-:W-:-:S07]  /*20810*/  IMAD.MOV.U32 R15, RZ, RZ, -0x1 ;  /* 0xffffffffff0f7424 */ /* 0x000fce00078e00ff */
[----:B01----:R-:W-:Y:S05]  /*20820*/  WARPSYNC.COLLECTIVE R15, `(.L_x_1792) ;  /* 0x000000000f0c7348 */ /* 0x003fea0003c00000 */
[----:B------:R-:W-:Y:S02]  /*20830*/  ELECT P6, UR62, PT ;  /* 0x00000000003e782f */ /* 0x000fe400038c0000 */
[----:B------:R-:W-:Y:S01]  /*20840*/  MOV R14, UR62 ;  /* 0x0000003e000e7c02 */ /* 0x000fe20008000f00 */
[----:B01----:R-:W-:Y:S10]  /*20850*/  ENDCOLLECTIVE ;  /* 0x000000000000791b */ /* 0x003ff40003800000 */
.L_x_1792:
[----:B------:R-:W-:Y:S05]  /*20860*/  BSYNC B0 ;  /* 0x0000000000007941 */ /* 0x000fea0003800000 */
.L_x_1791:
[----:B------:R-:W-:Y:S05]  /*20870*/  BRA `(.L_x_1793) ;  /* 0xffffffc800a87947 */ /* 0x000fea000383ffff */
.L_x_1668:
[----:B0-----:R0:W2:Y:S02]  /*20880*/  SYNCS.PHASECHK.TRANS64.TRYWAIT P0, [R5+URZ], R4 ;  /* 0x00000004050075a7 */ /* 0x0010a4000800017f */
[----:B--2---:R-:W-:Y:S05]  /*20890*/  @!P0 NANOSLEEP.SYNCS 0x989680 ;  /* 0x009896800000895d */ /* 0x004fea0003900000 */
[----:B------:R-:W2:Y:S02]  /*208a0*/  @!P0 SYNCS.PHASECHK.TRANS64 P0, [R5+URZ], R4 ;  /* 0x00000004050085a7 */ /* 0x000ea4000800007f */
[----:B--2---:R-:W-:Y:S05]  /*208b0*/  @!P0 BRA `(.L_x_1668) ;  /* 0xfffffffc00f08947 */ /* 0x004fea000383ffff */
[----:B------:R-:W-:Y:S05]  /*208c0*/  BRA `(.L_x_1794) ;  /* 0xffffffc800dc7947 */ /* 0x000fea000383ffff */
.L_x_1669:
[----:B--2---:R2:W3:Y:S02]  /*208d0*/  SYNCS.PHASECHK.TRANS64.TRYWAIT P0, [R3+URZ], R2 ;  /* 0x00000002030075a7 */ /* 0x0044e4000800017f */
[----:B---3--:R-:W-:Y:S05]  /*208e0*/  @!P0 NANOSLEEP.SYNCS 0x989680 ;  /* 0x009896800000895d */ /* 0x008fea0003900000 */
[----:B------:R-:W3:Y:S02]  /*208f0*/  @!P0 SYNCS.PHASECHK.TRANS64 P0, [R3+URZ], R2 ;  /* 0x00000002030085a7 */ /* 0x000ee4000800007f */
[----:B---3--:R-:W-:Y:S05]  /*20900*/  @!P0 BRA `(.L_x_1669) ;  /* 0xfffffffc00f08947 */ /* 0x008fea000383ffff */
[----:B------:R-:W-:Y:S05]  /*20910*/  BRA `(.L_x_1795) ;  /* 0xffffffc800d07947 */ /* 0x000fea000383ffff */
.L_x_1671:
[----:B---3--:R3:W4:Y:S02]  /*20920*/  SYNCS.PHASECHK.TRANS64.TRYWAIT P0, [R23+URZ], R4 ;  /* 0x00000004170075a7 */ /* 0x008724000800017f */
[----:B----4-:R-:W-:Y:S05]  /*20930*/  @!P0 NANOSLEEP.SYNCS 0x989680 ;  /* 0x009896800000895d */ /* 0x010fea0003900000 */
[----:B------:R-:W4:Y:S02]  /*20940*/  @!P0 SYNCS.PHASECHK.TRANS64 P0, [R23+URZ], R4 ;  /* 0x00000004170085a7 */ /* 0x000f24000800007f */
[----:B----4-:R-:W-:Y:S05]  /*20950*/  @!P0 BRA `(.L_x_1671) ;  /* 0xfffffffc00f08947 */ /* 0x010fea000383ffff */
[----:B------:R-:W-:Y:S05]  /*20960*/  BRA `(.L_x_1796) ;  /* 0xffffffc800d47947 */ /* 0x000fea000383ffff */
.L_x_1797:
        /* <DEDUP_REMOVED lines=9> */
.L_x_2646:


//--------------------- .text._ZN7cutlass13device_kernelIN5flash11enable_sm90INS1_16FlashAttnFwdSm90INS1_25CollectiveMainloopFwdSm90ILi2EN4cute5tupleIJNS5_1CILi1EEES8_S8_EEENS6_IJNS7_ILi192EEENS7_ILi128EEENS7_ILi64EEEEEELi64ENS_6half_tEfNS_4arch4Sm90ELb1ELb0ELb0ELb0ELb0ELb0ELb0ELb1ELb1ELb1ELb0ELb0EEENS1_21CollectiveEpilogueFwdINS6_IJSA_SC_SB_EEES9_SE_SG_Li384ELb0ELb1ELb0ELb0EEENS1_30DynamicPersistentTileSchedulerILi384ELi128ELb0ELb1ELb1EEEEEEEEEvNT_6ParamsE --------------------------
	.section	.text._ZN7cutlass13device_kernelIN5flash11enable_sm90INS1_16FlashAttnFwdSm90INS1_25CollectiveMainloopFwdSm90ILi2EN4cute5tupleIJNS5_1CILi1EEES8_S8_EEENS6_IJNS7_ILi192EEENS7_ILi128EEENS7_ILi64EEEEEELi64ENS_6half_tEfNS_4arch4Sm90ELb1ELb0ELb0ELb0ELb0ELb0ELb0ELb1ELb1ELb1ELb0ELb0EEENS1_21CollectiveEpilogueFwdINS6_IJSA_SC_SB_EEES9_SE_SG_Li384ELb0ELb1ELb0ELb0EEENS1_30DynamicPersistentTileSchedulerILi384ELi128ELb0ELb1ELb1EEEEEEEEEvNT_6ParamsE,"ax",@progbits
	.align	128
.text._ZN7cutlass13device_kernelIN5flash11enable_sm90INS1_16FlashAttnFwdSm90INS1_25CollectiveMainloopFwdSm90ILi2EN4cute5tupleIJNS5_1CILi1EEES8_S8_EEENS6_IJNS7_ILi192EEENS7_ILi128EEENS7_ILi64EEEEEELi64ENS_6half_tEfNS_4arch4Sm90ELb1ELb0ELb0ELb0ELb0ELb0ELb0ELb1ELb1ELb1ELb0ELb0EEENS1_21CollectiveEpilogueFwdINS6_IJSA_SC_SB_EEES9_SE_SG_Li384ELb0ELb1ELb0ELb0EEENS1_30DynamicPersistentTileSchedulerILi384ELi128ELb0ELb1ELb1EEEEEEEEEvNT_6ParamsE:
        .type           _ZN7cutlass13device_kernelIN5flash11enable_sm90INS1_16FlashAttnFwdSm90INS1_25CollectiveMainloopFwdSm90ILi2EN4cute5tupleIJNS5_1CILi1EEES8_S8_EEENS6_IJNS7_ILi192EEENS7_ILi128EEENS7_ILi64EEEEEELi64ENS_6half_tEfNS_4arch4Sm90ELb1ELb0ELb0ELb0ELb0ELb0ELb0ELb1ELb1ELb1ELb0ELb0EEENS1_21CollectiveEpilogueFwdINS6_IJSA_SC_SB_EEES9_SE_SG_Li384ELb0ELb1ELb0ELb0EEENS1_30DynamicPersistentTileSchedulerILi384ELi128ELb0ELb1ELb1EEEEEEEEEvNT_6ParamsE,@function
        .size           _ZN7cutlass13device_kernelIN5flash11enable_sm90INS1_16FlashAttnFwdSm90INS1_25CollectiveMainloopFwdSm90ILi2EN4cute5tupleIJNS5_1CILi1EEES8_S8_EEENS6_IJNS7_ILi192EEENS7_ILi128EEENS7_ILi64EEEEEELi64ENS_6half_tEfNS_4arch4Sm90ELb1ELb0ELb0ELb0ELb0ELb0ELb0ELb1ELb1ELb1ELb0ELb0EEENS1_21CollectiveEpilogueFwdINS6_IJSA_SC_SB_EEES9_SE_SG_Li384ELb0ELb1ELb0ELb0EEENS1_30DynamicPersistentTileSchedulerILi384ELi128ELb0ELb1ELb1EEEEEEEEEvNT_6ParamsE,(.L_x_2647 - _ZN7cutlass13device_kernelIN5flash11enable_sm90INS1_16FlashAttnFwdSm90INS1_25CollectiveMainloopFwdSm90ILi2EN4cute5tupleIJNS5_1CILi1EEES8_S8_EEENS6_IJNS7_ILi192EEENS7_ILi128EEENS7_ILi64EEEEEELi64ENS_6half_tEfNS_4arch4Sm90ELb1ELb0ELb0ELb0ELb0ELb0ELb0ELb1ELb1ELb1ELb0ELb0EEENS1_21CollectiveEpilogueFwdINS6_IJSA_SC_SB_EEES9_SE_SG_Li384ELb0ELb1ELb0ELb0EEENS1_30DynamicPersistentTileSchedulerILi384ELi128ELb0ELb1ELb1EEEEEEEEEvNT_6ParamsE)
        .other          _ZN7cutlass13device_kernelIN5flash11enable_sm90INS1_16FlashAttnFwdSm90INS1_25CollectiveMainloopFwdSm90ILi2EN4cute5tupleIJNS5_1CILi1EEES8_S8_EEENS6_IJNS7_ILi192EEENS7_ILi128EEENS7_ILi64EEEEEELi64ENS_6half_tEfNS_4arch4Sm90ELb1ELb0ELb0ELb0ELb0ELb0ELb0ELb1ELb1ELb1ELb0ELb0EEENS1_21CollectiveEpilogueFwdINS6_IJSA_SC_SB_EEES9_SE_SG_Li384ELb0ELb1ELb0ELb0EEENS1_30DynamicPersistentTileSchedulerILi384ELi128ELb0ELb1ELb1EEEEEEEEEvNT_6ParamsE,@"STO_CUDA_ENTRY STV_DEFAULT"
_ZN7cutlass13device_kernelIN5flash11enable_sm90INS1_16FlashAttnFwdSm90INS1_25CollectiveMainloopFwdSm90ILi2EN4cute5tupleIJNS5_1CILi1EEES8_S8_EEENS6_IJNS7_ILi192EEENS7_ILi128EEENS7_ILi64EEEEEELi64ENS_6half_tEfNS_4arch4Sm90ELb1ELb0ELb0ELb0ELb0ELb0ELb0ELb1ELb1ELb1ELb0ELb0EEENS1_21CollectiveEpilogueFwdINS6_IJSA_SC_SB_EEES9_SE_SG_Li384ELb0ELb1ELb0ELb0EEENS1_30DynamicPersistentTileSchedulerILi384ELi128ELb0ELb1ELb1EEEEEEEEEvNT_6ParamsE:
        /* <DEDUP_REMOVED lines=18> */
.L_x_1799:
[----:B------:R-:W-:Y:S05]  /*0120*/  BSYNC B0 ;  /* 0x0000000000007941 */ /* 0x000fea0003800000 */
.L_x_1798:
        /* <DEDUP_REMOVED lines=41> */
.L_x_1800:
        /* <DEDUP_REMOVED lines=22> */
.L_x_1801:
        /* <DEDUP_REMOVED lines=18> */
.L_x_1802:
        /* <DEDUP_REMOVED lines=22> */
.L_x_1803:
        /* <DEDUP_REMOVED lines=22> */
.L_x_1804:
[----:B------:R-:W-:Y:S01]  /*0900*/  PLOP3.LUT P0, PT, PT, PT, UP0, 0x80, 0x0 ;  /* 0x000000000000781c */ /* 0x000fe20003f0f008 */
[----:B------:R-:W-:Y:S01]  /*0910*/  UMOV UR38, 0x1 ;  /* 0x0000000100267882 */ /* 0x000fe20000000000 */
[----:B------:R-:W-:Y:S01]  /*0920*/  NOP ;  /* 0x0000000000007918 */ /* 0x000fe20000000000 */
[----:B------:R-:W-:Y:S01]  /*0930*/  USEL UR38, UR38, 0x2, !UP0 ;  /* 0x0000000226267887 */ /* 0x000fe2000c000000 */
[----:B------:R-:W-:Y:S01]  /*0940*/  ULDC.64 UR46, c[0x0][0x208] ;  /* 0x00008200002e7ab9 */ /* 0x000fe20000000a00 */
[----:B012-4-:R-:W-:Y:S08]  /*0950*/  BAR.SYNC.DEFER_BLOCKING 0x0 ;  /* 0x0000000000007b1d */ /* 0x017ff00000010000 */
[----:B------:R-:W-:Y:S05]  /*0960*/  @!P0 BRA `(.L_x_1805) ;  /* 0x0000008c00588947 */ /* 0x000fea0003800000 */
.L_x_1806:
        /* <DEDUP_REMOVED lines=26> */
[C---:B------:R-:W-:Y:S01]  /*0b10*/  LOP3.LUT R4, R2.reuse, 0x3fffff0, RZ, 0xc0, !PT ;  /* 0x03fffff002047812 */ /* 0x040fe200078ec0ff */
        /* <DEDUP_REMOVED lines=38> */
.L_x_1845:
        /* <DEDUP_REMOVED lines=21> */
.L_x_1807:
[----:B------:R-:W-:Y:S01]  /*0ed0*/  ULDC UR7, c[0x0][0xc54] ;  /* 0x0003150000077ab9 */ /* 0x000fe20000000800 */
[----:B------:R-:W-:Y:S01]  /*0ee0*/  UMOV UR6, UR9 ;  /* 0x0000000900067c82 */ /* 0x000fe20008000000 */
[----:B------:R-:W-:-:S11]  /*0ef0*/  UISETP.NE.AND UP0, UPT, UR7, 0x1, UPT ;  /* 0x000000010700788c */ /* 0x000fd6000bf05270 */
[----:B------:R-:W-:Y:S02]  /*0f00*/  @UP0 ULDC.64 UR10, c[0x0][0xc58] ;  /* 0x00031600000a0ab9 */ /* 0x000fe40000000a00 */
[----:B------:R-:W-:-:S04]  /*0f10*/  UIMAD.WIDE.U32 UR4, UR9, UR10, URZ ;  /* 0x0000000a090472a5 */ /* 0x000fc8000f8e003f */
[----:B------:R-:W-:-:S04]  /*0f20*/  @UP0 USHF.R.U32.HI UR6, URZ, UR11, UR5 ;  /* 0x0000000b3f060299 */ /* 0x000fc80008011605 */
[----:B------:R-:W-:-:S12]  /*0f30*/  UIMAD UR4, UR6, UR7, URZ ;  /* 0x00000007060472a4 */ /* 0x000fd8000f8e023f */
.L_x_1808:
[----:B------:R-:W-:Y:S01]  /*0f40*/  ULDC.64 UR10, c[0x0][0x418] ;  /* 0x00010600000a7ab9 */ /* 0x000fe20000000a00 */
[----:B------:R-:W-:Y:S01]  /*0f50*/  ULOP3.LUT UR6, URZ, UR6, URZ, 0x33, !UPT ;  /* 0x000000063f067292 */ /* 0x000fe2000f8e333f */
[----:B------:R-:W-:Y:S01]  /*0f60*/  PLOP3.LUT P0, PT, PT, PT, PT, 0x80, 0x0 ;  /* 0x000000000000781c */ /* 0x000fe20003f0f070 */
[----:B------:R-:W-:Y:S01]  /*0f70*/  UISETP.NE.U32.AND UP0, UPT, UR10, URZ, UPT ;  /* 0x0000003f0a00728c */ /* 0x000fe2000bf05070 */
[----:B------:R-:W-:Y:S01]  /*0f80*/  CS2R R26, SRZ ;  /* 0x00000000001a7805 */ /* 0x000fe2000001ff00 */
[----:B------:R-:W-:Y:S01]  /*0f90*/  ULDC UR5, c[0x0][0xc3c] ;  /* 0x00030f0000057ab9 */ /* 0x000fe20000000800 */
[----:B------:R-:W-:Y:S01]  /*0fa0*/  UIADD3 UR4, UR9, -UR4, URZ ;  /* 0x8000000409047290 */ /* 0x000fe2000fffe03f */
[----:B------:R-:W-:Y:S01]  /*0fb0*/  CS2R R118, SRZ ;  /* 0x0000000000767805 */ /* 0x000fe2000001ff00 */
[----:B------:R-:W-:Y:S01]  /*0fc0*/  UISETP.NE.AND.EX UP0, UPT, UR11, URZ, UPT, UP0 ;  /* 0x0000003f0b00728c */ /* 0x000fe2000bf05300 */
[----:B------:R-:W-:Y:S01]  /*0fd0*/  CS2R R116, SRZ ;  /* 0x0000000000747805 */ /* 0x000fe2000001ff00 */
[----:B------:R-:W-:Y:S01]  /*0fe0*/  UIADD3 UR6, UR6, UR5, URZ ;  /* 0x0000000506067290 */ /* 0x000fe2000fffe03f */
[----:B------:R-:W-:Y:S01]  /*0ff0*/  CS2R R114, SRZ ;  /* 0x0000000000727805 */ /* 0x000fe2000001ff00 */
[----:B------:R-:W-:Y:S01]  /*1000*/  ULDC UR11, c[0x0][0x448] ;  /* 0x00011200000b7ab9 */ /* 0x000fe20000000800 */
[----:B------:R-:W-:Y:S01]  /*1010*/  ULDC UR10, c[0x0][0xc54] ;  /* 0x00031500000a7ab9 */ /* 0x000fe20000000800 */
[----:B------:R-:W-:Y:S01]  /*1020*/  UISETP.NE.AND UP2, UPT, UR11, 0x1, UPT ;  /* 0x000000010b00788c */ /* 0x000fe2000bf45270 */
[----:B------:R-:W-:Y:S01]  /*1030*/  CS2R R112, SRZ ;  /* 0x0000000000707805 */ /* 0x000fe2000001ff00 */
[----:B------:R-:W-:Y:S01]  /*1040*/  UIMAD UR41, UR6, 0xc0, URZ ;  /* 0x000000c0062978a4 */ /* 0x000fe2000f8e023f */
[----:B------:R-:W-:Y:S01]  /*1050*/  CS2R R14, SRZ ;  /* 0x00000000000e7805 */ /* 0x000fe2000001ff00 */
[----:B------:R-:W-:Y:S01]  /*1060*/  UIMAD UR10, UR8, UR10, UR4 ;  /* 0x0000000a080a72a4 */ /* 0x000fe2000f8e0204 */
[----:B------:R-:W-:Y:S01]  /*1070*/  IMAD.MOV.U32 R110, RZ, RZ, RZ ;  /* 0x000000ffff6e7224 */ /* 0x000fe200078e00ff */
[----:B------:R-:W-:Y:S01]  /*1080*/  UIADD3 UR6, UR41, 0xbf, URZ ;  /* 0x000000bf29067890 */ /* 0x000fe2000fffe03f */
[----:B------:R-:W-:Y:S01]  /*1090*/  IMAD.MOV.U32 R21, RZ, RZ, RZ ;  /* 0x000000ffff157224 */ /* 0x000fe200078e00ff */
[----:B------:R-:W-:Y:S01]  /*10a0*/  ULDC UR48, c[0x0][0x424] ;  /* 0x0001090000307ab9 */ /* 0x000fe20000000800 */
[----:B------:R-:W-:Y:S01]  /*10b0*/  ULDC UR7, c[0x0][0x288] ;  /* 0x0000a20000077ab9 */ /* 0x000fe20000000800 */
[----:B------:R-:W-:Y:S01]  /*10c0*/  USEL UR48, UR48, 0x1, UP0 ;  /* 0x0000000130307887 */ /* 0x000fe20008000000 */
[----:B------:R-:W-:Y:S01]  /*10d0*/  CS2R R12, SRZ ;  /* 0x00000000000c7805 */ /* 0x000fe2000001ff00 */
[----:B------:R-:W-:Y:S01]  /*10e0*/  @UP2 ULDC UR4, c[0x0][0x44c] ;  /* 0x0001130000042ab9 */ /* 0x000fe20000000800 */
[----:B------:R-:W-:Y:S01]  /*10f0*/  UIADD3 UR7, -UR7, 0x80, URZ ;  /* 0x0000008007077890 */ /* 0x000fe2000fffe13f */
[----:B------:R-:W-:Y:S01]  /*1100*/  IMAD.MOV.U32 R106, RZ, RZ, RZ ;  /* 0x000000ffff6a7224 */ /* 0x000fe200078e00ff */
[----:B------:R-:W-:Y:S01]  /*1110*/  UIMAD.WIDE.U32 UR4, UR6, UR4, URZ ;  /* 0x00000004060472a5 */ /* 0x000fe2000f8e003f */
[----:B------:R-:W-:Y:S01]  /*1120*/  IMAD.MOV.U32 R25, RZ, RZ, RZ ;  /* 0x000000ffff197224 */ /* 0x000fe200078e00ff */
[----:B------:R-:W-:Y:S01]  /*1130*/  ULDC UR9, c[0x0][0x2f0] ;  /* 0x0000bc0000097ab9 */ /* 0x000fe20000000800 */
[----:B------:R-:W-:Y:S01]  /*1140*/  @UP2 ULDC UR11, c[0x0][0x450] ;  /* 0x00011400000b2ab9 */ /* 0x000fe20000000800 */
[----:B------:R-:W-:Y:S01]  /*1150*/  UIMAD UR7, UR48, UR9, UR7 ;  /* 0x00000009300772a4 */ /* 0x000fe2000f8e0207 */
[----:B------:R-:W-:Y:S01]  /*1160*/  CS2R R102, SRZ ;  /* 0x0000000000667805 */ /* 0x000fe2000001ff00 */
[----:B------:R-:W-:Y:S01]  /*1170*/  @UP2 USHF.R.U32.HI UR6, URZ, UR11, UR5 ;  /* 0x0000000b3f062299 */ /* 0x000fe20008011605 */
[----:B------:R-:W-:Y:S01]  /*1180*/  CS2R R100, SRZ ;  /* 0x0000000000647805 */ /* 0x000fe2000001ff00 */
[----:B------:R-:W-:Y:S01]  /*1190*/  UIMAD UR4, UR48, UR9, 0x7f ;  /* 0x0000007f300474a4 */ /* 0x000fe2000f8e0209 */
[----:B------:R-:W-:Y:S01]  /*11a0*/  CS2R R98, SRZ ;  /* 0x0000000000627805 */ /* 0x000fe2000001ff00 */
[----:B------:R-:W-:Y:S01]  /*11b0*/  UIADD3 UR6, UR7, UR6, URZ ;  /* 0x0000000607067290 */ /* 0x000fe2000fffe03f */
[----:B------:R-:W-:Y:S01]  /*11c0*/  CS2R R96, SRZ ;  /* 0x0000000000607805 */ /* 0x000fe2000001ff00 */
[----:B------:R-:W-:Y:S01]  /*11d0*/  USHF.R.S32.HI UR5, URZ, 0x1f, UR4 ;  /* 0x0000001f3f057899 */ /* 0x000fe20008011404 */
[----:B------:R-:W-:Y:S01]  /*11e0*/  CS2R R94, SRZ ;  /* 0x00000000005e7805 */ /* 0x000fe2000001ff00 */
[----:B------:R-:W-:Y:S01]  /*11f0*/  USHF.R.S32.HI UR7, URZ, 0x1f, UR6 ;  /* 0x0000001f3f077899 */ /* 0x000fe20008011406 */
[----:B------:R-:W-:Y:S01]  /*1200*/  CS2R R92, SRZ ;  /* 0x00000000005c7805 */ /* 0x000fe2000001ff00 */
[----:B------:R-:W-:Y:S01]  /*1210*/  ULEA.HI UR5, UR5, UR4, URZ, 0x7 ;  /* 0x0000000405057291 */ /* 0x000fe2000f8f383f */
[----:B------:R-:W-:Y:S01]  /*1220*/  CS2R R90, SRZ ;  /* 0x00000000005a7805 */ /* 0x000fe2000001ff00 */
[----:B------:R-:W-:Y:S01]  /*1230*/  ULEA.HI UR7, UR7, UR6, URZ, 0x7 ;  /* 0x0000000607077291 */ /* 0x000fe2000f8f383f */
[----:B------:R-:W-:Y:S01]  /*1240*/  CS2R R88, SRZ ;  /* 0x0000000000587805 */ /* 0x000fe2000001ff00 */
[----:B------:R-:W-:-:S02]  /*1250*/  USHF.R.S32.HI UR49, URZ, 0x7, UR5 ;  /* 0x000000073f317899 */ /* 0x000fc40008011405 */
[----:B------:R-:W-:Y:S01]  /*1260*/  USHF.R.S32.HI UR7, URZ, 0x7, UR7 ;  /* 0x000000073f077899 */ /* 0x000fe20008011407 */
[----:B------:R-:W-:Y:S01]  /*1270*/  ULDC UR43, c[0x0][0xc48] ;  /* 0x00031200002b7ab9 */ /* 0x000fe20000000800 */
[----:B------:R-:W-:Y:S02]  /*1280*/  UMOV UR42, UR10 ;  /* 0x0000000a002a7c82 */ /* 0x000fe40008000000 */
[----:B------:R-:W-:Y:S02]  /*1290*/  UISETP.LT.AND UP0, UPT, UR49, UR7, UPT ;  /* 0x000000073100728c */ /* 0x000fe4000bf01270 */
[----:B------:R-:W-:Y:S02]  /*12a0*/  UISETP.NE.AND UP1, UPT, UR43, 0x1, UPT ;  /* 0x000000012b00788c */ /* 0x000fe4000bf25270 */
[----:B------:R-:W-:-:S04]  /*12b0*/  USEL UR49, UR49, UR7, UP0 ;  /* 0x0000000731317287 */ /* 0x000fc80008000000 */
[----:B------:R-:W-:-:S05]  /*12c0*/  UISETP.GE.AND UP0, UPT, UR49, 0x1, UPT ;  /* 0x000000013100788c */ /* 0x000fca000bf06270 */
[----:B------:R-:W-:Y:S01]  /*12d0*/  @UP1 ULDC UR8, c[0x0][0xc4c] ;  /* 0x0003130000081ab9 */ /* 0x000fe20000000800 */
[----:B------:R-:W-:Y:S01]  /*12e0*/  PLOP3.LUT P1, PT, PT, PT, UP0, 0x80, 0x0 ;  /* 0x000000000000781c */ /* 0x000fe20003f2f008 */
[----:B------:R-:W-:Y:S01]  /*12f0*/  UIMAD.WIDE.U32 UR4, UR10, UR8, URZ ;  /* 0x000000080a0472a5 */ /* 0x000fe2000f8e003f */
[----:B------:R-:W-:-:S03]  /*1300*/  @UP1 ULDC UR6, c[0x0][0xc50] ;  /* 0x0003140000061ab9 */ /* 0x000fc60000000800 */
[----:B------:R-:W-:-:S04]  /*1310*/  @UP1 USHF.R.U32.HI UR42, URZ, UR6, UR5 ;  /* 0x000000063f2a1299 */ /* 0x000fc80008011605 */
[----:B------:R-:W-:-:S04]  /*1320*/  UIADD3 UR4, -UR42, URZ, URZ ;  /* 0x0000003f2a047290 */ /* 0x000fc8000fffe13f */
[----:B------:R-:W-:Y:S01]  /*1330*/  UIMAD UR43, UR43, UR4, UR10 ;  /* 0x000000042b2b72a4 */ /* 0x000fe2000f8e020a */
[----:B------:R-:W-:Y:S11]  /*1340*/  @!P1 BRA `(.L_x_1809) ;  /* 0x0000006c00b89947 */ /* 0x000ff60003800000 */
        /* <DEDUP_REMOVED lines=31> */
.L_x_1810:
        /* <DEDUP_REMOVED lines=9> */
.L_x_1937:
[----:B------:R-:W-:Y:S05]  /*15d0*/  @!P0 BRA `(.L_x_1812) ;  /* 0x0000000000048947 */ /* 0x000fea0003800000 */
[----:B------:R-:W-:Y:S01]  /*15e0*/  BPT.TRAP 0x1 ;  /* 0x000000040000795c */ /* 0x000fe20000300000 */
.L_x_1812:
[----:B------:R-:W-:Y:S02]  /*15f0*/  IMAD.U32 R2, RZ, RZ, UR39 ;  /* 0x00000027ff027e24 */ /* 0x000fe4000f8e00ff */
[----:B0-----:R-:W-:-:S03]  /*1600*/  IMAD.U32 R3, RZ, RZ, UR37 ;  /* 0x00000025ff037e24 */ /* 0x001fc6000f8e00ff */
[----:B------:R-:W-:Y:S02]  /*1610*/  LEA R2, R2, UR45, 0x3 ;  /* 0x0000002d02027c11 */ /* 0x000fe4000f8e18ff */
[----:B------:R-:W-:-:S04]  /*1620*/  SHF.L.U32 R3, R3, 0x1f, RZ ;  /* 0x0000001f03037819 */ /* 0x000fc800000006ff */
[----:B------:R0:W1:Y:S01]  /*1630*/  SYNCS.PHASECHK.TRANS64.TRYWAIT P2, [R2+URZ+0x16830], R3 ;  /* 0x01683003020075a7 */ /* 0x000062000804017f */
[----:B------:R-:W-:Y:S05]  /*1640*/  @!P0 BRA `(.L_x_1813) ;  /* 0x0000000000048947 */ /* 0x000fea0003800000 */
[----:B------:R-:W-:Y:S01]  /*1650*/  BPT.TRAP 0x1 ;  /* 0x000000040000795c */ /* 0x000fe20000300000 */
.L_x_1813:
[----:B------:R-:W2:Y:S02]  /*1660*/  S2R R0, SR_TID.X ;  /* 0x0000000000007919 */ /* 0x000ea40000002100 */
[----:B--2---:R-:W-:Y:S01]  /*1670*/  LOP3.LUT P1, RZ, R0, 0x7f, RZ, 0xc0, !PT ;  /* 0x0000007f00ff7812 */ /* 0x004fe2000782c0ff */
[----:B-1----:R-:W-:-:S12]  /*1680*/  @P2 BRA `(.L_x_1814) ;  /* 0x0000000000082947 */ /* 0x002fd80003800000 */
[----:B------:R-:W1:Y:S02]  /*1690*/  SYNCS.PHASECHK.TRANS64.TRYWAIT P2, [R2+URZ+0x16830], R3 ;  /* 0x01683003020075a7 */ /* 0x000e64000804017f */
[----:B-1----:R-:W-:Y:S05]  /*16a0*/  @!P2 BRA `(.L_x_1815) ;  /* 0x000000bc0068a947 */ /* 0x002fea0003800000 */
.L_x_1814:
[----:B------:R-:W-:Y:S05]  /*16b0*/  WARPSYNC.ALL ;  /* 0x0000000000007948 */ /* 0x000fea0003800000 */
[----:B------:R-:W-:Y:S01]  /*16c0*/  UIADD3 UR4, UR45, 0xe400, URZ ;  /* 0x0000e4002d047890 */ /* 0x000fe2000fffe03f */
[----:B------:R-:W-:Y:S01]  /*16d0*/  WARPGROUP.ARRIVE ;  /* 0x00000000000079c5 */ /* 0x000fe20000000000 */
[----:B------:R-:W-:Y:S01]  /*16e0*/  ULOP3.LUT UR16, UR50, 0x10000, URZ, 0xfc, !UPT ;  /* 0x0001000032107892 */ /* 0x000fe2000f8efc3f */
[----:B------:R-:W-:Y:S01]  /*16f0*/  VIADD R0, R17, UR41 ;  /* 0x0000002911007c36 */ /* 0x000fe20008000000 */
[----:B------:R-:W-:Y:S01]  /*1700*/  USHF.R.U32.HI UR4, URZ, 0x4, UR4 ;  /* 0x000000043f047899 */ /* 0x000fe20008011604 */
[----:B01----:R-:W-:Y:S01]  /*1710*/  @!P1 VIADD R2, R2, 0x16840 ;  /* 0x0001684002029836 */ /* 0x003fe20000000000 */
[----:B------:R-:W-:Y:S01]  /*1720*/  UMOV UR17, 0x40000040 ;  /* 0x4000004000117882 */ /* 0x000fe20000000000 */
[----:B------:R-:W-:Y:S01]  /*1730*/  UMOV UR19, 0x40000040 ;  /* 0x4000004000137882 */ /* 0x000fe20000000000 */
[----:B------:R-:W-:Y:S01]  /*1740*/  ULOP3.LUT UR4, UR4, 0x3fff, URZ, 0xc0, !UPT ;  /* 0x00003fff04047892 */ /* 0x000fe2000f8ec03f */
[----:B------:R-:W-:Y:S01]  /*1750*/  CS2R R118, SRZ ;  /* 0x0000000000767805 */ /* 0x000fe2000001ff00 */
[----:B------:R-:W-:Y:S01]  /*1760*/  UMOV UR5, 0x40000040 ;  /* 0x4000004000057882 */ /* 0x000fe20000000000 */
[----:B------:R-:W-:Y:S01]  /*1770*/  UMOV UR7, 0x40000040 ;  /* 0x4000004000077882 */ /* 0x000fe20000000000 */
[----:B------:R-:W-:Y:S01]  /*1780*/  ULOP3.LUT UR20, UR4, 0x10000, URZ, 0xfc, !UPT ;  /* 0x0001000004147892 */ /* 0x000fe2000f8efc3f */
[----:B------:R-:W-:Y:S01]  /*1790*/  @!P1 PRMT R2, RZ, 0x654, R2 ;  /* 0x00000654ff029816 */ /* 0x000fe20000000002 */
[----:B------:R-:W-:Y:S01]  /*17a0*/  UIADD3 UR4, UR16, 0x2, URZ ;  /* 0x0000000210047890 */ /* 0x000fe2000fffe03f */
[----:B------:R-:W-:Y:S01]  /*17b0*/  CS2R R116, SRZ ;  /* 0x0000000000747805 */ /* 0x000fe2000001ff00 */
[----:B------:R-:W-:Y:S01]  /*17c0*/  ULEA UR18, UR39, UR20, 0xa ;  /* 0x0000001427127291 */ /* 0x000fe2000f8e503f */
[----:B------:R-:W-:Y:S01]  /*17d0*/  CS2R R114, SRZ ;  /* 0x0000000000727805 */ /* 0x000fe2000001ff00 */
[----:B------:R-:W-:Y:S01]  /*17e0*/  UIADD3 UR8, UR16, 0x4, URZ ;  /* 0x0000000410087890 */ /* 0x000fe2000fffe03f */
[----:B------:R-:W-:Y:S01]  /*17f0*/  CS2R R112, SRZ ;  /* 0x0000000000707805 */ /* 0x000fe2000001ff00 */
[----:B------:R-:W-:Y:S01]  /*1800*/  UIADD3 UR6, UR18, 0x2, URZ ;  /* 0x0000000212067890 */ /* 0x000fe2000fffe03f */
[----:B------:R-:W-:Y:S01]  /*1810*/  CS2R R110, SRZ ;  /* 0x00000000006e7805 */ /* 0x000fe2000001ff00 */
[----:B------:R-:W-:Y:S01]  /*1820*/  UIADD3 UR10, UR18, 0x4, URZ ;  /* 0x00000004120a7890 */ /* 0x000fe2000fffe03f */
[----:B------:R-:W-:Y:S01]  /*1830*/  CS2R R108, SRZ ;  /* 0x00000000006c7805 */ /* 0x000fe2000001ff00 */
[----:B------:R-:W-:Y:S01]  /*1840*/  UMOV UR9, 0x40000040 ;  /* 0x4000004000097882 */ /* 0x000fe20000000000 */
[----:B------:R-:W-:Y:S01]  /*1850*/  HGMMA.64x128x16.F32 R24, gdesc[UR16], RZ, !UPT, gsb0 ;  /* 0x01e00000101879f0 */ /* 0x000fe2000c0008ff */
[----:B------:R-:W-:Y:S01]  /*1860*/  UMOV UR11, 0x40000040 ;  /* 0x40000040000b7882 */ /* 0x000fe20000000000 */
[----:B------:R-:W-:Y:S01]  /*1870*/  UIADD3 UR12, UR16, 0x6, URZ ;  /* 0x00000006100c7890 */ /* 0x000fe2000fffe03f */
[----:B------:R-:W-:Y:S01]  /*1880*/  CS2R R106, SRZ ;  /* 0x00000000006a7805 */ /* 0x000fe2000001ff00 */
[----:B------:R-:W-:Y:S01]  /*1890*/  UIADD3 UR14, UR18, 0x6, URZ ;  /* 0x00000006120e7890 */ /* 0x000fe2000fffe03f */
[----:B------:R-:W-:Y:S01]  /*18a0*/  CS2R R104, SRZ ;  /* 0x0000000000687805 */ /* 0x000fe2000001ff00 */
[----:B------:R-:W-:Y:S01]  /*18b0*/  UMOV UR13, 0x40000040 ;  /* 0x40000040000d7882 */ /* 0x000fe20000000000 */
[----:B------:R-:W-:Y:S01]  /*18c0*/  UMOV UR15, 0x40000040 ;  /* 0x40000040000f7882 */ /* 0x000fe20000000000 */
[----:B------:R-:W-:Y:S01]  /*18d0*/  ULDC UR23, c[0x0][0x988] ;  /* 0x0002620000177ab9 */ /* 0x000fe20000000800 */
[----:B------:R-:W-:Y:S01]  /*18e0*/  UIADD3 UR25, UR49, -0x2, URZ ;  /* 0xfffffffe31197890 */ /* 0x000fe2000fffe03f */
[----:B------:R-:W-:-:S02]  /*18f0*/  CS2R R102, SRZ ;  /* 0x0000000000667805 */ /* 0x000fc4000001ff00 */
[----:B------:R-:W-:Y:S02]  /*1900*/  CS2R R100, SRZ ;  /* 0x0000000000647805 */ /* 0x000fe4000001ff00 */
[----:B------:R-:W-:Y:S02]  /*1910*/  CS2R R98, SRZ ;  /* 0x0000000000627805 */ /* 0x000fe4000001ff00 */
[----:B------:R-:W-:Y:S02]  /*1920*/  CS2R R96, SRZ ;  /* 0x0000000000607805 */ /* 0x000fe4000001ff00 */
[----:B------:R-:W-:Y:S02]  /*1930*/  CS2R R94, SRZ ;  /* 0x00000000005e7805 */ /* 0x000fe4000001ff00 */
[----:B------:R-:W-:Y:S01]  /*1940*/  CS2R R92, SRZ ;  /* 0x00000000005c7805 */ /* 0x000fe2000001ff00 */
[----:B------:R-:W-:Y:S02]  /*1950*/  WARPGROUP.DEPBAR.LE gsb0, 0x0 ;  /* 0x00008000000079c5 */ /* 0x000fe40000010000 */
[----:B------:R-:W-:-:S06]  /*1960*/  WARPGROUP.ARRIVE ;  /* 0x00000000000079c5 */ /* 0x000fcc0000000000 */
[----:B------:R-:W-:Y:S01]  /*1970*/  HGMMA.64x128x16.F32 R24, gdesc[UR4], R24, gsb0 ;  /* 0x01e00000041879f0 */ /* 0x000fe20008000818 */
[----:B------:R-:W-:Y:S02]  /*1980*/  ULDC UR6, c[0x0][0x448] ;  /* 0x0001120000067ab9 */ /* 0x000fe40000000800 */
[----:B------:R-:W-:-:S06]  /*1990*/  UISETP.NE.AND UP0, UPT, UR6, 0x1, UPT ;  /* 0x000000010600788c */ /* 0x000fcc000bf05270 */
[----:B------:R-:W-:-:S05]  /*19a0*/  PLOP3.LUT P2, PT, PT, PT, UP0, 0x80, 0x0 ;  /* 0x000000000000781c */ /* 0x000fca0003f4f008 */
[----:B------:R-:W-:-:S08]  /*19b0*/  @UP0 ULDC UR6, c[0x0][0x44c] ;  /* 0x0001130000060ab9 */ /* 0x000fd00000000800 */
[----:B------:R-:W-:Y:S01]  /*19c0*/  @P2 IMAD.HI.U32 R3, R0, UR6, RZ ;  /* 0x0000000600032c27 */ /* 0x000fe2000f8e00ff */
[----:B------:R-:W-:-:S04]  /*19d0*/  @UP0 ULDC UR6, c[0x0][0x450] ;  /* 0x0001140000060ab9 */ /* 0x000fc80000000800 */
[----:B------:R-:W-:Y:S01]  /*19e0*/  @P2 SHF.R.U32.HI R0, RZ, UR6, R3 ;  /* 0x00000006ff002c19 */ /* 0x000fe20008011603 */
[----:B------:R-:W-:Y:S02]  /*19f0*/  UMOV UR6, 0xffffff80 ;  /* 0xffffff8000067882 */ /* 0x000fe40000000000 */
[----:B------:R-:W-:Y:S02]  /*1a00*/  UIMAD UR6, UR49, UR6, 0x80 ;  /* 0x00000080310674a4 */ /* 0x000fe4000f8e0206 */
[----:B------:R-:W0:Y:S02]  /*1a10*/  SHFL.IDX PT, R5, R0, 0x1, 0x1c1f ;  /* 0x003c1f0000057f89 */ /* 0x000e2400000e0000 */
[----:B------:R-:W-:-:S06]  /*1a20*/  UIADD3 UR7, UR6, 0x1, URZ ;  /* 0x0000000106077890 */ /* 0x000fcc000fffe03f */
[----:B------:R-:W-:-:S04]  /*1a30*/  IMAD.U32 R3, RZ, RZ, UR7 ;  /* 0x00000007ff037e24 */ /* 0x000fc8000f8e00ff */
[----:B------:R-:W-:Y:S01]  /*1a40*/  IMAD R3, R16, -0x2, R3 ;  /* 0xfffffffe10037824 */ /* 0x000fe200078e0203 */
[----:B------:R-:W-:Y:S02]  /*1a50*/  WARPGROUP.DEPBAR.LE gsb0, 0x0 ;  /* 0x00008000000079c5 */ /* 0x000fe40000010000 */
[----:B------:R-:W-:-:S06]  /*1a60*/  WARPGROUP.ARRIVE ;  /* 0x00000000000079c5 */ /* 0x000fcc0000000000 */
[----:B------:R-:W-:Y:S01]  /*1a70*/  HGMMA.64x128x16.F32 R24, gdesc[UR8], R24, gsb0 ;  /* 0x01e00000081879f0 */ /* 0x000fe20008000818 */
[----:B------:R-:W-:Y:S01]  /*1a80*/  ULDC UR11, c[0x0][0x2f0] ;  /* 0x0000bc00000b7ab9 */ /* 0x000fe20000000800 */
[----:B------:R-:W-:Y:S01]  /*1a90*/  UMOV UR10, UR41 ;  /* 0x00000029000a7c82 */ /* 0x000fe20008000000 */
[----:B------:R-:W-:Y:S02]  /*1aa0*/  UIMAD UR6, UR48, UR11, UR6 ;  /* 0x0000000b300672a4 */ /* 0x000fe4000f8e0206 */
[----:B------:R-:W-:-:S04]  /*1ab0*/  IMAD.U32 R6, RZ, RZ, UR11 ;  /* 0x0000000bff067e24 */ /* 0x000fc8000f8e00ff */
[----:B------:R-:W-:Y:S02]  /*1ac0*/  IMAD R6, R6, UR48, R3 ;  /* 0x0000003006067c24 */ /* 0x000fe4000f8e0203 */
[----:B------:R-:W-:Y:S01]  /*1ad0*/  IMAD.U32 R7, RZ, RZ, UR6 ;  /* 0x00000006ff077e24 */ /* 0x000fe2000f8e00ff */
[----:B------:R-:W-:Y:S02]  /*1ae0*/  @UP0 ULDC UR6, c[0x0][0x44c] ;  /* 0x0001130000060ab9 */ /* 0x000fe40000000800 */
[----:B------:R-:W-:Y:S01]  /*1af0*/  UIMAD.WIDE.U32 UR6, UR41, UR6, URZ ;  /* 0x00000006290672a5 */ /* 0x000fe2000f8e003f */
[----:B------:R-:W-:Y:S01]  /*1b00*/  IMAD R4, R16, -0x2, R7 ;  /* 0xfffffffe10047824 */ /* 0x000fe200078e0207 */
[----:B------:R-:W-:Y:S02]  /*1b10*/  WARPGROUP.DEPBAR.LE gsb0, 0x0 ;  /* 0x00008000000079c5 */ /* 0x000fe40000010000 */
[----:B------:R-:W-:-:S06]  /*1b20*/  WARPGROUP.ARRIVE ;  /* 0x00000000000079c5 */ /* 0x000fcc0000000000 */
[----:B------:R-:W-:Y:S01]  /*1b30*/  HGMMA.64x128x16.F32 R24, gdesc[UR12], R24, gsb0 ;  /* 0x01e000000c1879f0 */ /* 0x000fe20008000818 */
[----:B------:R-:W-:Y:S02]  /*1b40*/  ULDC UR14, c[0x0][0x288] ;  /* 0x0000a200000e7ab9 */ /* 0x000fe40000000800 */
[----:B0-----:R-:W-:Y:S01]  /*1b50*/  IADD3 R5, R5, -UR14, R6 ;  /* 0x8000000e05057c10 */ /* 0x001fe2000fffe006 */
[----:B------:R-:W-:-:S03]  /*1b60*/  UIMAD UR11, UR48, UR11, -UR14 ;  /* 0x0000000b300b72a4 */ /* 0x000fc6000f8e0a0e */
[----:B------:R-:W-:-:S04]  /*1b70*/  VIMNMX R8, R4, R5, PT ;  /* 0x0000000504087248 */ /* 0x000fc80003fe0100 */
[C---:B------:R-:W-:Y:S02]  /*1b80*/  ISETP.GT.AND P3, PT, R8.reuse, RZ, PT ;  /* 0x000000ff0800720c */ /* 0x040fe40003f64270 */
[C---:B------:R-:W-:Y:S02]  /*1b90*/  ISETP.GT.AND P4, PT, R8.reuse, 0x1, PT ;  /* 0x000000010800780c */ /* 0x040fe40003f84270 */
[----:B------:R-:W-:Y:S01]  /*1ba0*/  ISETP.GT.AND P5, PT, R8, 0x8, PT ;  /* 0x000000080800780c */ /* 0x000fe20003fa4270 */
[----:B------:R-:W-:Y:S02]  /*1bb0*/  WARPGROUP.DEPBAR.LE gsb0, 0x0 ;  /* 0x00008000000079c5 */ /* 0x000fe40000010000 */
[----:B------:R-:W-:Y:S01]  /*1bc0*/  FSEL R21, R26, -INF , P3 ;  /* 0xff8000001a157808 */ /* 0x000fe20001800000 */
[----:B------:R0:W-:Y:S01]  /*1bd0*/  @!P1 SYNCS.ARRIVE.TRANS64.RED.A1T0 RZ, [R2+URZ], RZ ;  /* 0x000000ff02ff99a7 */ /* 0x0001e2000810043f */
[----:B------:R-:W-:Y:S02]  /*1be0*/  FSEL R27, R27, -INF , P4 ;  /* 0xff8000001b1b7808 */ /* 0x000fe40002000000 */
[----:B------:R-:W-:-:S02]  /*1bf0*/  ISETP.GT.AND P3, PT, R8, 0x9, PT ;  /* 0x000000090800780c */ /* 0x000fc40003f64270 */
[----:B------:R-:W-:Y:S02]  /*1c00*/  FSEL R89, R30, -INF , P5 ;  /* 0xff8000001e597808 */ /* 0x000fe40002800000 */
[----:B------:R-:W-:Y:S02]  /*1c10*/  FMNMX.FTZ R10, R21, R27, !PT ;  /* 0x0000001b150a7209 */ /* 0x000fe40007810000 */
[C---:B------:R-:W-:Y:S02]  /*1c20*/  ISETP.GT.AND P4, PT, R8.reuse, 0x10, PT ;  /* 0x000000100800780c */ /* 0x040fe40003f84270 */
[----:B------:R-:W-:Y:S02]  /*1c30*/  FSEL R31, R31, -INF , P3 ;  /* 0xff8000001f1f7808 */ /* 0x000fe40001800000 */
[----:B------:R-:W-:Y:S02]  /*1c40*/  FMNMX.FTZ R10, R89, R10, !PT ;  /* 0x0000000a590a7209 */ /* 0x000fe40007810000 */
        /* <DEDUP_REMOVED lines=45> */
[----:B------:R-:W-:Y:S02]  /*1f20*/  ISETP.GT.AND P4, PT, R8, 0x50, PT ;  /* 0x000000500800780c */ /* 0x000fe40003f84270 */
        /* <DEDUP_REMOVED lines=35> */
[----:B------:R-:W-:Y:S02]  /*2160*/  FSEL R87, R87, -INF , P3 ;  /* 0xff80000057577808 */ /* 0x000fe40001800000 */
[----:B------:R-:W-:-:S04]  /*2170*/  FMNMX.FTZ R8, R86, R91, !PT ;  /* 0x0000005b56087209 */ /* 0x000fc80007810000 */
[----:B------:R-:W-:Y:S02]  /*2180*/  FMNMX.FTZ R10, R87, R8, !PT ;  /* 0x00000008570a7209 */ /* 0x000fe40007810000 */
[----:B------:R-:W-:Y:S04]  /*2190*/  SHFL.IDX PT, R8, R0, RZ, 0x1c1f ;  /* 0x001c1fff00087589 */ /* 0x000fe800000e0000 */
[----:B------:R-:W1:Y:S02]  /*21a0*/  SHFL.BFLY PT, R91, R10, 0x2, 0x1f ;  /* 0x0c401f000a5b7f89 */ /* 0x000e6400000e0000 */
[----:B-1----:R-:W-:-:S05]  /*21b0*/  FMNMX.FTZ R91, R10, R91, !PT ;  /* 0x0000005b0a5b7209 */ /* 0x002fca0007810000 */
[----:B------:R-:W1:Y:S02]  /*21c0*/  SHFL.BFLY PT, R12, R91, 0x1, 0x1f ;  /* 0x0c201f005b0c7f89 */ /* 0x000e6400000e0000 */
[----:B-1----:R-:W-:Y:S02]  /*21d0*/  FMNMX.FTZ R0, R91, R12, !PT ;  /* 0x0000000c5b007209 */ /* 0x002fe40007810000 */
[----:B------:R-:W-:Y:S02]  /*21e0*/  CS2R R90, SRZ ;  /* 0x00000000005a7805 */ /* 0x000fe4000001ff00 */
[C---:B------:R-:W-:Y:S01]  /*21f0*/  FSETP.NEU.FTZ.AND P3, PT, R0.reuse, -INF , PT ;  /* 0xff8000000000780b */ /* 0x040fe20003f7d000 */
[----:B------:R-:W-:-:S05]  /*2200*/  FMUL.FTZ R12, R0, UR23 ;  /* 0x00000017000c7c20 */ /* 0x000fca0008410000 */
[----:B------:R-:W-:-:S05]  /*2210*/  FSEL R12, R12, RZ, P3 ;  /* 0x000000ff0c0c7208 */ /* 0x000fca0001800000 */
[--C-:B------:R-:W-:Y:S01]  /*2220*/  FFMA.FTZ R149, R21, UR23, -R12.reuse ;  /* 0x0000001715957c23 */ /* 0x100fe2000801080c */
[----:B------:R-:W-:Y:S02]  /*2230*/  VIADD R21, R6, -UR14 ;  /* 0x8000000e06157c36 */ /* 0x000fe40008000000 */
[--C-:B------:R-:W-:Y:S01]  /*2240*/  FFMA.FTZ R145, R15, UR23, -R12.reuse ;  /* 0x000000170f917c23 */ /* 0x100fe2000801080c */
[--C-:B------:R-:W-:Y:S01]  /*2250*/  FFMA.FTZ R147, R13, UR23, -R12.reuse ;  /* 0x000000170d937c23 */ /* 0x100fe2000801080c */
[--C-:B------:R-:W-:Y:S01]  /*2260*/  FFMA.FTZ R141, R11, UR23, -R12.reuse ;  /* 0x000000170b8d7c23 */ /* 0x100fe2000801080c */
[----:B------:R-:W-:Y:S01]  /*2270*/  FFMA.FTZ R143, R9, UR23, -R12 ;  /* 0x00000017098f7c23 */ /* 0x000fe2000801080c */
[----:B------:R-:W-:Y:S01]  /*2280*/  VIADDMNMX R6, R8, R21, R4, PT ;  /* 0x0000001508067246 */ /* 0x000fe20003800104 */
[--C-:B------:R-:W-:Y:S01]  /*2290*/  FFMA.FTZ R137, R7, UR23, -R12.reuse ;  /* 0x0000001707897c23 */ /* 0x100fe2000801080c */
[--C-:B------:R-:W-:Y:S01]  /*22a0*/  FFMA.FTZ R139, R5, UR23, -R12.reuse ;  /* 0x00000017058b7c23 */ /* 0x100fe2000801080c */
[--C-:B------:R-:W-:Y:S01]  /*22b0*/  FFMA.FTZ R133, R3, UR23, -R12.reuse ;  /* 0x0000001703857c23 */ /* 0x100fe2000801080c */
[C---:B------:R-:W-:Y:S01]  /*22c0*/  ISETP.GT.AND P3, PT, R6.reuse, RZ, PT ;  /* 0x000000ff0600720c */ /* 0x040fe20003f64270 */
[--C-:B------:R-:W-:Y:S01]  /*22d0*/  FFMA.FTZ R27, R27, UR23, -R12.reuse ;  /* 0x000000171b1b7c23 */ /* 0x100fe2000801080c */
[C---:B------:R-:W-:Y:S01]  /*22e0*/  ISETP.GT.AND P4, PT, R6.reuse, 0x1, PT ;  /* 0x000000010600780c */ /* 0x040fe20003f84270 */
[--C-:B------:R-:W-:Y:S01]  /*22f0*/  FFMA.FTZ R151, R89, UR23, -R12.reuse ;  /* 0x0000001759977c23 */ /* 0x100fe2000801080c */
[----:B------:R-:W-:Y:S01]  /*2300*/  ISETP.GT.AND P5, PT, R6, 0x8, PT ;  /* 0x000000080600780c */ /* 0x000fe20003fa4270 */
[----:B------:R-:W-:Y:S01]  /*2310*/  MUFU.EX2 R149, R149 ;  /* 0x0000009500957308 */ /* 0x000fe20000000800 */
[----:B------:R-:W-:Y:S01]  /*2320*/  FSEL R24, R24, -INF , P3 ;  /* 0xff80000018187808 */ /* 0x000fe20001800000 */
[--C-:B------:R-:W-:Y:S01]  /*2330*/  FFMA.FTZ R8, R31, UR23, -R12.reuse ;  /* 0x000000171f087c23 */ /* 0x100fe2000801080c */
[----:B------:R-:W-:Y:S01]  /*2340*/  FSEL R25, R25, -INF , P4 ;  /* 0xff80000019197808 */ /* 0x000fe20002000000 */
[--C-:B------:R-:W-:Y:S01]  /*2350*/  FFMA.FTZ R35, R35, UR23, -R12.reuse ;  /* 0x0000001723237c23 */ /* 0x100fe2000801080c */
[----:B------:R-:W-:Y:S01]  /*2360*/  ISETP.GT.AND P3, PT, R6, 0x9, PT ;  /* 0x000000090600780c */ /* 0x000fe20003f64270 */
[--C-:B------:R-:W-:Y:S01]  /*2370*/  FFMA.FTZ R39, R39, UR23, -R12.reuse ;  /* 0x0000001727277c23 */ /* 0x100fe2000801080c */
[----:B------:R-:W-:Y:S01]  /*2380*/  FSEL R28, R28, -INF , P5 ;  /* 0xff8000001c1c7808 */ /* 0x000fe20002800000 */
[----:B------:R-:W1:Y:S01]  /*2390*/  MUFU.EX2 R4, R27 ;  /* 0x0000001b00047308 */ /* 0x000e620000000800 */
[----:B------:R-:W-:Y:S01]  /*23a0*/  FMNMX.FTZ R21, R24, R25, !PT ;  /* 0x0000001918157209 */ /* 0x000fe20007810000 */
[--C-:B------:R-:W-:Y:S01]  /*23b0*/  FFMA.FTZ R43, R43, UR23, -R12.reuse ;  /* 0x000000172b2b7c23 */ /* 0x100fe2000801080c */
[----:B------:R-:W-:Y:S01]  /*23c0*/  ISETP.GT.AND P4, PT, R6, 0x10, PT ;  /* 0x000000100600780c */ /* 0x000fe20003f84270 */
[--C-:B------:R-:W-:Y:S01]  /*23d0*/  FFMA.FTZ R47, R47, UR23, -R12.reuse ;  /* 0x000000172f2f7c23 */ /* 0x100fe2000801080c */
[----:B------:R-:W-:Y:S01]  /*23e0*/  FSEL R29, R29, -INF , P3 ;  /* 0xff8000001d1d7808 */ /* 0x000fe20001800000 */
[--C-:B------:R-:W-:Y:S01]  /*23f0*/  FFMA.FTZ R51, R51, UR23, -R12.reuse ;  /* 0x0000001733337c23 */ /* 0x100fe2000801080c */
[----:B------:R-:W-:Y:S01]  /*2400*/  FMNMX.FTZ R10, R28, R21, !PT ;  /* 0x000000151c0a7209 */ /* 0x000fe20007810000 */
[----:B------:R-:W2:Y:S01]  /*2410*/  MUFU.EX2 R151, R151 ;  /* 0x0000009700977308 */ /* 0x000ea20000000800 */
[----:B------:R-:W-:Y:S01]  /*2420*/  ISETP.GT.AND P3, PT, R6, 0x11, PT ;  /* 0x000000110600780c */ /* 0x000fe20003f64270 */
[--C-:B------:R-:W-:Y:S01]  /*2430*/  FFMA.FTZ R55, R55, UR23, -R12.reuse ;  /* 0x0000001737377c23 */ /* 0x100fe2000801080c */
[----:B------:R-:W-:Y:S01]  /*2440*/  FSEL R32, R32, -INF , P4 ;  /* 0xff80000020207808 */ /* 0x000fe20002000000 */
[--C-:B------:R-:W-:Y:S01]  /*2450*/  FFMA.FTZ R59, R59, UR23, -R12.reuse ;  /* 0x000000173b3b7c23 */ /* 0x100fe2000801080c */
[----:B------:R-:W-:Y:S01]  /*2460*/  FMNMX.FTZ R15, R29, R10, !PT ;  /* 0x0000000a1d0f7209 */ /* 0x000fe20007810000 */
[--C-:B------:R-:W-:Y:S01]  /*2470*/  FFMA.FTZ R135, R62, UR23, -R12.reuse ;  /* 0x000000173e877c23 */ /* 0x100fe2000801080c */
[----:B------:R-:W-:Y:S01]  /*2480*/  ISETP.GT.AND P4, PT, R6, 0x18, PT ;  /* 0x000000180600780c */ /* 0x000fe20003f84270 */
[----:B------:R-:W3:Y:S01]  /*2490*/  MUFU.EX2 R8, R8 ;  /* 0x0000000800087308 */ /* 0x000ee20000000800 */
[----:B------:R-:W-:Y:S01]  /*24a0*/  FSEL R33, R33, -INF , P3 ;  /* 0xff80000021217808 */ /* 0x000fe20001800000 */
[--C-:B------:R-:W-:Y:S01]  /*24b0*/  FFMA.FTZ R42, R63, UR23, -R12.reuse ;  /* 0x000000173f2a7c23 */ /* 0x100fe2000801080c */
[----:B------:R-:W-:Y:S01]  /*24c0*/  FMNMX.FTZ R10, R32, R15, !PT ;  /* 0x0000000f200a7209 */ /* 0x000fe20007810000 */
[--C-:B------:R-:W-:Y:S01]  /*24d0*/  FFMA.FTZ R129, R66, UR23, -R12.reuse ;  /* 0x0000001742817c23 */ /* 0x100fe2000801080c */
[----:B------:R-:W-:Y:S01]  /*24e0*/  ISETP.GT.AND P3, PT, R6, 0x19, PT ;  /* 0x000000190600780c */ /* 0x000fe20003f64270 */
[--C-:B------:R-:W-:Y:S01]  /*24f0*/  FFMA.FTZ R46, R67, UR23, -R12.reuse ;  /* 0x00000017432e7c23 */ /* 0x100fe2000801080c */
[----:B------:R-:W-:Y:S01]  /*2500*/  FSEL R36, R36, -INF , P4 ;  /* 0xff80000024247808 */ /* 0x000fe20002000000 */
[----:B------:R-:W4:Y:S01]  /*2510*/  MUFU.EX2 R145, R145 ;  /* 0x0000009100917308 */ /* 0x000f220000000800 */
[----:B------:R-:W-:Y:S01]  /*2520*/  FMNMX.FTZ R15, R33, R10, !PT ;  /* 0x0000000a210f7209 */ /* 0x000fe20007810000 */
[--C-:B------:R-:W-:Y:S01]  /*2530*/  FFMA.FTZ R131, R70, UR23, -R12.reuse ;  /* 0x0000001746837c23 */ /* 0x100fe2000801080c */
[----:B------:R-:W-:Y:S01]  /*2540*/  ISETP.GT.AND P4, PT, R6, 0x20, PT ;  /* 0x000000200600780c */ /* 0x000fe20003f84270 */
[--C-:B------:R-:W-:Y:S01]  /*2550*/  FFMA.FTZ R50, R71, UR23, -R12.reuse ;  /* 0x0000001747327c23 */ /* 0x100fe2000801080c */
[----:B------:R-:W-:Y:S01]  /*2560*/  FSEL R37, R37, -INF , P3 ;  /* 0xff80000025257808 */ /* 0x000fe20001800000 */
[--C-:B------:R-:W-:Y:S01]  /*2570*/  FFMA.FTZ R125, R74, UR23, -R12.reuse ;  /* 0x000000174a7d7c23 */ /* 0x100fe2000801080c */
[----:B------:R-:W-:Y:S01]  /*2580*/  FMNMX.FTZ R14, R36, R15, !PT ;  /* 0x0000000f240e7209 */ /* 0x000fe20007810000 */
[----:B------:R-:W5:Y:S01]  /*2590*/  MUFU.EX2 R10, R35 ;  /* 0x00000023000a7308 */ /* 0x000f620000000800 */
[----:B------:R-:W-:Y:S01]  /*25a0*/  ISETP.GT.AND P3, PT, R6, 0x21, PT ;  /* 0x000000210600780c */ /* 0x000fe20003f64270 */
[--C-:B------:R-:W-:Y:S01]  /*25b0*/  FFMA.FTZ R54, R75, UR23, -R12.reuse ;  /* 0x000000174b367c23 */ /* 0x100fe2000801080c */
[----:B------:R-:W-:Y:S01]  /*25c0*/  FSEL R40, R40, -INF , P4 ;  /* 0xff80000028287808 */ /* 0x000fe20002000000 */
[--C-:B------:R-:W-:Y:S01]  /*25d0*/  FFMA.FTZ R127, R78, UR23, -R12.reuse ;  /* 0x000000174e7f7c23 */ /* 0x100fe2000801080c */
[----:B------:R-:W-:Y:S01]  /*25e0*/  FMNMX.FTZ R13, R37, R14, !PT ;  /* 0x0000000e250d7209 */ /* 0x000fe20007810000 */
[--C-:B------:R-:W-:Y:S01]  /*25f0*/  FFMA.FTZ R58, R79, UR23, -R12.reuse ;  /* 0x000000174f3a7c23 */ /* 0x100fe2000801080c */
[----:B------:R-:W-:Y:S01]  /*2600*/  ISETP.GT.AND P4, PT, R6, 0x28, PT ;  /* 0x000000280600780c */ /* 0x000fe20003f84270 */
[----:B------:R-:W0:Y:S01]  /*2610*/  MUFU.EX2 R147, R147 ;  /* 0x0000009300937308 */ /* 0x000e220000000800 */
[----:B------:R-:W-:Y:S01]  /*2620*/  FSEL R41, R41, -INF , P3 ;  /* 0xff80000029297808 */ /* 0x000fe20001800000 */
[--C-:B------:R-:W-:Y:S01]  /*2630*/  FFMA.FTZ R121, R82, UR23, -R12.reuse ;  /* 0x0000001752797c23 */ /* 0x100fe2000801080c */
[----:B------:R-:W-:Y:S01]  /*2640*/  FMNMX.FTZ R14, R40, R13, !PT ;  /* 0x0000000d280e7209 */ /* 0x000fe20007810000 */
[--C-:B------:R-:W-:Y:S01]  /*2650*/  FFMA.FTZ R62, R83, UR23, -R12.reuse ;  /* 0x00000017533e7c23 */ /* 0x100fe2000801080c */
[----:B------:R-:W-:Y:S01]  /*2660*/  ISETP.GT.AND P3, PT, R6, 0x29, PT ;  /* 0x000000290600780c */ /* 0x000fe20003f64270 */
[--C-:B------:R-:W-:Y:S01]  /*2670*/  FFMA.FTZ R123, R86, UR23, -R12.reuse ;  /* 0x00000017567b7c23 */ /* 0x100fe2000801080c */
[----:B------:R-:W-:Y:S01]  /*2680*/  FSEL R44, R44, -INF , P4 ;  /* 0xff8000002c2c7808 */ /* 0x000fe20002000000 */
[----:B------:R-:W-:Y:S01]  /*2690*/  MUFU.EX2 R141, R141 ;  /* 0x0000008d008d7308 */ /* 0x000fe20000000800 */
[----:B------:R-:W-:Y:S01]  /*26a0*/  FMNMX.FTZ R13, R41, R14, !PT ;  /* 0x0000000e290d7209 */ /* 0x000fe20007810000 */
[----:B------:R-:W-:Y:S01]  /*26b0*/  @UP0 ULDC UR14, c[0x0][0x450] ;  /* 0x00011400000e0ab9 */ /* 0x000fe20000000800 */
[----:B------:R-:W-:Y:S01]  /*26c0*/  ISETP.GT.AND P4, PT, R6, 0x30, PT ;  /* 0x000000300600780c */ /* 0x000fe20003f84270 */
[----:B------:R-:W-:Y:S01]  /*26d0*/  @UP0 USHF.R.U32.HI UR10, URZ, UR14, UR7 ;  /* 0x0000000e3f0a0299 */ /* 0x000fe20008011607 */
[----:B------:R-:W-:Y:S01]  /*26e0*/  FSEL R45, R45, -INF , P3 ;  /* 0xff8000002d2d7808 */ /* 0x000fe20001800000 */
[----:B------:R-:W-:Y:S01]  /*26f0*/  FFMA.FTZ R12, R87, UR23, -R12 ;  /* 0x00000017570c7c23 */ /* 0x000fe2000801080c */
[----:B------:R-:W-:Y:S01]  /*2700*/  FMNMX.FTZ R20, R44, R13, !PT ;  /* 0x0000000d2c147209 */ /* 0x000fe20007810000 */
[----:B------:R-:W0:Y:S01]  /*2710*/  MUFU.EX2 R14, R39 ;  /* 0x00000027000e7308 */ /* 0x000e220000000800 */
[----:B------:R-:W-:Y:S01]  /*2720*/  ISETP.GT.AND P3, PT, R6, 0x31, PT ;  /* 0x000000310600780c */ /* 0x000fe20003f64270 */
[----:B------:R-:W-:Y:S01]  /*2730*/  UIADD3 UR11, UR11, UR10, URZ ;  /* 0x0000000a0b0b7290 */ /* 0x000fe2000fffe03f */
[----:B------:R-:W-:-:S02]  /*2740*/  FSEL R48, R48, -INF , P4 ;  /* 0xff80000030307808 */ /* 0x000fc40002000000 */
[----:B------:R-:W-:Y:S02]  /*2750*/  CS2R R88, SRZ ;  /* 0x0000000000587805 */ /* 0x000fe4000001ff00 */
[----:B------:R-:W-:Y:S01]  /*2760*/  FMNMX.FTZ R11, R45, R20, !PT ;  /* 0x000000142d0b7209 */ /* 0x000fe20007810000 */
[----:B------:R-:W-:Y:S01]  /*2770*/  USHF.R.S32.HI UR6, URZ, 0x1f, UR11 ;  /* 0x0000001f3f067899 */ /* 0x000fe2000801140b */
[----:B------:R-:W-:Y:S01]  /*2780*/  ISETP.GT.AND P4, PT, R6, 0x38, PT ;  /* 0x000000380600780c */ /* 0x000fe20003f84270 */
[----:B------:R-:W-:Y:S01]  /*2790*/  MUFU.EX2 R143, R143 ;  /* 0x0000008f008f7308 */ /* 0x000fe20000000800 */
[----:B------:R-:W-:Y:S01]  /*27a0*/  FSEL R49, R49, -INF , P3 ;  /* 0xff80000031317808 */ /* 0x000fe20001800000 */
[----:B------:R-:W-:Y:S01]  /*27b0*/  ULEA.HI UR6, UR6, UR11, URZ, 0x7 ;  /* 0x0000000b06067291 */ /* 0x000fe2000f8f383f */
[----:B------:R-:W-:Y:S02]  /*27c0*/  FMNMX.FTZ R20, R48, R11, !PT ;  /* 0x0000000b30147209 */ /* 0x000fe40007810000 */
[----:B------:R-:W-:Y:S01]  /*27d0*/  ISETP.GT.AND P3, PT, R6, 0x39, PT ;  /* 0x000000390600780c */ /* 0x000fe20003f64270 */
[----:B------:R-:W-:Y:S01]  /*27e0*/  USHF.R.S32.HI UR6, URZ, 0x7, UR6 ;  /* 0x000000073f067899 */ /* 0x000fe20008011406 */
[----:B------:R-:W-:Y:S01]  /*27f0*/  FSEL R52, R52, -INF , P4 ;  /* 0xff80000034347808 */ /* 0x000fe20002000000 */
[----:B------:R-:W-:Y:S01]  /*2800*/  MUFU.EX2 R137, R137 ;  /* 0x0000008900897308 */ /* 0x000fe20000000800 */
[----:B------:R-:W-:Y:S01]  /*2810*/  FMNMX.FTZ R11, R49, R20, !PT ;  /* 0x00000014310b7209 */ /* 0x000fe20007810000 */
[----:B------:R-:W-:Y:S01]  /*2820*/  UISETP.LT.AND UP1, UPT, URZ, UR6, UPT ;  /* 0x000000063f00728c */ /* 0x000fe2000bf21270 */
[----:B------:R-:W-:-:S02]  /*2830*/  ISETP.GT.AND P4, PT, R6, 0x40, PT ;  /* 0x000000400600780c */ /* 0x000fc40003f84270 */
[----:B------:R-:W-:Y:S01]  /*2840*/  FSEL R53, R53, -INF , P3 ;  /* 0xff80000035357808 */ /* 0x000fe20001800000 */
[----:B------:R-:W-:Y:S01]  /*2850*/  USEL UR21, URZ, UR6, !UP1 ;  /* 0x000000063f157287 */ /* 0x000fe2000c800000 */
[----:B------:R-:W-:Y:S01]  /*2860*/  FMNMX.FTZ R26, R52, R11, !PT ;  /* 0x0000000b341a7209 */ /* 0x000fe20007810000 */
[----:B------:R-:W-:Y:S01]  /*2870*/  MUFU.EX2 R20, R43 ;  /* 0x0000002b00147308 */ /* 0x000fe20000000800 */
[----:B------:R-:W-:Y:S01]  /*2880*/  ISETP.GT.AND P3, PT, R6, 0x41, PT ;  /* 0x000000410600780c */ /* 0x000fe20003f64270 */
[----:B------:R-:W-:Y:S01]  /*2890*/  UISETP.GE.AND UP1, UPT, UR25, UR21, UPT ;  /* 0x000000151900728c */ /* 0x000fe2000bf26270 */
[----:B------:R-:W-:Y:S02]  /*28a0*/  FSEL R56, R56, -INF , P4 ;  /* 0xff80000038387808 */ /* 0x000fe40002000000 */
[----:B------:R-:W-:Y:S02]  /*28b0*/  FMNMX.FTZ R9, R53, R26, !PT ;  /* 0x0000001a35097209 */ /* 0x000fe40007810000 */
[----:B------:R-:W-:Y:S01]  /*28c0*/  ISETP.GT.AND P4, PT, R6, 0x48, PT ;  /* 0x000000480600780c */ /* 0x000fe20003f84270 */
[----:B------:R-:W-:Y:S01]  /*28d0*/  MUFU.EX2 R139, R139 ;  /* 0x0000008b008b7308 */ /* 0x000fe20000000800 */
[----:B------:R-:W-:-:S02]  /*28e0*/  FSEL R57, R57, -INF , P3 ;  /* 0xff80000039397808 */ /* 0x000fc40001800000 */
[----:B------:R-:W-:Y:S02]  /*28f0*/  FMNMX.FTZ R26, R56, R9, !PT ;  /* 0x00000009381a7209 */ /* 0x000fe40007810000 */
[----:B------:R-:W-:Y:S02]  /*2900*/  ISETP.GT.AND P3, PT, R6, 0x49, PT ;  /* 0x000000490600780c */ /* 0x000fe40003f64270 */
[----:B------:R-:W-:Y:S01]  /*2910*/  FSEL R60, R60, -INF , P4 ;  /* 0xff8000003c3c7808 */ /* 0x000fe20002000000 */
[----:B------:R-:W-:Y:S01]  /*2920*/  MUFU.EX2 R133, R133 ;  /* 0x0000008500857308 */ /* 0x000fe20000000800 */
[----:B------:R-:W-:Y:S02]  /*2930*/  FMNMX.FTZ R9, R57, R26, !PT ;  /* 0x0000001a39097209 */ /* 0x000fe40007810000 */
[----:B------:R-:W-:Y:S02]  /*2940*/  ISETP.GT.AND P4, PT, R6, 0x50, PT ;  /* 0x000000500600780c */ /* 0x000fe40003f84270 */
[----:B------:R-:W-:-:S02]  /*2950*/  FSEL R61, R61, -INF , P3 ;  /* 0xff8000003d3d7808 */ /* 0x000fc40001800000 */
[----:B------:R-:W-:Y:S01]  /*2960*/  FMNMX.FTZ R30, R60, R9, !PT ;  /* 0x000000093c1e7209 */ /* 0x000fe20007810000 */
[----:B------:R-:W-:Y:S01]  /*2970*/  MUFU.EX2 R26, R47 ;  /* 0x0000002f001a7308 */ /* 0x000fe20000000800 */
[----:B------:R-:W-:Y:S02]  /*2980*/  ISETP.GT.AND P3, PT, R6, 0x51, PT ;  /* 0x000000510600780c */ /* 0x000fe40003f64270 */
        /* <DEDUP_REMOVED lines=40> */
[----:B------:R-:W-:Y:S02]  /*2c10*/  FSEL R85, R85, -INF , P3 ;  /* 0xff80000055557808 */ /* 0x000fe40001800000 */
[----:B------:R-:W-:-:S03]  /*2c20*/  FMNMX.FTZ R6, R84, R3, !PT ;  /* 0x0000000354067209 */ /* 0x000fc60007810000 */
[----:B------:R-:W-:Y:S01]  /*2c30*/  MUFU.EX2 R38, R59 ;  /* 0x0000003b00267308 */ /* 0x000fe20000000800 */
[----:B------:R-:W-:-:S05]  /*2c40*/  FMNMX.FTZ R6, R85, R6, !PT ;  /* 0x0000000655067209 */ /* 0x000fca0007810000 */
[----:B------:R-:W1:Y:S02]  /*2c50*/  SHFL.BFLY PT, R3, R6, 0x2, 0x1f ;  /* 0x0c401f0006037f89 */ /* 0x000e6400000e0000 */
        /* <DEDUP_REMOVED lines=11> */
[----:B------:R-:W-:Y:S02]  /*2d10*/  FMUL.FTZ R21, R6, UR23 ;  /* 0x0000001706157c20 */ /* 0x000fe40008410000 */
[----:B------:R-:W-:Y:S03]  /*2d20*/  MUFU.EX2 R12, R12 ;  /* 0x0000000c000c7308 */ /* 0x000fe60000000800 */
[----:B------:R-:W-:Y:S02]  /*2d30*/  FSEL R21, R21, RZ, P3 ;  /* 0x000000ff15157208 */ /* 0x000fe40001800000 */
[----:B------:R-:W-:-:S03]  /*2d40*/  PLOP3.LUT P3, PT, PT, PT, UP1, 0x80, 0x0 ;  /* 0x000000000000781c */ /* 0x000fc60003f6f018 */
[--C-:B------:R-:W-:Y:S01]  /*2d50*/  FFMA.FTZ R148, R24, UR23, -R21.reuse ;  /* 0x0000001718947c23 */ /* 0x100fe20008010815 */
[----:B------:R-:W-:Y:S01]  /*2d60*/  FADD.FTZ R24, R149, R4 ;  /* 0x0000000495187221 */ /* 0x000fe20000010000 */
[--C-:B------:R-:W-:Y:S01]  /*2d70*/  FFMA.FTZ R3, R25, UR23, -R21.reuse ;  /* 0x0000001719037c23 */ /* 0x100fe20008010815 */
[--C-:B------:R-:W-:Y:S01]  /*2d80*/  FFMA.FTZ R150, R28, UR23, -R21.reuse ;  /* 0x000000171c967c23 */ /* 0x100fe20008010815 */
[--C-:B------:R-:W-:Y:S01]  /*2d90*/  FFMA.FTZ R5, R29, UR23, -R21.reuse ;  /* 0x000000171d057c23 */ /* 0x100fe20008010815 */
[----:B--2---:R-:W-:Y:S01]  /*2da0*/  FADD.FTZ R27, R151, R24 ;  /* 0x00000018971b7221 */ /* 0x004fe20000010000 */
[----:B------:R-:W-:Y:S01]  /*2db0*/  MUFU.EX2 R148, R148 ;  /* 0x0000009400947308 */ /* 0x000fe20000000800 */
[--C-:B------:R-:W-:Y:S01]  /*2dc0*/  FFMA.FTZ R144, R32, UR23, -R21.reuse ;  /* 0x0000001720907c23 */ /* 0x100fe20008010815 */
[----:B------:R-:W-:Y:S01]  /*2dd0*/  FFMA.FTZ R7, R33, UR23, -R21 ;  /* 0x0000001721077c23 */ /* 0x000fe20008010815 */
[----:B---3--:R-:W-:Y:S01]  /*2de0*/  FADD.FTZ R24, R8, R27 ;  /* 0x0000001b08187221 */ /* 0x008fe20000010000 */
[--C-:B------:R-:W-:Y:S01]  /*2df0*/  FFMA.FTZ R146, R36, UR23, -R21.reuse ;  /* 0x0000001724927c23 */ /* 0x100fe20008010815 */
[--C-:B------:R-:W-:Y:S01]  /*2e00*/  FFMA.FTZ R9, R37, UR23, -R21.reuse ;  /* 0x0000001725097c23 */ /* 0x100fe20008010815 */
[--C-:B------:R-:W-:Y:S01]  /*2e10*/  FFMA.FTZ R140, R40, UR23, -R21.reuse ;  /* 0x00000017288c7c23 */ /* 0x100fe20008010815 */
[----:B----4-:R-:W-:Y:S01]  /*2e20*/  FADD.FTZ R27, R145, R24 ;  /* 0x00000018911b7221 */ /* 0x010fe20000010000 */
[----:B------:R-:W1:Y:S01]  /*2e30*/  MUFU.EX2 R3, R3 ;  /* 0x0000000300037308 */ /* 0x000e620000000800 */
[--C-:B------:R-:W-:Y:S01]  /*2e40*/  FFMA.FTZ R11, R41, UR23, -R21.reuse ;  /* 0x00000017290b7c23 */ /* 0x100fe20008010815 */
[----:B------:R-:W-:Y:S01]  /*2e50*/  FFMA.FTZ R142, R44, UR23, -R21 ;  /* 0x000000172c8e7c23 */ /* 0x000fe20008010815 */
[----:B-----5:R-:W-:Y:S01]  /*2e60*/  FADD.FTZ R24, R10, R27 ;  /* 0x0000001b0a187221 */ /* 0x020fe20000010000 */
[--C-:B------:R-:W-:Y:S01]  /*2e70*/  FFMA.FTZ R13, R45, UR23, -R21.reuse ;  /* 0x000000172d0d7c23 */ /* 0x100fe20008010815 */
[--C-:B------:R-:W-:Y:S01]  /*2e80*/  FFMA.FTZ R136, R48, UR23, -R21.reuse ;  /* 0x0000001730887c23 */ /* 0x100fe20008010815 */
[--C-:B------:R-:W-:Y:S01]  /*2e90*/  FFMA.FTZ R15, R49, UR23, -R21.reuse ;  /* 0x00000017310f7c23 */ /* 0x100fe20008010815 */
[----:B0-----:R-:W-:Y:S01]  /*2ea0*/  FADD.FTZ R29, R147, R24 ;  /* 0x00000018931d7221 */ /* 0x001fe20000010000 */
[----:B------:R-:W0:Y:S01]  /*2eb0*/  MUFU.EX2 R150, R150 ;  /* 0x0000009600967308 */ /* 0x000e220000000800 */
[--C-:B------:R-:W-:Y:S01]  /*2ec0*/  FFMA.FTZ R138, R52, UR23, -R21.reuse ;  /* 0x00000017348a7c23 */ /* 0x100fe20008010815 */
[----:B------:R-:W-:Y:S01]  /*2ed0*/  FFMA.FTZ R25, R53, UR23, -R21 ;  /* 0x0000001735197c23 */ /* 0x000fe20008010815 */
[----:B------:R-:W-:Y:S01]  /*2ee0*/  FADD.FTZ R24, R14, R29 ;  /* 0x0000001d0e187221 */ /* 0x000fe20000010000 */
[--C-:B------:R-:W-:Y:S01]  /*2ef0*/  FFMA.FTZ R132, R56, UR23, -R21.reuse ;  /* 0x0000001738847c23 */ /* 0x100fe20008010815 */
[--C-:B------:R-:W-:Y:S01]  /*2f00*/  FFMA.FTZ R27, R57, UR23, -R21.reuse ;  /* 0x00000017391b7c23 */ /* 0x100fe20008010815 */
[----:B------:R-:W-:Y:S01]  /*2f10*/  FFMA.FTZ R134, R60, UR23, -R21 ;  /* 0x000000173c867c23 */ /* 0x000fe20008010815 */
[----:B------:R-:W-:Y:S01]  /*2f20*/  FADD.FTZ R29, R141, R24 ;  /* 0x000000188d1d7221 */ /* 0x000fe20000010000 */
[----:B------:R-:W2:Y:S01]  /*2f30*/  MUFU.EX2 R5, R5 ;  /* 0x0000000500057308 */ /* 0x000ea20000000800 */
[----:B-1----:R-:W-:Y:S01]  /*2f40*/  FADD.FTZ R31, R148, R3 ;  /* 0x00000003941f7221 */ /* 0x002fe20000010000 */
[----:B------:R-:W-:Y:S01]  /*2f50*/  FFMA.FTZ R128, R64, UR23, -R21 ;  /* 0x0000001740807c23 */ /* 0x000fe20008010815 */
[----:B------:R-:W-:Y:S01]  /*2f60*/  FADD.FTZ R28, R20, R29 ;  /* 0x0000001d141c7221 */ /* 0x000fe20000010000 */
[--C-:B------:R-:W-:Y:S01]  /*2f70*/  FFMA.FTZ R29, R61, UR23, -R21.reuse ;  /* 0x000000173d1d7c23 */ /* 0x100fe20008010815 */
[----:B------:R-:W-:Y:S01]  /*2f80*/  FFMA.FTZ R130, R68, UR23, -R21 ;  /* 0x0000001744827c23 */ /* 0x000fe20008010815 */
[----:B------:R-:W-:Y:S01]  /*2f90*/  F2FP.F16.F32.PACK_AB R149, R4, R149 ;  /* 0x000000950495723e */ /* 0x000fe200000000ff */
[----:B------:R-:W-:Y:S01]  /*2fa0*/  FADD.FTZ R33, R143, R28 ;  /* 0x0000001c8f217221 */ /* 0x000fe20000010000 */
[----:B------:R-:W1:Y:S01]  /*2fb0*/  MUFU.EX2 R144, R144 ;  /* 0x0000009000907308 */ /* 0x000e620000000800 */
[----:B0-----:R-:W-:Y:S01]  /*2fc0*/  FADD.FTZ R24, R150, R31 ;  /* 0x0000001f96187221 */ /* 0x001fe20000010000 */
[----:B------:R-:W-:Y:S01]  /*2fd0*/  FFMA.FTZ R69, R69, UR23, -R21 ;  /* 0x0000001745457c23 */ /* 0x000fe20008010815 */
[----:B------:R-:W-:Y:S01]  /*2fe0*/  FADD.FTZ R28, R26, R33 ;  /* 0x000000211a1c7221 */ /* 0x000fe20000010000 */
[--C-:B------:R-:W-:Y:S01]  /*2ff0*/  FFMA.FTZ R72, R72, UR23, -R21.reuse ;  /* 0x0000001748487c23 */ /* 0x100fe20008010815 */
[--C-:B------:R-:W-:Y:S01]  /*3000*/  FFMA.FTZ R73, R73, UR23, -R21.reuse ;  /* 0x0000001749497c23 */ /* 0x100fe20008010815 */
[--C-:B------:R-:W-:Y:S01]  /*3010*/  FFMA.FTZ R76, R76, UR23, -R21.reuse ;  /* 0x000000174c4c7c23 */ /* 0x100fe20008010815 */
[--C-:B------:R-:W-:Y:S01]  /*3020*/  FFMA.FTZ R77, R77, UR23, -R21.reuse ;  /* 0x000000174d4d7c23 */ /* 0x100fe20008010815 */
[----:B------:R-:W0:Y:S01]  /*3030*/  MUFU.EX2 R7, R7 ;  /* 0x0000000700077308 */ /* 0x000e220000000800 */
[----:B--2---:R-:W-:Y:S01]  /*3040*/  FADD.FTZ R31, R5, R24 ;  /* 0x00000018051f7221 */ /* 0x004fe20000010000 */
[--C-:B------:R-:W-:Y:S01]  /*3050*/  FFMA.FTZ R80, R80, UR23, -R21.reuse ;  /* 0x0000001750507c23 */ /* 0x100fe20008010815 */
[--C-:B------:R-:W-:Y:S01]  /*3060*/  FFMA.FTZ R81, R81, UR23, -R21.reuse ;  /* 0x0000001751517c23 */ /* 0x100fe20008010815 */
[----:B------:R-:W-:Y:S01]  /*3070*/  FFMA.FTZ R84, R84, UR23, -R21 ;  /* 0x0000001754547c23 */ /* 0x000fe20008010815 */
[----:B------:R-:W-:-:S02]  /*3080*/  F2FP.F16.F32.PACK_AB R148, R3, R148 ;  /* 0x000000940394723e */ /* 0x000fc400000000ff */
[----:B------:R-:W-:Y:S01]  /*3090*/  F2FP.F16.F32.PACK_AB R151, R8, R151 ;  /* 0x000000970897723e */ /* 0x000fe200000000ff */
[----:B------:R-:W2:Y:S01]  /*30a0*/  MUFU.EX2 R146, R146 ;  /* 0x0000009200927308 */ /* 0x000ea20000000800 */
[----:B-1----:R-:W-:Y:S01]  /*30b0*/  FADD.FTZ R24, R144, R31 ;  /* 0x0000001f90187221 */ /* 0x002fe20000010000 */
[----:B------:R-:W-:Y:S01]  /*30c0*/  FADD.FTZ R31, R137, R28 ;  /* 0x0000001c891f7221 */ /* 0x000fe20000010000 */
[----:B------:R-:W-:Y:S02]  /*30d0*/  F2FP.F16.F32.PACK_AB R145, R10, R145 ;  /* 0x000000910a91723e */ /* 0x000fe400000000ff */
[----:B------:R-:W-:Y:S01]  /*30e0*/  F2FP.F16.F32.PACK_AB R147, R14, R147 ;  /* 0x000000930e93723e */ /* 0x000fe200000000ff */
[----:B------:R-:W-:Y:S01]  /*30f0*/  FADD.FTZ R28, R30, R31 ;  /* 0x0000001f1e1c7221 */ /* 0x000fe20000010000 */
[--C-:B------:R-:W-:Y:S01]  /*3100*/  FFMA.FTZ R31, R65, UR23, -R21.reuse ;  /* 0x00000017411f7c23 */ /* 0x100fe20008010815 */
[----:B------:R-:W1:Y:S01]  /*3110*/  MUFU.EX2 R9, R9 ;  /* 0x0000000900097308 */ /* 0x000e620000000800 */
[----:B0-----:R-:W-:Y:S01]  /*3120*/  FADD.FTZ R33, R7, R24 ;  /* 0x0000001807217221 */ /* 0x001fe20000010000 */
[----:B------:R-:W-:Y:S01]  /*3130*/  FADD.FTZ R35, R139, R28 ;  /* 0x0000001c8b237221 */ /* 0x000fe20000010000 */
[----:B------:R-:W-:Y:S01]  /*3140*/  FFMA.FTZ R21, R85, UR23, -R21 ;  /* 0x0000001755157c23 */ /* 0x000fe20008010815 */
[----:B------:R-:W-:-:S02]  /*3150*/  F2FP.F16.F32.PACK_AB R141, R20, R141 ;  /* 0x0000008d148d723e */ /* 0x000fc400000000ff */
[----:B------:R-:W-:Y:S02]  /*3160*/  F2FP.F16.F32.PACK_AB R143, R26, R143 ;  /* 0x0000008f1a8f723e */ /* 0x000fe400000000ff */
[----:B------:R-:W0:Y:S01]  /*3170*/  MUFU.EX2 R140, R140 ;  /* 0x0000008c008c7308 */ /* 0x000e220000000800 */
[----:B--2---:R-:W-:Y:S01]  /*3180*/  FADD.FTZ R24, R146, R33 ;  /* 0x0000002192187221 */ /* 0x004fe20000010000 */
[----:B------:R-:W-:Y:S02]  /*3190*/  F2FP.F16.F32.PACK_AB R137, R30, R137 ;  /* 0x000000891e89723e */ /* 0x000fe400000000ff */
[C---:B------:R-:W-:Y:S02]  /*31a0*/  F2FP.F16.F32.PACK_AB R139, R34.reuse, R139 ;  /* 0x0000008b228b723e */ /* 0x040fe400000000ff */
[----:B------:R-:W-:Y:S02]  /*31b0*/  F2FP.F16.F32.PACK_AB R150, R5, R150 ;  /* 0x000000960596723e */ /* 0x000fe400000000ff */
[----:B------:R-:W2:Y:S01]  /*31c0*/  MUFU.EX2 R11, R11 ;  /* 0x0000000b000b7308 */ /* 0x000ea20000000800 */
[----:B-1----:R-:W-:Y:S01]  /*31d0*/  FADD.FTZ R33, R9, R24 ;  /* 0x0000001809217221 */ /* 0x002fe20000010000 */
[----:B------:R-:W-:Y:S01]  /*31e0*/  FADD.FTZ R24, R34, R35 ;  /* 0x0000002322187221 */ /* 0x000fe20000010000 */
[----:B------:R-:W-:-:S02]  /*31f0*/  F2FP.F16.F32.PACK_AB R144, R7, R144 ;  /* 0x000000900790723e */ /* 0x000fc400000000ff */
[----:B------:R-:W-:Y:S01]  /*3200*/  F2FP.F16.F32.PACK_AB R146, R9, R146 ;  /* 0x000000920992723e */ /* 0x000fe200000000ff */
[----:B------:R-:W-:Y:S01]  /*3210*/  FADD.FTZ R35, R133, R24 ;  /* 0x0000001885237221 */ /* 0x000fe20000010000 */
[----:B------:R-:W-:Y:S01]  /*3220*/  F2FP.F16.F32.PACK_AB R133, R38, R133 ;  /* 0x000000852685723e */ /* 0x000fe200000000ff */
[----:B------:R-:W1:Y:S01]  /*3230*/  MUFU.EX2 R142, R142 ;  /* 0x0000008e008e7308 */ /* 0x000e620000000800 */
[----:B0-----:R-:W-:Y:S01]  /*3240*/  FADD.FTZ R2, R140, R33 ;  /* 0x000000218c027221 */ /* 0x001fe20000010000 */
[----:B------:R-:W-:-:S04]  /*3250*/  FADD.FTZ R24, R38, R35 ;  /* 0x0000002326187221 */ /* 0x000fc80000010000 */
[----:B------:R-:W-:Y:S01]  /*3260*/  FADD.FTZ R35, R135, R24 ;  /* 0x0000001887237221 */ /* 0x000fe20000010000 */
[C---:B------:R-:W-:Y:S01]  /*3270*/  F2FP.F16.F32.PACK_AB R135, R42.reuse, R135 ;  /* 0x000000872a87723e */ /* 0x040fe200000000ff */
[----:B------:R-:W0:Y:S01]  /*3280*/  MUFU.EX2 R13, R13 ;  /* 0x0000000d000d7308 */ /* 0x000e220000000800 */
[C---:B--2---:R-:W-:Y:S01]  /*3290*/  FADD.FTZ R33, R11.reuse, R2 ;  /* 0x000000020b217221 */ /* 0x044fe20000010000 */
[----:B------:R-:W-:Y:S01]  /*32a0*/  FADD.FTZ R24, R42, R35 ;  /* 0x000000232a187221 */ /* 0x000fe20000010000 */
[----:B------:R-:W-:-:S03]  /*32b0*/  F2FP.F16.F32.PACK_AB R140, R11, R140 ;  /* 0x0000008c0b8c723e */ /* 0x000fc600000000ff */
[----:B------:R-:W-:Y:S01]  /*32c0*/  FADD.FTZ R35, R129, R24 ;  /* 0x0000001881237221 */ /* 0x000fe20000010000 */
[----:B------:R-:W-:Y:S01]  /*32d0*/  F2FP.F16.F32.PACK_AB R129, R46, R129 ;  /* 0x000000812e81723e */ /* 0x000fe200000000ff */
[----:B------:R-:W2:Y:S01]  /*32e0*/  MUFU.EX2 R136, R136 ;  /* 0x0000008800887308 */ /* 0x000ea20000000800 */
[----:B-1----:R-:W-:Y:S01]  /*32f0*/  FADD.FTZ R2, R142, R33 ;  /* 0x000000218e027221 */ /* 0x002fe20000010000 */
[----:B------:R-:W-:-:S04]  /*3300*/  FADD.FTZ R24, R46, R35 ;  /* 0x000000232e187221 */ /* 0x000fc80000010000 */
[----:B------:R-:W-:Y:S01]  /*3310*/  FADD.FTZ R35, R131, R24 ;  /* 0x0000001883237221 */ /* 0x000fe20000010000 */
[C---:B------:R-:W-:Y:S01]  /*3320*/  F2FP.F16.F32.PACK_AB R131, R50.reuse, R131 ;  /* 0x000000833283723e */ /* 0x040fe200000000ff */
[----:B------:R-:W1:Y:S01]  /*3330*/  MUFU.EX2 R15, R15 ;  /* 0x0000000f000f7308 */ /* 0x000e620000000800 */
[C---:B0-----:R-:W-:Y:S01]  /*3340*/  FADD.FTZ R33, R13.reuse, R2 ;  /* 0x000000020d217221 */ /* 0x041fe20000010000 */
[----:B------:R-:W-:Y:S01]  /*3350*/  FADD.FTZ R4, R50, R35 ;  /* 0x0000002332047221 */ /* 0x000fe20000010000 */
[----:B------:R-:W-:-:S03]  /*3360*/  F2FP.F16.F32.PACK_AB R142, R13, R142 ;  /* 0x0000008e0d8e723e */ /* 0x000fc600000000ff */
[----:B------:R-:W-:Y:S01]  /*3370*/  FADD.FTZ R35, R125, R4 ;  /* 0x000000047d237221 */ /* 0x000fe20000010000 */
[----:B------:R-:W-:Y:S01]  /*3380*/  F2FP.F16.F32.PACK_AB R125, R54, R125 ;  /* 0x0000007d367d723e */ /* 0x000fe200000000ff */
[----:B------:R-:W0:Y:S01]  /*3390*/  MUFU.EX2 R138, R138 ;  /* 0x0000008a008a7308 */ /* 0x000e220000000800 */
[----:B--2---:R-:W-:Y:S01]  /*33a0*/  FADD.FTZ R2, R136, R33 ;  /* 0x0000002188027221 */ /* 0x004fe20000010000 */
[----:B------:R-:W-:-:S04]  /*33b0*/  FADD.FTZ R4, R54, R35 ;  /* 0x0000002336047221 */ /* 0x000fc80000010000 */
[----:B------:R-:W-:Y:S01]  /*33c0*/  FADD.FTZ R35, R127, R4 ;  /* 0x000000047f237221 */ /* 0x000fe20000010000 */
[C---:B------:R-:W-:Y:S01]  /*33d0*/  F2FP.F16.F32.PACK_AB R127, R58.reuse, R127 ;  /* 0x0000007f3a7f723e */ /* 0x040fe200000000ff */
        /* <DEDUP_REMOVED lines=8> */
[----:B------:R-:W-:-:S04]  /*3460*/  FADD.FTZ R4, R62, R35 ;  /* 0x000000233e047221 */ /* 0x000fc80000010000 */
[----:B------:R-:W-:Y:S01]  /*3470*/  FADD.FTZ R35, R123, R4 ;  /* 0x000000047b237221 */ /* 0x000fe20000010000 */
[----:B------:R-:W-:Y:S01]  /*3480*/  F2FP.F16.F32.PACK_AB R123, R12, R123 ;  /* 0x0000007b0c7b723e */ /* 0x000fe200000000ff */
        /* <DEDUP_REMOVED lines=22> */
[----:B------:R-:W-:Y:S01]  /*35f0*/  FADD.FTZ R2, R12, R35 ;  /* 0x000000230c027221 */ /* 0x000fe20000010000 */
[----:B------:R-:W-:-:S05]  /*3600*/  F2FP.F16.F32.PACK_AB R130, R69, R130 ;  /* 0x000000824582723e */ /* 0x000fca00000000ff */
        /* <DEDUP_REMOVED lines=14> */
[----:B------:R-:W-:-:S03]  /*36f0*/  F2FP.F16.F32.PACK_AB R120, R81, R80 ;  /* 0x000000505178723e */ /* 0x000fc600000000ff */
[----:B--2---:R-:W-:-:S04]  /*3700*/  FADD.FTZ R4, R84, R3 ;  /* 0x0000000354047221 */ /* 0x004fc80000010000 */
[C---:B-1----:R-:W-:Y:S01]  /*3710*/  FADD.FTZ R3, R21.reuse, R4 ;  /* 0x0000000415037221 */ /* 0x042fe20000010000 */
[----:B------:R-:W-:Y:S01]  /*3720*/  F2FP.F16.F32.PACK_AB R122, R21, R84 ;  /* 0x00000054157a723e */ /* 0x000fe200000000ff */
[----:B------:R-:W-:Y:S06]  /*3730*/  @!P3 BRA `(.L_x_1816) ;  /* 0x00000024008cb947 */ /* 0x000fec0003800000 */
[----:B------:R-:W-:Y:S01]  /*3740*/  IMAD.MOV.U32 R5, RZ, RZ, R0 ;  /* 0x000000ffff057224 */ /* 0x000fe200078e0000 */
[----:B------:R-:W-:Y:S01]  /*3750*/  UMOV UR26, UR37 ;  /* 0x00000025001a7c82 */ /* 0x000fe20008000000 */
[----:B------:R-:W-:Y:S01]  /*3760*/  IMAD.MOV.U32 R4, RZ, RZ, R6 ;  /* 0x000000ffff047224 */ /* 0x000fe200078e0006 */
[----:B------:R-:W-:Y:S01]  /*3770*/  UMOV UR22, UR39 ;  /* 0x0000002700167c82 */ /* 0x000fe20008000000 */
[----:B------:R-:W-:Y:S01]  /*3780*/  IMAD.MOV.U32 R119, RZ, RZ, RZ ;  /* 0x000000ffff777224 */ /* 0x000fe200078e00ff */
[----:B------:R-:W-:Y:S01]  /*3790*/  ULDC UR24, c[0x0][0x288] ;  /* 0x0000a20000187ab9 */ /* 0x000fe20000000800 */
[----:B------:R-:W-:-:S05]  /*37a0*/  ULDC UR23, c[0x0][0x988] ;  /* 0x0002620000177ab9 */ /* 0x000fca0000000800 */
.L_x_1825:
        /* <DEDUP_REMOVED lines=9> */
.L_x_1818:
[----:B------:R-:W-:Y:S01]  /*3840*/  ULEA UR6, UR39, UR45, 0x3 ;  /* 0x0000002d27067291 */ /* 0x000fe2000f8e183f */
[----:B------:R-:W-:-:S05]  /*3850*/  IMAD.U32 R0, RZ, RZ, UR37 ;  /* 0x00000025ff007e24 */ /* 0x000fca000f8e00ff */
[----:B------:R-:W-:-:S04]  /*3860*/  SHF.L.U32 R0, R0, 0x1f, RZ ;  /* 0x0000001f00007819 */ /* 0x000fc800000006ff */
[----:B------:R0:W1:Y:S01]  /*3870*/  SYNCS.PHASECHK.TRANS64.TRYWAIT P3, [UR6+0x16830], R0 ;  /* 0x01683000ff0075a7 */ /* 0x0000620008060146 */
[----:B------:R-:W-:Y:S05]  /*3880*/  @!P0 BRA `(.L_x_1819) ;  /* 0x0000000000048947 */ /* 0x000fea0003800000 */
[----:B------:R-:W-:Y:S01]  /*3890*/  BPT.TRAP 0x1 ;  /* 0x000000040000795c */ /* 0x000fe20000300000 */
.L_x_1819:
[----:B-1----:R-:W-:Y:S05]  /*38a0*/  @P3 BRA `(.L_x_1817) ;  /* 0x0000000000083947 */ /* 0x002fea0003800000 */
[----:B------:R-:W1:Y:S02]  /*38b0*/  SYNCS.PHASECHK.TRANS64.TRYWAIT P3, [UR6+0x16830], R0 ;  /* 0x01683000ff0075a7 */ /* 0x000e640008060146 */
[----:B-1----:R-:W-:Y:S05]  /*38c0*/  @!P3 BRA `(.L_x_1820) ;  /* 0x0000009800f4b947 */ /* 0x002fea0003800000 */
.L_x_1817:
        /* <DEDUP_REMOVED lines=25> */
.L_x_1822:
[----:B------:R-:W-:Y:S01]  /*3a60*/  ULEA UR6, UR22, UR45, 0x3 ;  /* 0x0000002d16067291 */ /* 0x000fe2000f8e183f */
[----:B------:R-:W-:-:S05]  /*3a70*/  IMAD.U32 R0, RZ, RZ, UR26 ;  /* 0x0000001aff007e24 */ /* 0x000fca000f8e00ff */
[----:B------:R-:W-:-:S04]  /*3a80*/  SHF.L.U32 R0, R0, 0x1f, RZ ;  /* 0x0000001f00007819 */ /* 0x000fc800000006ff */
[----:B------:R0:W1:Y:S01]  /*3a90*/  SYNCS.PHASECHK.TRANS64.TRYWAIT P3, [UR6+0x16850], R0 ;  /* 0x01685000ff0075a7 */ /* 0x0000620008060146 */
[----:B------:R-:W-:Y:S05]  /*3aa0*/  @!P0 BRA `(.L_x_1823) ;  /* 0x0000000000048947 */ /* 0x000fea0003800000 */
[----:B------:R-:W-:Y:S01]  /*3ab0*/  BPT.TRAP 0x1 ;  /* 0x000000040000795c */ /* 0x000fe20000300000 */
.L_x_1823:
[----:B-1----:R-:W-:Y:S05]  /*3ac0*/  @P3 BRA `(.L_x_1821) ;  /* 0x0000000000083947 */ /* 0x002fea0003800000 */
[----:B------:R-:W1:Y:S02]  /*3ad0*/  SYNCS.PHASECHK.TRANS64.TRYWAIT P3, [UR6+0x16850], R0 ;  /* 0x01685000ff0075a7 */ /* 0x000e640008060146 */
[----:B-1----:R-:W-:Y:S05]  /*3ae0*/  @!P3 BRA `(.L_x_1824) ;  /* 0x000000980084b947 */ /* 0x002fea0003800000 */
.L_x_1821:
[----:B------:R-:W-:Y:S01]  /*3af0*/  UIADD3 UR6, UR45, 0x400, URZ ;  /* 0x000004002d067890 */ /* 0x000fe2000fffe03f */
[----:B------:R-:W-:Y:S01]  /*3b00*/  WARPGROUP.ARRIVE ;  /* 0x00000000000079c5 */ /* 0x000fe20000000000 */
[----:B------:R-:W-:Y:S01]  /*3b10*/  UMOV UR7, 0x40000040 ;  /* 0x4000004000077882 */ /* 0x000fe20000000000 */
[----:B-1----:R-:W-:Y:S01]  /*3b20*/  VIADD R7, R17, UR41 ;  /* 0x0000002911077c36 */ /* 0x002fe20008000000 */
[----:B------:R-:W-:Y:S01]  /*3b30*/  USHF.R.U32.HI UR6, URZ, 0x4, UR6 ;  /* 0x000000043f067899 */ /* 0x000fe20008011606 */
[----:B------:R-:W1:Y:S01]  /*3b40*/  LDC R11, c[0x0][0x2f0] ;  /* 0x0000bc00ff0b7b82 */ /* 0x000e620000000800 */
[----:B------:R-:W-:Y:S02]  /*3b50*/  UISETP.GT.AND UP1, UPT, UR25, UR21, UPT ;  /* 0x000000151900728c */ /* 0x000fe4000bf24270 */
[----:B------:R-:W-:Y:S01]  /*3b60*/  ULOP3.LUT UR6, UR6, 0x3fff, URZ, 0xc0, !UPT ;  /* 0x00003fff06067892 */ /* 0x000fe2000f8ec03f */
[----:B------:R-:W-:-:S03]  /*3b70*/  UMOV UR26, UR37 ;  /* 0x00000025001a7c82 */ /* 0x000fc60008000000 */
[----:B------:R-:W-:-:S07]  /*3b80*/  ULEA UR10, UR22, UR6, 0xa ;  /* 0x00000006160a7291 */ /* 0x000fce000f8e503f */
[----:B------:R-:W-:Y:S02]  /*3b90*/  UMOV UR6, UR10 ;  /* 0x0000000a00067c82 */ /* 0x000fe40008000000 */
[----:B------:R-:W-:Y:S01]  /*3ba0*/  HGMMA.64x64x16.F32 R88, R148, gdesc[UR4].tnspB, R88, gsb0 ;  /* 0x40e0000494587df0 */ /* 0x000fe20008000858 */
[----:B------:R-:W-:Y:S01]  /*3bb0*/  @UP0 ULDC UR6, c[0x0][0x44c] ;  /* 0x0001130000060ab9 */ /* 0x000fe20000000800 */
[----:B------:R-:W-:Y:S01]  /*3bc0*/  UMOV UR7, 0x40000040 ;  /* 0x4000004000077882 */ /* 0x000fe20000000000 */
[----:B0-----:R-:W-:Y:S01]  /*3bd0*/  @P2 IMAD.HI.U32 R0, R7, UR6, RZ ;  /* 0x0000000607002c27 */ /* 0x001fe2000f8e00ff */
[----:B------:R-:W-:-:S04]  /*3be0*/  @UP0 ULDC UR6, c[0x0][0x450] ;  /* 0x0001140000060ab9 */ /* 0x000fc80000000800 */
[----:B------:R-:W-:Y:S01]  /*3bf0*/  @P2 SHF.R.U32.HI R7, RZ, UR6, R0 ;  /* 0x00000006ff072c19 */ /* 0x000fe20008011600 */
[----:B------:R-:W-:Y:S02]  /*3c00*/  UMOV UR6, 0xffffff80 ;  /* 0xffffff8000067882 */ /* 0x000fe40000000000 */
[----:B------:R-:W-:Y:S02]  /*3c10*/  UIMAD UR6, UR25, UR6, 0x1 ;  /* 0x00000001190674a4 */ /* 0x000fe4000f8e0206 */
[----:B------:R-:W0:Y:S01]  /*3c20*/  SHFL.IDX PT, R9, R7, 0x1, 0x1c1f ;  /* 0x003c1f0007097f89 */ /* 0x000e2200000e0000 */
[----:B------:R-:W-:-:S03]  /*3c30*/  UIADD3 UR25, UR25, -0x1, URZ ;  /* 0xffffffff19197890 */ /* 0x000fc6000fffe03f */
[----:B------:R-:W-:Y:S01]  /*3c40*/  IMAD.U32 R13, RZ, RZ, UR6 ;  /* 0x00000006ff0d7e24 */ /* 0x000fe2000f8e00ff */
[----:B------:R-:W-:Y:S01]  /*3c50*/  UIADD3 UR6, UR10, 0x80, URZ ;  /* 0x000000800a067890 */ /* 0x000fe2000fffe03f */
[----:B------:R-:W2:Y:S02]  /*3c60*/  SHFL.IDX PT, R7, R7, RZ, 0x1c1f ;  /* 0x001c1fff07077589 */ /* 0x000ea400000e0000 */
[----:B------:R-:W-:-:S04]  /*3c70*/  IMAD R6, R16, -0x2, R13 ;  /* 0xfffffffe10067824 */ /* 0x000fc800078e020d */
[----:B-1----:R-:W-:-:S05]  /*3c80*/  IMAD R6, R11, UR48, R6 ;  /* 0x000000300b067c24 */ /* 0x002fca000f8e0206 */
[----:B0-----:R-:W-:-:S04]  /*3c90*/  IADD3 R0, R9, -UR24, R6 ;  /* 0x8000001809007c10 */ /* 0x001fc8000fffe006 */
[C---:B------:R-:W-:Y:S02]  /*3ca0*/  ISETP.GT.AND P3, PT, R0.reuse, RZ, PT ;  /* 0x000000ff0000720c */ /* 0x040fe40003f64270 */
[----:B------:R-:W-:Y:S02]  /*3cb0*/  ISETP.GT.AND P4, PT, R0, 0x1, PT ;  /* 0x000000010000780c */ /* 0x000fe40003f84270 */
[----:B------:R-:W-:Y:S02]  /*3cc0*/  FSEL R26, R26, -INF , P3 ;  /* 0xff8000001a1a7808 */ /* 0x000fe40001800000 */
[----:B------:R-:W-:Y:S02]  /*3cd0*/  ISETP.GT.AND P3, PT, R0, 0x8, PT ;  /* 0x000000080000780c */ /* 0x000fe40003f64270 */
[----:B------:R-:W-:Y:S02]  /*3ce0*/  FSEL R27, R27, -INF , P4 ;  /* 0xff8000001b1b7808 */ /* 0x000fe40002000000 */
[----:B------:R-:W-:-:S02]  /*3cf0*/  FMNMX.FTZ R8, R26, R5, !PT ;  /* 0x000000051a087209 */ /* 0x000fc40007810000 */
[----:B------:R-:W-:Y:S02]  /*3d00*/  ISETP.GT.AND P4, PT, R0, 0x9, PT ;  /* 0x000000090000780c */ /* 0x000fe40003f84270 */
[----:B------:R-:W-:Y:S02]  /*3d10*/  FSEL R30, R30, -INF , P3 ;  /* 0xff8000001e1e7808 */ /* 0x000fe40001800000 */
[----:B------:R-:W-:Y:S02]  /*3d20*/  FMNMX.FTZ R9, R27, R8, !PT ;  /* 0x000000081b097209 */ /* 0x000fe40007810000 */
        /* <DEDUP_REMOVED lines=9> */
[----:B------:R-:W-:Y:S01]  /*3dc0*/  ISETP.GT.AND P4, PT, R0, 0x19, PT ;  /* 0x000000190000780c */ /* 0x000fe20003f84270 */
[----:B------:R-:W-:Y:S02]  /*3dd0*/  WARPGROUP.DEPBAR.LE gsb0, 0x0 ;  /* 0x00008000000079c5 */ /* 0x000fe40000010000 */
[----:B------:R-:W-:Y:S01]  /*3de0*/  WARPGROUP.ARRIVE ;  /* 0x00000000000079c5 */ /* 0x000fe20000000000 */
[----:B------:R-:W-:Y:S02]  /*3df0*/  FSEL R38, R38, -INF , P3 ;  /* 0xff80000026267808 */ /* 0x000fe40001800000 */
[----:B------:R-:W-:Y:S02]  /*3e00*/  FMNMX.FTZ R9, R35, R8, !PT ;  /* 0x0000000823097209 */ /* 0x000fe40007810000 */
[----:B------:R-:W-:Y:S01]  /*3e10*/  ISETP.GT.AND P3, PT, R0, 0x20, PT ;  /* 0x000000200000780c */ /* 0x000fe20003f64270 */
[----:B------:R-:W-:Y:S01]  /*3e20*/  HGMMA.64x64x16.F32 R88, R144, gdesc[UR4].tnspB, R88, gsb0 ;  /* 0x40e0000490587df0 */ /* 0x000fe20008000858 */
[----:B------:R-:W-:Y:S01]  /*3e30*/  UIADD3 UR6, UR10, 0x100, URZ ;  /* 0x000001000a067890 */ /* 0x000fe2000fffe03f */
[----:B------:R-:W-:Y:S01]  /*3e40*/  FSEL R39, R39, -INF , P4 ;  /* 0xff80000027277808 */ /* 0x000fe20002000000 */
[----:B------:R-:W-:Y:S01]  /*3e50*/  UMOV UR7, 0x40000040 ;  /* 0x4000004000077882 */ /* 0x000fe20000000000 */
        /* <DEDUP_REMOVED lines=36> */
[----:B------:R-:W-:Y:S01]  /*40a0*/  FMNMX.FTZ R8, R62, R9, !PT ;  /* 0x000000093e087209 */ /* 0x000fe20007810000 */
[----:B------:R-:W-:-:S02]  /*40b0*/  WARPGROUP.DEPBAR.LE gsb0, 0x0 ;  /* 0x00008000000079c5 */ /* 0x000fc40000010000 */
[----:B------:R-:W-:Y:S01]  /*40c0*/  WARPGROUP.ARRIVE ;  /* 0x00000000000079c5 */ /* 0x000fe20000000000 */
[----:B------:R-:W-:Y:S02]  /*40d0*/  ISETP.GT.AND P4, PT, R0, 0x51, PT ;  /* 0x000000510000780c */ /* 0x000fe40003f84270 */
[----:B------:R-:W-:Y:S02]  /*40e0*/  FSEL R66, R66, -INF , P3 ;  /* 0xff80000042427808 */ /* 0x000fe40001800000 */
[----:B------:R-:W-:Y:S01]  /*40f0*/  FMNMX.FTZ R9, R63, R8, !PT ;  /* 0x000000083f097209 */ /* 0x000fe20007810000 */
[----:B------:R-:W-:Y:S01]  /*4100*/  HGMMA.64x64x16.F32 R88, R140, gdesc[UR4].tnspB, R88, gsb0 ;  /* 0x40e000048c587df0 */ /* 0x000fe20008000858 */
[----:B------:R-:W-:Y:S01]  /*4110*/  UIADD3 UR6, UR10, 0x180, URZ ;  /* 0x000001800a067890 */ /* 0x000fe2000fffe03f */
[----:B------:R-:W-:Y:S01]  /*4120*/  ISETP.GT.AND P3, PT, R0, 0x58, PT ;  /* 0x000000580000780c */ /* 0x000fe20003f64270 */
[----:B------:R-:W-:Y:S01]  /*4130*/  UMOV UR7, 0x40000040 ;  /* 0x4000004000077882 */ /* 0x000fe20000000000 */
[----:B------:R-:W-:-:S02]  /*4140*/  FSEL R67, R67, -INF , P4 ;  /* 0xff80000043437808 */ /* 0x000fc40002000000 */
[----:B------:R-:W-:Y:S02]  /*4150*/  FMNMX.FTZ R8, R66, R9, !PT ;  /* 0x0000000942087209 */ /* 0x000fe40007810000 */
[----:B------:R-:W-:Y:S02]  /*4160*/  ISETP.GT.AND P4, PT, R0, 0x59, PT ;  /* 0x000000590000780c */ /* 0x000fe40003f84270 */
[----:B------:R-:W-:Y:S02]  /*4170*/  FSEL R70, R70, -INF , P3 ;  /* 0xff80000046467808 */ /* 0x000fe40001800000 */
[----:B------:R-:W-:Y:S02]  /*4180*/  FMNMX.FTZ R9, R67, R8, !PT ;  /* 0x0000000843097209 */ /* 0x000fe40007810000 */
[----:B------:R-:W-:Y:S02]  /*4190*/  ISETP.GT.AND P3, PT, R0, 0x60, PT ;  /* 0x000000600000780c */ /* 0x000fe40003f64270 */
        /* <DEDUP_REMOVED lines=23> */
[----:B------:R-:W-:Y:S02]  /*4310*/  FSEL R87, R87, -INF , P4 ;  /* 0xff80000057577808 */ /* 0x000fe40002000000 */
[----:B------:R-:W-:-:S02]  /*4320*/  FMNMX.FTZ R0, R86, R9, !PT ;  /* 0x0000000956007209 */ /* 0x000fc40007810000 */
[----:B--2---:R-:W-:Y:S02]  /*4330*/  IADD3 R6, R7, -UR24, R6 ;  /* 0x8000001807067c10 */ /* 0x004fe4000fffe006 */
[----:B------:R-:W-:Y:S02]  /*4340*/  FMNMX.FTZ R8, R87, R0, !PT ;  /* 0x0000000057087209 */ /* 0x000fe40007810000 */
[C---:B------:R-:W-:Y:S02]  /*4350*/  ISETP.GT.AND P4, PT, R6.reuse, RZ, PT ;  /* 0x000000ff0600720c */ /* 0x040fe40003f84270 */
[----:B------:R-:W-:Y:S01]  /*4360*/  ISETP.GT.AND P5, PT, R6, 0x1, PT ;  /* 0x000000010600780c */ /* 0x000fe20003fa4270 */
[----:B------:R-:W0:Y:S01]  /*4370*/  SHFL.BFLY PT, R9, R8, 0x2, 0x1f ;  /* 0x0c401f0008097f89 */ /* 0x000e2200000e0000 */
[----:B------:R-:W-:Y:S02]  /*4380*/  FSEL R7, R24, -INF , P4 ;  /* 0xff80000018077808 */ /* 0x000fe40002000000 */
[----:B------:R-:W-:Y:S01]  /*4390*/  ISETP.GT.AND P4, PT, R6, 0x8, PT ;  /* 0x000000080600780c */ /* 0x000fe20003f84270 */
[----:B------:R-:W-:-:S02]  /*43a0*/  WARPGROUP.DEPBAR.LE gsb0, 0x0 ;  /* 0x00008000000079c5 */ /* 0x000fc40000010000 */
        /* <DEDUP_REMOVED lines=8> */
[----:B------:R-:W-:-:S02]  /*4430*/  ISETP.GT.AND P4, PT, R6, 0x10, PT ;  /* 0x000000100600780c */ /* 0x000fc40003f84270 */
[----:B------:R-:W-:Y:S02]  /*4440*/  FSEL R29, R29, -INF , P5 ;  /* 0xff8000001d1d7808 */ /* 0x000fe40002800000 */
[----:B------:R-:W-:Y:S02]  /*4450*/  ISETP.GT.AND P5, PT, R6, 0x11, PT ;  /* 0x000000110600780c */ /* 0x000fe40003fa4270 */
[----:B------:R-:W-:Y:S02]  /*4460*/  FSEL R32, R32, -INF , P4 ;  /* 0xff80000020207808 */ /* 0x000fe40002000000 */
[----:B0-----:R-:W-:Y:S02]  /*4470*/  FMNMX.FTZ R9, R8, R9, !PT ;  /* 0x0000000908097209 */ /* 0x001fe40007810000 */
[C---:B------:R-:W-:Y:S02]  /*4480*/  ISETP.GT.AND P4, PT, R6.reuse, 0x18, PT ;  /* 0x000000180600780c */ /* 0x040fe40003f84270 */
[----:B------:R-:W-:Y:S01]  /*4490*/  FSEL R33, R33, -INF , P5 ;  /* 0xff80000021217808 */ /* 0x000fe20002800000 */
[----:B------:R-:W0:Y:S01]  /*44a0*/  SHFL.BFLY PT, R0, R9, 0x1, 0x1f ;  /* 0x0c201f0009007f89 */ /* 0x000e2200000e0000 */
[----:B------:R-:W-:-:S02]  /*44b0*/  ISETP.GT.AND P5, PT, R6, 0x19, PT ;  /* 0x000000190600780c */ /* 0x000fc40003fa4270 */
[----:B------:R-:W-:Y:S02]  /*44c0*/  FSEL R36, R36, -INF , P4 ;  /* 0xff80000024247808 */ /* 0x000fe40002000000 */
[C---:B------:R-:W-:Y:S02]  /*44d0*/  ISETP.GT.AND P4, PT, R6.reuse, 0x20, PT ;  /* 0x000000200600780c */ /* 0x040fe40003f84270 */
[----:B------:R-:W-:Y:S02]  /*44e0*/  FSEL R37, R37, -INF , P5 ;  /* 0xff80000025257808 */ /* 0x000fe40002800000 */
[----:B------:R-:W-:Y:S02]  /*44f0*/  ISETP.GT.AND P5, PT, R6, 0x21, PT ;  /* 0x000000210600780c */ /* 0x000fe40003fa4270 */
[----:B------:R-:W-:Y:S02]  /*4500*/  FSEL R40, R40, -INF , P4 ;  /* 0xff80000028287808 */ /* 0x000fe40002000000 */
[----:B------:R-:W-:-:S02]  /*4510*/  ISETP.GT.AND P4, PT, R6, 0x28, PT ;  /* 0x000000280600780c */ /* 0x000fc40003f84270 */
[----:B------:R-:W-:Y:S02]  /*4520*/  FSEL R41, R41, -INF , P5 ;  /* 0xff80000029297808 */ /* 0x000fe40002800000 */
[----:B------:R-:W-:Y:S02]  /*4530*/  ISETP.GT.AND P5, PT, R6, 0x29, PT ;  /* 0x000000290600780c */ /* 0x000fe40003fa4270 */
[----:B------:R-:W-:Y:S02]  /*4540*/  FSEL R44, R44, -INF , P4 ;  /* 0xff8000002c2c7808 */ /* 0x000fe40002000000 */
[----:B------:R-:W-:Y:S02]  /*4550*/  ISETP.GT.AND P4, PT, R6, 0x30, PT ;  /* 0x000000300600780c */ /* 0x000fe40003f84270 */
[----:B------:R-:W-:Y:S02]  /*4560*/  FSEL R45, R45, -INF , P5 ;  /* 0xff8000002d2d7808 */ /* 0x000fe40002800000 */
[----:B0-----:R-:W-:-:S02]  /*4570*/  FMNMX.FTZ R0, R9, R0, !PT ;  /* 0x0000000009007209 */ /* 0x001fc40007810000 */
[----:B------:R-:W-:Y:S02]  /*4580*/  FMNMX.FTZ R9, R25, R12, !PT ;  /* 0x0000000c19097209 */ /* 0x000fe40007810000 */
[----:B------:R-:W-:Y:S01]  /*4590*/  ISETP.GT.AND P5, PT, R6, 0x31, PT ;  /* 0x000000310600780c */ /* 0x000fe20003fa4270 */
[----:B------:R-:W-:Y:S01]  /*45a0*/  FMUL.FTZ R10, R0, UR23 ;  /* 0x00000017000a7c20 */ /* 0x000fe20008410000 */
[----:B------:R-:W-:Y:S02]  /*45b0*/  FMNMX.FTZ R12, R28, R9, !PT ;  /* 0x000000091c0c7209 */ /* 0x000fe40007810000 */
[----:B------:R-:W-:Y:S02]  /*45c0*/  FSEL R48, R48, -INF , P4 ;  /* 0xff80000030307808 */ /* 0x000fe40002000000 */
[----:B------:R-:W-:Y:S02]  /*45d0*/  FMNMX.FTZ R9, R29, R12, !PT ;  /* 0x0000000c1d097209 */ /* 0x000fe40007810000 */
[----:B------:R-:W-:-:S02]  /*45e0*/  ISETP.GT.AND P4, PT, R6, 0x38, PT ;  /* 0x000000380600780c */ /* 0x000fc40003f84270 */
[----:B------:R-:W-:Y:S02]  /*45f0*/  FMNMX.FTZ R14, R32, R9, !PT ;  /* 0x00000009200e7209 */ /* 0x000fe40007810000 */
[----:B------:R-:W-:Y:S02]  /*4600*/  FSEL R49, R49, -INF , P5 ;  /* 0xff80000031317808 */ /* 0x000fe40002800000 */
[----:B------:R-:W-:Y:S02]  /*4610*/  FMNMX.FTZ R9, R33, R14, !PT ;  /* 0x0000000e21097209 */ /* 0x000fe40007810000 */
[----:B------:R-:W-:Y:S02]  /*4620*/  ISETP.GT.AND P5, PT, R6, 0x39, PT ;  /* 0x000000390600780c */ /* 0x000fe40003fa4270 */
[----:B------:R-:W-:Y:S02]  /*4630*/  FMNMX.FTZ R14, R36, R9, !PT ;  /* 0x00000009240e7209 */ /* 0x000fe40007810000 */
[----:B------:R-:W-:-:S02]  /*4640*/  FSEL R52, R52, -INF , P4 ;  /* 0xff80000034347808 */ /* 0x000fc40002000000 */
[----:B------:R-:W-:Y:S02]  /*4650*/  FMNMX.FTZ R9, R37, R14, !PT ;  /* 0x0000000e25097209 */ /* 0x000fe40007810000 */
[----:B------:R-:W-:Y:S02]  /*4660*/  FSETP.NEU.FTZ.AND P3, PT, R0, -INF , PT ;  /* 0xff8000000000780b */ /* 0x000fe40003f7d000 */
[----:B------:R-:W-:Y:S02]  /*4670*/  FMNMX.FTZ R20, R40, R9, !PT ;  /* 0x0000000928147209 */ /* 0x000fe40007810000 */
[----:B------:R-:W-:Y:S02]  /*4680*/  ISETP.GT.AND P4, PT, R6, 0x40, PT ;  /* 0x000000400600780c */ /* 0x000fe40003f84270 */
[----:B------:R-:W-:Y:S01]  /*4690*/  FMNMX.FTZ R9, R41, R20, !PT ;  /* 0x0000001429097209 */ /* 0x000fe20007810000 */
[----:B------:R-:W-:Y:S02]  /*46a0*/  WARPGROUP.DEPBAR.LE gsb0, 0x0 ;  /* 0x00008000000079c5 */ /* 0x000fe40000010000 */
[----:B------:R-:W-:Y:S01]  /*46b0*/  WARPGROUP.ARRIVE ;  /* 0x00000000000079c5 */ /* 0x000fe20000000000 */
[----:B------:R-:W-:-:S02]  /*46c0*/  FMNMX.FTZ R20, R44, R9, !PT ;  /* 0x000000092c147209 */ /* 0x000fc40007810000 */
[----:B------:R-:W-:Y:S02]  /*46d0*/  FSEL R53, R53, -INF , P5 ;  /* 0xff80000035357808 */ /* 0x000fe40002800000 */
[----:B------:R-:W-:Y:S01]  /*46e0*/  FMNMX.FTZ R9, R45, R20, !PT ;  /* 0x000000142d097209 */ /* 0x000fe20007810000 */
[----:B------:R-:W-:Y:S01]  /*46f0*/  HGMMA.64x64x16.F32 R88, R132, gdesc[UR4].tnspB, R88, gsb0 ;  /* 0x40e0000484587df0 */ /* 0x000fe20008000858 */
[----:B------:R-:W-:Y:S01]  /*4700*/  UIADD3 UR6, UR10, 0x280, URZ ;  /* 0x000002800a067890 */ /* 0x000fe2000fffe03f */
[----:B------:R-:W-:Y:S01]  /*4710*/  FSEL R8, R10, RZ, P3 ;  /* 0x000000ff0a087208 */ /* 0x000fe20001800000 */
[----:B------:R-:W-:Y:S01]  /*4720*/  UMOV UR7, 0x40000040 ;  /* 0x4000004000077882 */ /* 0x000fe20000000000 */
[----:B------:R-:W-:Y:S02]  /*4730*/  FMNMX.FTZ R24, R48, R9, !PT ;  /* 0x0000000930187209 */ /* 0x000fe40007810000 */
[----:B------:R-:W-:Y:S01]  /*4740*/  ISETP.GT.AND P5, PT, R6, 0x41, PT ;  /* 0x000000410600780c */ /* 0x000fe20003fa4270 */
[--C-:B------:R-:W-:Y:S01]  /*4750*/  FFMA.FTZ R149, R26, UR23, -R8.reuse ;  /* 0x000000171a957c23 */ /* 0x100fe20008010808 */
[----:B------:R-:W-:Y:S01]  /*4760*/  FMNMX.FTZ R9, R49, R24, !PT ;  /* 0x0000001831097209 */ /* 0x000fe20007810000 */
[--C-:B------:R-:W-:Y:S01]  /*4770*/  FFMA.FTZ R151, R30, UR23, -R8.reuse ;  /* 0x000000171e977c23 */ /* 0x100fe20008010808 */
[----:B------:R-:W-:Y:S01]  /*4780*/  FSEL R56, R56, -INF , P4 ;  /* 0xff80000038387808 */ /* 0x000fe20002000000 */
[--C-:B------:R-:W-:Y:S01]  /*4790*/  FFMA.FTZ R145, R34, UR23, -R8.reuse ;  /* 0x0000001722917c23 */ /* 0x100fe20008010808 */
[----:B------:R-:W-:Y:S01]  /*47a0*/  FMNMX.FTZ R24, R52, R9, !PT ;  /* 0x0000000934187209 */ /* 0x000fe20007810000 */
[--C-:B------:R-:W-:Y:S01]  /*47b0*/  FFMA.FTZ R147, R38, UR23, -R8.reuse ;  /* 0x0000001726937c23 */ /* 0x100fe20008010808 */
[----:B------:R-:W-:Y:S01]  /*47c0*/  ISETP.GT.AND P4, PT, R6, 0x48, PT ;  /* 0x000000480600780c */ /* 0x000fe20003f84270 */
[--C-:B------:R-:W-:Y:S01]  /*47d0*/  FFMA.FTZ R10, R27, UR23, -R8.reuse ;  /* 0x000000171b0a7c23 */ /* 0x100fe20008010808 */
[----:B------:R-:W-:Y:S01]  /*47e0*/  FMNMX.FTZ R9, R53, R24, !PT ;  /* 0x0000001835097209 */ /* 0x000fe20007810000 */
[----:B------:R-:W-:Y:S01]  /*47f0*/  MUFU.EX2 R149, R149 ;  /* 0x0000009500957308 */ /* 0x000fe20000000800 */
        /* <DEDUP_REMOVED lines=9> */
[--C-:B------:R-:W-:Y:S01]  /*4890*/  FFMA.FTZ R39, R39, UR23, -R8.reuse ;  /* 0x0000001727277c23 */ /* 0x100fe20008010808 */
[----:B------:R-:W-:Y:S01]  /*48a0*/  ISETP.GT.AND P4, PT, R6, 0x50, PT ;  /* 0x000000500600780c */ /* 0x000fe20003f84270 */
[--C-:B------:R-:W-:Y:S01]  /*48b0*/  FFMA.FTZ R141, R42, UR23, -R8.reuse ;  /* 0x000000172a8d7c23 */ /* 0x100fe20008010808 */
[----:B------:R-:W-:Y:S01]  /*48c0*/  FSEL R61, R61, -INF , P5 ;  /* 0xff8000003d3d7808 */ /* 0x000fe20002800000 */
[--C-:B------:R-:W-:Y:S01]  /*48d0*/  FFMA.FTZ R143, R46, UR23, -R8.reuse ;  /* 0x000000172e8f7c23 */ /* 0x100fe20008010808 */
[----:B------:R-:W-:Y:S01]  /*48e0*/  FMNMX.FTZ R26, R60, R9, !PT ;  /* 0x000000093c1a7209 */ /* 0x000fe20007810000 */
[----:B------:R-:W-:Y:S01]  /*48f0*/  MUFU.EX2 R151, R151 ;  /* 0x0000009700977308 */ /* 0x000fe20000000800 */
[----:B------:R-:W-:Y:S01]  /*4900*/  ISETP.GT.AND P5, PT, R6, 0x51, PT ;  /* 0x000000510600780c */ /* 0x000fe20003fa4270 */
[--C-:B------:R-:W-:Y:S01]  /*4910*/  FFMA.FTZ R47, R47, UR23, -R8.reuse ;  /* 0x000000172f2f7c23 */ /* 0x100fe20008010808 */
[----:B------:R-:W-:Y:S01]  /*4920*/  FSEL R64, R64, -INF , P4 ;  /* 0xff80000040407808 */ /* 0x000fe20002000000 */
[--C-:B------:R-:W-:Y:S01]  /*4930*/  FFMA.FTZ R137, R50, UR23, -R8.reuse ;  /* 0x0000001732897c23 */ /* 0x100fe20008010808 */
[----:B------:R-:W-:Y:S01]  /*4940*/  FMNMX.FTZ R9, R61, R26, !PT ;  /* 0x0000001a3d097209 */ /* 0x000fe20007810000 */
[--C-:B------:R-:W-:Y:S01]  /*4950*/  FFMA.FTZ R51, R51, UR23, -R8.reuse ;  /* 0x0000001733337c23 */ /* 0x100fe20008010808 */
[----:B------:R-:W-:Y:S01]  /*4960*/  ISETP.GT.AND P4, PT, R6, 0x58, PT ;  /* 0x000000580600780c */ /* 0x000fe20003f84270 */
[----:B------:R0:W-:Y:S01]  /*4970*/  MUFU.EX2 R12, R31 ;  /* 0x0000001f000c7308 */ /* 0x0001e20000000800 */
        /* <DEDUP_REMOVED lines=21> */
[----:B------:R-:W-:Y:S01]  /*4ad0*/  FFMA.FTZ R27, R86, UR23, -R8 ;  /* 0x00000017561b7c23 */ /* 0x000fe20008010808 */
        /* <DEDUP_REMOVED lines=8> */
[----:B------:R-:W-:Y:S01]  /*4b60*/  ISETP.GT.AND P4, PT, R6, 0x70, PT ;  /* 0x000000700600780c */ /* 0x000fe20003f84270 */
[----:B------:R-:W-:Y:S02]  /*4b70*/  WARPGROUP.DEPBAR.LE gsb0, 0x0 ;  /* 0x00008000000079c5 */ /* 0x000fe40000010000 */
[----:B------:R-:W-:Y:S01]  /*4b80*/  WARPGROUP.ARRIVE ;  /* 0x00000000000079c5 */ /* 0x000fe20000000000 */
[----:B------:R-:W-:-:S05]  /*4b90*/  FSEL R77, R77, -INF , P5 ;  /* 0xff8000004d4d7808 */ /* 0x000fca0002800000 */
[----:B------:R-:W1:Y:S01]  /*4ba0*/  S2R R134, SR_TID.X ;  /* 0x0000000000867919 */ /* 0x000e620000002100 */
[----:B------:R-:W-:Y:S01]  /*4bb0*/  FMNMX.FTZ R34, R76, R9, !PT ;  /* 0x000000094c227209 */ /* 0x000fe20007810000 */
[----:B------:R2:W-:Y:S01]  /*4bc0*/  MUFU.EX2 R20, R39 ;  /* 0x0000002700147308 */ /* 0x0005e20000000800 */
[----:B------:R-:W-:Y:S01]  /*4bd0*/  ISETP.GT.AND P5, PT, R6, 0x71, PT ;  /* 0x000000710600780c */ /* 0x000fe20003fa4270 */
[----:B------:R-:W-:Y:S01]  /*4be0*/  HGMMA.64x64x16.F32 R88, R128, gdesc[UR4].tnspB, R88, gsb0 ;  /* 0x40e0000480587df0 */ /* 0x000fe20008000858 */
[----:B------:R-:W-:Y:S01]  /*4bf0*/  UIADD3 UR6, UR10, 0x300, URZ ;  /* 0x000003000a067890 */ /* 0x000fe2000fffe03f */
[----:B------:R-:W-:Y:S01]  /*4c00*/  FSEL R80, R80, -INF , P4 ;  /* 0xff80000050507808 */ /* 0x000fe20002000000 */
[----:B------:R-:W-:Y:S01]  /*4c10*/  UMOV UR7, 0x40000040 ;  /* 0x4000004000077882 */ /* 0x000fe20000000000 */
[----:B------:R-:W-:Y:S01]  /*4c20*/  FMNMX.FTZ R9, R77, R34, !PT ;  /* 0x000000224d097209 */ /* 0x000fe20007810000 */
[--C-:B------:R-:W-:Y:S01]  /*4c30*/  FFMA.FTZ R133, R58, UR23, -R8.reuse ;  /* 0x000000173a857c23 */ /* 0x100fe20008010808 */
[----:B------:R-:W-:Y:S01]  /*4c40*/  ISETP.GT.AND P4, PT, R6, 0x78, PT ;  /* 0x000000780600780c */ /* 0x000fe20003f84270 */
        /* <DEDUP_REMOVED lines=10> */
[----:B------:R-:W-:Y:S01]  /*4cf0*/  FFMA.FTZ R38, R59, UR23, -R8 ;  /* 0x000000173b267c23 */ /* 0x000fe20008010808 */
[----:B------:R-:W-:-:S02]  /*4d00*/  FSEL R85, R85, -INF , P5 ;  /* 0xff80000055557808 */ /* 0x000fc40002800000 */
[----:B------:R-:W-:Y:S01]  /*4d10*/  FMNMX.FTZ R6, R84, R9, !PT ;  /* 0x0000000954067209 */ /* 0x000fe20007810000 */
[----:B------:R-:W-:Y:S02]  /*4d20*/  FFMA.FTZ R9, R66, UR23, -R8 ;  /* 0x0000001742097c23 */ /* 0x000fe40008010808 */
[----:B------:R-:W-:Y:S01]  /*4d30*/  MUFU.EX2 R26, R47 ;  /* 0x0000002f001a7308 */ /* 0x000fe20000000800 */
[----:B------:R-:W-:-:S05]  /*4d40*/  FMNMX.FTZ R6, R85, R6, !PT ;  /* 0x0000000655067209 */ /* 0x000fca0007810000 */
[----:B------:R-:W3:Y:S02]  /*4d50*/  SHFL.BFLY PT, R13, R6, 0x2, 0x1f ;  /* 0x0c401f00060d7f89 */ /* 0x000ee400000e0000 */
[----:B------:R-:W-:Y:S08]  /*4d60*/  MUFU.EX2 R137, R137 ;  /* 0x0000008900897308 */ /* 0x000ff00000000800 */
[----:B------:R-:W-:Y:S08]  /*4d70*/  MUFU.EX2 R30, R51 ;  /* 0x00000033001e7308 */ /* 0x000ff00000000800 */
[----:B------:R-:W-:Y:S01]  /*4d80*/  MUFU.EX2 R139, R139 ;  /* 0x0000008b008b7308 */ /* 0x000fe20000000800 */
[----:B---3--:R-:W-:Y:S01]  /*4d90*/  FMNMX.FTZ R21, R6, R13, !PT ;  /* 0x0000000d06157209 */ /* 0x008fe20007810000 */
[----:B------:R-:W-:-:S06]  /*4da0*/  FFMA.FTZ R13, R74, UR23, -R8 ;  /* 0x000000174a0d7c23 */ /* 0x000fcc0008010808 */
[----:B------:R-:W-:Y:S01]  /*4db0*/  MUFU.EX2 R34, R55 ;  /* 0x0000003700227308 */ /* 0x000fe20000000800 */
[----:B------:R-:W3:Y:S07]  /*4dc0*/  SHFL.BFLY PT, R6, R21, 0x1, 0x1f ;  /* 0x0c201f0015067f89 */ /* 0x000eee00000e0000 */
[----:B------:R-:W-:Y:S08]  /*4dd0*/  MUFU.EX2 R133, R133 ;  /* 0x0000008500857308 */ /* 0x000ff00000000800 */
[----:B------:R-:W-:Y:S01]  /*4de0*/  MUFU.EX2 R38, R38 ;  /* 0x0000002600267308 */ /* 0x000fe20000000800 */
[----:B------:R-:W-:-:S02]  /*4df0*/  WARPGROUP.DEPBAR.LE gsb0, 0x0 ;  /* 0x00008000000079c5 */ /* 0x000fc40000010000 */
[----:B------:R-:W-:-:S05]  /*4e00*/  WARPGROUP.ARRIVE ;  /* 0x00000000000079c5 */ /* 0x000fca0000000000 */
[----:B------:R-:W-:Y:S01]  /*4e10*/  MUFU.EX2 R135, R135 ;  /* 0x0000008700877308 */ /* 0x000fe20000000800 */
[----:B---3--:R-:W-:Y:S01]  /*4e20*/  FMNMX.FTZ R6, R21, R6, !PT ;  /* 0x0000000615067209 */ /* 0x008fe20007810000 */
[--C-:B------:R-:W-:Y:S01]  /*4e30*/  FFMA.FTZ R21, R82, UR23, -R8.reuse ;  /* 0x0000001752157c23 */ /* 0x100fe20008010808 */
[----:B------:R-:W-:Y:S01]  /*4e40*/  FFMA.FTZ R8, R87, UR23, -R8 ;  /* 0x0000001757087c23 */ /* 0x000fe20008010808 */
[----:B------:R-:W-:Y:S01]  /*4e50*/  HGMMA.64x64x16.F32 R88, R124, gdesc[UR4].tnspB, R88, gsb0 ;  /* 0x40e000047c587df0 */ /* 0x000fe20008000858 */
[----:B------:R-:W-:Y:S01]  /*4e60*/  UIADD3 UR6, UR10, 0x380, URZ ;  /* 0x000003800a067890 */ /* 0x000fe2000fffe03f */
[C---:B------:R-:W-:Y:S01]  /*4e70*/  FMUL.FTZ R66, R6.reuse, UR23 ;  /* 0x0000001706427c20 */ /* 0x040fe20008410000 */
[----:B------:R-:W-:Y:S01]  /*4e80*/  UMOV UR7, 0x40000040 ;  /* 0x4000004000077882 */ /* 0x000fe20000000000 */
[----:B------:R-:W-:Y:S01]  /*4e90*/  FSETP.NEU.FTZ.AND P4, PT, R6, -INF , PT ;  /* 0xff8000000600780b */ /* 0x000fe20003f9d000 */
[----:B------:R-:W-:Y:S03]  /*4ea0*/  MUFU.EX2 R42, R42 ;  /* 0x0000002a002a7308 */ /* 0x000fe60000000800 */
[----:B------:R-:W-:-:S05]  /*4eb0*/  FSEL R66, R66, RZ, P4 ;  /* 0x000000ff42427208 */ /* 0x000fca0002000000 */
[--C-:B------:R-:W-:Y:S01]  /*4ec0*/  FFMA.FTZ R150, R28, UR23, -R66.reuse ;  /* 0x000000171c967c23 */ /* 0x100fe20008010842 */
[----:B------:R-:W-:Y:S01]  /*4ed0*/  FSEL R28, R0, RZ, P3 ;  /* 0x000000ff001c7208 */ /* 0x000fe20001800000 */
[--C-:B------:R-:W-:Y:S01]  /*4ee0*/  FFMA.FTZ R144, R32, UR23, -R66.reuse ;  /* 0x0000001720907c23 */ /* 0x100fe20008010842 */
[--C-:B------:R-:W-:Y:S01]  /*4ef0*/  FFMA.FTZ R7, R7, UR23, -R66.reuse ;  /* 0x0000001707077c23 */ /* 0x100fe20008010842 */
[--C-:B------:R-:W-:Y:S01]  /*4f00*/  FFMA.FTZ R148, R25, UR23, -R66.reuse ;  /* 0x0000001719947c23 */ /* 0x100fe20008010842 */
[--C-:B------:R-:W-:Y:S01]  /*4f10*/  FFMA.FTZ R29, R29, UR23, -R66.reuse ;  /* 0x000000171d1d7c23 */ /* 0x100fe20008010842 */
[----:B------:R-:W-:Y:S01]  /*4f20*/  FADD.FTZ R28, -R28, R5 ;  /* 0x000000051c1c7221 */ /* 0x000fe20000010100 */
[----:B------:R-:W-:Y:S01]  /*4f30*/  FSEL R5, R6, RZ, P4 ;  /* 0x000000ff06057208 */ /* 0x000fe20002000000 */
[----:B------:R-:W-:Y:S01]  /*4f40*/  MUFU.EX2 R150, R150 ;  /* 0x0000009600967308 */ /* 0x000fe20000000800 */
[----:B0-----:R-:W-:Y:S01]  /*4f50*/  FFMA.FTZ R31, R33, UR23, -R66 ;  /* 0x00000017211f7c23 */ /* 0x001fe20008010842 */
[----:B------:R-:W-:Y:S01]  /*4f60*/  FMUL.FTZ R32, R28, UR23 ;  /* 0x000000171c207c20 */ /* 0x000fe20008410000 */
[----:B-1----:R-:W-:Y:S01]  /*4f70*/  ISETP.GE.U32.AND P3, PT, R134, 0x180, PT ;  /* 0x000001808600780c */ /* 0x002fe20003f66070 */
[----:B------:R-:W-:Y:S01]  /*4f80*/  FADD.FTZ R5, -R5, R4 ;  /* 0x0000000405057221 */ /* 0x000fe20000010100 */
[--C-:B------:R-:W-:Y:S01]  /*4f90*/  FFMA.FTZ R33, R41, UR23, -R66.reuse ;  /* 0x0000001729217c23 */ /* 0x100fe20008010842 */
[--C-:B------:R-:W-:Y:S01]  /*4fa0*/  FFMA.FTZ R146, R36, UR23, -R66.reuse ;  /* 0x0000001724927c23 */ /* 0x100fe20008010842 */
[----:B------:R-:W-:Y:S01]  /*4fb0*/  FFMA.FTZ R25, R37, UR23, -R66 ;  /* 0x0000001725197c23 */ /* 0x000fe20008010842 */
[----:B------:R-:W-:Y:S01]  /*4fc0*/  FMUL.FTZ R28, R5, UR23 ;  /* 0x00000017051c7c20 */ /* 0x000fe20008410000 */
[----:B------:R-:W-:Y:S01]  /*4fd0*/  MUFU.EX2 R7, R7 ;  /* 0x0000000700077308 */ /* 0x000fe20000000800 */
[----:B------:R-:W-:-:S02]  /*4fe0*/  VIADD R5, R23, 0x9 ;  /* 0x0000000917057836 */ /* 0x000fc40000000000 */
[--C-:B------:R-:W-:Y:S01]  /*4ff0*/  FFMA.FTZ R140, R40, UR23, -R66.reuse ;  /* 0x00000017288c7c23 */ /* 0x100fe20008010842 */
[--C-:B------:R-:W-:Y:S01]  /*5000*/  FFMA.FTZ R142, R44, UR23, -R66.reuse ;  /* 0x000000172c8e7c23 */ /* 0x100fe20008010842 */
[--C-:B--2---:R-:W-:Y:S01]  /*5010*/  FFMA.FTZ R39, R45, UR23, -R66.reuse ;  /* 0x000000172d277c23 */ /* 0x104fe20008010842 */
        /* <DEDUP_REMOVED lines=10> */
[----:B------:R-:W-:Y:S01]  /*50c0*/  IMAD.U32 R36, RZ, RZ, UR39 ;  /* 0x00000027ff247e24 */ /* 0x000fe2000f8e00ff */
[----:B------:R1:W2:Y:S01]  /*50d0*/  MUFU.EX2 R4, R32 ;  /* 0x0000002000047308 */ /* 0x0002a20000000800 */
[--C-:B------:R-:W-:Y:S01]  /*50e0*/  FFMA.FTZ R77, R77, UR23, -R66.reuse ;  /* 0x000000174d4d7c23 */ /* 0x100fe20008010842 */
[--C-:B------:R-:W-:Y:S01]  /*50f0*/  FFMA.FTZ R80, R80, UR23, -R66.reuse ;  /* 0x0000001750507c23 */ /* 0x100fe20008010842 */
[--C-:B------:R-:W-:Y:S01]  /*5100*/  FFMA.FTZ R81, R81, UR23, -R66.reuse ;  /* 0x0000001751517c23 */ /* 0x100fe20008010842 */
[----:B------:R-:W-:Y:S01]  /*5110*/  @!P1 LEA R36, R36, UR45, 0x3 ;  /* 0x0000002d24249c11 */ /* 0x000fe2000f8e18ff */
[----:B------:R-:W-:-:S03]  /*5120*/  FFMA.FTZ R84, R84, UR23, -R66 ;  /* 0x0000001754547c23 */ /* 0x000fc60008010842 */
[----:B------:R-:W3:Y:S01]  /*5130*/  MUFU.EX2 R148, R148 ;  /* 0x0000009400947308 */ /* 0x000ee20000000800 */
[----:B0-----:R-:W-:Y:S01]  /*5140*/  FFMA.FTZ R41, R28, R3, R7 ;  /* 0x000000031c297223 */ /* 0x001fe20000010007 */
[----:B-1----:R-:W-:Y:S01]  /*5150*/  SEL R32, R5, 0x9, !P3 ;  /* 0x0000000905207807 */ /* 0x002fe20005800000 */
[----:B------:R-:W-:Y:S01]  /*5160*/  FFMA.FTZ R3, R61, UR23, -R66 ;  /* 0x000000173d037c23 */ /* 0x000fe20008010842 */
[----:B------:R-:W-:Y:S01]  /*5170*/  @!P1 VIADD R36, R36, 0x16840 ;  /* 0x0001684024249836 */ /* 0x000fe20000000000 */
[----:B------:R-:W-:-:S03]  /*5180*/  PLOP3.LUT P3, PT, PT, PT, UP1, 0x80, 0x0 ;  /* 0x000000000000781c */ /* 0x000fc60003f6f018 */
[----:B------:R-:W0:Y:S01]  /*5190*/  MUFU.EX2 R29, R29 ;  /* 0x0000001d001d7308 */ /* 0x000e220000000800 */
[----:B--2---:R-:W-:Y:S01]  /*51a0*/  FFMA.FTZ R43, R4, R2, R149 ;  /* 0x00000002042b7223 */ /* 0x004fe20000010095 */
[C---:B------:R-:W-:Y:S02]  /*51b0*/  F2FP.F16.F32.PACK_AB R149, R10.reuse, R149 ;  /* 0x000000950a95723e */ /* 0x040fe400000000ff */
[----:B------:R-:W-:Y:S01]  /*51c0*/  @!P1 PRMT R36, RZ, 0x654, R36 ;  /* 0x00000654ff249816 */ /* 0x000fe20000000024 */
[----:B------:R-:W-:-:S03]  /*51d0*/  FADD.FTZ R2, R10, R43 ;  /* 0x0000002b0a027221 */ /* 0x000fc60000010000 */
[----:B------:R-:W1:Y:S01]  /*51e0*/  MUFU.EX2 R144, R144 ;  /* 0x0000009000907308 */ /* 0x000e620000000800 */
[C---:B---3--:R-:W-:Y:S01]  /*51f0*/  FADD.FTZ R41, R148.reuse, R41 ;  /* 0x0000002994297221 */ /* 0x048fe20000010000 */
[----:B------:R-:W-:Y:S01]  /*5200*/  F2FP.F16.F32.PACK_AB R148, R148, R7 ;  /* 0x000000079494723e */ /* 0x000fe200000000ff */
[----:B------:R-:W-:Y:S02]  /*5210*/  WARPGROUP.DEPBAR.LE gsb0, 0x0 ;  /* 0x00008000000079c5 */ /* 0x000fe40000010000 */
[----:B------:R-:W-:-:S03]  /*5220*/  WARPGROUP.ARRIVE ;  /* 0x00000000000079c5 */ /* 0x000fc60000000000 */
[----:B------:R-:W2:Y:S01]  /*5230*/  MUFU.EX2 R31, R31 ;  /* 0x0000001f001f7308 */ /* 0x000ea20000000800 */
[--C-:B------:R-:W-:Y:S01]  /*5240*/  FFMA.FTZ R124, R72, UR23, -R66.reuse ;  /* 0x00000017487c7c23 */ /* 0x100fe20008010842 */
[----:B------:R-:W-:Y:S01]  /*5250*/  FFMA.FTZ R126, R76, UR23, -R66 ;  /* 0x000000174c7e7c23 */ /* 0x000fe20008010842 */
[----:B------:R-:W-:Y:S05]  /*5260*/  HGMMA.64x64x16.F32 R88, R120, gdesc[UR4].tnspB, R88, gsb0 ;  /* 0x40e0000478587df0 */ /* 0x000fea0008000858 */
[----:B------:R-:W3:Y:S08]  /*5270*/  MUFU.EX2 R146, R146 ;  /* 0x0000009200927308 */ /* 0x000ef00000000800 */
[----:B------:R-:W4:Y:S08]  /*5280*/  MUFU.EX2 R25, R25 ;  /* 0x0000001900197308 */ /* 0x000f300000000800 */
[----:B------:R-:W5:Y:S08]  /*5290*/  MUFU.EX2 R140, R140 ;  /* 0x0000008c008c7308 */ /* 0x000f700000000800 */
[----:B------:R-:W5:Y:S08]  /*52a0*/  MUFU.EX2 R33, R33 ;  /* 0x0000002100217308 */ /* 0x000f700000000800 */
[----:B------:R-:W5:Y:S08]  /*52b0*/  MUFU.EX2 R142, R142 ;  /* 0x0000008e008e7308 */ /* 0x000f700000000800 */
[----:B------:R-:W5:Y:S08]  /*52c0*/  MUFU.EX2 R39, R39 ;  /* 0x0000002700277308 */ /* 0x000f700000000800 */
[----:B------:R-:W5:Y:S08]  /*52d0*/  MUFU.EX2 R136, R136 ;  /* 0x0000008800887308 */ /* 0x000f700000000800 */
[----:B------:R-:W5:Y:S08]  /*52e0*/  MUFU.EX2 R35, R35 ;  /* 0x0000002300237308 */ /* 0x000f700000000800 */
[----:B------:R-:W5:Y:S08]  /*52f0*/  MUFU.EX2 R138, R138 ;  /* 0x0000008a008a7308 */ /* 0x000f700000000800 */
[----:B------:R-:W5:Y:S01]  /*5300*/  MUFU.EX2 R37, R37 ;  /* 0x0000002500257308 */ /* 0x000f620000000800 */
[----:B------:R-:W-:-:S02]  /*5310*/  WARPGROUP.DEPBAR.LE gsb0, 0x0 ;  /* 0x00008000000079c5 */ /* 0x000fc40000010000 */
[----:B------:R0:W-:Y:S06]  /*5320*/  BAR.ARV R32, 0x100 ;  /* 0x000400200000751d */ /* 0x0001ec0000002000 */
[----:B------:R-:W5:Y:S01]  /*5330*/  MUFU.EX2 R132, R132 ;  /* 0x0000008400847308 */ /* 0x000f620000000800 */
[----:B------:R2:W-:Y:S01]  /*5340*/  @!P1 SYNCS.ARRIVE.TRANS64.RED.A1T0 RZ, [R36+URZ], RZ ;  /* 0x000000ff24ff99a7 */ /* 0x0005e2000810043f */
[----:B0-----:R-:W-:Y:S01]  /*5350*/  FADD.FTZ R32, R150, R41 ;  /* 0x0000002996207221 */ /* 0x001fe20000010000 */
[----:B------:R-:W-:Y:S01]  /*5360*/  FADD.FTZ R41, R151, R2 ;  /* 0x0000000297297221 */ /* 0x000fe20000010000 */
[C---:B------:R-:W-:Y:S01]  /*5370*/  F2FP.F16.F32.PACK_AB R150, R29.reuse, R150 ;  /* 0x000000961d96723e */ /* 0x040fe200000000ff */
[----:B------:R-:W-:Y:S01]  /*5380*/  FMUL.FTZ R90, R90, R4 ;  /* 0x000000045a5a7220 */ /* 0x000fe20000410000 */
[----:B------:R-:W-:Y:S01]  /*5390*/  FADD.FTZ R43, R29, R32 ;  /* 0x000000201d2b7221 */ /* 0x000fe20000010000 */
[----:B------:R-:W-:Y:S01]  /*53a0*/  FADD.FTZ R2, R12, R41 ;  /* 0x000000290c027221 */ /* 0x000fe20000010000 */
[----:B------:R-:W0:Y:S01]  /*53b0*/  MUFU.EX2 R5, R57 ;  /* 0x0000003900057308 */ /* 0x000e220000000800 */
[----:B------:R-:W-:Y:S01]  /*53c0*/  FFMA.FTZ R41, R65, UR23, -R66 ;  /* 0x0000001741297c23 */ /* 0x000fe20008010842 */
[----:B-1----:R-:W-:Y:S01]  /*53d0*/  FADD.FTZ R32, R144, R43 ;  /* 0x0000002b90207221 */ /* 0x002fe20000010000 */
[----:B------:R-:W-:Y:S01]  /*53e0*/  FADD.FTZ R43, R145, R2 ;  /* 0x00000002912b7221 */ /* 0x000fe20000010000 */
[----:B--2---:R-:W-:Y:S01]  /*53f0*/  IMAD.U32 R36, RZ, RZ, UR22 ;  /* 0x00000016ff247e24 */ /* 0x004fe2000f8e00ff */
[----:B------:R-:W-:Y:S01]  /*5400*/  UMOV UR22, UR39 ;  /* 0x0000002700167c82 */ /* 0x000fe20008000000 */
[----:B------:R-:W-:Y:S01]  /*5410*/  FADD.FTZ R45, R31, R32 ;  /* 0x000000201f2d7221 */ /* 0x000fe20000010000 */
[----:B------:R-:W-:Y:S01]  /*5420*/  FADD.FTZ R2, R14, R43 ;  /* 0x0000002b0e027221 */ /* 0x000fe20000010000 */
[----:B------:R-:W1:Y:S01]  /*5430*/  MUFU.EX2 R134, R134 ;  /* 0x0000008600867308 */ /* 0x000e620000000800 */
[----:B------:R-:W-:Y:S01]  /*5440*/  FFMA.FTZ R43, R69, UR23, -R66 ;  /* 0x00000017452b7c23 */ /* 0x000fe20008010842 */
[----:B---3--:R-:W-:Y:S01]  /*5450*/  FADD.FTZ R32, R146, R45 ;  /* 0x0000002d92207221 */ /* 0x008fe20000010000 */
[----:B------:R-:W-:Y:S01]  /*5460*/  FADD.FTZ R45, R147, R2 ;  /* 0x00000002932d7221 */ /* 0x000fe20000010000 */
[----:B----4-:R-:W-:Y:S01]  /*5470*/  F2FP.F16.F32.PACK_AB R146, R25, R146 ;  /* 0x000000921992723e */ /* 0x010fe200000000ff */
[-C--:B------:R-:W-:Y:S01]  /*5480*/  FMUL.FTZ R91, R91, R4.reuse ;  /* 0x000000045b5b7220 */ /* 0x080fe20000410000 */
[----:B------:R-:W-:Y:S01]  /*5490*/  FADD.FTZ R47, R25, R32 ;  /* 0x00000020192f7221 */ /* 0x000fe20000010000 */
[----:B------:R-:W-:Y:S01]  /*54a0*/  FADD.FTZ R2, R20, R45 ;  /* 0x0000002d14027221 */ /* 0x000fe20000010000 */
[----:B------:R-:W2:Y:S01]  /*54b0*/  MUFU.EX2 R3, R3 ;  /* 0x0000000300037308 */ /* 0x000ea20000000800 */
[----:B------:R-:W-:Y:S01]  /*54c0*/  FFMA.FTZ R45, R73, UR23, -R66 ;  /* 0x00000017492d7c23 */ /* 0x000fe20008010842 */
[----:B-----5:R-:W-:Y:S01]  /*54d0*/  FADD.FTZ R32, R140, R47 ;  /* 0x0000002f8c207221 */ /* 0x020fe20000010000 */
[----:B------:R-:W-:Y:S01]  /*54e0*/  FADD.FTZ R47, R141, R2 ;  /* 0x000000028d2f7221 */ /* 0x000fe20000010000 */
[----:B------:R-:W-:Y:S01]  /*54f0*/  FFMA.FTZ R66, R85, UR23, -R66 ;  /* 0x0000001755427c23 */ /* 0x000fe20008010842 */
[----:B------:R-:W-:Y:S01]  /*5500*/  @!P1 LEA R36, R36, UR45, 0x3 ;  /* 0x0000002d24249c11 */ /* 0x000fe2000f8e18ff */
[----:B------:R-:W-:Y:S01]  /*5510*/  FADD.FTZ R49, R33, R32 ;  /* 0x0000002021317221 */ /* 0x000fe20000010000 */
[----:B------:R-:W-:Y:S01]  /*5520*/  FADD.FTZ R2, R24, R47 ;  /* 0x0000002f18027221 */ /* 0x000fe20000010000 */
[----:B------:R-:W3:Y:S01]  /*5530*/  MUFU.EX2 R128, R128 ;  /* 0x0000008000807308 */ /* 0x000ee20000000800 */
[----:B------:R-:W-:Y:S01]  /*5540*/  FMUL.FTZ R94, R94, R4 ;  /* 0x000000045e5e7220 */ /* 0x000fe20000410000 */
[----:B------:R-:W-:Y:S01]  /*5550*/  FADD.FTZ R32, R142, R49 ;  /* 0x000000318e207221 */ /* 0x000fe20000010000 */
[----:B------:R-:W-:Y:S01]  /*5560*/  FADD.FTZ R47, R143, R2 ;  /* 0x000000028f2f7221 */ /* 0x000fe20000010000 */
[----:B------:R-:W-:-:S02]  /*5570*/  @!P1 VIADD R36, R36, 0x16860 ;  /* 0x0001686024249836 */ /* 0x000fc40000000000 */
[-C--:B------:R-:W-:Y:S01]  /*5580*/  FMUL.FTZ R95, R95, R4.reuse ;  /* 0x000000045f5f7220 */ /* 0x080fe20000410000 */
[----:B------:R-:W-:Y:S01]  /*5590*/  FADD.FTZ R49, R39, R32 ;  /* 0x0000002027317221 */ /* 0x000fe20000010000 */
[----:B------:R-:W-:Y:S01]  /*55a0*/  FADD.FTZ R2, R26, R47 ;  /* 0x0000002f1a027221 */ /* 0x000fe20000010000 */
[----:B------:R-:W4:Y:S01]  /*55b0*/  MUFU.EX2 R9, R9 ;  /* 0x0000000900097308 */ /* 0x000f220000000800 */
[----:B------:R-:W-:Y:S01]  /*55c0*/  @!P1 PRMT R36, RZ, 0x654, R36 ;  /* 0x00000654ff249816 */ /* 0x000fe20000000024 */
[----:B------:R-:W-:Y:S01]  /*55d0*/  FADD.FTZ R32, R136, R49 ;  /* 0x0000003188207221 */ /* 0x000fe20000010000 */
[----:B------:R-:W-:Y:S01]  /*55e0*/  FADD.FTZ R47, R137, R2 ;  /* 0x00000002892f7221 */ /* 0x000fe20000010000 */
[-C--:B------:R-:W-:Y:S01]  /*55f0*/  FMUL.FTZ R98, R98, R4.reuse ;  /* 0x0000000462627220 */ /* 0x080fe20000410000 */
[----:B------:R0:W-:Y:S01]  /*5600*/  @!P1 SYNCS.ARRIVE.TRANS64.RED.A1T0 RZ, [R36+URZ], RZ ;  /* 0x000000ff24ff99a7 */ /* 0x0001e2000810043f */
[----:B------:R-:W-:Y:S01]  /*5610*/  FADD.FTZ R49, R35, R32 ;  /* 0x0000002023317221 */ /* 0x000fe20000010000 */
[----:B------:R-:W-:Y:S01]  /*5620*/  FADD.FTZ R2, R30, R47 ;  /* 0x0000002f1e027221 */ /* 0x000fe20000010000 */
[----:B------:R-:W5:Y:S01]  /*5630*/  MUFU.EX2 R41, R41 ;  /* 0x0000002900297308 */ /* 0x000f620000000800 */
[-C--:B------:R-:W-:Y:S01]  /*5640*/  FMUL.FTZ R99, R99, R4.reuse ;  /* 0x0000000463637220 */ /* 0x080fe20000410000 */
[----:B------:R-:W-:Y:S01]  /*5650*/  FADD.FTZ R10, R138, R49 ;  /* 0x000000318a0a7221 */ /* 0x000fe20000010000 */
[----:B------:R-:W-:Y:S01]  /*5660*/  FADD.FTZ R7, R139, R2 ;  /* 0x000000028b077221 */ /* 0x000fe20000010000 */
[-C--:B------:R-:W-:Y:S01]  /*5670*/  FMUL.FTZ R102, R102, R4.reuse ;  /* 0x0000000466667220 */ /* 0x080fe20000410000 */
[-C--:B------:R-:W-:Y:S01]  /*5680*/  FMUL.FTZ R103, R103, R4.reuse ;  /* 0x0000000467677220 */ /* 0x080fe20000410000 */
[----:B------:R-:W-:Y:S01]  /*5690*/  FADD.FTZ R29, R37, R10 ;  /* 0x0000000a251d7221 */ /* 0x000fe20000010000 */
[----:B------:R-:W-:Y:S01]  /*56a0*/  FADD.FTZ R2, R34, R7 ;  /* 0x0000000722027221 */ /* 0x000fe20000010000 */
[----:B------:R-:W5:Y:S01]  /*56b0*/  MUFU.EX2 R46, R46 ;  /* 0x0000002e002e7308 */ /* 0x000f620000000800 */
[----:B------:R-:W-:Y:S01]  /*56c0*/  FMUL.FTZ R106, R106, R4 ;  /* 0x000000046a6a7220 */ /* 0x000fe20000410000 */
[----:B------:R-:W-:Y:S01]  /*56d0*/  FADD.FTZ R10, R132, R29 ;  /* 0x0000001d840a7221 */ /* 0x000fe20000010000 */
[----:B------:R-:W-:Y:S01]  /*56e0*/  FADD.FTZ R7, R133, R2 ;  /* 0x0000000285077221 */ /* 0x000fe20000010000 */
[----:B0-----:R-:W-:Y:S01]  /*56f0*/  F2FP.F16.F32.PACK_AB R132, R5, R132 ;  /* 0x000000840584723e */ /* 0x001fe200000000ff */
[-C--:B------:R-:W-:Y:S01]  /*5700*/  FMUL.FTZ R107, R107, R4.reuse ;  /* 0x000000046b6b7220 */ /* 0x080fe20000410000 */
[----:B------:R-:W-:Y:S01]  /*5710*/  FADD.FTZ R25, R5, R10 ;  /* 0x0000000a05197221 */ /* 0x000fe20000010000 */
[----:B------:R-:W-:Y:S01]  /*5720*/  FADD.FTZ R2, R38, R7 ;  /* 0x0000000726027221 */ /* 0x000fe20000010000 */
[----:B------:R-:W0:Y:S01]  /*5730*/  MUFU.EX2 R130, R130 ;  /* 0x0000008200827308 */ /* 0x000e220000000800 */
[----:B------:R-:W-:Y:S01]  /*5740*/  FMUL.FTZ R110, R110, R4 ;  /* 0x000000046e6e7220 */ /* 0x000fe20000410000 */
[----:B-1----:R-:W-:Y:S01]  /*5750*/  FADD.FTZ R10, R134, R25 ;  /* 0x00000019860a7221 */ /* 0x002fe20000010000 */
[----:B------:R-:W-:Y:S01]  /*5760*/  FADD.FTZ R7, R135, R2 ;  /* 0x0000000287077221 */ /* 0x000fe20000010000 */
[----:B--2---:R-:W-:Y:S01]  /*5770*/  F2FP.F16.F32.PACK_AB R134, R3, R134 ;  /* 0x000000860386723e */ /* 0x004fe200000000ff */
[-C--:B------:R-:W-:Y:S01]  /*5780*/  FMUL.FTZ R111, R111, R4.reuse ;  /* 0x000000046f6f7220 */ /* 0x080fe20000410000 */
[----:B------:R-:W-:Y:S01]  /*5790*/  FADD.FTZ R25, R3, R10 ;  /* 0x0000000a03197221 */ /* 0x000fe20000010000 */
[----:B------:R-:W-:Y:S01]  /*57a0*/  FADD.FTZ R2, R42, R7 ;  /* 0x000000072a027221 */ /* 0x000fe20000010000 */
[----:B------:R-:W1:Y:S01]  /*57b0*/  MUFU.EX2 R11, R11 ;  /* 0x0000000b000b7308 */ /* 0x000e620000000800 */
[-C--:B------:R-:W-:Y:S01]  /*57c0*/  FMUL.FTZ R114, R114, R4.reuse ;  /* 0x0000000472727220 */ /* 0x080fe20000410000 */
[----:B---3--:R-:W-:Y:S01]  /*57d0*/  FADD.FTZ R10, R128, R25 ;  /* 0x00000019800a7221 */ /* 0x008fe20000010000 */
[----:B----4-:R-:W-:Y:S01]  /*57e0*/  FADD.FTZ R7, R9, R2 ;  /* 0x0000000209077221 */ /* 0x010fe20000010000 */
[-C--:B------:R-:W-:Y:S01]  /*57f0*/  FMUL.FTZ R115, R115, R4.reuse ;  /* 0x0000000473737220 */ /* 0x080fe20000410000 */
[-C--:B------:R-:W-:Y:S01]  /*5800*/  FMUL.FTZ R118, R118, R4.reuse ;  /* 0x0000000476767220 */ /* 0x080fe20000410000 */
[----:B-----5:R-:W-:Y:S01]  /*5810*/  FADD.FTZ R25, R41, R10 ;  /* 0x0000000a29197221 */ /* 0x020fe20000010000 */
[----:B------:R-:W-:Y:S01]  /*5820*/  FADD.FTZ R2, R46, R7 ;  /* 0x000000072e027221 */ /* 0x000fe20000010000 */
[----:B------:R-:W2:Y:S01]  /*5830*/  MUFU.EX2 R43, R43 ;  /* 0x0000002b002b7308 */ /* 0x000ea20000000800 */
[----:B------:R-:W-:Y:S01]  /*5840*/  FMUL.FTZ R119, R119, R4 ;  /* 0x0000000477777220 */ /* 0x000fe20000410000 */
[----:B0-----:R-:W-:Y:S01]  /*5850*/  FADD.FTZ R10, R130, R25 ;  /* 0x00000019820a7221 */ /* 0x001fe20000010000 */
[----:B------:R-:W-:Y:S01]  /*5860*/  F2FP.F16.F32.PACK_AB R151, R12, R151 ;  /* 0x000000970c97723e */ /* 0x000fe200000000ff */
[----:B------:R-:W-:Y:S01]  /*5870*/  FMUL.FTZ R88, R88, R28 ;  /* 0x0000001c58587220 */ /* 0x000fe20000410000 */
[----:B------:R-:W-:Y:S01]  /*5880*/  F2FP.F16.F32.PACK_AB R144, R31, R144 ;  /* 0x000000901f90723e */ /* 0x000fe200000000ff */
[-C--:B------:R-:W-:Y:S01]  /*5890*/  FMUL.FTZ R89, R89, R28.reuse ;  /* 0x0000001c59597220 */ /* 0x080fe20000410000 */
[----:B------:R-:W-:Y:S01]  /*58a0*/  F2FP.F16.F32.PACK_AB R145, R14, R145 ;  /* 0x000000910e91723e */ /* 0x000fe200000000ff */
[----:B------:R-:W0:Y:S01]  /*58b0*/  MUFU.EX2 R50, R50 ;  /* 0x0000003200327308 */ /* 0x000e220000000800 */
[----:B-1----:R-:W-:Y:S01]  /*58c0*/  FADD.FTZ R7, R11, R2 ;  /* 0x000000020b077221 */ /* 0x002fe20000010000 */
[----:B------:R-:W-:Y:S01]  /*58d0*/  F2FP.F16.F32.PACK_AB R147, R20, R147 ;  /* 0x000000931493723e */ /* 0x000fe200000000ff */
[----:B------:R-:W-:Y:S01]  /*58e0*/  FMUL.FTZ R92, R92, R28 ;  /* 0x0000001c5c5c7220 */ /* 0x000fe20000410000 */
[----:B------:R-:W-:Y:S01]  /*58f0*/  F2FP.F16.F32.PACK_AB R140, R33, R140 ;  /* 0x0000008c218c723e */ /* 0x000fe200000000ff */
[-C--:B------:R-:W-:Y:S01]  /*5900*/  FMUL.FTZ R93, R93, R28.reuse ;  /* 0x0000001c5d5d7220 */ /* 0x080fe20000410000 */
[----:B------:R-:W-:Y:S01]  /*5910*/  F2FP.F16.F32.PACK_AB R141, R24, R141 ;  /* 0x0000008d188d723e */ /* 0x000fe200000000ff */
[----:B------:R-:W-:Y:S01]  /*5920*/  FMUL.FTZ R96, R96, R28 ;  /* 0x0000001c60607220 */ /* 0x000fe20000410000 */
[----:B------:R-:W1:Y:S01]  /*5930*/  MUFU.EX2 R124, R124 ;  /* 0x0000007c007c7308 */ /* 0x000e620000000800 */
[----:B--2---:R-:W-:Y:S01]  /*5940*/  FADD.FTZ R5, R43, R10 ;  /* 0x0000000a2b057221 */ /* 0x004fe20000010000 */
[----:B------:R-:W-:Y:S01]  /*5950*/  F2FP.F16.F32.PACK_AB R142, R39, R142 ;  /* 0x0000008e278e723e */ /* 0x000fe200000000ff */
[-C--:B------:R-:W-:Y:S01]  /*5960*/  FMUL.FTZ R97, R97, R28.reuse ;  /* 0x0000001c61617220 */ /* 0x080fe20000410000 */
[----:B------:R-:W-:Y:S01]  /*5970*/  F2FP.F16.F32.PACK_AB R143, R26, R143 ;  /* 0x0000008f1a8f723e */ /* 0x000fe200000000ff */
[----:B------:R-:W-:Y:S01]  /*5980*/  FMUL.FTZ R100, R100, R28 ;  /* 0x0000001c64647220 */ /* 0x000fe20000410000 */
[----:B------:R-:W-:Y:S01]  /*5990*/  F2FP.F16.F32.PACK_AB R136, R35, R136 ;  /* 0x000000882388723e */ /* 0x000fe200000000ff */
[-C--:B------:R-:W-:Y:S01]  /*59a0*/  FMUL.FTZ R101, R101, R28.reuse ;  /* 0x0000001c65657220 */ /* 0x080fe20000410000 */
[----:B------:R-:W2:Y:S01]  /*59b0*/  MUFU.EX2 R13, R13 ;  /* 0x0000000d000d7308 */ /* 0x000ea20000000800 */
[----:B0-----:R-:W-:Y:S01]  /*59c0*/  FADD.FTZ R2, R50, R7 ;  /* 0x0000000732027221 */ /* 0x001fe20000010000 */
[----:B------:R-:W-:Y:S01]  /*59d0*/  F2FP.F16.F32.PACK_AB R137, R30, R137 ;  /* 0x000000891e89723e */ /* 0x000fe200000000ff */
[----:B------:R-:W-:Y:S01]  /*59e0*/  FMUL.FTZ R104, R104, R28 ;  /* 0x0000001c68687220 */ /* 0x000fe20000410000 */
[----:B------:R-:W-:Y:S01]  /*59f0*/  F2FP.F16.F32.PACK_AB R138, R37, R138 ;  /* 0x0000008a258a723e */ /* 0x000fe200000000ff */
[-C--:B------:R-:W-:Y:S01]  /*5a00*/  FMUL.FTZ R105, R105, R28.reuse ;  /* 0x0000001c69697220 */ /* 0x080fe20000410000 */
[----:B------:R-:W-:Y:S01]  /*5a10*/  F2FP.F16.F32.PACK_AB R139, R34, R139 ;  /* 0x0000008b228b723e */ /* 0x000fe200000000ff */
[-C--:B------:R-:W-:Y:S01]  /*5a20*/  FMUL.FTZ R108, R108, R28.reuse ;  /* 0x0000001c6c6c7220 */ /* 0x080fe20000410000 */
[----:B------:R-:W0:Y:S01]  /*5a30*/  MUFU.EX2 R45, R45 ;  /* 0x0000002d002d7308 */ /* 0x000e220000000800 */
[----:B-1----:R-:W-:Y:S01]  /*5a40*/  FADD.FTZ R10, R124, R5 ;  /* 0x000000057c0a7221 */ /* 0x002fe20000010000 */
[----:B------:R-:W-:Y:S01]  /*5a50*/  F2FP.F16.F32.PACK_AB R133, R38, R133 ;  /* 0x000000852685723e */ /* 0x000fe200000000ff */
[-C--:B------:R-:W-:Y:S01]  /*5a60*/  FMUL.FTZ R109, R109, R28.reuse ;  /* 0x0000001c6d6d7220 */ /* 0x080fe20000410000 */
[----:B------:R-:W-:Y:S01]  /*5a70*/  F2FP.F16.F32.PACK_AB R135, R42, R135 ;  /* 0x000000872a87723e */ /* 0x000fe200000000ff */
[----:B------:R-:W-:Y:S01]  /*5a80*/  FMUL.FTZ R112, R112, R28 ;  /* 0x0000001c70707220 */ /* 0x000fe20000410000 */
[----:B------:R-:W-:Y:S01]  /*5a90*/  F2FP.F16.F32.PACK_AB R128, R41, R128 ;  /* 0x000000802980723e */ /* 0x000fe200000000ff */
[-C--:B------:R-:W-:Y:S01]  /*5aa0*/  FMUL.FTZ R113, R113, R28.reuse ;  /* 0x0000001c71717220 */ /* 0x080fe20000410000 */
[----:B------:R-:W1:Y:S01]  /*5ab0*/  MUFU.EX2 R54, R54 ;  /* 0x0000003600367308 */ /* 0x000e620000000800 */
[----:B--2---:R-:W-:Y:S01]  /*5ac0*/  FADD.FTZ R3, R13, R2 ;  /* 0x000000020d037221 */ /* 0x004fe20000010000 */
[----:B------:R-:W-:Y:S01]  /*5ad0*/  F2FP.F16.F32.PACK_AB R129, R46, R9 ;  /* 0x000000092e81723e */ /* 0x000fe200000000ff */
[----:B------:R-:W-:Y:S01]  /*5ae0*/  FMUL.FTZ R116, R116, R28 ;  /* 0x0000001c74747220 */ /* 0x000fe20000410000 */
[----:B------:R-:W-:Y:S01]  /*5af0*/  F2FP.F16.F32.PACK_AB R130, R43, R130 ;  /* 0x000000822b82723e */ /* 0x000fe200000000ff */
[----:B------:R-:W-:Y:S01]  /*5b00*/  FMUL.FTZ R117, R117, R28 ;  /* 0x0000001c75757220 */ /* 0x000fe20000410000 */
[----:B------:R-:W-:Y:S01]  /*5b10*/  F2FP.F16.F32.PACK_AB R131, R50, R11 ;  /* 0x0000000b3283723e */ /* 0x000fe200000000ff */
[----:B------:R-:W-:Y:S01]  /*5b20*/  IMAD.MOV.U32 R4, RZ, RZ, R6 ;  /* 0x000000ffff047224 */ /* 0x000fe200078e0006 */
        /* <DEDUP_REMOVED lines=29> */
[----:B--2---:R-:W-:Y:S01]  /*5d00*/  FADD.FTZ R2, R27, R2 ;  /* 0x000000021b027221 */ /* 0x004fe20000010000 */
[C---:B0-----:R-:W-:Y:S01]  /*5d10*/  FADD.FTZ R3, R66.reuse, R5 ;  /* 0x0000000542037221 */ /* 0x041fe20000010000 */
[----:B------:R-:W-:Y:S01]  /*5d20*/  F2FP.F16.F32.PACK_AB R122, R66, R84 ;  /* 0x00000054427a723e */ /* 0x000fe200000000ff */
[----:B------:R-:W-:Y:S02]  /*5d30*/  IMAD.MOV.U32 R5, RZ, RZ, R0 ;  /* 0x000000ffff057224 */ /* 0x000fe400078e0000 */
[C---:B-1----:R-:W-:Y:S01]  /*5d40*/  FADD.FTZ R2, R8.reuse, R2 ;  /* 0x0000000208027221 */ /* 0x042fe20000010000 */
[----:B------:R-:W-:Y:S01]  /*5d50*/  F2FP.F16.F32.PACK_AB R123, R8, R27 ;  /* 0x0000001b087b723e */ /* 0x000fe200000000ff */
[----:B------:R-:W-:Y:S06]  /*5d60*/  @P3 BRA `(.L_x_1825) ;  /* 0xffffffd800903947 */ /* 0x000fec000383ffff */
.L_x_1816:
[----:B------:R-:W-:-:S13]  /*5d70*/  ISETP.LE.AND P2, PT, RZ, UR25, PT ;  /* 0x00000019ff007c0c */ /* 0x000fda000bf43270 */
[----:B------:R-:W-:Y:S05]  /*5d80*/  @!P2 BRA `(.L_x_1826) ;  /* 0x0000001c0030a947 */ /* 0x000fea0003800000 */
[----:B------:R-:W-:Y:S01]  /*5d90*/  IMAD.MOV.U32 R5, RZ, RZ, R0 ;  /* 0x000000ffff057224 */ /* 0x000fe200078e0000 */
[----:B------:R-:W-:Y:S01]  /*5da0*/  UMOV UR22, UR37 ;  /* 0x0000002500167c82 */ /* 0x000fe20008000000 */
[----:B------:R-:W-:Y:S01]  /*5db0*/  IMAD.MOV.U32 R7, RZ, RZ, R6 ;  /* 0x000000ffff077224 */ /* 0x000fe200078e0006 */
[----:B------:R-:W-:Y:S01]  /*5dc0*/  UMOV UR21, UR39 ;  /* 0x0000002700157c82 */ /* 0x000fe20008000000 */
[----:B------:R-:W-:-:S05]  /*5dd0*/  ULDC UR23, c[0x0][0x988] ;  /* 0x0002620000177ab9 */ /* 0x000fca0000000800 */
.L_x_1835:
        /* <DEDUP_REMOVED lines=9> */
.L_x_1828:
[----:B------:R-:W-:Y:S01]  /*5e70*/  ULEA UR6, UR39, UR45, 0x3 ;  /* 0x0000002d27067291 */ /* 0x000fe2000f8e183f */
[----:B------:R-:W-:-:S05]  /*5e80*/  IMAD.U32 R0, RZ, RZ, UR37 ;  /* 0x00000025ff007e24 */ /* 0x000fca000f8e00ff */
[----:B------:R-:W-:-:S04]  /*5e90*/  SHF.L.U32 R0, R0, 0x1f, RZ ;  /* 0x0000001f00007819 */ /* 0x000fc800000006ff */
[----:B------:R0:W1:Y:S01]  /*5ea0*/  SYNCS.PHASECHK.TRANS64.TRYWAIT P2, [UR6+0x16830], R0 ;  /* 0x01683000ff0075a7 */ /* 0x0000620008040146 */
[----:B------:R-:W-:Y:S05]  /*5eb0*/  @!P0 BRA `(.L_x_1829) ;  /* 0x0000000000048947 */ /* 0x000fea0003800000 */
[----:B------:R-:W-:Y:S01]  /*5ec0*/  BPT.TRAP 0x1 ;  /* 0x000000040000795c */ /* 0x000fe20000300000 */
.L_x_1829:
[----:B-1----:R-:W-:Y:S05]  /*5ed0*/  @P2 BRA `(.L_x_1827) ;  /* 0x0000000000082947 */ /* 0x002fea0003800000 */
[----:B------:R-:W1:Y:S02]  /*5ee0*/  SYNCS.PHASECHK.TRANS64.TRYWAIT P2, [UR6+0x16830], R0 ;  /* 0x01683000ff0075a7 */ /* 0x000e640008040146 */
[----:B-1----:R-:W-:Y:S05]  /*5ef0*/  @!P2 BRA `(.L_x_1830) ;  /* 0x000000740098a947 */ /* 0x002fea0003800000 */
.L_x_1827:
        /* <DEDUP_REMOVED lines=25> */
.L_x_1832:
[----:B------:R-:W-:Y:S01]  /*6090*/  ULEA UR6, UR21, UR45, 0x3 ;  /* 0x0000002d15067291 */ /* 0x000fe2000f8e183f */
[----:B------:R-:W-:-:S05]  /*60a0*/  IMAD.U32 R0, RZ, RZ, UR22 ;  /* 0x00000016ff007e24 */ /* 0x000fca000f8e00ff */
[----:B------:R-:W-:-:S04]  /*60b0*/  SHF.L.U32 R0, R0, 0x1f, RZ ;  /* 0x0000001f00007819 */ /* 0x000fc800000006ff */
[----:B------:R0:W1:Y:S01]  /*60c0*/  SYNCS.PHASECHK.TRANS64.TRYWAIT P2, [UR6+0x16850], R0 ;  /* 0x01685000ff0075a7 */ /* 0x0000620008040146 */
[----:B------:R-:W-:Y:S05]  /*60d0*/  @!P0 BRA `(.L_x_1833) ;  /* 0x0000000000048947 */ /* 0x000fea0003800000 */
[----:B------:R-:W-:Y:S01]  /*60e0*/  BPT.TRAP 0x1 ;  /* 0x000000040000795c */ /* 0x000fe20000300000 */
.L_x_1833:
[----:B-1----:R-:W-:Y:S05]  /*60f0*/  @P2 BRA `(.L_x_1831) ;  /* 0x0000000000082947 */ /* 0x002fea0003800000 */
[----:B------:R-:W1:Y:S02]  /*6100*/  SYNCS.PHASECHK.TRANS64.TRYWAIT P2, [UR6+0x16850], R0 ;  /* 0x01685000ff0075a7 */ /* 0x000e640008040146 */
[----:B-1----:R-:W-:Y:S05]  /*6110*/  @!P2 BRA `(.L_x_1834) ;  /* 0x000000740028a947 */ /* 0x002fea0003800000 */
.L_x_1831:
        /* <DEDUP_REMOVED lines=74> */
[--C-:B------:R-:W-:Y:S01]  /*65c0*/  FFMA.FTZ R53, R53, UR23, -R7.reuse ;  /* 0x0000001735357c23 */ /* 0x100fe20008010807 */
[----:B------:R-:W-:Y:S01]  /*65d0*/  MUFU.EX2 R11, R33 ;  /* 0x00000021000b7308 */ /* 0x000fe20000000800 */
[--C-:B------:R-:W-:Y:S01]  /*65e0*/  FFMA.FTZ R24, R24, UR23, -R7.reuse ;  /* 0x0000001718187c23 */ /* 0x100fe20008010807 */
        /* <DEDUP_REMOVED lines=22> */
[----:B------:R0:W-:Y:S01]  /*6750*/  MUFU.EX2 R21, R41 ;  /* 0x0000002900157308 */ /* 0x0001e20000000800 */
[--C-:B------:R-:W-:Y:S01]  /*6760*/  FFMA.FTZ R20, R80, UR23, -R7.reuse ;  /* 0x0000001750147c23 */ /* 0x100fe20008010807 */
[----:B------:R-:W-:Y:S01]  /*6770*/  FMNMX.FTZ R25, R59, R0, !PT ;  /* 0x000000003b197209 */ /* 0x000fe20007810000 */
[--C-:B------:R-:W-:Y:S01]  /*6780*/  FFMA.FTZ R84, R84, UR23, -R7.reuse ;  /* 0x0000001754547c23 */ /* 0x100fe20008010807 */
[----:B------:R-:W-:-:S02]  /*6790*/  FFMA.FTZ R85, R85, UR23, -R7 ;  /* 0x0000001755557c23 */ /* 0x000fc40008010807 */
[----:B------:R-:W-:Y:S02]  /*67a0*/  FMNMX.FTZ R0, R62, R25, !PT ;  /* 0x000000193e007209 */ /* 0x000fe40007810000 */
[----:B------:R1:W-:Y:S01]  /*67b0*/  MUFU.EX2 R25, R49 ;  /* 0x0000003100197308 */ /* 0x0003e20000000800 */
[----:B0-----:R-:W-:Y:S01]  /*67c0*/  FFMA.FTZ R41, R65, UR23, -R7 ;  /* 0x0000001741297c23 */ /* 0x001fe20008010807 */
[----:B------:R-:W-:-:S04]  /*67d0*/  FMNMX.FTZ R33, R63, R0, !PT ;  /* 0x000000003f217209 */ /* 0x000fc80007810000 */
[----:B------:R-:W-:Y:S02]  /*67e0*/  FMNMX.FTZ R0, R66, R33, !PT ;  /* 0x0000002142007209 */ /* 0x000fe40007810000 */
[----:B------:R-:W0:Y:S01]  /*67f0*/  MUFU.EX2 R4, R4 ;  /* 0x0000000400047308 */ /* 0x000e220000000800 */
[----:B-1----:R-:W-:Y:S01]  /*6800*/  FFMA.FTZ R49, R69, UR23, -R7 ;  /* 0x0000001745317c23 */ /* 0x002fe20008010807 */
[----:B------:R-:W-:-:S04]  /*6810*/  FMNMX.FTZ R33, R67, R0, !PT ;  /* 0x0000000043217209 */ /* 0x000fc80007810000 */
[----:B------:R-:W-:Y:S02]  /*6820*/  FMNMX.FTZ R0, R70, R33, !PT ;  /* 0x0000002146007209 */ /* 0x000fe40007810000 */
[----:B------:R-:W-:Y:S02]  /*6830*/  MUFU.EX2 R33, R53 ;  /* 0x0000003500217308 */ /* 0x000fe40000000800 */
[----:B------:R-:W-:-:S04]  /*6840*/  FMNMX.FTZ R37, R71, R0, !PT ;  /* 0x0000000047257209 */ /* 0x000fc80007810000 */
[----:B------:R-:W-:Y:S02]  /*6850*/  FMNMX.FTZ R0, R74, R37, !PT ;  /* 0x000000254a007209 */ /* 0x000fe40007810000 */
[----:B------:R-:W1:Y:S01]  /*6860*/  MUFU.EX2 R148, R148 ;  /* 0x0000009400947308 */ /* 0x000e620000000800 */
[----:B0-----:R-:W-:Y:S01]  /*6870*/  FFMA.FTZ R3, R4, R3, R9 ;  /* 0x0000000304037223 */ /* 0x001fe20000010009 */
[----:B------:R-:W-:-:S04]  /*6880*/  FMNMX.FTZ R37, R75, R0, !PT ;  /* 0x000000004b257209 */ /* 0x000fc80007810000 */
[----:B------:R-:W-:Y:S01]  /*6890*/  FMNMX.FTZ R0, R78, R37, !PT ;  /* 0x000000254e007209 */ /* 0x000fe20007810000 */
[----:B------:R-:W-:Y:S02]  /*68a0*/  WARPGROUP.DEPBAR.LE gsb0, 0x0 ;  /* 0x00008000000079c5 */ /* 0x000fe40000010000 */
[----:B------:R-:W-:Y:S01]  /*68b0*/  WARPGROUP.ARRIVE ;  /* 0x00000000000079c5 */ /* 0x000fe20000000000 */
[----:B------:R-:W-:Y:S01]  /*68c0*/  FMNMX.FTZ R37, R79, R0, !PT ;  /* 0x000000004f257209 */ /* 0x000fe20007810000 */
[--C-:B------:R-:W-:Y:S01]  /*68d0*/  FFMA.FTZ R142, R44, UR23, -R7.reuse ;  /* 0x000000172c8e7c23 */ /* 0x100fe20008010807 */
[----:B------:R-:W-:-:S03]  /*68e0*/  FFMA.FTZ R140, R40, UR23, -R7 ;  /* 0x00000017288c7c23 */ /* 0x000fc60008010807 */
[----:B------:R-:W0:Y:S01]  /*68f0*/  S2R R44, SR_TID.X ;  /* 0x00000000002c7919 */ /* 0x000e220000002100 */
[----:B------:R-:W-:Y:S01]  /*6900*/  FMNMX.FTZ R0, R82, R37, !PT ;  /* 0x0000002552007209 */ /* 0x000fe20007810000 */
[----:B------:R-:W-:Y:S01]  /*6910*/  HGMMA.64x64x16.F32 R88, R136, gdesc[UR4].tnspB, R88, gsb0 ;  /* 0x40e0000488587df0 */ /* 0x000fe20008000858 */
[----:B------:R-:W-:Y:S01]  /*6920*/  UIADD3 UR6, UR10, 0x200, URZ ;  /* 0x000002000a067890 */ /* 0x000fe2000fffe03f */
[----:B------:R-:W2:Y:S01]  /*6930*/  MUFU.EX2 R150, R150 ;  /* 0x0000009600967308 */ /* 0x000ea20000000800 */
[----:B------:R-:W-:Y:S01]  /*6940*/  UMOV UR7, 0x40000040 ;  /* 0x4000004000077882 */ /* 0x000fe20000000000 */
[----:B------:R-:W-:Y:S01]  /*6950*/  FMNMX.FTZ R37, R83, R0, !PT ;  /* 0x0000000053257209 */ /* 0x000fe20007810000 */
[C---:B-1----:R-:W-:Y:S01]  /*6960*/  FADD.FTZ R3, R148.reuse, R3 ;  /* 0x0000000394037221 */ /* 0x042fe20000010000 */
[----:B------:R-:W-:Y:S02]  /*6970*/  F2FP.F16.F32.PACK_AB R148, R148, R9 ;  /* 0x000000099494723e */ /* 0x000fe400000000ff */
[----:B------:R-:W-:-:S02]  /*6980*/  FMNMX.FTZ R0, R86, R37, !PT ;  /* 0x0000002556007209 */ /* 0x000fc40007810000 */
[----:B------:R1:W-:Y:S02]  /*6990*/  MUFU.EX2 R37, R61 ;  /* 0x0000003d00257308 */ /* 0x0003e40000000800 */
[----:B------:R-:W-:-:S05]  /*69a0*/  FMNMX.FTZ R0, R87, R0, !PT ;  /* 0x0000000057007209 */ /* 0x000fca0007810000 */
[----:B------:R-:W3:Y:S01]  /*69b0*/  SHFL.BFLY PT, R53, R0, 0x2, 0x1f ;  /* 0x0c401f0000357f89 */ /* 0x000ee200000e0000 */
[----:B------:R-:W4:Y:S01]  /*69c0*/  MUFU.EX2 R13, R13 ;  /* 0x0000000d000d7308 */ /* 0x000f220000000800 */
[----:B-1----:R-:W-:-:S07]  /*69d0*/  FFMA.FTZ R61, R81, UR23, -R7 ;  /* 0x00000017513d7c23 */ /* 0x002fce0008010807 */
[----:B------:R-:W-:Y:S01]  /*69e0*/  MUFU.EX2 R144, R144 ;  /* 0x0000009000907308 */ /* 0x000fe20000000800 */
[----:B0-----:R-:W-:-:S07]  /*69f0*/  ISETP.GE.U32.AND P2, PT, R44, 0x180, PT ;  /* 0x000001802c00780c */ /* 0x001fce0003f46070 */
[----:B------:R-:W-:Y:S01]  /*6a00*/  MUFU.EX2 R146, R146 ;  /* 0x0000009200927308 */ /* 0x000fe20000000800 */
[----:B---3--:R-:W-:Y:S01]  /*6a10*/  FMNMX.FTZ R24, R0, R53, !PT ;  /* 0x0000003500187209 */ /* 0x008fe20007810000 */
[----:B------:R-:W-:-:S06]  /*6a20*/  FFMA.FTZ R53, R73, UR23, -R7 ;  /* 0x0000001749357c23 */ /* 0x000fcc0008010807 */
[----:B------:R-:W-:Y:S01]  /*6a30*/  MUFU.EX2 R140, R140 ;  /* 0x0000008c008c7308 */ /* 0x000fe20000000800 */
[----:B------:R-:W0:Y:S07]  /*6a40*/  SHFL.BFLY PT, R65, R24, 0x1, 0x1f ;  /* 0x0c201f0018417f89 */ /* 0x000e2e00000e0000 */
[----:B------:R-:W-:Y:S08]  /*6a50*/  MUFU.EX2 R142, R142 ;  /* 0x0000008e008e7308 */ /* 0x000ff00000000800 */
[----:B------:R-:W-:Y:S08]  /*6a60*/  MUFU.EX2 R29, R29 ;  /* 0x0000001d001d7308 */ /* 0x000ff00000000800 */
[----:B------:R-:W-:Y:S01]  /*6a70*/  MUFU.EX2 R45, R45 ;  /* 0x0000002d002d7308 */ /* 0x000fe20000000800 */
[----:B0-----:R-:W-:-:S05]  /*6a80*/  FMNMX.FTZ R0, R24, R65, !PT ;  /* 0x0000004118007209 */ /* 0x001fca0007810000 */
[----:B------:R-:W-:Y:S02]  /*6a90*/  FMUL.FTZ R28, R0, UR23 ;  /* 0x00000017001c7c20 */ /* 0x000fe40008410000 */
[----:B------:R-:W-:Y:S01]  /*6aa0*/  MUFU.EX2 R8, R8 ;  /* 0x0000000800087308 */ /* 0x000fe20000000800 */
[----:B------:R-:W-:Y:S02]  /*6ab0*/  WARPGROUP.DEPBAR.LE gsb0, 0x0 ;  /* 0x00008000000079c5 */ /* 0x000fe40000010000 */
[----:B------:R-:W-:Y:S01]  /*6ac0*/  WARPGROUP.ARRIVE ;  /* 0x00000000000079c5 */ /* 0x000fe20000000000 */
[--C-:B------:R-:W-:Y:S01]  /*6ad0*/  FFMA.FTZ R136, R48, UR23, -R7.reuse ;  /* 0x0000001730887c23 */ /* 0x100fe20008010807 */
[----:B------:R-:W-:Y:S01]  /*6ae0*/  FFMA.FTZ R138, R52, UR23, -R7 ;  /* 0x00000017348a7c23 */ /* 0x000fe20008010807 */
[--C-:B------:R-:W-:Y:S01]  /*6af0*/  FFMA.FTZ R151, R30, UR23, -R28.reuse ;  /* 0x000000171e977c23 */ /* 0x100fe2000801081c */
        /* <DEDUP_REMOVED lines=8> */
[----:B------:R-:W-:Y:S01]  /*6b80*/  VIADD R27, R23, 0x9 ;  /* 0x00000009171b7836 */ /* 0x000fe20000000000 */
[----:B------:R-:W-:Y:S01]  /*6b90*/  MUFU.EX2 R151, R151 ;  /* 0x0000009700977308 */ /* 0x000fe20000000800 */
[----:B------:R-:W-:Y:S01]  /*6ba0*/  FFMA.FTZ R145, R34, UR23, -R28 ;  /* 0x0000001722917c23 */ /* 0x000fe2000801081c */
[----:B------:R-:W-:-:S02]  /*6bb0*/  @!P1 VIADD R31, R31, 0x16840 ;  /* 0x000168401f1f9836 */ /* 0x000fc40000000000 */
[--C-:B------:R-:W-:Y:S01]  /*6bc0*/  FFMA.FTZ R32, R35, UR23, -R28.reuse ;  /* 0x0000001723207c23 */ /* 0x100fe2000801081c */
[----:B------:R-:W-:Y:S01]  /*6bd0*/  SEL R27, R27, 0x9, !P2 ;  /* 0x000000091b1b7807 */ /* 0x000fe20005000000 */
[--C-:B------:R-:W-:Y:S01]  /*6be0*/  FFMA.FTZ R147, R38, UR23, -R28.reuse ;  /* 0x0000001726937c23 */ /* 0x100fe2000801081c */
[--C-:B------:R-:W-:Y:S01]  /*6bf0*/  FFMA.FTZ R143, R46, UR23, -R28.reuse ;  /* 0x000000172e8f7c23 */ /* 0x100fe2000801081c */
[----:B------:R-:W-:Y:S01]  /*6c00*/  @!P1 PRMT R31, RZ, 0x654, R31 ;  /* 0x00000654ff1f9816 */ /* 0x000fe2000000001f */
[----:B------:R-:W-:Y:S01]  /*6c10*/  MUFU.EX2 R26, R26 ;  /* 0x0000001a001a7308 */ /* 0x000fe20000000800 */
[--C-:B------:R-:W-:Y:S01]  /*6c20*/  FFMA.FTZ R34, R39, UR23, -R28.reuse ;  /* 0x0000001727227c23 */ /* 0x100fe2000801081c */
[----:B--2---:R-:W-:Y:S01]  /*6c30*/  FADD.FTZ R48, R150, R3 ;  /* 0x0000000396307221 */ /* 0x004fe20000010000 */
        /* <DEDUP_REMOVED lines=16> */
[----:B------:R-:W-:-:S02]  /*6d40*/  ISETP.LT.AND P2, PT, RZ, UR25, PT ;  /* 0x00000019ff007c0c */ /* 0x000fc4000bf41270 */
[----:B----4-:R-:W-:-:S03]  /*6d50*/  F2FP.F16.F32.PACK_AB R150, R13, R150 ;  /* 0x000000960d96723e */ /* 0x010fc600000000ff */
        /* <DEDUP_REMOVED lines=81> */
[----:B------:R-:W-:Y:S01]  /*7270*/  FFMA.FTZ R125, R74, UR23, -R28 ;  /* 0x000000174a7d7c23 */ /* 0x000fe2000801081c */
[----:B------:R-:W-:Y:S02]  /*7280*/  F2FP.F16.F32.PACK_AB R129, R46, R129 ;  /* 0x000000812e81723e */ /* 0x000fe400000000ff */
[----:B------:R-:W1:Y:S02]  /*7290*/  MUFU.EX2 R49, R49 ;  /* 0x0000003100317308 */ /* 0x000e640000000800 */
[----:B------:R-:W-:Y:S01]  /*72a0*/  HGMMA.64x64x16.F32 R88, R120, gdesc[UR4].tnspB, R88, gsb0 ;  /* 0x40e0000478587df0 */ /* 0x000fe20008000858 */
[----:B------:R-:W-:-:S05]  /*72b0*/  UIADD3 UR6, UR25, -0x1, URZ ;  /* 0xffffffff19067890 */ /* 0x000fca000fffe03f */
[----:B------:R-:W-:Y:S01]  /*72c0*/  MUFU.EX2 R12, R12 ;  /* 0x0000000c000c7308 */ /* 0x000fe20000000800 */
[----:B0-----:R-:W-:Y:S01]  /*72d0*/  FADD.FTZ R3, R131, R30 ;  /* 0x0000001e83037221 */ /* 0x001fe20000010000 */
[----:B------:R-:W-:-:S06]  /*72e0*/  UMOV UR25, UR6 ;  /* 0x0000000600197c82 */ /* 0x000fcc0008000000 */
[----:B------:R-:W-:Y:S01]  /*72f0*/  MUFU.EX2 R125, R125 ;  /* 0x0000007d007d7308 */ /* 0x000fe20000000800 */
[----:B-1----:R-:W-:-:S07]  /*7300*/  F2FP.F16.F32.PACK_AB R130, R49, R10 ;  /* 0x0000000a3182723e */ /* 0x002fce00000000ff */
[----:B------:R-:W0:Y:S08]  /*7310*/  MUFU.EX2 R53, R53 ;  /* 0x0000003500357308 */ /* 0x000e300000000800 */
[----:B------:R-:W-:Y:S08]  /*7320*/  MUFU.EX2 R14, R14 ;  /* 0x0000000e000e7308 */ /* 0x000ff00000000800 */
[----:B------:R-:W-:Y:S01]  /*7330*/  MUFU.EX2 R78, R78 ;  /* 0x0000004e004e7308 */ /* 0x000fe20000000800 */
[----:B0-----:R-:W-:-:S07]  /*7340*/  F2FP.F16.F32.PACK_AB R124, R53, R12 ;  /* 0x0000000c357c723e */ /* 0x001fce00000000ff */
[----:B------:R-:W0:Y:S08]  /*7350*/  MUFU.EX2 R57, R57 ;  /* 0x0000003900397308 */ /* 0x000e300000000800 */
[----:B------:R-:W1:Y:S08]  /*7360*/  MUFU.EX2 R79, R79 ;  /* 0x0000004f004f7308 */ /* 0x000e700000000800 */
[----:B------:R-:W-:Y:S01]  /*7370*/  MUFU.EX2 R20, R20 ;  /* 0x0000001400147308 */ /* 0x000fe20000000800 */
[----:B0-----:R-:W-:-:S07]  /*7380*/  F2FP.F16.F32.PACK_AB R126, R57, R14 ;  /* 0x0000000e397e723e */ /* 0x001fce00000000ff */
[----:B------:R-:W-:Y:S01]  /*7390*/  MUFU.EX2 R82, R82 ;  /* 0x0000005200527308 */ /* 0x000fe20000000800 */
[----:B-1----:R-:W-:Y:S01]  /*73a0*/  F2FP.F16.F32.PACK_AB R127, R79, R78 ;  /* 0x0000004e4f7f723e */ /* 0x002fe200000000ff */
[----:B------:R-:W-:Y:S02]  /*73b0*/  WARPGROUP.DEPBAR.LE gsb0, 0x0 ;  /* 0x00008000000079c5 */ /* 0x000fe40000010000 */
[----:B------:R0:W-:Y:S06]  /*73c0*/  BAR.ARV R27, 0x100 ;  /* 0x0004001b0000751d */ /* 0x0001ec0000002000 */
[----:B------:R1:W-:Y:S01]  /*73d0*/  @!P1 SYNCS.ARRIVE.TRANS64.RED.A1T0 RZ, [R31+URZ], RZ ;  /* 0x000000ff1fff99a7 */ /* 0x0003e2000810043f */
[----:B------:R-:W2:Y:S01]  /*73e0*/  MUFU.EX2 R61, R61 ;  /* 0x0000003d003d7308 */ /* 0x000ea20000000800 */
[-C--:B------:R-:W-:Y:S01]  /*73f0*/  FMUL.FTZ R90, R90, R7.reuse ;  /* 0x000000075a5a7220 */ /* 0x080fe20000410000 */
[-C--:B------:R-:W-:Y:S01]  /*7400*/  FMUL.FTZ R91, R91, R7.reuse ;  /* 0x000000075b5b7220 */ /* 0x080fe20000410000 */
[-C--:B------:R-:W-:Y:S01]  /*7410*/  FMUL.FTZ R94, R94, R7.reuse ;  /* 0x000000075e5e7220 */ /* 0x080fe20000410000 */
[-C--:B------:R-:W-:Y:S01]  /*7420*/  FMUL.FTZ R95, R95, R7.reuse ;  /* 0x000000075f5f7220 */ /* 0x080fe20000410000 */
[-C--:B------:R-:W-:Y:S01]  /*7430*/  FMUL.FTZ R98, R98, R7.reuse ;  /* 0x0000000762627220 */ /* 0x080fe20000410000 */
[-C--:B------:R-:W-:Y:S01]  /*7440*/  FMUL.FTZ R99, R99, R7.reuse ;  /* 0x0000000763637220 */ /* 0x080fe20000410000 */
[----:B-1----:R-:W-:Y:S01]  /*7450*/  IMAD.U32 R31, RZ, RZ, UR21 ;  /* 0x00000015ff1f7e24 */ /* 0x002fe2000f8e00ff */
[----:B------:R-:W1:Y:S01]  /*7460*/  MUFU.EX2 R83, R83 ;  /* 0x0000005300537308 */ /* 0x000e620000000800 */
        /* <DEDUP_REMOVED lines=8> */
[----:B0-----:R-:W-:-:S02]  /*74f0*/  @!P1 VIADD R27, R31, 0x16860 ;  /* 0x000168601f1b9836 */ /* 0x001fc40000000000 */
[-C--:B------:R-:W-:Y:S01]  /*7500*/  FMUL.FTZ R111, R111, R7.reuse ;  /* 0x000000076f6f7220 */ /* 0x080fe20000410000 */
[-C--:B------:R-:W-:Y:S01]  /*7510*/  FMUL.FTZ R114, R114, R7.reuse ;  /* 0x0000000772727220 */ /* 0x080fe20000410000 */
[-C--:B------:R-:W-:Y:S01]  /*7520*/  FMUL.FTZ R115, R115, R7.reuse ;  /* 0x0000000773737220 */ /* 0x080fe20000410000 */
[-C--:B------:R-:W-:Y:S01]  /*7530*/  FMUL.FTZ R118, R118, R7.reuse ;  /* 0x0000000776767220 */ /* 0x080fe20000410000 */
[----:B------:R-:W-:Y:S01]  /*7540*/  @!P1 PRMT R31, RZ, 0x654, R27 ;  /* 0x00000654ff1f9816 */ /* 0x000fe2000000001b */
[----:B------:R-:W-:Y:S01]  /*7550*/  FADD.FTZ R27, R13, R48 ;  /* 0x000000300d1b7221 */ /* 0x000fe20000010000 */
[----:B------:R-:W-:Y:S01]  /*7560*/  MUFU.EX2 R86, R86 ;  /* 0x0000005600567308 */ /* 0x000fe20000000800 */
[----:B------:R-:W-:Y:S01]  /*7570*/  FMUL.FTZ R119, R119, R7 ;  /* 0x0000000777777220 */ /* 0x000fe20000410000 */
[----:B------:R0:W-:Y:S01]  /*7580*/  @!P1 SYNCS.ARRIVE.TRANS64.RED.A1T0 RZ, [R31+URZ], RZ ;  /* 0x000000ff1fff99a7 */ /* 0x0001e2000810043f */
[----:B------:R-:W-:Y:S01]  /*7590*/  FADD.FTZ R48, R144, R27 ;  /* 0x0000001b90307221 */ /* 0x000fe20000010000 */
[----:B------:R-:W-:Y:S01]  /*75a0*/  F2FP.F16.F32.PACK_AB R144, R11, R144 ;  /* 0x000000900b90723e */ /* 0x000fe200000000ff */
[----:B------:R-:W-:Y:S01]  /*75b0*/  FMUL.FTZ R88, R88, R4 ;  /* 0x0000000458587220 */ /* 0x000fe20000410000 */
[----:B--2---:R-:W-:Y:S01]  /*75c0*/  F2FP.F16.F32.PACK_AB R120, R61, R20 ;  /* 0x000000143d78723e */ /* 0x004fe200000000ff */
[----:B------:R-:W-:Y:S01]  /*75d0*/  FADD.FTZ R27, R11, R48 ;  /* 0x000000300b1b7221 */ /* 0x000fe20000010000 */
[--C-:B------:R-:W-:Y:S01]  /*75e0*/  FFMA.FTZ R48, R71, UR23, -R28.reuse ;  /* 0x0000001747307c23 */ /* 0x100fe2000801081c */
[----:B------:R-:W-:Y:S01]  /*75f0*/  FFMA.FTZ R28, R87, UR23, -R28 ;  /* 0x00000017571c7c23 */ /* 0x000fe2000801081c */
[----:B------:R-:W2:Y:S01]  /*7600*/  MUFU.EX2 R5, R85 ;  /* 0x0000005500057308 */ /* 0x000ea20000000800 */
[----:B------:R-:W-:Y:S01]  /*7610*/  FADD.FTZ R52, R146, R27 ;  /* 0x0000001b92347221 */ /* 0x000fe20000010000 */
[----:B------:R-:W-:Y:S01]  /*7620*/  F2FP.F16.F32.PACK_AB R146, R15, R146 ;  /* 0x000000920f92723e */ /* 0x000fe200000000ff */
[----:B------:R-:W-:Y:S01]  /*7630*/  FMUL.FTZ R89, R89, R4 ;  /* 0x0000000459597220 */ /* 0x000fe20000410000 */
[----:B-1----:R-:W-:Y:S01]  /*7640*/  F2FP.F16.F32.PACK_AB R121, R83, R82 ;  /* 0x000000525379723e */ /* 0x002fe200000000ff */
[----:B------:R-:W-:Y:S01]  /*7650*/  FADD.FTZ R27, R15, R52 ;  /* 0x000000340f1b7221 */ /* 0x000fe20000010000 */
[-C--:B------:R-:W-:Y:S01]  /*7660*/  FMUL.FTZ R92, R92, R4.reuse ;  /* 0x000000045c5c7220 */ /* 0x080fe20000410000 */
[----:B------:R-:W-:Y:S01]  /*7670*/  FMUL.FTZ R93, R93, R4 ;  /* 0x000000045d5d7220 */ /* 0x000fe20000410000 */
[----:B------:R-:W1:Y:S01]  /*7680*/  MUFU.EX2 R48, R48 ;  /* 0x0000003000307308 */ /* 0x000e620000000800 */
        /* <DEDUP_REMOVED lines=9> */
[----:B--2---:R-:W-:Y:S01]  /*7720*/  F2FP.F16.F32.PACK_AB R122, R5, R24 ;  /* 0x00000018057a723e */ /* 0x004fe200000000ff */
[----:B------:R-:W-:Y:S01]  /*7730*/  FMUL.FTZ R104, R104, R4 ;  /* 0x0000000468687220 */ /* 0x000fe20000410000 */
[C---:B------:R-:W-:Y:S01]  /*7740*/  F2FP.F16.F32.PACK_AB R142, R29.reuse, R142 ;  /* 0x0000008e1d8e723e */ /* 0x040fe200000000ff */
[----:B------:R-:W-:Y:S01]  /*7750*/  FADD.FTZ R27, R29, R52 ;  /* 0x000000341d1b7221 */ /* 0x000fe20000010000 */
[-C--:B------:R-:W-:Y:S01]  /*7760*/  FMUL.FTZ R105, R105, R4.reuse ;  /* 0x0000000469697220 */ /* 0x080fe20000410000 */
[-C--:B------:R-:W-:Y:S01]  /*7770*/  FMUL.FTZ R108, R108, R4.reuse ;  /* 0x000000046c6c7220 */ /* 0x080fe20000410000 */
[----:B------:R-:W-:Y:S01]  /*7780*/  FMUL.FTZ R109, R109, R4 ;  /* 0x000000046d6d7220 */ /* 0x000fe20000410000 */
[----:B------:R-:W-:Y:S01]  /*7790*/  FADD.FTZ R52, R136, R27 ;  /* 0x0000001b88347221 */ /* 0x000fe20000010000 */
[----:B-1----:R-:W-:Y:S01]  /*77a0*/  FADD.FTZ R30, R48, R3 ;  /* 0x00000003301e7221 */ /* 0x002fe20000010000 */
[C---:B------:R-:W-:Y:S01]  /*77b0*/  F2FP.F16.F32.PACK_AB R136, R25.reuse, R136 ;  /* 0x000000881988723e */ /* 0x040fe200000000ff */
[-C--:B------:R-:W-:Y:S01]  /*77c0*/  FMUL.FTZ R112, R112, R4.reuse ;  /* 0x0000000470707220 */ /* 0x080fe20000410000 */
[----:B------:R-:W-:Y:S01]  /*77d0*/  FADD.FTZ R9, R25, R52 ;  /* 0x0000003419097221 */ /* 0x000fe20000010000 */
[----:B------:R-:W-:Y:S01]  /*77e0*/  FADD.FTZ R3, R125, R30 ;  /* 0x0000001e7d037221 */ /* 0x000fe20000010000 */
[----:B------:R-:W-:Y:S01]  /*77f0*/  F2FP.F16.F32.PACK_AB R131, R48, R131 ;  /* 0x000000833083723e */ /* 0x000fe200000000ff */
[----:B------:R-:W-:Y:S01]  /*7800*/  FMUL.FTZ R113, R113, R4 ;  /* 0x0000000471717220 */ /* 0x000fe20000410000 */
[----:B------:R-:W-:Y:S01]  /*7810*/  FADD.FTZ R26, R138, R9 ;  /* 0x000000098a1a7221 */ /* 0x000fe20000010000 */
[----:B------:R-:W-:Y:S01]  /*7820*/  F2FP.F16.F32.PACK_AB R138, R33, R138 ;  /* 0x0000008a218a723e */ /* 0x000fe200000000ff */
[-C--:B------:R-:W-:Y:S01]  /*7830*/  FMUL.FTZ R116, R116, R4.reuse ;  /* 0x0000000474747220 */ /* 0x080fe20000410000 */
[----:B------:R-:W-:Y:S01]  /*7840*/  FMUL.FTZ R117, R117, R4 ;  /* 0x0000000475757220 */ /* 0x000fe20000410000 */
[----:B------:R-:W-:Y:S01]  /*7850*/  FADD.FTZ R9, R33, R26 ;  /* 0x0000001a21097221 */ /* 0x000fe20000010000 */
[----:B------:R-:W-:Y:S01]  /*7860*/  IMAD.MOV.U32 R7, RZ, RZ, R6 ;  /* 0x000000ffff077224 */ /* 0x000fe200078e0006 */
[----:B------:R-:W1:Y:S02]  /*7870*/  MUFU.EX2 R26, R75 ;  /* 0x0000004b001a7308 */ /* 0x000e640000000800 */
[----:B------:R-:W-:Y:S01]  /*7880*/  FADD.FTZ R32, R132, R9 ;  /* 0x0000000984207221 */ /* 0x000fe20000010000 */
[----:B------:R-:W-:-:S03]  /*7890*/  F2FP.F16.F32.PACK_AB R132, R45, R132 ;  /* 0x000000842d84723e */ /* 0x000fc600000000ff */
[----:B------:R-:W-:-:S04]  /*78a0*/  FADD.FTZ R9, R45, R32 ;  /* 0x000000202d097221 */ /* 0x000fc80000010000 */
[----:B------:R-:W-:Y:S01]  /*78b0*/  FADD.FTZ R32, R134, R9 ;  /* 0x0000000986207221 */ /* 0x000fe20000010000 */
[----:B------:R-:W-:-:S03]  /*78c0*/  F2FP.F16.F32.PACK_AB R134, R37, R134 ;  /* 0x000000862586723e */ /* 0x000fc600000000ff */
[----:B------:R-:W-:Y:S01]  /*78d0*/  FADD.FTZ R9, R37, R32 ;  /* 0x0000002025097221 */ /* 0x000fe20000010000 */
[----:B-1----:R-:W-:-:S03]  /*78e0*/  FADD.FTZ R3, R26, R3 ;  /* 0x000000031a037221 */ /* 0x002fc60000010000 */
[----:B------:R-:W-:Y:S01]  /*78f0*/  FADD.FTZ R32, R8, R9 ;  /* 0x0000000908207221 */ /* 0x000fe20000010000 */
[----:B------:R-:W-:Y:S01]  /*7900*/  F2FP.F16.F32.PACK_AB R125, R26, R125 ;  /* 0x0000007d1a7d723e */ /* 0x000fe200000000ff */
[----:B------:R-:W-:Y:S02]  /*7910*/  FADD.FTZ R3, R78, R3 ;  /* 0x000000034e037221 */ /* 0x000fe40000010000 */
[----:B------:R-:W-:Y:S02]  /*7920*/  FADD.FTZ R9, R41, R32 ;  /* 0x0000002029097221 */ /* 0x000fe40000010000 */
[----:B------:R-:W-:Y:S02]  /*7930*/  FADD.FTZ R3, R79, R3 ;  /* 0x000000034f037221 */ /* 0x000fe40000010000 */
[----:B------:R-:W-:Y:S02]  /*7940*/  FADD.FTZ R32, R10, R9 ;  /* 0x000000090a207221 */ /* 0x000fe40000010000 */
[----:B------:R-:W-:-:S02]  /*7950*/  FADD.FTZ R3, R82, R3 ;  /* 0x0000000352037221 */ /* 0x000fc40000010000 */
[----:B------:R-:W-:Y:S02]  /*7960*/  FADD.FTZ R9, R49, R32 ;  /* 0x0000002031097221 */ /* 0x000fe40000010000 */
[----:B------:R-:W-:Y:S02]  /*7970*/  FADD.FTZ R3, R83, R3 ;  /* 0x0000000353037221 */ /* 0x000fe40000010000 */
[----:B------:R-:W-:Y:S02]  /*7980*/  FADD.FTZ R32, R12, R9 ;  /* 0x000000090c207221 */ /* 0x000fe40000010000 */
[----:B------:R-:W-:Y:S02]  /*7990*/  FADD.FTZ R8, R86, R3 ;  /* 0x0000000356087221 */ /* 0x000fe40000010000 */
[----:B------:R-:W-:-:S04]  /*79a0*/  FADD.FTZ R9, R53, R32 ;  /* 0x0000002035097221 */ /* 0x000fc80000010000 */
[----:B------:R-:W-:-:S04]  /*79b0*/  FADD.FTZ R2, R14, R9 ;  /* 0x000000090e027221 */ /* 0x000fc80000010000 */
[----:B------:R-:W-:-:S04]  /*79c0*/  FADD.FTZ R9, R57, R2 ;  /* 0x0000000239097221 */ /* 0x000fc80000010000 */
[----:B------:R-:W-:-:S04]  /*79d0*/  FADD.FTZ R2, R20, R9 ;  /* 0x0000000914027221 */ /* 0x000fc80000010000 */
[----:B------:R-:W-:-:S04]  /*79e0*/  FADD.FTZ R9, R61, R2 ;  /* 0x000000023d097221 */ /* 0x000fc80000010000 */
[----:B------:R-:W-:-:S04]  /*79f0*/  FADD.FTZ R2, R24, R9 ;  /* 0x0000000918027221 */ /* 0x000fc80000010000 */
[----:B------:R-:W-:Y:S01]  /*7a00*/  FADD.FTZ R3, R5, R2 ;  /* 0x0000000205037221 */ /* 0x000fe20000010000 */
[C---:B------:R-:W-:Y:S01]  /*7a10*/  FADD.FTZ R2, R123.reuse, R8 ;  /* 0x000000087b027221 */ /* 0x040fe20000010000 */
[----:B------:R-:W-:Y:S01]  /*7a20*/  F2FP.F16.F32.PACK_AB R123, R123, R86 ;  /* 0x000000567b7b723e */ /* 0x000fe200000000ff */
[----:B------:R-:W-:Y:S01]  /*7a30*/  IMAD.MOV.U32 R5, RZ, RZ, R0 ;  /* 0x000000ffff057224 */ /* 0x000fe200078e0000 */
[----:B0-----:R-:W-:Y:S06]  /*7a40*/  @P2 BRA `(.L_x_1835) ;  /* 0xffffffe000e42947 */ /* 0x001fec000383ffff */
.L_x_1826:
[----:B------:R-:W-:Y:S06]  /*7a50*/  BAR.ARV 0x8, 0x200 ;  /* 0x0208000000007b1d */ /* 0x000fec0000002000 */
[----:B------:R-:W-:Y:S05]  /*7a60*/  @!P0 BRA `(.L_x_1836) ;  /* 0x0000000000048947 */ /* 0x000fea0003800000 */
[----:B------:R-:W-:Y:S01]  /*7a70*/  BPT.TRAP 0x1 ;  /* 0x000000040000795c */ /* 0x000fe20000300000 */
.L_x_1836:
[----:B------:R-:W-:Y:S01]  /*7a80*/  ULEA UR5, UR39, UR45, 0x3 ;  /* 0x0000002d27057291 */ /* 0x000fe2000f8e183f */
[----:B------:R-:W-:-:S05]  /*7a90*/  IMAD.U32 R4, RZ, RZ, UR37 ;  /* 0x00000025ff047e24 */ /* 0x000fca000f8e00ff */
[----:B------:R-:W-:-:S04]  /*7aa0*/  SHF.L.U32 R4, R4, 0x1f, RZ ;  /* 0x0000001f04047819 */ /* 0x000fc800000006ff */
[----:B------:R0:W1:Y:S01]  /*7ab0*/  SYNCS.PHASECHK.TRANS64.TRYWAIT P2, [UR5+0x16850], R4 ;  /* 0x01685004ff0075a7 */ /* 0x0000620008040145 */
[----:B------:R-:W-:Y:S05]  /*7ac0*/  @!P0 BRA `(.L_x_1837) ;  /* 0x0000000000048947 */ /* 0x000fea0003800000 */
[----:B------:R-:W-:Y:S01]  /*7ad0*/  BPT.TRAP 0x1 ;  /* 0x000000040000795c */ /* 0x000fe20000300000 */
.L_x_1837:
[----:B-1----:R-:W-:Y:S05]  /*7ae0*/  @P2 BRA `(.L_x_1838) ;  /* 0x0000000000082947 */ /* 0x002fea0003800000 */
[----:B------:R-:W1:Y:S02]  /*7af0*/  SYNCS.PHASECHK.TRANS64.TRYWAIT P0, [UR5+0x16850], R4 ;  /* 0x01685004ff0075a7 */ /* 0x000e640008000145 */
[----:B-1----:R-:W-:Y:S05]  /*7b00*/  @!P0 BRA `(.L_x_1839) ;  /* 0x0000005800c48947 */ /* 0x002fea0003800000 */
.L_x_1838:
[----:B------:R-:W-:Y:S01]  /*7b10*/  UIADD3 UR45, UR45, 0x400, URZ ;  /* 0x000004002d2d7890 */ /* 0x000fe2000fffe03f */
[----:B------:R-:W-:Y:S01]  /*7b20*/  WARPGROUP.ARRIVE ;  /* 0x00000000000079c5 */ /* 0x000fe20000000000 */
[----:B------:R-:W-:Y:S01]  /*7b30*/  UMOV UR7, 0x40000040 ;  /* 0x4000004000077882 */ /* 0x000fe20000000000 */
[----:B01----:R-:W0:Y:S01]  /*7b40*/  SHFL.BFLY PT, R4, R3, 0x2, 0x1f ;  /* 0x0c401f0003047f89 */ /* 0x003e2200000e0000 */
[----:B------:R-:W-:Y:S01]  /*7b50*/  USHF.R.U32.HI UR45, URZ, 0x4, UR45 ;  /* 0x000000043f2d7899 */ /* 0x000fe2000801162d */
[----:B------:R-:W-:Y:S01]  /*7b60*/  IMAD.U32 R11, RZ, RZ, UR5 ;  /* 0x00000005ff0b7e24 */ /* 0x000fe2000f8e00ff */
[----:B------:R-:W-:Y:S01]  /*7b70*/  UIADD3 UR36, UR36, 0x1, URZ ;  /* 0x0000000124247890 */ /* 0x000fe2000fffe03f */
[----:B------:R-:W1:Y:S01]  /*7b80*/  SHFL.BFLY PT, R5, R2, 0x2, 0x1f ;  /* 0x0c401f0002057f89 */ /* 0x000e6200000e0000 */
[----:B------:R-:W-:Y:S01]  /*7b90*/  ULOP3.LUT UR4, UR45, 0x3fff, URZ, 0xc0, !UPT ;  /* 0x00003fff2d047892 */ /* 0x000fe2000f8ec03f */
[----:B------:R-:W-:Y:S02]  /*7ba0*/  IMAD.U32 R12, RZ, RZ, UR23 ;  /* 0x00000017ff0c7e24 */ /* 0x000fe4000f8e00ff */
[----:B------:R-:W-:Y:S01]  /*7bb0*/  IMAD.MOV.U32 R27, RZ, RZ, -0x800000 ;  /* 0xff800000ff1b7424 */ /* 0x000fe200078e00ff */
[----:B------:R-:W-:Y:S01]  /*7bc0*/  ULEA UR4, UR39, UR4, 0xa ;  /* 0x0000000427047291 */ /* 0x000fe2000f8e503f */
[----:B------:R-:W-:Y:S01]  /*7bd0*/  IMAD.MOV.U32 R26, RZ, RZ, -0x800000 ;  /* 0xff800000ff1a7424 */ /* 0x000fe200078e00ff */
[----:B------:R-:W-:-:S04]  /*7be0*/  UIADD3 UR39, UR39, 0x1, URZ ;  /* 0x0000000127277890 */ /* 0x000fc8000fffe03f */
[----:B------:R-:W-:Y:S01]  /*7bf0*/  UISETP.NE.AND UP0, UPT, UR39, 0x2, UPT ;  /* 0x000000022700788c */ /* 0x000fe2000bf05270 */
[----:B------:R-:W-:Y:S02]  /*7c00*/  UMOV UR6, UR4 ;  /* 0x0000000400067c82 */ /* 0x000fe40008000000 */
[----:B------:R-:W-:Y:S01]  /*7c10*/  HGMMA.64x64x16.F32 R88, R148, gdesc[UR4].tnspB, R88, gsb0 ;  /* 0x40e0000494587df0 */ /* 0x000fe20008000858 */
[----:B------:R-:W-:Y:S01]  /*7c20*/  UIADD3 UR6, UR4, 0x80, URZ ;  /* 0x0000008004067890 */ /* 0x000fe2000fffe03f */
[----:B------:R-:W-:Y:S01]  /*7c30*/  UMOV UR7, 0x40000040 ;  /* 0x4000004000077882 */ /* 0x000fe20000000000 */
[----:B------:R-:W-:Y:S01]  /*7c40*/  USEL UR39, UR39, URZ, UP0 ;  /* 0x0000003f27277287 */ /* 0x000fe20008000000 */
[----:B0-----:R-:W-:Y:S01]  /*7c50*/  FADD.FTZ R4, R4, R3 ;  /* 0x0000000304047221 */ /* 0x001fe20000010000 */
[----:B------:R-:W-:Y:S02]  /*7c60*/  IMAD.U32 R3, RZ, RZ, UR23 ;  /* 0x00000017ff037e24 */ /* 0x000fe4000f8e00ff */
[----:B-1----:R-:W-:Y:S01]  /*7c70*/  FADD.FTZ R7, R5, R2 ;  /* 0x0000000205077221 */ /* 0x002fe20000010000 */
[----:B------:R-:W-:Y:S01]  /*7c80*/  IMAD.MOV.U32 R2, RZ, RZ, RZ ;  /* 0x000000ffff027224 */ /* 0x000fe200078e00ff */
[----:B------:R-:W0:Y:S04]  /*7c90*/  SHFL.BFLY PT, R5, R4, 0x1, 0x1f ;  /* 0x0c201f0004057f89 */ /* 0x000e2800000e0000 */
[----:B------:R-:W1:Y:S01]  /*7ca0*/  SHFL.BFLY PT, R8, R7, 0x1, 0x1f ;  /* 0x0c201f0007087f89 */ /* 0x000e6200000e0000 */
[----:B0-----:R-:W-:Y:S01]  /*7cb0*/  FADD.FTZ R9, R4, R5 ;  /* 0x0000000504097221 */ /* 0x001fe20000010000 */
[----:B-1----:R-:W-:-:S04]  /*7cc0*/  FADD.FTZ R10, R7, R8 ;  /* 0x00000008070a7221 */ /* 0x002fc80000010000 */
[----:B------:R-:W-:Y:S01]  /*7cd0*/  FSETP.NE.FTZ.AND P0, PT, R9, RZ, PT ;  /* 0x000000ff0900720b */ /* 0x000fe20003f15000 */
[----:B------:R-:W-:Y:S01]  /*7ce0*/  IMAD.MOV.U32 R7, RZ, RZ, RZ ;  /* 0x000000ffff077224 */ /* 0x000fe200078e00ff */
[----:B------:R-:W-:-:S11]  /*7cf0*/  FSETP.NE.FTZ.AND P2, PT, R10, RZ, PT ;  /* 0x000000ff0a00720b */ /* 0x000fd60003f55000 */
[----:B------:R-:W0:Y:S01]  /*7d00*/  @P0 MUFU.LG2 R5, R9 ;  /* 0x0000000900050308 */ /* 0x000e220000000c00 */
[----:B------:R-:W-:Y:S01]  /*7d10*/  @P0 FMUL.FTZ R3, R3, 0.69314718246459960938 ;  /* 0x3f31721803030820 */ /* 0x000fe20000410000 */
[----:B------:R-:W-:-:S06]  /*7d20*/  @P2 FMUL.FTZ R12, R12, 0.69314718246459960938 ;  /* 0x3f3172180c0c2820 */ /* 0x000fcc0000410000 */
        /* <DEDUP_REMOVED lines=8> */
[----:B-1----:R-:W-:Y:S01]  /*7db0*/  @P2 FMUL.FTZ R5, R8, 0.69314718246459960938 ;  /* 0x3f31721808052820 */ /* 0x002fe20000410000 */
[----:B------:R-:W-:-:S03]  /*7dc0*/  @!P1 VIADD R8, R11, 0x16860 ;  /* 0x000168600b089836 */ /* 0x000fc60000000000 */
[----:B------:R-:W-:Y:S01]  /*7dd0*/  @P2 FFMA.FTZ R26, R12, R0, R5 ;  /* 0x000000000c1a2223 */ /* 0x000fe20000010005 */
[----:B------:R-:W-:Y:S01]  /*7de0*/  HGMMA.64x64x16.F32 R88, R144, gdesc[UR4].tnspB, R88, gsb0 ;  /* 0x40e0000490587df0 */ /* 0x000fe20008000858 */
[----:B------:R-:W-:Y:S01]  /*7df0*/  UIADD3 UR6, UR4, 0x100, URZ ;  /* 0x0000010004067890 */ /* 0x000fe2000fffe03f */
[----:B------:R-:W-:Y:S01]  /*7e00*/  @!P1 PRMT R8, RZ, 0x654, R8 ;  /* 0x00000654ff089816 */ /* 0x000fe20000000008 */
        /* <DEDUP_REMOVED lines=66> */
.L_x_1809:
        /* <DEDUP_REMOVED lines=9> */
[----:B------:R-:W0:Y:S01]  /*82c0*/  LDC R32, c[0x0][0xbe8] ;  /* 0x0002fa00ff207b82 */ /* 0x000e220000000800 */
[----:B------:R-:W1:Y:S01]  /*82d0*/  S2R R5, SR_SWINHI ;  /* 0x0000000000057919 */ /* 0x000e620000002f00 */
[----:B------:R-:W-:Y:S01]  /*82e0*/  USHF.R.S32.HI UR12, URZ, 0x1f, UR43 ;  /* 0x0000001f3f0c7899 */ /* 0x000fe2000801142b */
[----:B------:R-:W-:Y:S01]  /*82f0*/  VIADD R37, R17, UR41 ;  /* 0x0000002911257c36 */ /* 0x000fe20008000000 */
[----:B------:R-:W-:Y:S01]  /*8300*/  ULDC.64 UR8, c[0x0][0xb90] ;  /* 0x0002e40000087ab9 */ /* 0x000fe20000000a00 */
[----:B------:R-:W-:Y:S01]  /*8310*/  USHF.R.S32.HI UR13, URZ, 0x1f, UR42 ;  /* 0x0000001f3f0d7899 */ /* 0x000fe2000801142a */
[----:B------:R-:W-:Y:S01]  /*8320*/  F2FP.F16.F32.PACK_AB R112, R113, R112 ;  /* 0x000000707170723e */ /* 0x000fe200000000ff */
[----:B------:R-:W-:Y:S01]  /*8330*/  UIMAD UR5, UR12, UR8, URZ ;  /* 0x000000080c0572a4 */ /* 0x000fe2000f8e023f */
[----:B------:R-:W-:Y:S01]  /*8340*/  IMAD.MOV.U32 R28, RZ, RZ, R37 ;  /* 0x000000ffff1c7224 */ /* 0x000fe200078e0025 */
        /* <DEDUP_REMOVED lines=13> */
[----:B------:R-:W-:Y:S01]  /*8420*/  F2FP.F16.F32.PACK_AB R115, R119, R118 ;  /* 0x000000767773723e */ /* 0x000fe200000000ff */
[----:B------:R-:W-:Y:S01]  /*8430*/  ULDC UR5, c[0x0][0xa88] ;  /* 0x0002a20000057ab9 */ /* 0x000fe20000000800 */
[----:B------:R-:W-:Y:S01]  /*8440*/  BAR.SYNC.DEFER_BLOCKING 0x1, 0x180 ;  /* 0x0046000000007b1d */ /* 0x000fe20000010000 */
[----:B0-----:R-:W-:Y:S01]  /*8450*/  ISETP.NE.AND P1, PT, R32, 0x1, PT ;  /* 0x000000012000780c */ /* 0x001fe20003f25270 */
[----:B------:R-:W-:-:S04]  /*8460*/  IMAD.U32 R34, RZ, RZ, UR8 ;  /* 0x00000008ff227e24 */ /* 0x000fc8000f8e00ff */
[----:B------:R-:W-:Y:S01]  /*8470*/  ULDC.64 UR8, c[0x0][0xae8] ;  /* 0x0002ba0000087ab9 */ /* 0x000fe20000000a00 */
[----:B------:R-:W-:Y:S01]  /*8480*/  ULDC.64 UR10, c[0x0][0xaf0] ;  /* 0x0002bc00000a7ab9 */ /* 0x000fe20000000a00 */
[----:B------:R-:W-:Y:S02]  /*8490*/  MOV R2, R0 ;  /* 0x0000000000027202 */ /* 0x000fe40000000f00 */
[----:B-1----:R-:W-:Y:S01]  /*84a0*/  MOV R3, R5 ;  /* 0x0000000500037202 */ /* 0x002fe20000000f00 */
[----:B------:R-:W-:-:S03]  /*84b0*/  IMAD R5, R22, 0x40, R19 ;  /* 0x0000004016057824 */ /* 0x000fc600078e0213 */
[----:B------:R-:W0:Y:S01]  /*84c0*/  @P1 LDC R20, c[0x0][0xbec] ;  /* 0x0002fb00ff141b82 */ /* 0x000e220000000800 */
[----:B------:R-:W-:-:S04]  /*84d0*/  IMAD.WIDE R10, R155, 0x2, R2 ;  /* 0x000000029b0a7825 */ /* 0x000fc800078e0202 */
[----:B------:R-:W-:Y:S01]  /*84e0*/  IMAD.WIDE R2, R5, 0x2, R2 ;  /* 0x0000000205027825 */ /* 0x000fe200078e0202 */
[C---:B------:R-:W-:Y:S02]  /*84f0*/  LOP3.LUT R4, R10.reuse, 0x380, RZ, 0xc0, !PT ;  /* 0x000003800a047812 */ /* 0x040fe400078ec0ff */
[----:B------:R-:W1:Y:S01]  /*8500*/  @P1 LDC R35, c[0x0][0xbf0] ;  /* 0x0002fc00ff231b82 */ /* 0x000e620000000800 */
[----:B------:R-:W-:Y:S02]  /*8510*/  IADD3 R33, P0, R10, 0x60, RZ ;  /* 0x000000600a217810 */ /* 0x000fe40007f1e0ff */
[----:B------:R-:W-:Y:S02]  /*8520*/  SHF.R.U64 R5, R4, 0x3, RZ ;  /* 0x0000000304057819 */ /* 0x000fe400000012ff */
[----:B------:R-:W-:Y:S01]  /*8530*/  LOP3.LUT R4, R33, 0x380, RZ, 0xc0, !PT ;  /* 0x0000038021047812 */ /* 0x000fe200078ec0ff */
[----:B------:R-:W-:Y:S01]  /*8540*/  IMAD.X R9, RZ, RZ, R11, P0 ;  /* 0x000000ffff097224 */ /* 0x000fe200000e060b */
[----:B------:R-:W-:-:S02]  /*8550*/  IADD3 R31, P2, R10, 0x40, RZ ;  /* 0x000000400a1f7810 */ /* 0x000fc40007f5e0ff */
[----:B------:R-:W-:Y:S02]  /*8560*/  SHF.R.U64 R4, R4, 0x3, RZ ;  /* 0x0000000304047819 */ /* 0x000fe400000012ff */
[----:B------:R-:W-:Y:S01]  /*8570*/  IADD3 R29, P3, R10, 0x20, RZ ;  /* 0x000000200a1d7810 */ /* 0x000fe20007f7e0ff */
[----:B------:R-:W-:Y:S01]  /*8580*/  IMAD.X R7, RZ, RZ, R11, P2 ;  /* 0x000000ffff077224 */ /* 0x000fe200010e060b */
[----:B------:R-:W-:Y:S02]  /*8590*/  LOP3.LUT R6, R31, 0x380, RZ, 0xc0, !PT ;  /* 0x000003801f067812 */ /* 0x000fe400078ec0ff */
[----:B------:R-:W-:Y:S01]  /*85a0*/  LOP3.LUT R8, R4, R33, RZ, 0x3c, !PT ;  /* 0x0000002104087212 */ /* 0x000fe200078e3cff */
[----:B0-----:R-:W-:Y:S01]  /*85b0*/  @P1 IMAD.HI.U32 R20, R37, R20, RZ ;  /* 0x0000001425141227 */ /* 0x001fe200078e00ff */
[----:B------:R-:W-:Y:S02]  /*85c0*/  SHF.R.U64 R6, R6, 0x3, RZ ;  /* 0x0000000306067819 */ /* 0x000fe400000012ff */
[----:B------:R-:W-:-:S02]  /*85d0*/  LOP3.LUT R4, R29, 0x380, RZ, 0xc0, !PT ;  /* 0x000003801d047812 */ /* 0x000fc400078ec0ff */
[----:B------:R-:W-:Y:S02]  /*85e0*/  LOP3.LUT R6, R6, R31, RZ, 0x3c, !PT ;  /* 0x0000001f06067212 */ /* 0x000fe400078e3cff */
[----:B------:R-:W-:Y:S02]  /*85f0*/  SHF.R.U64 R4, R4, 0x3, RZ ;  /* 0x0000000304047819 */ /* 0x000fe400000012ff */
[----:B------:R-:W-:Y:S02]  /*8600*/  IADD3 R31, P2, R2, 0x3000, RZ ;  /* 0x00003000021f7810 */ /* 0x000fe40007f5e0ff */
[----:B------:R-:W-:Y:S02]  /*8610*/  LOP3.LUT R4, R4, R29, RZ, 0x3c, !PT ;  /* 0x0000001d04047212 */ /* 0x000fe400078e3cff */
[----:B------:R-:W-:Y:S01]  /*8620*/  LOP3.LUT R29, R31, 0x380, RZ, 0xc0, !PT ;  /* 0x000003801f1d7812 */ /* 0x000fe200078ec0ff */
[----:B------:R-:W-:Y:S01]  /*8630*/  IMAD.X R21, RZ, RZ, R3, P2 ;  /* 0x000000ffff157224 */ /* 0x000fe200010e0603 */
[----:B-1----:R-:W-:-:S02]  /*8640*/  @P1 SHF.R.U32.HI R28, RZ, R35, R20 ;  /* 0x00000023ff1c1219 */ /* 0x002fc40000011614 */
[----:B------:R-:W-:Y:S02]  /*8650*/  SHF.R.U64 R20, R29, 0x3, RZ ;  /* 0x000000031d147819 */ /* 0x000fe400000012ff */
[----:B------:R-:W-:Y:S01]  /*8660*/  LOP3.LUT R10, R5, R10, RZ, 0x3c, !PT ;  /* 0x0000000a050a7212 */ /* 0x000fe200078e3cff */
[--C-:B------:R-:W-:Y:S01]  /*8670*/  IMAD.MOV R29, RZ, RZ, -R28.reuse ;  /* 0x000000ffff1d7224 */ /* 0x100fe200078e0a1c */
[----:B------:R-:W-:Y:S01]  /*8680*/  LOP3.LUT R20, R20, R31, RZ, 0x3c, !PT ;  /* 0x0000001f14147212 */ /* 0x000fe200078e3cff */
[----:B------:R-:W-:Y:S01]  /*8690*/  IMAD.X R5, RZ, RZ, R11, P3 ;  /* 0x000000ffff057224 */ /* 0x000fe200018e060b */
[----:B------:R-:W-:Y:S01]  /*86a0*/  MOV R31, R10 ;  /* 0x0000000a001f7202 */ /* 0x000fe20000000f00 */
[----:B------:R-:W-:Y:S01]  /*86b0*/  IMAD R29, R32, R29, R37 ;  /* 0x0000001d201d7224 */ /* 0x000fe200078e0225 */
[----:B------:R-:W-:Y:S02]  /*86c0*/  SHF.R.S32.HI R11, RZ, 0x1f, R28 ;  /* 0x0000001fff0b7819 */ /* 0x000fe4000001141c */
[----:B------:R-:W-:-:S02]  /*86d0*/  IADD3 R10, P0, R28, UR6, RZ ;  /* 0x000000061c0a7c10 */ /* 0x000fc4000ff1e0ff */
[----:B------:R-:W-:Y:S02]  /*86e0*/  IADD3 R33, P3, R2, 0x1800, RZ ;  /* 0x0000180002217810 */ /* 0x000fe40007f7e0ff */
[----:B------:R-:W-:Y:S02]  /*86f0*/  SHF.R.S32.HI R30, RZ, 0x1f, R29 ;  /* 0x0000001fff1e7819 */ /* 0x000fe4000001141d */
[----:B------:R-:W-:Y:S01]  /*8700*/  IADD3.X R11, R11, UR7, R34, P0, !PT ;  /* 0x000000070b0b7c10 */ /* 0x000fe200087fe422 */
[----:B------:R-:W-:Y:S01]  /*8710*/  ULDC.64 UR6, c[0x0][0xb88] ;  /* 0x0002e20000067ab9 */ /* 0x000fe20000000a00 */
[----:B------:R-:W-:Y:S01]  /*8720*/  LOP3.LUT R24, R33, 0x380, RZ, 0xc0, !PT ;  /* 0x0000038021187812 */ /* 0x000fe200078ec0ff */
[----:B------:R-:W-:Y:S01]  /*8730*/  IMAD.X R25, RZ, RZ, R3, P3 ;  /* 0x000000ffff197224 */ /* 0x000fe200018e0603 */
[----:B------:R-:W-:Y:S01]  /*8740*/  MOV R28, R8 ;  /* 0x00000008001c7202 */ /* 0x000fe20000000f00 */
[----:B------:R-:W-:Y:S01]  /*8750*/  IMAD R8, R30, UR6, RZ ;  /* 0x000000061e087c24 */ /* 0x000fe2000f8e02ff */
[----:B------:R-:W-:Y:S01]  /*8760*/  MOV R30, R6 ;  /* 0x00000006001e7202 */ /* 0x000fe20000000f00 */
[----:B------:R-:W-:Y:S01]  /*8770*/  IMAD.WIDE.U32 R6, R29, UR6, R10 ;  /* 0x000000061d067c25 */ /* 0x000fe2000f8e000a */
[----:B------:R-:W-:-:S02]  /*8780*/  SHF.R.U64 R24, R24, 0x3, RZ ;  /* 0x0000000318187819 */ /* 0x000fc400000012ff */
[----:B------:R-:W-:Y:S01]  /*8790*/  LOP3.LUT P0, RZ, R152, 0x3, RZ, 0xc0, !PT ;  /* 0x0000000398ff7812 */ /* 0x000fe2000780c0ff */
[----:B------:R-:W-:Y:S01]  /*87a0*/  IMAD R29, R29, UR7, R8 ;  /* 0x000000071d1d7c24 */ /* 0x000fe2000f8e0208 */
[----:B------:R-:W-:Y:S01]  /*87b0*/  LOP3.LUT R24, R24, R33, RZ, 0x3c, !PT ;  /* 0x0000002118187212 */ /* 0x000fe200078e3cff */
[----:B------:R-:W-:Y:S01]  /*87c0*/  VIADD R10, R154, UR41 ;  /* 0x000000299a0a7c36 */ /* 0x000fe20008000000 */
[----:B------:R-:W-:Y:S01]  /*87d0*/  ULDC.64 UR6, c[0x0][0xb50] ;  /* 0x0002d40000067ab9 */ /* 0x000fe20000000a00 */
[----:B------:R-:W-:Y:S01]  /*87e0*/  IMAD R33, R32, UR5, RZ ;  /* 0x0000000520217c24 */ /* 0x000fe2000f8e02ff */
[----:B------:R-:W-:Y:S01]  /*87f0*/  LEA R34, P5, R6, UR6, 0x2 ;  /* 0x0000000606227c11 */ /* 0x000fe2000f8a10ff */
[----:B------:R-:W-:Y:S01]  /*8800*/  IMAD.IADD R7, R7, 0x1, R29 ;  /* 0x0000000107077824 */ /* 0x000fe200078e021d */
[----:B------:R-:W-:Y:S01]  /*8810*/  MOV R29, R4 ;  /* 0x00000004001d7202 */ /* 0x000fe20000000f00 */
[C---:B------:R-:W-:Y:S01]  /*8820*/  VIADD R8, R10.reuse, 0x8 ;  /* 0x000000080a087836 */ /* 0x040fe20000000000 */
[----:B------:R-:W-:Y:S01]  /*8830*/  ISETP.GE.OR P4, PT, R10, R33, P0 ;  /* 0x000000210a00720c */ /* 0x000fe20000786670 */
[----:B------:R-:W-:Y:S01]  /*8840*/  SHFL.IDX PT, R36, R34, RZ, 0x1c1f ;  /* 0x001c1fff22247589 */ /* 0x000fe200000e0000 */
[----:B------:R-:W-:-:S02]  /*8850*/  LEA.HI.X R35, R6, UR7, R7, 0x2, P5 ;  /* 0x0000000706237c11 */ /* 0x000fc4000a8f1407 */
[----:B------:R-:W-:Y:S01]  /*8860*/  ISETP.GE.OR P0, PT, R8, R33, P0 ;  /* 0x000000210800720c */ /* 0x000fe20000706670 */
[----:B------:R-:W-:Y:S01]  /*8870*/  SHFL.IDX PT, R38, R34, 0x1, 0x1c1f ;  /* 0x003c1f0022267f89 */ /* 0x000fe200000e0000 */
[----:B------:R-:W-:Y:S02]  /*8880*/  F2FP.F16.F32.PACK_AB R4, R89, R88 ;  /* 0x000000585904723e */ /* 0x000fe400000000ff */
[----:B------:R-:W-:Y:S01]  /*8890*/  F2FP.F16.F32.PACK_AB R5, R91, R90 ;  /* 0x0000005a5b05723e */ /* 0x000fe200000000ff */
[----:B------:R-:W0:Y:S01]  /*88a0*/  SHFL.IDX PT, R37, R35, RZ, 0x1c1f ;  /* 0x001c1fff23257589 */ /* 0x000e2200000e0000 */
[----:B------:R-:W-:Y:S02]  /*88b0*/  F2FP.F16.F32.PACK_AB R6, R93, R92 ;  /* 0x0000005c5d06723e */ /* 0x000fe400000000ff */
[----:B------:R-:W-:Y:S01]  /*88c0*/  F2FP.F16.F32.PACK_AB R7, R95, R94 ;  /* 0x0000005e5f07723e */ /* 0x000fe200000000ff */
[----:B------:R1:W2:Y:S01]  /*88d0*/  SHFL.IDX PT, R39, R35, 0x1, 0x1c1f ;  /* 0x003c1f0023277f89 */ /* 0x0002a200000e0000 */
[----:B------:R-:W-:-:S02]  /*88e0*/  F2FP.F16.F32.PACK_AB R8, R97, R96 ;  /* 0x000000606108723e */ /* 0x000fc400000000ff */
[----:B------:R-:W-:Y:S01]  /*88f0*/  F2FP.F16.F32.PACK_AB R9, R99, R98 ;  /* 0x000000626309723e */ /* 0x000fe200000000ff */
[----:B------:R3:W-:Y:S01]  /*8900*/  STSM.16.M88.4 [R31], R4 ;  /* 0x000000041f007844 */ /* 0x0007e20000000200 */
[----:B------:R-:W-:Y:S02]  /*8910*/  F2FP.F16.F32.PACK_AB R10, R101, R100 ;  /* 0x00000064650a723e */ /* 0x000fe400000000ff */
[----:B------:R-:W-:Y:S02]  /*8920*/  F2FP.F16.F32.PACK_AB R11, R103, R102 ;  /* 0x00000066670b723e */ /* 0x000fe400000000ff */
[----:B-1----:R-:W-:-:S03]  /*8930*/  LOP3.LUT R35, R2, 0x380, RZ, 0xc0, !PT ;  /* 0x0000038002237812 */ /* 0x002fc600078ec0ff */
[----:B------:R1:W-:Y:S01]  /*8940*/  STSM.16.M88.4 [R29], R8 ;  /* 0x000000081d007844 */ /* 0x0003e20000000200 */
[----:B------:R-:W-:-:S03]  /*8950*/  SHF.R.U64 R35, R35, 0x3, RZ ;  /* 0x0000000323237819 */ /* 0x000fc600000012ff */
[----:B------:R-:W-:Y:S01]  /*8960*/  STSM.16.M88.4 [R30], R12 ;  /* 0x0000000c1e007844 */ /* 0x000fe20000000200 */
[----:B------:R-:W-:Y:S01]  /*8970*/  LOP3.LUT R34, R35, R2, RZ, 0x3c, !PT ;  /* 0x0000000223227212 */ /* 0x000fe200078e3cff */
[----:B------:R-:W-:Y:S02]  /*8980*/  IMAD.MOV.U32 R35, RZ, RZ, R3 ;  /* 0x000000ffff237224 */ /* 0x000fe400078e0003 */
[----:B------:R-:W-:Y:S01]  /*8990*/  STSM.16.M88.4 [R28], R112 ;  /* 0x000000701c007844 */ /* 0x000fe20000000200 */
[----:B------:R-:W-:Y:S06]  /*89a0*/  BAR.SYNC.DEFER_BLOCKING 0x1, 0x180 ;  /* 0x0046000000007b1d */ /* 0x000fec0000010000 */
[----:B0-----:R0:W-:Y:S04]  /*89b0*/  @!P4 ST.E desc[UR46][R36.64], R27 ;  /* 0x0000001b2400c985 */ /* 0x0011e8000c10192e */
[----:B--2---:R2:W-:Y:S04]  /*89c0*/  @!P0 ST.E desc[UR46][R38.64], R26 ;  /* 0x0000001a26008985 */ /* 0x0045e8000c10192e */
[----:B---3--:R-:W3:Y:S04]  /*89d0*/  LD.E.128 R4, desc[UR46][R34.64] ;  /* 0x0000002e22047980 */ /* 0x008ee8000c101d00 */
[----:B-1----:R1:W4:Y:S01]  /*89e0*/  LD.E.128 R8, desc[UR46][R24.64] ;  /* 0x0000002e18087980 */ /* 0x002322000c101d00 */
[----:B0-----:R-:W0:Y:S03]  /*89f0*/  @P1 LDC R27, c[0x0][0xbf0] ;  /* 0x0002fc00ff1b1b82 */ /* 0x001e260000000800 */
[----:B------:R2:W4:Y:S01]  /*8a00*/  LD.E.128 R28, desc[UR46][R20.64] ;  /* 0x0000002e141c7980 */ /* 0x000522000c101d00 */
[----:B------:R-:W-:-:S04]  /*8a10*/  IADD3 R15, P0, R2, 0x4800, RZ ;  /* 0x00004800020f7810 */ /* 0x000fc80007f1e0ff */
[----:B------:R-:W-:Y:S01]  /*8a20*/  LOP3.LUT R2, R15, 0x380, RZ, 0xc0, !PT ;  /* 0x000003800f027812 */ /* 0x000fe200078ec0ff */
[----:B------:R-:W-:Y:S02]  /*8a30*/  IMAD.X R13, RZ, RZ, R3, P0 ;  /* 0x000000ffff0d7224 */ /* 0x000fe400000e0603 */
[----:B------:R-:W0:Y:S01]  /*8a40*/  @P1 LDC R3, c[0x0][0xbec] ;  /* 0x0002fb00ff031b82 */ /* 0x000e220000000800 */
[----:B------:R-:W-:Y:S01]  /*8a50*/  SHF.R.U64 R2, R2, 0x3, RZ ;  /* 0x0000000302027819 */ /* 0x000fe200000012ff */
[----:B------:R-:W-:-:S03]  /*8a60*/  UIMAD UR5, UR12, UR8, URZ ;  /* 0x000000080c0572a4 */ /* 0x000fc6000f8e023f */
[----:B------:R-:W-:Y:S01]  /*8a70*/  LOP3.LUT R12, R2, R15, RZ, 0x3c, !PT ;  /* 0x0000000f020c7212 */ /* 0x000fe200078e3cff */
[----:B------:R-:W-:Y:S01]  /*8a80*/  IMAD R2, R18, 0x30, R22 ;  /* 0x0000003012027824 */ /* 0x000fe200078e0216 */
[----:B------:R-:W-:-:S03]  /*8a90*/  UIMAD.WIDE.U32 UR6, UR43, UR8, URZ ;  /* 0x000000082b0672a5 */ /* 0x000fc6000f8e003f */
[----:B-1----:R-:W-:Y:S01]  /*8aa0*/  VIADD R24, R2, UR41 ;  /* 0x0000002902187c36 */ /* 0x002fe20008000000 */
[----:B------:R-:W-:Y:S01]  /*8ab0*/  UIMAD UR5, UR43, UR9, UR5 ;  /* 0x000000092b0572a4 */ /* 0x000fe2000f8e0205 */
[----:B------:R-:W5:Y:S01]  /*8ac0*/  LD.E.128 R12, desc[UR46][R12.64] ;  /* 0x0000002e0c0c7980 */ /* 0x000f62000c101d00 */
[----:B------:R-:W-:Y:S01]  /*8ad0*/  UIMAD UR8, UR13, UR10, URZ ;  /* 0x0000000a0d0872a4 */ /* 0x000fe2000f8e023f */
[----:B--2---:R-:W-:Y:S01]  /*8ae0*/  IMAD.MOV.U32 R21, RZ, RZ, R24 ;  /* 0x000000ffff157224 */ /* 0x004fe200078e0018 */
[----:B------:R-:W-:Y:S01]  /*8af0*/  UIADD3 UR7, UR7, UR5, URZ ;  /* 0x0000000507077290 */ /* 0x000fe2000fffe03f */
[----:B------:R-:W-:Y:S01]  /*8b00*/  @!PT LDS RZ, [RZ] ;  /* 0x00000000fffff984 */ /* 0x000fe20000000800 */
[----:B------:R-:W-:Y:S01]  /*8b10*/  @!PT LDS RZ, [RZ] ;  /* 0x00000000fffff984 */ /* 0x000fe20000000800 */
[----:B------:R-:W-:Y:S01]  /*8b20*/  @!PT LDS RZ, [RZ] ;  /* 0x00000000fffff984 */ /* 0x000fe20000000800 */
[----:B------:R-:W-:Y:S01]  /*8b30*/  @!PT LDS RZ, [RZ] ;  /* 0x00000000fffff984 */ /* 0x000fe20000000800 */
[----:B------:R1:W-:Y:S06]  /*8b40*/  MEMBAR.ALL.CTA ;  /* 0x0000000000007992 */ /* 0x0003ec0000008000 */
[----:B-1----:R-:W1:Y:S01]  /*8b50*/  FENCE.VIEW.ASYNC.S ;  /* 0x00000000000073c6 */ /* 0x002e620000000000 */
[----:B------:R-:W-:Y:S01]  /*8b60*/  UIMAD UR5, UR42, UR11, UR8 ;  /* 0x0000000b2a0572a4 */ /* 0x000fe2000f8e0208 */
[----:B------:R-:W-:Y:S01]  /*8b70*/  VIADD R0, R0, 0x16820 ;  /* 0x0001682000007836 */ /* 0x000fe20000000000 */
[----:B------:R-:W-:-:S03]  /*8b80*/  UIMAD.WIDE.U32 UR42, UR42, UR10, UR6 ;  /* 0x0000000a2a2a72a5 */ /* 0x000fc6000f8e0006 */
[----:B------:R-:W-:Y:S01]  /*8b90*/  ULDC.64 UR6, c[0x0][0xae0] ;  /* 0x0002b80000067ab9 */ /* 0x000fe20000000a00 */
[----:B------:R-:W-:Y:S01]  /*8ba0*/  UIADD3 UR5, UR43, UR5, URZ ;  /* 0x000000052b057290 */ /* 0x000fe2000fffe03f */
[----:B0-----:R-:W-:Y:S01]  /*8bb0*/  @P1 IMAD.HI.U32 R2, R24, R3, RZ ;  /* 0x0000000318021227 */ /* 0x001fe200078e00ff */
[----:B------:R-:W-:-:S03]  /*8bc0*/  PRMT R0, RZ, 0x654, R0 ;  /* 0x00000654ff007816 */ /* 0x000fc60000000000 */
[----:B------:R-:W-:Y:S01]  /*8bd0*/  IMAD.U32 R3, RZ, RZ, UR43 ;  /* 0x0000002bff037e24 */ /* 0x000fe2000f8e00ff */
[----:B------:R-:W-:Y:S01]  /*8be0*/  @P1 SHF.R.U32.HI R21, RZ, R27, R2 ;  /* 0x0000001bff151219 */ /* 0x000fe20000011602 */
[----:B------:R-:W-:Y:S02]  /*8bf0*/  IMAD.U32 R2, RZ, RZ, UR42 ;  /* 0x0000002aff027e24 */ /* 0x000fe4000f8e00ff */
[----:B------:R-:W-:Y:S01]  /*8c00*/  IMAD.U32 R3, RZ, RZ, UR5 ;  /* 0x00000005ff037e24 */ /* 0x000fe2000f8e00ff */
[--C-:B------:R-:W-:Y:S01]  /*8c10*/  SHF.R.S32.HI R20, RZ, 0x1f, R21.reuse ;  /* 0x0000001fff147819 */ /* 0x100fe20000011415 */
[----:B------:R-:W-:Y:S01]  /*8c20*/  IMAD.MOV R25, RZ, RZ, -R21 ;  /* 0x000000ffff197224 */ /* 0x000fe200078e0a15 */
[----:B------:R-:W-:Y:S01]  /*8c30*/  ULDC UR5, c[0x0][0xac8] ;  /* 0x0002b20000057ab9 */ /* 0x000fe20000000800 */
[----:B------:R-:W-:-:S04]  /*8c40*/  IMAD.WIDE.U32 R2, R21, UR6, R2 ;  /* 0x0000000615027c25 */ /* 0x000fc8000f8e0002 */
[----:B------:R-:W-:Y:S01]  /*8c50*/  IMAD R20, R20, UR6, RZ ;  /* 0x0000000614147c24 */ /* 0x000fe2000f8e02ff */
[----:B-1----:R0:W-:Y:S01]  /*8c60*/  SYNCS.ARRIVE.TRANS64.RED.A1T0 RZ, [R0+URZ], RZ ;  /* 0x000000ff00ff79a7 */ /* 0x0021e2000810043f */
[----:B------:R-:W-:Y:S02]  /*8c70*/  IMAD R25, R32, R25, R24 ;  /* 0x0000001920197224 */ /* 0x000fe400078e0218 */
[----:B------:R-:W-:Y:S01]  /*8c80*/  IMAD R27, R21, UR7, R20 ;  /* 0x00000007151b7c24 */ /* 0x000fe2000f8e0214 */
[----:B------:R-:W-:Y:S01]  /*8c90*/  ULDC.64 UR6, c[0x0][0xad8] ;  /* 0x0002b60000067ab9 */ /* 0x000fe20000000a00 */
[----:B------:R-:W-:Y:S01]  /*8ca0*/  VIADD R32, R22, UR41 ;  /* 0x0000002916207c36 */ /* 0x000fe20008000000 */
        /* <DEDUP_REMOVED lines=19> */
[----:B------:R-:W2:Y:S01]  /*8de0*/  SHFL.IDX PT, R3, R27, RZ, 0x181f ;  /* 0x00181fff1b037589 */ /* 0x000ea200000e0000 */
[----:B------:R-:W-:-:S03]  /*8df0*/  ISETP.GE.OR P0, PT, R0, R33, P0 ;  /* 0x000000210000720c */ /* 0x000fc60000706670 */
[----:B------:R-:W2:Y:S04]  /*8e00*/  SHFL.IDX PT, R21, R27, 0x1, 0x181f ;  /* 0x00381f001b157f89 */ /* 0x000ea800000e0000 */
[----:B------:R-:W2:Y:S01]  /*8e10*/  SHFL.IDX PT, R25, R27, 0x2, 0x181f ;  /* 0x00581f001b197f89 */ /* 0x000ea200000e0000 */
[----:B0-----:R-:W-:-:S03]  /*8e20*/  @!P1 LEA R2, P4, R19, R24, 0x1 ;  /* 0x0000001813029211 */ /* 0x001fc600078808ff */
[----:B------:R-:W0:Y:S01]  /*8e30*/  SHFL.IDX PT, R26, R26, 0x3, 0x181f ;  /* 0x00781f001a1a7f89 */ /* 0x000e2200000e0000 */
[----:B-1----:R-:W-:-:S03]  /*8e40*/  @!P2 LEA R20, P5, R19, R34, 0x1 ;  /* 0x000000221314a211 */ /* 0x002fc600078a08ff */
[----:B------:R-:W1:Y:S01]  /*8e50*/  SHFL.IDX PT, R27, R27, 0x3, 0x181f ;  /* 0x00781f001b1b7f89 */ /* 0x000e6200000e0000 */
[C---:B--2---:R-:W-:Y:S02]  /*8e60*/  @!P3 LEA R24, P6, R19.reuse, R36, 0x1 ;  /* 0x000000241318b211 */ /* 0x044fe400078c08ff */
[C-C-:B------:R-:W-:Y:S02]  /*8e70*/  @!P1 LEA.HI.X R3, R19.reuse, R3, R156.reuse, 0x1, P4 ;  /* 0x0000000313039211 */ /* 0x140fe400020f0c9c */
[C-C-:B------:R-:W-:Y:S02]  /*8e80*/  @!P2 LEA.HI.X R21, R19.reuse, R21, R156.reuse, 0x1, P5 ;  /* 0x000000151315a211 */ /* 0x140fe400028f0c9c */
[----:B------:R-:W-:Y:S01]  /*8e90*/  @!P3 LEA.HI.X R25, R19, R25, R156, 0x1, P6 ;  /* 0x000000191319b211 */ /* 0x000fe200030f0c9c */
[----:B---3--:R2:W-:Y:S04]  /*8ea0*/  @!P1 ST.E.128 desc[UR46][R2.64], R4 ;  /* 0x0000000402009985 */ /* 0x0085e8000c101d2e */
[----:B----4-:R2:W-:Y:S04]  /*8eb0*/  @!P2 ST.E.128 desc[UR46][R20.64], R8 ;  /* 0x000000081400a985 */ /* 0x0105e8000c101d2e */
[----:B------:R2:W-:Y:S01]  /*8ec0*/  @!P3 ST.E.128 desc[UR46][R24.64], R28 ;  /* 0x0000001c1800b985 */ /* 0x0005e2000c101d2e */
[----:B01----:R-:W-:Y:S05]  /*8ed0*/  @P0 BRA `(.L_x_1842) ;  /* 0x0000000400e40947 */ /* 0x003fea0003800000 */
[----:B--2---:R-:W-:-:S04]  /*8ee0*/  LEA R2, P0, R19, R26, 0x1 ;  /* 0x0000001a13027211 */ /* 0x004fc800078008ff */
[----:B------:R-:W-:-:S05]  /*8ef0*/  LEA.HI.X R3, R19, R27, R156, 0x1, P0 ;  /* 0x0000001b13037211 */ /* 0x000fca00000f0c9c */
[----:B-----5:R0:W-:Y:S01]  /*8f00*/  ST.E.128 desc[UR46][R2.64], R12 ;  /* 0x0000000c02007985 */ /* 0x0201e2000c101d2e */
[----:B------:R-:W-:Y:S05]  /*8f10*/  BRA `(.L_x_1842) ;  /* 0x0000000400d47947 */ /* 0x000fea0003800000 */
.L_x_1841:
[----:B------:R-:W0:Y:S01]  /*8f20*/  LDC R8, c[0x0][0xbe8] ;  /* 0x0002fa00ff087b82 */ /* 0x000e220000000800 */
[----:B------:R-:W-:Y:S01]  /*8f30*/  ISETP.GE.AND P0, PT, R157, 0xc0, PT ;  /* 0x000000c09d00780c */ /* 0x000fe20003f06270 */
[----:B------:R-:W-:Y:S01]  /*8f40*/  USHF.R.S32.HI UR8, URZ, 0x1f, UR43 ;  /* 0x0000001f3f087899 */ /* 0x000fe2000801142b */
[----:B------:R-:W-:Y:S01]  /*8f50*/  BSSY B1, `(.L_x_1843) ;  /* 0x000002f000017945 */ /* 0x000fe20003800000 */
[----:B------:R-:W-:Y:S01]  /*8f60*/  USHF.R.S32.HI UR9, URZ, 0x1f, UR42 ;  /* 0x0000001f3f097899 */ /* 0x000fe2000801142a */
[----:B------:R-:W-:Y:S01]  /*8f70*/  IMAD R6, R18, 0x30, R22 ;  /* 0x0000003012067824 */ /* 0x000fe200078e0216 */
[----:B0-----:R-:W-:-:S13]  /*8f80*/  ISETP.NE.AND P1, PT, R8, 0x1, PT ;  /* 0x000000010800780c */ /* 0x001fda0003f25270 */
[----:B------:R-:W0:Y:S08]  /*8f90*/  @P1 LDC R9, c[0x0][0xbec] ;  /* 0x0002fb00ff091b82 */ /* 0x000e300000000800 */
[----:B------:R-:W1:Y:S01]  /*8fa0*/  @P1 LDC R11, c[0x0][0xbf0] ;  /* 0x0002fc00ff0b1b82 */ /* 0x000e620000000800 */
        /* <DEDUP_REMOVED lines=41> */
.L_x_1844:
[----:B------:R-:W-:Y:S05]  /*9240*/  BSYNC B1 ;  /* 0x0000000000017941 */ /* 0x000fea0003800000 */
.L_x_1843:
        /* <DEDUP_REMOVED lines=10> */
[----:B-1----:R-:W-:Y:S01]  /*92f0*/  @P1 SHF.R.U32.HI R5, RZ, R11, R0 ;  /* 0x0000000bff051219 */ /* 0x002fe20000011600 */
[----:B------:R-:W-:Y:S02]  /*9300*/  VIADD R11, R22, UR41 ;  /* 0x00000029160b7c36 */ /* 0x000fe40008000000 */
[----:B------:R-:W-:Y:S01]  /*9310*/  UIMAD UR5, UR42, UR11, UR5 ;  /* 0x0000000b2a0572a4 */ /* 0x000fe2000f8e0205 */
[--C-:B------:R-:W-:Y:S01]  /*9320*/  SHF.R.S32.HI R0, RZ, 0x1f, R5.reuse ;  /* 0x0000001fff007819 */ /* 0x100fe20000011405 */
[----:B------:R-:W-:Y:S01]  /*9330*/  UIMAD.WIDE.U32 UR42, UR42, UR10, UR6 ;  /* 0x0000000a2a2a72a5 */ /* 0x000fe2000f8e0006 */
[----:B------:R-:W-:-:S02]  /*9340*/  IMAD.MOV R7, RZ, RZ, -R5 ;  /* 0x000000ffff077224 */ /* 0x000fc400078e0a05 */
[----:B------:R-:W-:Y:S01]  /*9350*/  ULDC.64 UR6, c[0x0][0xae0] ;  /* 0x0002b80000067ab9 */ /* 0x000fe20000000a00 */
[----:B------:R-:W-:Y:S01]  /*9360*/  UIADD3 UR5, UR43, UR5, URZ ;  /* 0x000000052b057290 */ /* 0x000fe2000fffe03f */
[----:B------:R-:W-:Y:S02]  /*9370*/  IMAD R7, R8, R7, R6 ;  /* 0x0000000708077224 */ /* 0x000fe400078e0206 */
[----:B------:R-:W-:Y:S02]  /*9380*/  IMAD R0, R0, UR6, RZ ;  /* 0x0000000600007c24 */ /* 0x000fe4000f8e02ff */
[----:B------:R-:W-:Y:S02]  /*9390*/  IMAD.U32 R3, RZ, RZ, UR43 ;  /* 0x0000002bff037e24 */ /* 0x000fe4000f8e00ff */
        /* <DEDUP_REMOVED lines=17> */
[----:B------:R-:W0:Y:S01]  /*94b0*/  SHFL.IDX PT, R4, R12, 0x1, 0x181f ;  /* 0x00381f000c047f89 */ /* 0x000e2200000e0000 */
[----:B------:R-:W-:Y:S01]  /*94c0*/  IMAD R14, R8, UR6, RZ ;  /* 0x00000006080e7c24 */ /* 0x000fe2000f8e02ff */
[----:B------:R-:W-:Y:S01]  /*94d0*/  ISETP.GE.AND P0, PT, R19, UR5, PT ;  /* 0x0000000513007c0c */ /* 0x000fe2000bf06270 */
[C---:B------:R-:W-:Y:S01]  /*94e0*/  VIADD R8, R11.reuse, 0x60 ;  /* 0x000000600b087836 */ /* 0x040fe20000000000 */
[----:B------:R-:W1:Y:S02]  /*94f0*/  SHFL.IDX PT, R2, R12, RZ, 0x181f ;  /* 0x00181fff0c027589 */ /* 0x000e6400000e0000 */
        /* <DEDUP_REMOVED lines=23> */
.L_x_1842:
[----:B------:R-:W-:Y:S05]  /*9670*/  BSYNC B0 ;  /* 0x0000000000007941 */ /* 0x000fea0003800000 */
.L_x_1840:
[----:B------:R-:W-:Y:S02]  /*9680*/  ULDC UR5, c[0x0][0xc38] ;  /* 0x00030e0000057ab9 */ /* 0x000fe40000000800 */
[----:B------:R-:W-:-:S06]  /*9690*/  UISETP.GE.AND UP0, UPT, UR4, UR5, UPT ;  /* 0x000000050400728c */ /* 0x000fcc000bf06270 */
[----:B------:R-:W-:-:S13]  /*96a0*/  PLOP3.LUT P0, PT, PT, PT, UP0, 0x80, 0x0 ;  /* 0x000000000000781c */ /* 0x000fda0003f0f008 */
[----:B------:R-:W-:Y:S05]  /*96b0*/  @!P0 BRA `(.L_x_1845) ;  /* 0xffffff7400b08947 */ /* 0x000fea000383ffff */
[----:B------:R-:W-:Y:S05]  /*96c0*/  EXIT ;  /* 0x000000000000794d */ /* 0x000fea0003800000 */
.L_x_1805:
[----:B------:R-:W-:-:S08]  /*96d0*/  NOP ;  /* 0x0000000000007918 */ /* 0x000fd00000000000 */
[----:B------:R-:W0:-:S00]  /*96e0*/  USETMAXREG.DEALLOC.CTAPOOL 0x20 ;  /* 0x00000020000079c8 */ /* 0x000e0000080e0500 */
[----:B0-----:R-:W-:-:S06]  /*96f0*/  LOP3.LUT R0, R0, 0x3, RZ, 0xc0, !PT ;  /* 0x0000000300007812 */ /* 0x001fcc00078ec0ff */
[----:B------:R-:W0:Y:S01]  /*9700*/  S2UR UR6, SR_CTAID.X ;  /* 0x00000000000679c3 */ /* 0x000e220000002500 */
[----:B------:R-:W-:Y:S02]  /*9710*/  IMAD.MOV.U32 R23, RZ, RZ, 0x1 ;  /* 0x00000001ff177424 */ /* 0x000fe400078e00ff */
[----:B------:R-:W-:Y:S01]  /*9720*/  IMAD.MOV.U32 R16, RZ, RZ, RZ ;  /* 0x000000ffff107224 */ /* 0x000fe200078e00ff */
[----:B------:R1:W2:Y:S04]  /*9730*/  SHFL.IDX PT, R2, R0, RZ, 0x1f ;  /* 0x00001fff00027589 */ /* 0x0002a800000e0000 */
[----:B-1----:R-:W0:Y:S01]  /*9740*/  LDC R0, c[0x0][0xc38] ;  /* 0x00030e00ff007b82 */ /* 0x002e220000000800 */
[----:B--2---:R-:W-:-:S04]  /*9750*/  ISETP.NE.AND P0, PT, R2, RZ, PT ;  /* 0x000000ff0200720c */ /* 0x004fc80003f05270 */
[----:B------:R-:W-:-:S05]  /*9760*/  P2R R2, PR, RZ, 0x1 ;  /* 0x00000001ff027803 */ /* 0x000fca0000000000 */
[----:B------:R1:W-:Y:S04]  /*9770*/  STL [R1+0x4], R2 ;  /* 0x0000040201007387 */ /* 0x0003e80000100800 */
[----:B------:R1:W-:Y:S01]  /*9780*/  STL [R1], RZ ;  /* 0x000000ff01007387 */ /* 0x0003e20000100800 */
[----:B------:R-:W-:Y:S06]  /*9790*/  @P0 BAR.ARV 0x4, 0x200 ;  /* 0x0108000000000b1d */ /* 0x000fec0000002000 */
[----:B0-----:R-:W-:-:S13]  /*97a0*/  ISETP.LE.AND P0, PT, R0, UR6, PT ;  /* 0x0000000600007c0c */ /* 0x001fda000bf03270 */
[----:B-1----:R-:W-:Y:S05]  /*97b0*/  @P0 BRA `(.L_x_1846) ;  /* 0x0000003800240947 */ /* 0x002fea0003800000 */
[----:B------:R-:W0:Y:S01]  /*97c0*/  S2R R6, SR_TID.X ;  /* 0x0000000000067919 */ /* 0x000e220000002100 */
[----:B------:R-:W1:Y:S01]  /*97d0*/  S2UR UR5, SR_CgaCtaId ;  /* 0x00000000000579c3 */ /* 0x000e620000008800 */
[----:B------:R-:W-:Y:S01]  /*97e0*/  UMOV UR4, 0x400 ;  /* 0x0000040000047882 */ /* 0x000fe20000000000 */
[----:B------:R-:W-:Y:S01]  /*97f0*/  IMAD.U32 R28, RZ, RZ, UR6 ;  /* 0x00000006ff1c7e24 */ /* 0x000fe2000f8e00ff */
[----:B------:R2:W-:Y:S01]  /*9800*/  STL [R1], RZ ;  /* 0x000000ff01007387 */ /* 0x0005e20000100800 */
[----:B------:R-:W-:Y:S01]  /*9810*/  IMAD.MOV.U32 R23, RZ, RZ, 0x1 ;  /* 0x00000001ff177424 */ /* 0x000fe200078e00ff */
[----:B------:R-:W-:Y:S01]  /*9820*/  ULDC UR41, c[0x0][0xc] ;  /* 0x0000030000297ab9 */ /* 0x000fe20000000800 */
[----:B------:R-:W-:Y:S01]  /*9830*/  IMAD.MOV.U32 R16, RZ, RZ, RZ ;  /* 0x000000ffff107224 */ /* 0x000fe200078e00ff */
[----:B------:R-:W-:Y:S01]  /*9840*/  ULDC.64 UR44, c[0x0][0x198] ;  /* 0x00006600002c7ab9 */ /* 0x000fe20000000a00 */
        /* <DEDUP_REMOVED lines=12> */
[----:B--2---:R-:W-:-:S07]  /*9910*/  LOP3.LUT R0, R3, 0x70, R4, 0xf8, !PT ;  /* 0x0000007003007812 */ /* 0x004fce00078ef804 */
.L_x_1924:
        /* <DEDUP_REMOVED lines=22> */
.L_x_1847:
[----:B------:R-:W-:Y:S01]  /*9a80*/  ULDC UR8, c[0x0][0xc54] ;  /* 0x0003150000087ab9 */ /* 0x000fe20000000800 */
[----:B------:R-:W-:Y:S01]  /*9a90*/  UMOV UR5, UR9 ;  /* 0x0000000900057c82 */ /* 0x000fe20008000000 */
[----:B------:R-:W-:-:S11]  /*9aa0*/  UISETP.NE.AND UP0, UPT, UR8, 0x1, UPT ;  /* 0x000000010800788c */ /* 0x000fd6000bf05270 */
[----:B------:R-:W-:Y:S02]  /*9ab0*/  @UP0 ULDC.64 UR10, c[0x0][0xc58] ;  /* 0x00031600000a0ab9 */ /* 0x000fe40000000a00 */
[----:B------:R-:W-:-:S04]  /*9ac0*/  UIMAD.WIDE.U32 UR6, UR9, UR10, URZ ;  /* 0x0000000a090672a5 */ /* 0x000fc8000f8e003f */
[----:B------:R-:W-:-:S04]  /*9ad0*/  @UP0 USHF.R.U32.HI UR5, URZ, UR11, UR7 ;  /* 0x0000000b3f050299 */ /* 0x000fc80008011607 */
[----:B------:R-:W-:-:S12]  /*9ae0*/  UIMAD UR8, UR5, UR8, URZ ;  /* 0x00000008050872a4 */ /* 0x000fd8000f8e023f */
.L_x_1848:
[----:B------:R-:W-:Y:S01]  /*9af0*/  ULOP3.LUT UR40, URZ, UR5, URZ, 0x33, !UPT ;  /* 0x000000053f287292 */ /* 0x000fe2000f8e333f */
[----:B------:R-:W-:Y:S01]  /*9b00*/  BSSY B7, `(.L_x_1849) ;  /* 0x000033a000077945 */ /* 0x000fe20003800000 */
[----:B------:R-:W-:Y:S01]  /*9b10*/  ULDC UR10, c[0x0][0x448] ;  /* 0x00011200000a7ab9 */ /* 0x000fe20000000800 */
[----:B------:R-:W-:Y:S01]  /*9b20*/  ULDC UR5, c[0x0][0xc3c] ;  /* 0x00030f0000057ab9 */ /* 0x000fe20000000800 */
[----:B------:R-:W-:Y:S01]  /*9b30*/  UISETP.NE.AND UP1, UPT, UR10, 0x1, UPT ;  /* 0x000000010a00788c */ /* 0x000fe2000bf25270 */
[----:B------:R-:W-:Y:S01]  /*9b40*/  ULDC.64 UR6, c[0x0][0x418] ;  /* 0x0001060000067ab9 */ /* 0x000fe20000000a00 */
[----:B------:R-:W-:Y:S02]  /*9b50*/  UIADD3 UR40, UR40, UR5, URZ ;  /* 0x0000000528287290 */ /* 0x000fe4000fffe03f */
[----:B------:R-:W-:Y:S02]  /*9b60*/  UISETP.NE.U32.AND UP0, UPT, UR6, URZ, UPT ;  /* 0x0000003f0600728c */ /* 0x000fe4000bf05070 */
[----:B------:R-:W-:-:S02]  /*9b70*/  UIMAD UR5, UR40, 0xc0, URZ ;  /* 0x000000c0280578a4 */ /* 0x000fc4000f8e023f */
[----:B------:R-:W-:Y:S02]  /*9b80*/  UISETP.NE.AND.EX UP0, UPT, UR7, URZ, UPT, UP0 ;  /* 0x0000003f0700728c */ /* 0x000fe4000bf05300 */
[----:B------:R-:W-:Y:S01]  /*9b90*/  UIADD3 UR5, UR5, 0xbf, URZ ;  /* 0x000000bf05057890 */ /* 0x000fe2000fffe03f */
[----:B------:R-:W-:Y:S01]  /*9ba0*/  ULDC UR7, c[0x0][0x288] ;  /* 0x0000a20000077ab9 */ /* 0x000fe20000000800 */
[----:B------:R-:W-:Y:S01]  /*9bb0*/  ULDC UR6, c[0x0][0x424] ;  /* 0x0001090000067ab9 */ /* 0x000fe20000000800 */
[----:B------:R-:W-:Y:S02]  /*9bc0*/  UIADD3 UR13, -UR7, 0x80, URZ ;  /* 0x00000080070d7890 */ /* 0x000fe4000fffe13f */
[----:B------:R-:W-:Y:S01]  /*9bd0*/  USEL UR11, UR6, 0x1, UP0 ;  /* 0x00000001060b7887 */ /* 0x000fe20008000000 */
[----:B------:R-:W-:Y:S01]  /*9be0*/  @UP1 ULDC UR7, c[0x0][0x44c] ;  /* 0x0001130000071ab9 */ /* 0x000fe20000000800 */
[----:B------:R-:W-:Y:S01]  /*9bf0*/  ULDC UR12, c[0x0][0x2f0] ;  /* 0x0000bc00000c7ab9 */ /* 0x000fe20000000800 */
[----:B------:R-:W-:Y:S01]  /*9c00*/  UIMAD.WIDE.U32 UR6, UR5, UR7, URZ ;  /* 0x00000007050672a5 */ /* 0x000fe2000f8e003f */
[----:B------:R-:W-:Y:S01]  /*9c10*/  @UP1 ULDC UR14, c[0x0][0x450] ;  /* 0x00011400000e1ab9 */ /* 0x000fe20000000800 */
[----:B------:R-:W-:-:S02]  /*9c20*/  UIMAD UR13, UR11, UR12, UR13 ;  /* 0x0000000c0b0d72a4 */ /* 0x000fc4000f8e020d */
[----:B------:R-:W-:Y:S02]  /*9c30*/  @UP1 USHF.R.U32.HI UR5, URZ, UR14, UR7 ;  /* 0x0000000e3f051299 */ /* 0x000fe40008011607 */
[----:B------:R-:W-:Y:S02]  /*9c40*/  UIMAD UR11, UR11, UR12, 0x7f ;  /* 0x0000007f0b0b74a4 */ /* 0x000fe4000f8e020c */
[----:B------:R-:W-:Y:S02]  /*9c50*/  UIADD3 UR5, UR13, UR5, URZ ;  /* 0x000000050d057290 */ /* 0x000fe4000fffe03f */
[----:B------:R-:W-:Y:S02]  /*9c60*/  UIADD3 UR8, UR9, -UR8, URZ ;  /* 0x8000000809087290 */ /* 0x000fe4000fffe03f */
[----:B------:R-:W-:Y:S02]  /*9c70*/  USHF.R.S32.HI UR9, URZ, 0x1f, UR11 ;  /* 0x0000001f3f097899 */ /* 0x000fe4000801140b */
[----:B------:R-:W-:-:S02]  /*9c80*/  USHF.R.S32.HI UR6, URZ, 0x1f, UR5 ;  /* 0x0000001f3f067899 */ /* 0x000fc40008011405 */
[----:B------:R-:W-:Y:S02]  /*9c90*/  ULEA.HI UR9, UR9, UR11, URZ, 0x7 ;  /* 0x0000000b09097291 */ /* 0x000fe4000f8f383f */
[----:B------:R-:W-:Y:S01]  /*9ca0*/  ULEA.HI UR6, UR6, UR5, URZ, 0x7 ;  /* 0x0000000506067291 */ /* 0x000fe2000f8f383f */
[----:B------:R-:W-:Y:S01]  /*9cb0*/  ULDC UR10, c[0x0][0xc48] ;  /* 0x00031200000a7ab9 */ /* 0x000fe20000000800 */
[----:B------:R-:W-:Y:S02]  /*9cc0*/  USHF.R.S32.HI UR9, URZ, 0x7, UR9 ;  /* 0x000000073f097899 */ /* 0x000fe40008011409 */
[----:B------:R-:W-:Y:S02]  /*9cd0*/  USHF.R.S32.HI UR6, URZ, 0x7, UR6 ;  /* 0x000000073f067899 */ /* 0x000fe40008011406 */
[----:B------:R-:W-:Y:S02]  /*9ce0*/  UISETP.NE.AND UP0, UPT, UR10, 0x1, UPT ;  /* 0x000000010a00788c */ /* 0x000fe4000bf05270 */
[----:B------:R-:W-:Y:S01]  /*9cf0*/  UISETP.LT.AND UP1, UPT, UR9, UR6, UPT ;  /* 0x000000060900728c */ /* 0x000fe2000bf21270 */
[----:B------:R-:W-:-:S03]  /*9d00*/  ULDC UR7, c[0x0][0xc54] ;  /* 0x0003150000077ab9 */ /* 0x000fc60000000800 */
[----:B------:R-:W-:Y:S02]  /*9d10*/  USEL UR39, UR9, UR6, UP1 ;  /* 0x0000000609277287 */ /* 0x000fe40008800000 */
[----:B------:R-:W-:-:S03]  /*9d20*/  UIMAD UR8, UR4, UR7, UR8 ;  /* 0x00000007040872a4 */ /* 0x000fc6000f8e0208 */
[----:B------:R-:W-:Y:S01]  /*9d30*/  @UP0 ULDC UR4, c[0x0][0xc4c] ;  /* 0x0003130000040ab9 */ /* 0x000fe20000000800 */
[----:B------:R-:W-:Y:S01]  /*9d40*/  ISETP.LT.AND P0, PT, RZ, UR39, PT ;  /* 0x00000027ff007c0c */ /* 0x000fe2000bf01270 */
[----:B------:R-:W-:Y:S01]  /*9d50*/  UIMAD.WIDE.U32 UR4, UR8, UR4, URZ ;  /* 0x00000004080472a5 */ /* 0x000fe2000f8e003f */
[----:B------:R-:W-:Y:S01]  /*9d60*/  @UP0 ULDC UR7, c[0x0][0xc50] ;  /* 0x0003140000070ab9 */ /* 0x000fe20000000800 */
[----:B------:R-:W-:Y:S02]  /*9d70*/  UMOV UR42, UR8 ;  /* 0x00000008002a7c82 */ /* 0x000fe40008000000 */
[----:B------:R-:W-:-:S04]  /*9d80*/  @UP0 USHF.R.U32.HI UR42, URZ, UR7, UR5 ;  /* 0x000000073f2a0299 */ /* 0x000fc80008011605 */
[----:B------:R-:W-:-:S04]  /*9d90*/  UIADD3 UR36, -UR42, URZ, URZ ;  /* 0x0000003f2a247290 */ /* 0x000fc8000fffe13f */
[----:B------:R-:W-:Y:S01]  /*9da0*/  UIMAD UR36, UR10, UR36, UR8 ;  /* 0x000000240a2472a4 */ /* 0x000fe2000f8e0208 */
[----:B------:R-:W-:Y:S11]  /*9db0*/  @P0 BRA `(.L_x_1850) ;  /* 0x0000000000440947 */ /* 0x000ff60003800000 */
        /* <DEDUP_REMOVED lines=17> */
.L_x_1850:
        /* <DEDUP_REMOVED lines=20> */
.L_x_1853:
[----:B------:R-:W-:Y:S05]  /*a010*/  BSYNC B6 ;  /* 0x0000000000067941 */ /* 0x000fea0003800000 */
.L_x_1852:
        /* <DEDUP_REMOVED lines=20> */
.L_x_1856:
        /* <DEDUP_REMOVED lines=15> */
.L_x_1855:
[----:B------:R-:W-:Y:S05]  /*a250*/  BSYNC B6 ;  /* 0x0000000000067941 */ /* 0x000fea0003800000 */
.L_x_1854:
        /* <DEDUP_REMOVED lines=12> */
[----:B------:R-:W1:Y:S03]  /*a320*/  S2R R18, SR_TID.X ;  /* 0x0000000000127919 */ /* 0x000e660000002100 */
[----:B------:R-:W-:Y:S01]  /*a330*/  VIADD R19, R19, 0xffffffff ;  /* 0xffffffff13137836 */ /* 0x000fe20000000000 */
[----:B0-----:R-:W0:Y:S02]  /*a340*/  LDC.64 R2, c[0x0][0x418] ;  /* 0x00010600ff027b82 */ /* 0x001e240000000a00 */
[----:B0-----:R-:W-:Y:S02]  /*a350*/  ISETP.NE.U32.AND P0, PT, R2, RZ, PT ;  /* 0x000000ff0200720c */ /* 0x001fe40003f05070 */
[----:B-1----:R-:W-:-:S02]  /*a360*/  SHF.R.U32.HI R20, RZ, 0x5, R18 ;  /* 0x00000005ff147819 */ /* 0x002fc40000011612 */
[----:B------:R-:W-:Y:S02]  /*a370*/  ISETP.NE.AND.EX P1, PT, R3, RZ, PT, P0 ;  /* 0x000000ff0300720c */ /* 0x000fe40003f25300 */
[----:B------:R-:W-:Y:S02]  /*a380*/  LOP3.LUT R20, R20, 0x3, RZ, 0xc0, !PT ;  /* 0x0000000314147812 */ /* 0x000fe400078ec0ff */
[----:B------:R-:W-:Y:S02]  /*a390*/  P2R R26, PR, RZ, 0x2 ;  /* 0x00000002ff1a7803 */ /* 0x000fe40000000000 */
[----:B--2---:R-:W-:Y:S02]  /*a3a0*/  SHF.R.S32.HI R24, RZ, 0x1f, R22 ;  /* 0x0000001fff187819 */ /* 0x004fe40000011416 */
[----:B------:R-:W-:Y:S01]  /*a3b0*/  SEL R18, R22, RZ, !P1 ;  /* 0x000000ff16127207 */ /* 0x000fe20004800000 */
[----:B------:R-:W-:Y:S06]  /*a3c0*/  BRA.DIV UR4, `(.L_x_1857) ;  /* 0x0000003204ac7947 */ /* 0x000fec000b800000 */
[----:B------:R0:W1:Y:S02]  /*a3d0*/  SHFL.IDX PT, R14, R20, RZ, 0x1f ;  /* 0x00001fff140e7589 */ /* 0x00006400000e0000 */
.L_x_1939:
[----:B-1----:R-:W-:Y:S02]  /*a3e0*/  ISETP.NE.AND P0, PT, R14, RZ, PT ;  /* 0x000000ff0e00720c */ /* 0x002fe40003f05270 */
[----:B------:R-:W-:-:S04]  /*a3f0*/  PLOP3.LUT P2, PT, PT, PT, PT, 0x8, 0x0 ;  /* 0x000000000000781c */ /* 0x000fc80003f4e170 */
[----:B------:R-:W-:-:S07]  /*a400*/  P2R R25, PR, RZ, 0x4 ;  /* 0x00000004ff197803 */ /* 0x000fce0000000000 */
[----:B------:R-:W-:Y:S05]  /*a410*/  @P0 BRA `(.L_x_1858) ;  /* 0x0000000000d80947 */ /* 0x000fea0003800000 */
[----:B------:R-:W-:-:S03]  /*a420*/  UMOV UR4, 0xffffffff ;  /* 0xffffffff00047882 */ /* 0x000fc60000000000 */
[----:B------:R-:W-:Y:S05]  /*a430*/  BRA.DIV UR4, `(.L_x_1859) ;  /* 0x0000003204b07947 */ /* 0x000fea000b800000 */
[----:B------:R-:W-:-:S13]  /*a440*/  ELECT P6, URZ, PT ;  /* 0x00000000003f782f */ /* 0x000fda00038c0000 */
.L_x_1942:
        /* <DEDUP_REMOVED lines=21> */
.L_x_1860:
[----:B------:R-:W2:Y:S01]  /*a5a0*/  S2R R0, SR_TID.X ;  /* 0x0000000000007919 */ /* 0x000ea20000002100 */
[----:B-1----:R-:W-:Y:S01]  /*a5b0*/  IMAD R3, R16, 0x8, R17 ;  /* 0x0000000810037824 */ /* 0x002fe200078e0211 */
[----:B--2---:R-:W-:Y:S02]  /*a5c0*/  LOP3.LUT R2, R0, 0x7f, RZ, 0xc0, !PT ;  /* 0x0000007f00027812 */ /* 0x004fe400078ec0ff */
[----:B------:R-:W-:Y:S02]  /*a5d0*/  SHF.L.U32 R0, R23, 0x1f, RZ ;  /* 0x0000001f17007819 */ /* 0x000fe400000006ff */
[----:B------:R-:W-:Y:S02]  /*a5e0*/  ISETP.NE.AND P1, PT, R2, RZ, PT ;  /* 0x000000ff0200720c */ /* 0x000fe40003f25270 */
[----:B------:R-:W1:Y:S02]  /*a5f0*/  SYNCS.PHASECHK.TRANS64.TRYWAIT P0, [R3+URZ+0x16840], R0 ;  /* 0x01684000030075a7 */ /* 0x000e64000800017f */
[----:B-1----:R-:W-:Y:S09]  /*a600*/  @!P0 BRA `(.L_x_1861) ;  /* 0x00000030005c8947 */ /* 0x002ff20003800000 */
.L_x_1943:
[----:B------:R-:W-:Y:S05]  /*a610*/  @P1 BRA `(.L_x_1862) ;  /* 0x0000000000141947 */ /* 0x000fea0003800000 */
[----:B------:R-:W-:Y:S01]  /*a620*/  ISETP.NE.AND P0, PT, R29, RZ, PT ;  /* 0x000000ff1d00720c */ /* 0x000fe20003f05270 */
[----:B-1----:R-:W-:-:S04]  /*a630*/  IMAD.MOV.U32 R0, RZ, RZ, 0x4000 ;  /* 0x00004000ff007424 */ /* 0x002fc800078e00ff */
[----:B------:R2:W-:Y:S08]  /*a640*/  SYNCS.ARRIVE.TRANS64 RZ, [R3+URZ+0x16830], R0 ;  /* 0x0168300003ff79a7 */ /* 0x0005f0000800003f */
[----:B------:R-:W-:Y:S05]  /*a650*/  @!P0 BRA `(.L_x_1862) ;  /* 0x0000000000048947 */ /* 0x000fea0003800000 */
[----:B------:R-:W-:Y:S01]  /*a660*/  BPT.TRAP 0x1 ;  /* 0x000000040000795c */ /* 0x000fe20000300000 */
.L_x_1862:
        /* <DEDUP_REMOVED lines=10> */
[----:B------:R-:W-:-:S04]  /*a710*/  PLOP3.LUT P0, PT, PT, PT, PT, 0x80, 0x0 ;  /* 0x000000000000781c */ /* 0x000fc80003f0f070 */
[----:B------:R-:W-:Y:S01]  /*a720*/  UIADD3 UR33, UR33, 0x16830, URZ ;  /* 0x0001683021217890 */ /* 0x000fe2000fffe03f */
[----:B------:R-:W-:Y:S01]  /*a730*/  P2R R25, PR, RZ, 0x1 ;  /* 0x00000001ff197803 */ /* 0x000fe20000000000 */
[----:B------:R-:W-:Y:S02]  /*a740*/  USHF.L.U32 UR35, UR35, 0x7, URZ ;  /* 0x0000000723237899 */ /* 0x000fe4000800063f */
[----:B------:R-:W-:-:S09]  /*a750*/  UIADD3 UR32, UR32, 0xe400, URZ ;  /* 0x0000e40020207890 */ /* 0x000fd2000fffe03f */
[----:B------:R1:W-:Y:S02]  /*a760*/  UTMALDG.4D [UR32], [UR4], desc[UR6] ;  /* 0x00000620040075b4 */ /* 0x0003e40008019000 */
[----:B-1----:R-:W-:Y:S01]  /*a770*/  NOP ;  /* 0x0000000000007918 */ /* 0x002fe20000000000 */
.L_x_1858:
        /* <DEDUP_REMOVED lines=29> */
.L_x_1864:
[----:B------:R-:W-:Y:S05]  /*a950*/  BSYNC B6 ;  /* 0x0000000000067941 */ /* 0x000fea0003800000 */
.L_x_1863:
[----:B------:R-:W1:Y:S01]  /*a960*/  LDC R9, c[0x0][0x448] ;  /* 0x00011200ff097b82 */ /* 0x000e620000000800 */
[----:B0-----:R-:W0:Y:S01]  /*a970*/  S2R R20, SR_TID.X ;  /* 0x0000000000147919 */ /* 0x001e220000002100 */
[----:B------:R-:W-:Y:S01]  /*a980*/  IMAD.U32 R6, RZ, RZ, UR40 ;  /* 0x00000028ff067e24 */ /* 0x000fe2000f8e00ff */
[----:B------:R-:W-:Y:S01]  /*a990*/  ULDC.64 UR8, c[0x0][0x2e0] ;  /* 0x0000b80000087ab9 */ /* 0x000fe20000000a00 */
[----:B------:R-:W-:Y:S01]  /*a9a0*/  UMOV UR4, UR48 ;  /* 0x0000003000047c82 */ /* 0x000fe20008000000 */
[----:B------:R-:W-:Y:S01]  /*a9b0*/  UIMAD UR6, UR37, UR8, URZ ;  /* 0x00000008250672a4 */ /* 0x000fe2000f8e023f */
[----:B------:R-:W-:Y:S02]  /*a9c0*/  UMOV UR5, UR43 ;  /* 0x0000002b00057c82 */ /* 0x000fe40008000000 */
        /* <DEDUP_REMOVED lines=11> */
[----:B------:R-:W-:Y:S02]  /*aa80*/  LOP3.LUT R20, R21, 0x70, R20, 0xf8, !PT ;  /* 0x0000007015147812 */ /* 0x000fe400078ef814 */
[----:B------:R-:W1:Y:S01]  /*aa90*/  S2R R21, SR_TID.X ;  /* 0x0000000000157919 */ /* 0x000e620000002100 */
[----:B------:R-:W2:Y:S02]  /*aaa0*/  @P1 LDC R5, c[0x0][0x450] ;  /* 0x00011400ff051b82 */ /* 0x000ea40000000800 */
[----:B------:R-:W-:-:S04]  /*aab0*/  IMAD R6, R6, 0xc0, R20 ;  /* 0x000000c006067824 */ /* 0x000fc800078e0214 */
[----:B------:R-:W-:Y:S02]  /*aac0*/  IMAD.MOV.U32 R11, RZ, RZ, R6 ;  /* 0x000000ffff0b7224 */ /* 0x000fe400078e0006 */
[----:B------:R-:W3:Y:S01]  /*aad0*/  @P1 LDC R8, c[0x0][0x450] ;  /* 0x00011400ff081b82 */ /* 0x000ee20000000800 */
[----:B0-----:R-:W-:-:S04]  /*aae0*/  @P1 IMAD.HI.U32 R0, R6, R3, RZ ;  /* 0x0000000306001227 */ /* 0x001fc800078e00ff */
[----:B------:R-:W-:Y:S01]  /*aaf0*/  IMAD.U32 R3, RZ, RZ, UR6 ;  /* 0x00000006ff037e24 */ /* 0x000fe2000f8e00ff */
[----:B------:R-:W-:Y:S01]  /*ab00*/  ULDC.64 UR6, c[0x0][0x2c8] ;  /* 0x0000b20000067ab9 */ /* 0x000fe20000000a00 */
[----:B--2---:R-:W-:Y:S01]  /*ab10*/  @P1 SHF.R.U32.HI R11, RZ, R5, R0 ;  /* 0x00000005ff0b1219 */ /* 0x004fe20000011600 */
        /* <DEDUP_REMOVED lines=8> */
[----:B------:R-:W-:Y:S01]  /*aba0*/  VIADD R6, R6, 0x80 ;  /* 0x0000008006067836 */ /* 0x000fe20000000000 */
[----:B------:R-:W-:Y:S01]  /*abb0*/  SHF.R.S32.HI R0, RZ, 0x1f, R7 ;  /* 0x0000001fff007819 */ /* 0x000fe20000011407 */
[----:B------:R-:W-:Y:S02]  /*abc0*/  IMAD.IADD R5, R5, 0x1, R13 ;  /* 0x0000000105057824 */ /* 0x000fe400078e020d */
[C---:B-1----:R-:W-:Y:S01]  /*abd0*/  IMAD.SHL.U32 R20, R21.reuse, 0x8, RZ ;  /* 0x0000000815147824 */ /* 0x042fe200078e00ff */
[----:B------:R-:W-:Y:S01]  /*abe0*/  LOP3.LUT R21, R21, 0x7f, RZ, 0xc0, !PT ;  /* 0x0000007f15157812 */ /* 0x000fe200078ec0ff */
[----:B------:R-:W-:-:S02]  /*abf0*/  IMAD R0, R0, UR6, RZ ;  /* 0x0000000600007c24 */ /* 0x000fc4000f8e02ff */
[C---:B------:R-:W-:Y:S01]  /*ac00*/  IMAD.WIDE.U32 R4, R7.reuse, UR6, R4 ;  /* 0x0000000607047c25 */ /* 0x040fe2000f8e0004 */
[----:B------:R-:W-:Y:S02]  /*ac10*/  LOP3.LUT R20, R20, 0x38, RZ, 0xc0, !PT ;  /* 0x0000003814147812 */ /* 0x000fe400078ec0ff */
[----:B------:R-:W-:Y:S01]  /*ac20*/  SHF.R.U32.HI R21, RZ, 0x3, R21 ;  /* 0x00000003ff157819 */ /* 0x000fe20000011615 */
[----:B------:R-:W-:Y:S02]  /*ac30*/  IMAD R0, R7, UR7, R0 ;  /* 0x0000000707007c24 */ /* 0x000fe4000f8e0200 */
[----:B------:R-:W0:Y:S02]  /*ac40*/  @P1 LDC R7, c[0x0][0x44c] ;  /* 0x00011300ff071b82 */ /* 0x000e240000000800 */
[----:B------:R-:W-:Y:S01]  /*ac50*/  IMAD.IADD R5, R5, 0x1, R0 ;  /* 0x0000000105057824 */ /* 0x000fe200078e0200 */
[----:B------:R-:W-:-:S04]  /*ac60*/  LEA R0, P0, R4, UR8, 0x1 ;  /* 0x0000000804007c11 */ /* 0x000fc8000f8008ff */
[----:B------:R-:W-:Y:S01]  /*ac70*/  LEA.HI.X R4, R4, UR9, R5, 0x1, P0 ;  /* 0x0000000904047c11 */ /* 0x000fe200080f0c05 */
[----:B0-----:R-:W-:-:S04]  /*ac80*/  @P1 IMAD.HI.U32 R5, R6, R7, RZ ;  /* 0x0000000706051227 */ /* 0x001fc800078e00ff */
[----:B------:R-:W-:Y:S01]  /*ac90*/  IMAD.MOV.U32 R7, RZ, RZ, R6 ;  /* 0x000000ffff077224 */ /* 0x000fe200078e0006 */
[----:B---3--:R-:W-:-:S04]  /*aca0*/  @P1 SHF.R.U32.HI R7, RZ, R8, R5 ;  /* 0x00000008ff071219 */ /* 0x008fc80000011605 */
[--C-:B------:R-:W-:Y:S01]  /*acb0*/  SHF.R.S32.HI R8, RZ, 0x1f, R7.reuse ;  /* 0x0000001fff087819 */ /* 0x100fe20000011407 */
[----:B------:R-:W-:Y:S02]  /*acc0*/  IMAD.MOV R5, RZ, RZ, -R7 ;  /* 0x000000ffff057224 */ /* 0x000fe400078e0a07 */
[----:B------:R-:W-:-:S04]  /*acd0*/  IMAD.WIDE.U32 R2, R7, UR4, R2 ;  /* 0x0000000407027c25 */ /* 0x000fc8000f8e0002 */
[----:B------:R-:W-:Y:S02]  /*ace0*/  IMAD R5, R9, R5, R6 ;  /* 0x0000000509057224 */ /* 0x000fe400078e0206 */
[----:B------:R-:W-:Y:S01]  /*acf0*/  IMAD R8, R8, UR4, RZ ;  /* 0x0000000408087c24 */ /* 0x000fe2000f8e02ff */
[----:B------:R-:W-:Y:S02]  /*ad00*/  ULDC UR4, c[0x0][0x2b8] ;  /* 0x0000ae0000047ab9 */ /* 0x000fe40000000800 */
[----:B------:R-:W-:Y:S01]  /*ad10*/  SHF.R.S32.HI R6, RZ, 0x1f, R5 ;  /* 0x0000001fff067819 */ /* 0x000fe20000011405 */
[----:B------:R-:W-:-:S04]  /*ad20*/  IMAD R7, R7, UR5, R8 ;  /* 0x0000000507077c24 */ /* 0x000fc8000f8e0208 */
        /* <DEDUP_REMOVED lines=10> */
[----:B------:R-:W0:Y:S01]  /*add0*/  SHFL.IDX PT, R14, R0, RZ, 0x181f ;  /* 0x00181fff000e7589 */ /* 0x000e2200000e0000 */
[----:B------:R-:W-:Y:S01]  /*ade0*/  IMAD.U32 R7, RZ, RZ, UR40 ;  /* 0x00000028ff077e24 */ /* 0x000fe2000f8e00ff */
[----:B------:R-:W-:Y:S02]  /*adf0*/  ULDC UR4, c[0x0][0x288] ;  /* 0x0000a20000047ab9 */ /* 0x000fe40000000800 */
[----:B------:R-:W1:Y:S01]  /*ae00*/  SHFL.IDX PT, R2, R4, RZ, 0x181f ;  /* 0x00181fff04027589 */ /* 0x000e6200000e0000 */
[----:B------:R-:W-:Y:S02]  /*ae10*/  IMAD R6, R9, UR4, RZ ;  /* 0x0000000409067c24 */ /* 0x000fe4000f8e02ff */
[----:B------:R-:W-:Y:S01]  /*ae20*/  IMAD R7, R7, 0xc0, R21 ;  /* 0x000000c007077824 */ /* 0x000fe200078e0215 */
[----:B------:R-:W-:Y:S03]  /*ae30*/  SHFL.IDX PT, R10, R0, 0x2, 0x181f ;  /* 0x00581f00000a7f89 */ /* 0x000fe600000e0000 */
[C---:B------:R-:W-:Y:S01]  /*ae40*/  VIADD R9, R7.reuse, 0x10 ;  /* 0x0000001007097836 */ /* 0x040fe20000000000 */
[C---:B------:R-:W-:Y:S01]  /*ae50*/  ISETP.GE.AND P1, PT, R7.reuse, R6, PT ;  /* 0x000000060700720c */ /* 0x040fe20003f26270 */
[----:B------:R-:W-:-:S03]  /*ae60*/  VIADD R11, R7, 0x70 ;  /* 0x00000070070b7836 */ /* 0x000fc60000000000 */
[----:B------:R-:W-:Y:S01]  /*ae70*/  ISETP.GE.AND P3, PT, R9, R6, PT ;  /* 0x000000060900720c */ /* 0x000fe20003f66270 */
[----:B------:R-:W-:-:S08]  /*ae80*/  VIADD R9, R7, 0x20 ;  /* 0x0000002007097836 */ /* 0x000fd00000000000 */
[----:B0-----:R-:W-:-:S05]  /*ae90*/  @!P1 LEA R14, P2, R20, R14, 0x1 ;  /* 0x0000000e140e9211 */ /* 0x001fca00078408ff */
[----:B-1----:R-:W-:Y:S02]  /*aea0*/  @!P1 IMAD.X R3, RZ, RZ, R2, P2 ;  /* 0x000000ffff039224 */ /* 0x002fe400010e0602 */
[----:B------:R-:W-:Y:S02]  /*aeb0*/  @!P1 IMAD.MOV.U32 R2, RZ, RZ, R14 ;  /* 0x000000ffff029224 */ /* 0x000fe400078e000e */
[----:B------:R-:W0:Y:S04]  /*aec0*/  SHFL.IDX PT, R14, R0, 0x1, 0x181f ;  /* 0x00381f00000e7f89 */ /* 0x000e2800000e0000 */
[----:B------:R1:W-:Y:S01]  /*aed0*/  @!P1 LDGSTS.E.BYPASS.LTC128B.128 [R27+0x8400], desc[UR46][R2.64], !P0 ;  /* 0x08400000021b9fae */ /* 0x0003e2000c101d6e */
[----:B------:R-:W-:-:S03]  /*aee0*/  ISETP.GE.AND P1, PT, R9, R6, PT ;  /* 0x000000060900720c */ /* 0x000fc60003f26270 */
[----:B------:R-:W-:Y:S04]  /*aef0*/  SHFL.IDX PT, R9, R4, 0x2, 0x181f ;  /* 0x00581f0004097f89 */ /* 0x000fe800000e0000 */
[----:B-1----:R-:W1:Y:S01]  /*af00*/  SHFL.IDX PT, R2, R4, 0x1, 0x181f ;  /* 0x00381f0004027f89 */ /* 0x002e6200000e0000 */
[----:B0-----:R-:W-:-:S05]  /*af10*/  @!P3 LEA R14, P2, R20, R14, 0x1 ;  /* 0x0000000e140eb211 */ /* 0x001fca00078408ff */
[----:B-1----:R-:W-:Y:S02]  /*af20*/  @!P3 IMAD.X R3, RZ, RZ, R2, P2 ;  /* 0x000000ffff03b224 */ /* 0x002fe400010e0602 */
[----:B------:R-:W-:Y:S02]  /*af30*/  @!P3 IMAD.MOV.U32 R2, RZ, RZ, R14 ;  /* 0x000000ffff02b224 */ /* 0x000fe400078e000e */
[----:B------:R-:W0:Y:S04]  /*af40*/  SHFL.IDX PT, R14, R0, 0x3, 0x181f ;  /* 0x00781f00000e7f89 */ /* 0x000e2800000e0000 */
[----:B------:R1:W-:Y:S02]  /*af50*/  @!P3 LDGSTS.E.BYPASS.LTC128B.128 [R27+0x8c00], desc[UR46][R2.64], !P0 ;  /* 0x08c00000021bbfae */ /* 0x0003e4000c101d6e */
[----:B-1----:R-:W-:-:S02]  /*af60*/  @!P1 LEA R2, P2, R20, R10, 0x1 ;  /* 0x0000000a14029211 */ /* 0x002fc400078408ff */
[----:B------:R-:W-:Y:S03]  /*af70*/  SHFL.IDX PT, R10, R0, 0x4, 0x181f ;  /* 0x00981f00000a7f89 */ /* 0x000fe600000e0000 */
[----:B------:R-:W-:Y:S02]  /*af80*/  @!P1 IMAD.X R3, RZ, RZ, R9, P2 ;  /* 0x000000ffff039224 */ /* 0x000fe400010e0609 */
[----:B------:R-:W-:-:S03]  /*af90*/  VIADD R9, R7, 0x30 ;  /* 0x0000003007097836 */ /* 0x000fc60000000000 */
[----:B------:R1:W-:Y:S02]  /*afa0*/  @!P1 LDGSTS.E.BYPASS.LTC128B.128 [R27+0x9400], desc[UR46][R2.64], !P0 ;  /* 0x09400000021b9fae */ /* 0x0003e4000c101d6e */
[----:B------:R-:W-:Y:S01]  /*afb0*/  ISETP.GE.AND P3, PT, R9, R6, PT ;  /* 0x000000060900720c */ /* 0x000fe20003f66270 */
[----:B------:R-:W-:-:S05]  /*afc0*/  VIADD R9, R7, 0x40 ;  /* 0x0000004007097836 */ /* 0x000fca0000000000 */
[----:B------:R-:W-:Y:S02]  /*afd0*/  ISETP.GE.AND P1, PT, R9, R6, PT ;  /* 0x000000060900720c */ /* 0x000fe40003f26270 */
        /* <DEDUP_REMOVED lines=17> */
[----:B0-----:R-:W-:-:S03]  /*b0f0*/  @!P3 LEA R14, P2, R20, R14, 0x1 ;  /* 0x0000000e140eb211 */ /* 0x001fc600078408ff */
[----:B------:R-:W-:Y:S02]  /*b100*/  SHFL.IDX PT, R4, R4, 0x7, 0x181f ;  /* 0x00f81f0004047f89 */ /* 0x000fe400000e0000 */
[----:B-1----:R-:W-:Y:S02]  /*b110*/  @!P3 IMAD.X R3, RZ, RZ, R2, P2 ;  /* 0x000000ffff03b224 */ /* 0x002fe400010e0602 */
[----:B------:R-:W-:Y:S02]  /*b120*/  @!P3 IMAD.MOV.U32 R2, RZ, RZ, R14 ;  /* 0x000000ffff02b224 */ /* 0x000fe400078e000e */
[----:B------:R-:W-:Y:S04]  /*b130*/  SHFL.IDX PT, R14, R5, RZ, 0x181f ;  /* 0x00181fff050e7589 */ /* 0x000fe800000e0000 */
[----:B------:R0:W-:Y:S01]  /*b140*/  @!P3 LDGSTS.E.BYPASS.LTC128B.128 [R27+0xac00], desc[UR46][R2.64], !P0 ;  /* 0x0ac00000021bbfae */ /* 0x0001e2000c101d6e */
[----:B------:R-:W-:Y:S01]  /*b150*/  ISETP.GE.AND P3, PT, R11, R6, PT ;  /* 0x000000060b00720c */ /* 0x000fe20003f66270 */
[----:B------:R-:W-:Y:S01]  /*b160*/  VIADD R11, R7, 0x80 ;  /* 0x00000080070b7836 */ /* 0x000fe20000000000 */
[----:B0-----:R-:W-:-:S05]  /*b170*/  @!P1 LEA R2, P2, R20, R10, 0x1 ;  /* 0x0000000a14029211 */ /* 0x001fca00078408ff */
[----:B------:R-:W-:Y:S02]  /*b180*/  @!P1 IMAD.X R3, RZ, RZ, R9, P2 ;  /* 0x000000ffff039224 */ /* 0x000fe400010e0609 */
[----:B------:R-:W0:Y:S04]  /*b190*/  SHFL.IDX PT, R9, R0, 0x7, 0x181f ;  /* 0x00f81f0000097f89 */ /* 0x000e2800000e0000 */
[----:B------:R-:W1:Y:S04]  /*b1a0*/  SHFL.IDX PT, R0, R8, RZ, 0x181f ;  /* 0x00181fff08007589 */ /* 0x000e6800000e0000 */
[----:B------:R0:W-:Y:S01]  /*b1b0*/  @!P1 LDGSTS.E.BYPASS.LTC128B.128 [R27+0xb400], desc[UR46][R2.64], !P0 ;  /* 0x0b400000021b9fae */ /* 0x0001e2000c101d6e */
[----:B------:R-:W-:-:S02]  /*b1c0*/  ISETP.GE.AND P1, PT, R11, R6, PT ;  /* 0x000000060b00720c */ /* 0x000fc40003f26270 */
[----:B0-----:R-:W-:Y:S01]  /*b1d0*/  @!P3 LEA R2, P2, R20, R9, 0x1 ;  /* 0x000000091402b211 */ /* 0x001fe200078408ff */
[----:B------:R-:W-:-:S04]  /*b1e0*/  VIADD R9, R7, 0x90 ;  /* 0x0000009007097836 */ /* 0x000fc80000000000 */
[----:B------:R-:W-:Y:S02]  /*b1f0*/  @!P3 IMAD.X R3, RZ, RZ, R4, P2 ;  /* 0x000000ffff03b224 */ /* 0x000fe400010e0604 */
[----:B------:R-:W0:Y:S04]  /*b200*/  SHFL.IDX PT, R4, R5, 0x1, 0x181f ;  /* 0x00381f0005047f89 */ /* 0x000e2800000e0000 */
[----:B------:R2:W-:Y:S01]  /*b210*/  @!P3 LDGSTS.E.BYPASS.LTC128B.128 [R27+0xbc00], desc[UR46][R2.64], !P0 ;  /* 0x0bc00000021bbfae */ /* 0x0005e2000c101d6e */
[----:B------:R-:W-:Y:S01]  /*b220*/  ISETP.GE.AND P3, PT, R9, R6, PT ;  /* 0x000000060900720c */ /* 0x000fe20003f66270 */
[----:B------:R-:W-:Y:S01]  /*b230*/  VIADD R9, R7, 0xa0 ;  /* 0x000000a007097836 */ /* 0x000fe20000000000 */
[----:B--2---:R-:W-:Y:S02]  /*b240*/  @!P1 LEA R2, P2, R20, R14, 0x1 ;  /* 0x0000000e14029211 */ /* 0x004fe400078408ff */
[----:B------:R-:W-:Y:S03]  /*b250*/  SHFL.IDX PT, R14, R5, 0x2, 0x181f ;  /* 0x00581f00050e7f89 */ /* 0x000fe600000e0000 */
[----:B-1----:R-:W-:-:S02]  /*b260*/  @!P1 IMAD.X R3, RZ, RZ, R0, P2 ;  /* 0x000000ffff039224 */ /* 0x002fc400010e0600 */
[----:B------:R-:W-:Y:S04]  /*b270*/  SHFL.IDX PT, R0, R8, 0x2, 0x181f ;  /* 0x00581f0008007f89 */ /* 0x000fe800000e0000 */
[----:B0-----:R-:W-:Y:S01]  /*b280*/  @!P3 LEA R4, P2, R20, R4, 0x1 ;  /* 0x000000041404b211 */ /* 0x001fe200078408ff */
[----:B------:R0:W-:Y:S01]  /*b290*/  @!P1 LDGSTS.E.BYPASS.LTC128B.128 [R27+0xc400], desc[UR46][R2.64], !P0 ;  /* 0x0c400000021b9fae */ /* 0x0001e2000c101d6e */
[----:B------:R-:W-:-:S03]  /*b2a0*/  ISETP.GE.AND P1, PT, R9, R6, PT ;  /* 0x000000060900720c */ /* 0x000fc60003f26270 */
[----:B0-----:R-:W0:Y:S04]  /*b2b0*/  SHFL.IDX PT, R2, R8, 0x1, 0x181f ;  /* 0x00381f0008027f89 */ /* 0x001e2800000e0000 */
[----:B------:R-:W1:Y:S01]  /*b2c0*/  SHFL.IDX PT, R8, R8, 0x3, 0x181f ;  /* 0x00781f0008087f89 */ /* 0x000e6200000e0000 */
[----:B0-----:R-:W-:Y:S02]  /*b2d0*/  @!P3 IMAD.X R3, RZ, RZ, R2, P2 ;  /* 0x000000ffff03b224 */ /* 0x001fe400010e0602 */
[----:B------:R-:W-:-:S05]  /*b2e0*/  @!P3 IMAD.MOV.U32 R2, RZ, RZ, R4 ;  /* 0x000000ffff02b224 */ /* 0x000fca00078e0004 */
[----:B------:R0:W-:Y:S02]  /*b2f0*/  @!P3 LDGSTS.E.BYPASS.LTC128B.128 [R27+0xcc00], desc[UR46][R2.64], !P0 ;  /* 0x0cc00000021bbfae */ /* 0x0001e4000c101d6e */
[----:B0-----:R-:W-:Y:S02]  /*b300*/  @!P1 LEA R2, P2, R20, R14, 0x1 ;  /* 0x0000000e14029211 */ /* 0x001fe400078408ff */
[----:B------:R0:W2:Y:S03]  /*b310*/  SHFL.IDX PT, R14, R5, 0x3, 0x181f ;  /* 0x00781f00050e7f89 */ /* 0x0000a600000e0000 */
[----:B------:R-:W-:-:S05]  /*b320*/  @!P1 IMAD.X R3, RZ, RZ, R0, P2 ;  /* 0x000000ffff039224 */ /* 0x000fca00010e0600 */
[----:B-1----:R0:W-:Y:S03]  /*b330*/  @!P1 LDGSTS.E.BYPASS.LTC128B.128 [R27+0xd400], desc[UR46][R2.64], !P0 ;  /* 0x0d400000021b9fae */ /* 0x0021e6000c101d6e */
.L_x_1968:
[----:B------:R-:W-:Y:S02]  /*b340*/  VIADD R7, R7, 0xb0 ;  /* 0x000000b007077836 */ /* 0x000fe40000000000 */
[----:B------:R-:W-:-:S03]  /*b350*/  VIADD R0, R17, 0x16800 ;  /* 0x0001680011007836 */ /* 0x000fc60000000000 */
[----:B------:R-:W-:-:S13]  /*b360*/  ISETP.GE.AND P1, PT, R7, R6, PT ;  /* 0x000000060700720c */ /* 0x000fda0003f26270 */
[----:B0-2---:R-:W-:-:S05]  /*b370*/  @!P1 LEA R2, P2, R20, R14, 0x1 ;  /* 0x0000000e14029211 */ /* 0x005fca00078408ff */
[----:B------:R-:W-:-:S05]  /*b380*/  @!P1 IMAD.X R3, RZ, RZ, R8, P2 ;  /* 0x000000ffff039224 */ /* 0x000fca00010e0608 */
[----:B------:R-:W-:Y:S01]  /*b390*/  @!PT LDS RZ, [RZ] ;  /* 0x00000000fffff984 */ /* 0x000fe20000000800 */
[----:B------:R-:W-:Y:S01]  /*b3a0*/  @!PT LDS RZ, [RZ] ;  /* 0x00000000fffff984 */ /* 0x000fe20000000800 */
[----:B------:R-:W-:Y:S01]  /*b3b0*/  @!PT LDS RZ, [RZ] ;  /* 0x00000000fffff984 */ /* 0x000fe20000000800 */
[----:B------:R0:W-:Y:S01]  /*b3c0*/  @!P1 LDGSTS.E.BYPASS.LTC128B.128 [R27+0xdc00], desc[UR46][R2.64], !P0 ;  /* 0x0dc00000021b9fae */ /* 0x0001e2000c101d6e */
[----:B------:R-:W-:Y:S01]  /*b3d0*/  PLOP3.LUT P0, PT, PT, PT, PT, 0x80, 0x0 ;  /* 0x000000000000781c */ /* 0x000fe20003f0f070 */
[----:B------:R-:W-:-:S12]  /*b3e0*/  NOP ;  /* 0x0000000000007918 */ /* 0x000fd80000000000 */
.L_x_1866:
[----:B------:R-:W-:Y:S02]  /*b3f0*/  PLOP3.LUT P1, PT, P1, P0, PT, 0xa2, 0x0 ;  /* 0x000000000000781c */ /* 0x000fe40000f21472 */
[----:B------:R-:W-:-:S08]  /*b400*/  @P0 R2UR P1, UR4, R17 ;  /* 0x00000000110402ca */ /* 0x000fd00000020000 */
[----:B------:R-:W-:-:S05]  /*b410*/  @P0 PLOP3.LUT P0, PT, P1, PT, PT, 0x80, 0x0 ;  /* 0x000000000000081c */ /* 0x000fca0000f0f070 */
[----:B------:R-:W-:Y:S01]  /*b420*/  @!P1 SYNCS.ARRIVE.TRANS64.RED.A0T1 RZ, [UR4+0x16800], RZ ;  /* 0x016800ffffff99a7 */ /* 0x000fe20008200404 */
[----:B------:R-:W-:Y:S07]  /*b430*/  @!P1 ARRIVES.LDGSTSBAR.64.TRANSCNT [UR4+0x16800] ;  /* 0x01680000ff0099b0 */ /* 0x000fee0008000a84 */
[----:B------:R-:W-:Y:S05]  /*b440*/  @P0 BRA.U.ANY `(.L_x_1866) ;  /* 0xfffffffd00e80947 */ /* 0x000fea000393ffff */
[----:B0-----:R-:W2:Y:S02]  /*b450*/  LDL.LU R3, [R1] ;  /* 0x0000000001037983 */ /* 0x001ea40000300800 */
[----:B--2---:R-:W-:-:S05]  /*b460*/  VIADD R3, R3, 0x1 ;  /* 0x0000000103037836 */ /* 0x004fca0000000000 */
[----:B------:R0:W-:Y:S01]  /*b470*/  STL [R1], R3 ;  /* 0x0000000301007387 */ /* 0x0001e20000100800 */
[----:B------:R-:W-:-:S04]  /*b480*/  LEA.HI R2, R3, R3, RZ, 0x1 ;  /* 0x0000000303027211 */ /* 0x000fc800078f08ff */
        /* <DEDUP_REMOVED lines=8> */
.L_x_1969:
[----:B------:R-:W-:Y:S05]  /*b510*/  BSYNC B0 ;  /* 0x0000000000007941 */ /* 0x000fea0003800000 */
.L_x_1867:
[----:B------:R-:W-:-:S06]  /*b520*/  UISETP.GE.AND UP0, UPT, UR39, 0x2, UPT ;  /* 0x000000022700788c */ /* 0x000fcc000bf06270 */
[----:B------:R-:W-:-:S13]  /*b530*/  PLOP3.LUT P0, PT, PT, PT, UP0, 0x80, 0x0 ;  /* 0x000000000000781c */ /* 0x000fda0003f0f008 */
[----:B------:R-:W-:Y:S05]  /*b540*/  @!P0 BRA `(.L_x_1869) ;  /* 0x00000014005c8947 */ /* 0x000fea0003800000 */
[----:B------:R-:W-:Y:S02]  /*b550*/  ULOP3.LUT UR4, UR39, 0x1, URZ, 0xc0, !UPT ;  /* 0x0000000127047892 */ /* 0x000fe4000f8ec03f */
[----:B------:R-:W-:Y:S02]  /*b560*/  IMAD.U32 R7, RZ, RZ, UR39 ;  /* 0x00000027ff077e24 */ /* 0x000fe4000f8e00ff */
[----:B------:R-:W-:Y:S02]  /*b570*/  UISETP.NE.U32.AND UP0, UPT, UR4, 0x1, UPT ;  /* 0x000000010400788c */ /* 0x000fe4000bf05070 */
[----:B------:R-:W-:-:S04]  /*b580*/  VIADD R7, R7, 0xfffffffe ;  /* 0xfffffffe07077836 */ /* 0x000fc80000000000 */
[----:B------:R-:W-:Y:S01]  /*b590*/  IMAD.MOV.U32 R6, RZ, RZ, R7 ;  /* 0x000000ffff067224 */ /* 0x000fe200078e0007 */
[----:B------:R-:W-:-:S13]  /*b5a0*/  PLOP3.LUT P0, PT, PT, PT, UP0, 0x80, 0x0 ;  /* 0x000000000000781c */ /* 0x000fda0003f0f008 */
[----:B------:R-:W-:Y:S05]  /*b5b0*/  @!P0 BRA `(.L_x_1870) ;  /* 0x0000000400c48947 */ /* 0x000fea0003800000 */
[----:B------:R-:W-:Y:S01]  /*b5c0*/  ISETP.NE.AND P1, PT, R25, RZ, PT ;  /* 0x000000ff1900720c */ /* 0x000fe20003f25270 */
[----:B------:R-:W-:Y:S01]  /*b5d0*/  VIADD R8, R16, 0x1 ;  /* 0x0000000110087836 */ /* 0x000fe20000000000 */
[----:B------:R-:W-:Y:S04]  /*b5e0*/  BSSY B0, `(.L_x_1871) ;  /* 0x000006a000007945 */ /* 0x000fe80003800000 */
[----:B------:R-:W-:-:S04]  /*b5f0*/  ISETP.NE.AND P0, PT, R8, 0x2, PT ;  /* 0x000000020800780c */ /* 0x000fc80003f05270 */
[----:B------:R-:W-:Y:S02]  /*b600*/  SEL R6, RZ, 0x1, P0 ;  /* 0x00000001ff067807 */ /* 0x000fe40000000000 */
[----:B------:R-:W-:Y:S02]  /*b610*/  SEL R8, R8, RZ, P0 ;  /* 0x000000ff08087207 */ /* 0x000fe40000000000 */
[----:B------:R-:W-:Y:S01]  /*b620*/  LOP3.LUT R6, R23, R6, RZ, 0x3c, !PT ;  /* 0x0000000617067212 */ /* 0x000fe200078e3cff */
[----:B------:R-:W-:Y:S06]  /*b630*/  @!P1 BRA `(.L_x_1872) ;  /* 0x0000000400909947 */ /* 0x000fec0003800000 */
[----:B------:R-:W-:Y:S01]  /*b640*/  ISETP.NE.AND P1, PT, R26, RZ, PT ;  /* 0x000000ff1a00720c */ /* 0x000fe20003f25270 */
[----:B------:R-:W-:Y:S02]  /*b650*/  IMAD.MOV.U32 R4, RZ, RZ, R18 ;  /* 0x000000ffff047224 */ /* 0x000fe400078e0012 */
[----:B------:R-:W-:-:S10]  /*b660*/  IMAD.MOV.U32 R9, RZ, RZ, R7 ;  /* 0x000000ffff097224 */ /* 0x000fd400078e0007 */
[----:B------:R-:W-:Y:S05]  /*b670*/  @!P1 BRA `(.L_x_1873) ;  /* 0x0000000000489947 */ /* 0x000fea0003800000 */
[----:B------:R-:W1:Y:S01]  /*b680*/  LDC R10, c[0x0][0x43c] ;  /* 0x00010f00ff0a7b82 */ /* 0x000e620000000800 */
[----:B------:R-:W-:Y:S01]  /*b690*/  ULDC.64 UR4, c[0x0][0x428] ;  /* 0x00010a0000047ab9 */ /* 0x000fe20000000a00 */
[----:B-1----:R-:W-:-:S13]  /*b6a0*/  ISETP.NE.AND P0, PT, R10, 0x1, PT ;  /* 0x000000010a00780c */ /* 0x002fda0003f05270 */
[----:B0-----:R-:W0:Y:S02]  /*b6b0*/  @P0 LDC.64 R2, c[0x0][0x440] ;  /* 0x00011000ff020b82 */ /* 0x001e240000000a00 */
[----:B0-----:R-:W-:-:S04]  /*b6c0*/  @P0 IMAD.HI.U32 R4, R7, R2, RZ ;  /* 0x0000000207040227 */ /* 0x001fc800078e00ff */
[----:B------:R-:W-:Y:S01]  /*b6d0*/  IMAD.MOV.U32 R2, RZ, RZ, R7 ;  /* 0x000000ffff027224 */ /* 0x000fe200078e0007 */
[----:B------:R-:W-:Y:S02]  /*b6e0*/  @P0 SHF.R.U32.HI R2, RZ, R3, R4 ;  /* 0x00000003ff020219 */ /* 0x000fe40000011604 */
[----:B------:R-:W0:Y:S02]  /*b6f0*/  LDC.64 R4, c[0x0][0x418] ;  /* 0x00010600ff047b82 */ /* 0x000e240000000a00 */
[--C-:B------:R-:W-:Y:S01]  /*b700*/  SHF.R.S32.HI R3, RZ, 0x1f, R2.reuse ;  /* 0x0000001fff037819 */ /* 0x100fe20000011402 */
[----:B------:R-:W-:-:S04]  /*b710*/  IMAD.MOV R9, RZ, RZ, -R2 ;  /* 0x000000ffff097224 */ /* 0x000fc800078e0a02 */
[----:B------:R-:W-:Y:S02]  /*b720*/  IMAD R9, R10, R9, R7 ;  /* 0x000000090a097224 */ /* 0x000fe400078e0207 */
[----:B------:R-:W-:Y:S02]  /*b730*/  IMAD R10, R24, UR4, RZ ;  /* 0x00000004180a7c24 */ /* 0x000fe4000f8e02ff */
[----:B------:R-:W-:-:S04]  /*b740*/  IMAD.WIDE.U32 R2, R22, UR4, R2 ;  /* 0x0000000416027c25 */ /* 0x000fc8000f8e0002 */
[----:B------:R-:W-:-:S04]  /*b750*/  IMAD R10, R22, UR5, R10 ;  /* 0x00000005160a7c24 */ /* 0x000fc8000f8e020a */
[----:B------:R-:W-:Y:S01]  /*b760*/  IMAD.IADD R10, R10, 0x1, R3 ;  /* 0x000000010a0a7824 */ /* 0x000fe200078e0203 */
[----:B0-----:R-:W-:-:S04]  /*b770*/  LEA R4, P0, R2, R4, 0x2 ;  /* 0x0000000402047211 */ /* 0x001fc800078010ff */
[----:B------:R-:W-:-:S05]  /*b780*/  LEA.HI.X R5, R2, R5, R10, 0x2, P0 ;  /* 0x0000000502057211 */ /* 0x000fca00000f140a */
[----:B------:R1:W5:Y:S04]  /*b790*/  LDG.E R4, desc[UR46][R4.64] ;  /* 0x0000002e04047981 */ /* 0x000368000c1e1900 */
.L_x_1873:
[----:B0-----:R-:W1:Y:S01]  /*b7a0*/  S2R R2, SR_TID.X ;  /* 0x0000000000027919 */ /* 0x001e620000002100 */
[----:B------:R-:W-:Y:S01]  /*b7b0*/  SHF.L.U32 R3, R6, 0x1f, RZ ;  /* 0x0000001f06037819 */ /* 0x000fe200000006ff */
[----:B------:R-:W-:Y:S01]  /*b7c0*/  BSSY B1, `(.L_x_1874) ;  /* 0x0000006000017945 */ /* 0x000fe20003800000 */
[----:B-1----:R-:W-:Y:S01]  /*b7d0*/  LOP3.LUT R5, R2, 0x7f, RZ, 0xc0, !PT ;  /* 0x0000007f02057812 */ /* 0x002fe200078ec0ff */
[----:B------:R-:W-:-:S03]  /*b7e0*/  IMAD R2, R8, 0x8, R17 ;  /* 0x0000000808027824 */ /* 0x000fc600078e0211 */
[----:B------:R-:W-:Y:S01]  /*b7f0*/  ISETP.NE.AND P1, PT, R5, RZ, PT ;  /* 0x000000ff0500720c */ /* 0x000fe20003f25270 */
[----:B------:R-:W0:Y:S02]  /*b800*/  SYNCS.PHASECHK.TRANS64.TRYWAIT P0, [R2+URZ+0x16840], R3 ;  /* 0x01684003020075a7 */ /* 0x000e24000800017f */
[----:B0-----:R-:W-:Y:S10]  /*b810*/  @!P0 BRA `(.L_x_1875) ;  /* 0x0000002c00808947 */ /* 0x001ff40003800000 */
.L_x_1970:
[----:B------:R-:W-:Y:S05]  /*b820*/  BSYNC B1 ;  /* 0x0000000000017941 */ /* 0x000fea0003800000 */
.L_x_1874:
[----:B------:R-:W-:Y:S04]  /*b830*/  BSSY B1, `(.L_x_1876) ;  /* 0x0000007000017945 */ /* 0x000fe80003800000 */
[----:B------:R-:W-:Y:S05]  /*b840*/  @P1 BRA `(.L_x_1877) ;  /* 0x0000000000141947 */ /* 0x000fea0003800000 */
[----:B------:R-:W-:Y:S01]  /*b850*/  ISETP.NE.AND P0, PT, R29, RZ, PT ;  /* 0x000000ff1d00720c */ /* 0x000fe20003f05270 */
[----:B0-----:R-:W-:-:S04]  /*b860*/  IMAD.MOV.U32 R3, RZ, RZ, 0x4000 ;  /* 0x00004000ff037424 */ /* 0x001fc800078e00ff */
[----:B------:R1:W-:Y:S08]  /*b870*/  SYNCS.ARRIVE.TRANS64 RZ, [R2+URZ+0x16830], R3 ;  /* 0x0168300302ff79a7 */ /* 0x0003f0000800003f */
[----:B------:R-:W-:Y:S05]  /*b880*/  @!P0 BRA `(.L_x_1877) ;  /* 0x0000000000048947 */ /* 0x000fea0003800000 */
[----:B------:R-:W-:Y:S01]  /*b890*/  BPT.TRAP 0x1 ;  /* 0x000000040000795c */ /* 0x000fe20000300000 */
.L_x_1877:
[----:B------:R-:W-:Y:S05]  /*b8a0*/  BSYNC B1 ;  /* 0x0000000000017941 */ /* 0x000fea0003800000 */
.L_x_1876:
[----:B------:R-:W-:Y:S01]  /*b8b0*/  IMAD.MOV.U32 R5, RZ, RZ, RZ ;  /* 0x000000ffff057224 */ /* 0x000fe200078e00ff */
[----:B------:R-:W-:Y:S01]  /*b8c0*/  R2UR UR11, R9 ;  /* 0x00000000090b72ca */ /* 0x000fe200000e0000 */
[----:B01----:R-:W-:Y:S01]  /*b8d0*/  IMAD R3, R8, 0x4000, R17 ;  /* 0x0000400008037824 */ /* 0x003fe200078e0211 */
[----:B------:R-:W-:Y:S01]  /*b8e0*/  UIADD3 UR4, UP0, UR44, 0x370, URZ ;  /* 0x000003702c047890 */ /* 0x000fe2000ff1e03f */
[----:B------:R-:W-:Y:S01]  /*b8f0*/  PLOP3.LUT P0, PT, PT, PT, PT, 0x80, 0x0 ;  /* 0x000000000000781c */ /* 0x000fe20003f0f070 */
[----:B------:R-:W-:Y:S01]  /*b900*/  VIADD R2, R2, 0x16830 ;  /* 0x0001683002027836 */ /* 0x000fe20000000000 */
[----:B------:R-:W-:Y:S01]  /*b910*/  R2UR UR10, R5 ;  /* 0x00000000050a72ca */ /* 0x000fe200000e0000 */
[----:B------:R-:W-:Y:S01]  /*b920*/  VIADD R3, R3, 0xe400 ;  /* 0x0000e40003037836 */ /* 0x000fe20000000000 */
[----:B------:R-:W-:Y:S01]  /*b930*/  UIADD3.X UR5, URZ, UR45, URZ, UP0, !UPT ;  /* 0x0000002d3f057290 */ /* 0x000fe200087fe43f */
[----:B------:R-:W-:Y:S01]  /*b940*/  UMOV UR6, 0x0 ;  /* 0x0000000000067882 */ /* 0x000fe20000000000 */
[----:B------:R-:W-:-:S04]  /*b950*/  UMOV UR7, 0x14f00000 ;  /* 0x14f0000000077882 */ /* 0x000fc80000000000 */
[----:B------:R-:W-:-:S12]  /*b960*/  USHF.L.U32 UR11, UR11, 0x7, URZ ;  /* 0x000000070b0b7899 */ /* 0x000fd8000800063f */
.L_x_1878:
[----:B------:R-:W-:-:S13]  /*b970*/  @P0 ELECT P2, URZ, PT ;  /* 0x00000000003f082f */ /* 0x000fda0003840000 */
[----:B-----5:R-:W-:Y:S01]  /*b980*/  @P2 R2UR UR13, R4 ;  /* 0x00000000040d22ca */ /* 0x020fe200000e0000 */
[----:B------:R-:W-:Y:S01]  /*b990*/  UMOV UR12, UR36 ;  /* 0x00000024000c7c82 */ /* 0x000fe20008000000 */
        /* <DEDUP_REMOVED lines=11> */
.L_x_1971:
[----:B------:R-:W-:Y:S05]  /*ba50*/  BSYNC B1 ;  /* 0x0000000000017941 */ /* 0x000fea0003800000 */
.L_x_1879:
        /* <DEDUP_REMOVED lines=10> */
.L_x_1882:
[----:B------:R-:W-:Y:S05]  /*bb00*/  BSYNC B1 ;  /* 0x0000000000017941 */ /* 0x000fea0003800000 */
.L_x_1881:
[----:B------:R-:W-:Y:S01]  /*bb10*/  R2UR UR6, R2 ;  /* 0x00000000020672ca */ /* 0x000fe200000e0000 */
[C-C-:B------:R-:W-:Y:S01]  /*bb20*/  IMAD R2, R16.reuse, 0x8, R17.reuse ;  /* 0x0000000810027824 */ /* 0x140fe200078e0211 */
[----:B------:R-:W-:Y:S01]  /*bb30*/  R2UR UR7, R3 ;  /* 0x00000000030772ca */ /* 0x000fe200000e0000 */
[----:B------:R-:W-:Y:S01]  /*bb40*/  IMAD R3, R16, 0x4000, R17 ;  /* 0x0000400010037824 */ /* 0x000fe200078e0211 */
[----:B------:R-:W-:Y:S01]  /*bb50*/  R2UR UR10, R5 ;  /* 0x00000000050a72ca */ /* 0x000fe200000e0000 */
[----:B------:R-:W-:Y:S01]  /*bb60*/  UIADD3 UR4, UP0, UR44, 0x470, URZ ;  /* 0x000004702c047890 */ /* 0x000fe2000ff1e03f */
[----:B------:R-:W-:Y:S01]  /*bb70*/  PLOP3.LUT P0, PT, PT, PT, PT, 0x80, 0x0 ;  /* 0x000000000000781c */ /* 0x000fe20003f0f070 */
[----:B------:R-:W-:Y:S02]  /*bb80*/  IMAD.SHL.U32 R5, R19, 0x80, RZ ;  /* 0x0000008013057824 */ /* 0x000fe400078e00ff */
[----:B------:R-:W-:Y:S01]  /*bb90*/  VIADD R3, R3, 0x400 ;  /* 0x0000040003037836 */ /* 0x000fe20000000000 */
[----:B------:R-:W-:Y:S01]  /*bba0*/  UIADD3.X UR5, URZ, UR45, URZ, UP0, !UPT ;  /* 0x0000002d3f057290 */ /* 0x000fe200087fe43f */
[----:B------:R-:W-:-:S11]  /*bbb0*/  VIADD R2, R2, 0x16850 ;  /* 0x0001685002027836 */ /* 0x000fd60000000000 */
.L_x_1883:
        /* <DEDUP_REMOVED lines=10> */
[----:B------:R-:W-:Y:S02]  /*bc60*/  IMAD.MOV.U32 R18, RZ, RZ, R4 ;  /* 0x000000ffff127224 */ /* 0x000fe400078e0004 */
[----:B------:R-:W-:-:S07]  /*bc70*/  IMAD.MOV.U32 R19, RZ, RZ, R9 ;  /* 0x000000ffff137224 */ /* 0x000fce00078e0009 */
.L_x_1872:
[----:B------:R-:W-:Y:S05]  /*bc80*/  BSYNC B0 ;  /* 0x0000000000007941 */ /* 0x000fea0003800000 */
.L_x_1871:
[----:B------:R-:W-:Y:S01]  /*bc90*/  UIADD3 UR4, UR39, -0x3, URZ ;  /* 0xfffffffd27047890 */ /* 0x000fe2000fffe03f */
[----:B------:R-:W-:Y:S02]  /*bca0*/  IMAD.MOV.U32 R23, RZ, RZ, R6 ;  /* 0x000000ffff177224 */ /* 0x000fe400078e0006 */
[----:B------:R-:W-:-:S03]  /*bcb0*/  IMAD.MOV.U32 R16, RZ, RZ, R8 ;  /* 0x000000ffff107224 */ /* 0x000fc600078e0008 */
[----:B------:R-:W-:-:S07]  /*bcc0*/  IMAD.U32 R6, RZ, RZ, UR4 ;  /* 0x00000004ff067e24 */ /* 0x000fce000f8e00ff */
.L_x_1870:
[----:B------:R-:W-:Y:S01]  /*bcd0*/  ISETP.NE.AND P0, PT, R7, RZ, PT ;  /* 0x000000ff0700720c */ /* 0x000fe20003f05270 */
[----:B------:R-:W-:-:S12]  /*bce0*/  BSSY B0, `(.L_x_1869) ;  /* 0x00000dd000007945 */ /* 0x000fd80003800000 */
[----:B------:R-:W-:Y:S05]  /*bcf0*/  @!P0 BRA `(.L_x_1884) ;  /* 0x0000000c006c8947 */ /* 0x000fea0003800000 */
[----:B------:R-:W-:-:S07]  /*bd00*/  IMAD.MOV.U32 R4, RZ, RZ, R18 ;  /* 0x000000ffff047224 */ /* 0x000fce00078e0012 */
.L_x_1911:
[----:B------:R-:W-:Y:S01]  /*bd10*/  ISETP.NE.AND P1, PT, R25, RZ, PT ;  /* 0x000000ff1900720c */ /* 0x000fe20003f25270 */
        /* <DEDUP_REMOVED lines=8> */
[----:B------:R-:W-:Y:S01]  /*bda0*/  ISETP.NE.AND P1, PT, R26, RZ, PT ;  /* 0x000000ff1a00720c */ /* 0x000fe20003f25270 */
[----:B------:R-:W-:-:S12]  /*bdb0*/  IMAD.MOV.U32 R9, RZ, RZ, R6 ;  /* 0x000000ffff097224 */ /* 0x000fd800078e0006 */
[----:B------:R-:W-:Y:S05]  /*bdc0*/  @!P1 BRA `(.L_x_1887) ;  /* 0x00000000004c9947 */ /* 0x000fea0003800000 */
[----:B------:R-:W1:Y:S01]  /*bdd0*/  LDC R9, c[0x0][0x43c] ;  /* 0x00010f00ff097b82 */ /* 0x000e620000000800 */
[----:B0-----:R-:W-:Y:S01]  /*bde0*/  IMAD.MOV.U32 R10, RZ, RZ, R6 ;  /* 0x000000ffff0a7224 */ /* 0x001fe200078e0006 */
[----:B------:R-:W-:Y:S02]  /*bdf0*/  ULDC.64 UR4, c[0x0][0x428] ;  /* 0x00010a0000047ab9 */ /* 0x000fe40000000a00 */
[----:B------:R-:W-:-:S04]  /*be00*/  IMAD R5, R24, UR4, RZ ;  /* 0x0000000418057c24 */ /* 0x000fc8000f8e02ff */
[----:B------:R-:W-:Y:S01]  /*be10*/  IMAD R4, R22, UR5, R5 ;  /* 0x0000000516047c24 */ /* 0x000fe2000f8e0205 */
[----:B-1----:R-:W-:-:S13]  /*be20*/  ISETP.NE.AND P0, PT, R9, 0x1, PT ;  /* 0x000000010900780c */ /* 0x002fda0003f05270 */
        /* <DEDUP_REMOVED lines=13> */
.L_x_1887:
        /* <DEDUP_REMOVED lines=8> */
.L_x_1972:
[----:B------:R-:W-:Y:S05]  /*bf80*/  BSYNC B2 ;  /* 0x0000000000027941 */ /* 0x000fea0003800000 */
.L_x_1888:
[----:B------:R-:W-:Y:S04]  /*bf90*/  BSSY B2, `(.L_x_1890) ;  /* 0x0000007000027945 */ /* 0x000fe80003800000 */
[----:B------:R-:W-:Y:S05]  /*bfa0*/  @P1 BRA `(.L_x_1891) ;  /* 0x0000000000141947 */ /* 0x000fea0003800000 */
[----:B------:R-:W-:Y:S01]  /*bfb0*/  ISETP.NE.AND P0, PT, R29, RZ, PT ;  /* 0x000000ff1d00720c */ /* 0x000fe20003f05270 */
[----:B0-----:R-:W-:-:S04]  /*bfc0*/  IMAD.MOV.U32 R3, RZ, RZ, 0x4000 ;  /* 0x00004000ff037424 */ /* 0x001fc800078e00ff */
[----:B------:R1:W-:Y:S08]  /*bfd0*/  SYNCS.ARRIVE.TRANS64 RZ, [R2+URZ+0x16830], R3 ;  /* 0x0168300302ff79a7 */ /* 0x0003f0000800003f */
[----:B------:R-:W-:Y:S05]  /*bfe0*/  @!P0 BRA `(.L_x_1891) ;  /* 0x0000000000048947 */ /* 0x000fea0003800000 */
[----:B------:R-:W-:Y:S01]  /*bff0*/  BPT.TRAP 0x1 ;  /* 0x000000040000795c */ /* 0x000fe20000300000 */
.L_x_1891:
[----:B------:R-:W-:Y:S05]  /*c000*/  BSYNC B2 ;  /* 0x0000000000027941 */ /* 0x000fea0003800000 */
.L_x_1890:
        /* <DEDUP_REMOVED lines=11> */
.L_x_1892:
        /* <DEDUP_REMOVED lines=15> */
.L_x_1973:
[----:B------:R-:W-:Y:S05]  /*c1b0*/  BSYNC B2 ;  /* 0x0000000000027941 */ /* 0x000fea0003800000 */
.L_x_1893:
[----:B------:R-:W-:Y:S01]  /*c1c0*/  BSSY B2, `(.L_x_1895) ;  /* 0x0000009000027945 */ /* 0x000fe20003800000 */
[----:B0-----:R-:W-:Y:S02]  /*c1d0*/  IMAD.MOV.U32 R2, RZ, RZ, 0x0 ;  /* 0x00000000ff027424 */ /* 0x001fe400078e00ff */
[----:B------:R-:W-:Y:S01]  /*c1e0*/  IMAD.MOV.U32 R3, RZ, RZ, 0x14f00000 ;  /* 0x14f00000ff037424 */ /* 0x000fe200078e00ff */
[----:B------:R-:W-:Y:S06]  /*c1f0*/  @P1 BRA `(.L_x_1896) ;  /* 0x0000000000141947 */ /* 0x000fec0003800000 */
[----:B------:R-:W-:Y:S01]  /*c200*/  ISETP.NE.AND P0, PT, R29, RZ, PT ;  /* 0x000000ff1d00720c */ /* 0x000fe20003f05270 */
[----:B------:R-:W-:-:S04]  /*c210*/  IMAD.MOV.U32 R12, RZ, RZ, 0x4000 ;  /* 0x00004000ff0c7424 */ /* 0x000fc800078e00ff */
[----:B------:R0:W-:Y:S08]  /*c220*/  SYNCS.ARRIVE.TRANS64 RZ, [R5+URZ+0x50], R12 ;  /* 0x0000500c05ff79a7 */ /* 0x0001f0000800003f */
[----:B------:R-:W-:Y:S05]  /*c230*/  @!P0 BRA `(.L_x_1896) ;  /* 0x0000000000048947 */ /* 0x000fea0003800000 */
[----:B------:R-:W-:Y:S01]  /*c240*/  BPT.TRAP 0x1 ;  /* 0x000000040000795c */ /* 0x000fe20000300000 */
.L_x_1896:
[----:B------:R-:W-:Y:S05]  /*c250*/  BSYNC B2 ;  /* 0x0000000000027941 */ /* 0x000fea0003800000 */
.L_x_1895:
[----:B------:R-:W-:Y:S01]  /*c260*/  R2UR UR7, R3 ;  /* 0x00000000030772ca */ /* 0x000fe200000e0000 */
[----:B------:R-:W-:Y:S01]  /*c270*/  IMAD R16, R16, 0x4000, R17 ;  /* 0x0000400010107824 */ /* 0x000fe200078e0211 */
[----:B------:R-:W-:Y:S01]  /*c280*/  R2UR UR10, R10 ;  /* 0x000000000a0a72ca */ /* 0x000fe200000e0000 */
[----:B------:R-:W-:Y:S01]  /*c290*/  UIADD3 UR4, UP0, UR44, 0x470, URZ ;  /* 0x000004702c047890 */ /* 0x000fe2000ff1e03f */
[----:B------:R-:W-:Y:S01]  /*c2a0*/  R2UR UR6, R2 ;  /* 0x00000000020672ca */ /* 0x000fe200000e0000 */
[----:B------:R-:W-:Y:S01]  /*c2b0*/  IMAD.SHL.U32 R2, R19, 0x80, RZ ;  /* 0x0000008013027824 */ /* 0x000fe200078e00ff */
[----:B------:R-:W-:Y:S01]  /*c2c0*/  PLOP3.LUT P0, PT, PT, PT, PT, 0x80, 0x0 ;  /* 0x000000000000781c */ /* 0x000fe20003f0f070 */
[----:B0-----:R-:W-:Y:S01]  /*c2d0*/  VIADD R5, R5, 0x50 ;  /* 0x0000005005057836 */ /* 0x001fe20000000000 */
[----:B------:R-:W-:Y:S01]  /*c2e0*/  UIADD3.X UR5, URZ, UR45, URZ, UP0, !UPT ;  /* 0x0000002d3f057290 */ /* 0x000fe200087fe43f */
[----:B------:R-:W-:-:S11]  /*c2f0*/  VIADD R16, R16, 0x400 ;  /* 0x0000040010107836 */ /* 0x000fd60000000000 */
.L_x_1897:
        /* <DEDUP_REMOVED lines=12> */
.L_x_1886:
[----:B------:R-:W-:Y:S05]  /*c3c0*/  BSYNC B1 ;  /* 0x0000000000017941 */ /* 0x000fea0003800000 */
.L_x_1885:
        /* <DEDUP_REMOVED lines=9> */
[----:B------:R-:W-:-:S12]  /*c460*/  VIADD R9, R6, 0xffffffff ;  /* 0xffffffff06097836 */ /* 0x000fd80000000000 */
[----:B------:R-:W-:Y:S05]  /*c470*/  @!P1 BRA `(.L_x_1900) ;  /* 0x0000000000489947 */ /* 0x000fea0003800000 */
[----:B------:R-:W1:Y:S01]  /*c480*/  LDC R4, c[0x0][0x43c] ;  /* 0x00010f00ff047b82 */ /* 0x000e620000000800 */
[----:B------:R-:W-:Y:S02]  /*c490*/  ULDC.64 UR4, c[0x0][0x428] ;  /* 0x00010a0000047ab9 */ /* 0x000fe40000000a00 */
[----:B------:R-:W-:-:S04]  /*c4a0*/  IMAD R5, R24, UR4, RZ ;  /* 0x0000000418057c24 */ /* 0x000fc8000f8e02ff */
[----:B------:R-:W-:Y:S01]  /*c4b0*/  IMAD R5, R22, UR5, R5 ;  /* 0x0000000516057c24 */ /* 0x000fe2000f8e0205 */
        /* <DEDUP_REMOVED lines=8> */
[----:B------:R-:W-:Y:S01]  /*c540*/  IMAD.WIDE.U32 R2, R22, UR4, R2 ;  /* 0x0000000416027c25 */ /* 0x000fe2000f8e0002 */
[----:B------:R-:W-:-:S03]  /*c550*/  ULDC.64 UR4, c[0x0][0x418] ;  /* 0x0001060000047ab9 */ /* 0x000fc60000000a00 */
[----:B------:R-:W-:Y:S01]  /*c560*/  IMAD.IADD R5, R5, 0x1, R3 ;  /* 0x0000000105057824 */ /* 0x000fe200078e0203 */
[----:B------:R-:W-:-:S04]  /*c570*/  LEA R4, P0, R2, UR4, 0x2 ;  /* 0x0000000402047c11 */ /* 0x000fc8000f8010ff */
[----:B------:R-:W-:-:S05]  /*c580*/  LEA.HI.X R5, R2, UR5, R5, 0x2, P0 ;  /* 0x0000000502057c11 */ /* 0x000fca00080f1405 */
[----:B------:R1:W5:Y:S04]  /*c590*/  LDG.E R4, desc[UR46][R4.64] ;  /* 0x0000002e04047981 */ /* 0x000368000c1e1900 */
.L_x_1900:
        /* <DEDUP_REMOVED lines=8> */
.L_x_1974:
[----:B------:R-:W-:Y:S05]  /*c620*/  BSYNC B2 ;  /* 0x0000000000027941 */ /* 0x000fea0003800000 */
.L_x_1901:
[----:B------:R-:W-:Y:S04]  /*c630*/  BSSY B2, `(.L_x_1903) ;  /* 0x0000007000027945 */ /* 0x000fe80003800000 */
[----:B------:R-:W-:Y:S05]  /*c640*/  @P1 BRA `(.L_x_1904) ;  /* 0x0000000000141947 */ /* 0x000fea0003800000 */
[----:B------:R-:W-:Y:S01]  /*c650*/  ISETP.NE.AND P0, PT, R29, RZ, PT ;  /* 0x000000ff1d00720c */ /* 0x000fe20003f05270 */
[----:B0-----:R-:W-:-:S04]  /*c660*/  IMAD.MOV.U32 R3, RZ, RZ, 0x4000 ;  /* 0x00004000ff037424 */ /* 0x001fc800078e00ff */
[----:B------:R1:W-:Y:S08]  /*c670*/  SYNCS.ARRIVE.TRANS64 RZ, [R2+URZ+0x16830], R3 ;  /* 0x0168300302ff79a7 */ /* 0x0003f0000800003f */
[----:B------:R-:W-:Y:S05]  /*c680*/  @!P0 BRA `(.L_x_1904) ;  /* 0x0000000000048947 */ /* 0x000fea0003800000 */
[----:B------:R-:W-:Y:S01]  /*c690*/  BPT.TRAP 0x1 ;  /* 0x000000040000795c */ /* 0x000fe20000300000 */
.L_x_1904:
[----:B------:R-:W-:Y:S05]  /*c6a0*/  BSYNC B2 ;  /* 0x0000000000027941 */ /* 0x000fea0003800000 */
.L_x_1903:
        /* <DEDUP_REMOVED lines=12> */
.L_x_1905:
        /* <DEDUP_REMOVED lines=15> */
.L_x_1975:
[----:B------:R-:W-:Y:S05]  /*c860*/  BSYNC B2 ;  /* 0x0000000000027941 */ /* 0x000fea0003800000 */
.L_x_1906:
        /* <DEDUP_REMOVED lines=9> */
.L_x_1909:
[----:B------:R-:W-:Y:S05]  /*c900*/  BSYNC B2 ;  /* 0x0000000000027941 */ /* 0x000fea0003800000 */
.L_x_1908:
        /* <DEDUP_REMOVED lines=10> */
.L_x_1910:
        /* <DEDUP_REMOVED lines=12> */
.L_x_1899:
[----:B------:R-:W-:Y:S05]  /*ca70*/  BSYNC B1 ;  /* 0x0000000000017941 */ /* 0x000fea0003800000 */
.L_x_1898:
[C---:B------:R-:W-:Y:S01]  /*ca80*/  ISETP.GT.AND P0, PT, R6.reuse, 0x1, PT ;  /* 0x000000010600780c */ /* 0x040fe20003f04270 */
[----:B------:R-:W-:-:S12]  /*ca90*/  VIADD R6, R6, 0xfffffffe ;  /* 0xfffffffe06067836 */ /* 0x000fd80000000000 */
[----:B------:R-:W-:Y:S05]  /*caa0*/  @P0 BRA `(.L_x_1911) ;  /* 0xfffffff000980947 */ /* 0x000fea000383ffff */
.L_x_1884:
[----:B------:R-:W-:Y:S05]  /*cab0*/  BSYNC B0 ;  /* 0x0000000000007941 */ /* 0x000fea0003800000 */
.L_x_1869:
        /* <DEDUP_REMOVED lines=17> */
.L_x_1913:
[----:B------:R-:W-:Y:S05]  /*cbd0*/  BSYNC B0 ;  /* 0x0000000000007941 */ /* 0x000fea0003800000 */
.L_x_1912:
[----:B------:R-:W-:Y:S01]  /*cbe0*/  ISETP.NE.AND P0, PT, R25, RZ, PT ;  /* 0x000000ff1900720c */ /* 0x000fe20003f05270 */
        /* <DEDUP_REMOVED lines=8> */
.L_x_1976:
[----:B------:R-:W-:Y:S05]  /*cc70*/  BSYNC B1 ;  /* 0x0000000000017941 */ /* 0x000fea0003800000 */
.L_x_1916:
[----:B------:R-:W-:Y:S04]  /*cc80*/  BSSY B1, `(.L_x_1918) ;  /* 0x0000007000017945 */ /* 0x000fe80003800000 */
[----:B------:R-:W-:Y:S05]  /*cc90*/  @P2 BRA `(.L_x_1919) ;  /* 0x0000000000142947 */ /* 0x000fea0003800000 */
[----:B------:R-:W-:Y:S01]  /*cca0*/  ISETP.NE.AND P0, PT, R29, RZ, PT ;  /* 0x000000ff1d00720c */ /* 0x000fe20003f05270 */
[----:B-1----:R-:W-:-:S04]  /*ccb0*/  IMAD.MOV.U32 R0, RZ, RZ, 0x4000 ;  /* 0x00004000ff007424 */ /* 0x002fc800078e00ff */
[----:B------:R2:W-:Y:S08]  /*ccc0*/  SYNCS.ARRIVE.TRANS64 RZ, [R3+URZ+0x16850], R0 ;  /* 0x0168500003ff79a7 */ /* 0x0005f0000800003f */
[----:B------:R-:W-:Y:S05]  /*ccd0*/  @!P0 BRA `(.L_x_1919) ;  /* 0x0000000000048947 */ /* 0x000fea0003800000 */
[----:B------:R-:W-:Y:S01]  /*cce0*/  BPT.TRAP 0x1 ;  /* 0x000000040000795c */ /* 0x000fe20000300000 */
.L_x_1919:
[----:B------:R-:W-:Y:S05]  /*ccf0*/  BSYNC B1 ;  /* 0x0000000000017941 */ /* 0x000fea0003800000 */
.L_x_1918:
        /* <DEDUP_REMOVED lines=10> */
.L_x_1920:
        /* <DEDUP_REMOVED lines=10> */
.L_x_1915:
[----:B------:R-:W-:Y:S05]  /*ce40*/  BSYNC B0 ;  /* 0x0000000000007941 */ /* 0x000fea0003800000 */
.L_x_1914:
[----:B------:R-:W-:-:S05]  /*ce50*/  VIADD R16, R16, 0x1 ;  /* 0x0000000110107836 */ /* 0x000fca0000000000 */
[----:B------:R-:W-:-:S04]  /*ce60*/  ISETP.NE.AND P0, PT, R16, 0x2, PT ;  /* 0x000000021000780c */ /* 0x000fc80003f05270 */
[----:B------:R-:W-:Y:S02]  /*ce70*/  SEL R0, RZ, 0x1, P0 ;  /* 0x00000001ff007807 */ /* 0x000fe40000000000 */
[----:B------:R-:W-:Y:S02]  /*ce80*/  SEL R16, R16, RZ, P0 ;  /* 0x000000ff10107207 */ /* 0x000fe40000000000 */
[----:B------:R-:W-:-:S07]  /*ce90*/  LOP3.LUT R23, R23, R0, RZ, 0x3c, !PT ;  /* 0x0000000017177212 */ /* 0x000fce00078e3cff */
.L_x_1851:
[----:B------:R-:W-:Y:S05]  /*cea0*/  BSYNC B7 ;  /* 0x0000000000077941 */ /* 0x000fea0003800000 */
.L_x_1849:
[----:B------:R-:W2:Y:S02]  /*ceb0*/  LDL R0, [R1+0x4] ;  /* 0x0000040001007983 */ /* 0x000ea40000100800 */
[----:B--2---:R-:W-:-:S13]  /*cec0*/  ISETP.NE.AND P0, PT, R0, RZ, PT ;  /* 0x000000ff0000720c */ /* 0x004fda0003f05270 */
        /* <DEDUP_REMOVED lines=10> */
.L_x_1921:
[----:B------:R-:W-:-:S03]  /*cf70*/  UMOV UR4, 0xffffffff ;  /* 0xffffffff00047882 */ /* 0x000fc60000000000 */
[----:B------:R-:W-:Y:S05]  /*cf80*/  BRA.DIV UR4, `(.L_x_1923) ;  /* 0x0000001a04307947 */ /* 0x000fea000b800000 */
[----:B------:R1:W2:Y:S02]  /*cf90*/  SHFL.IDX PT, R14, R28, RZ, 0x1f ;  /* 0x00001fff1c0e7589 */ /* 0x0002a400000e0000 */
.L_x_1979:
        /* <DEDUP_REMOVED lines=8> */
.L_x_1922:
[----:B------:R-:W-:Y:S02]  /*d020*/  ULDC UR4, c[0x0][0xc38] ;  /* 0x00030e0000047ab9 */ /* 0x000fe40000000800 */
[----:B-1----:R-:W-:-:S13]  /*d030*/  ISETP.GE.AND P0, PT, R28, UR4, PT ;  /* 0x000000041c007c0c */ /* 0x002fda000bf06270 */
[----:B------:R-:W-:Y:S05]  /*d040*/  @!P0 BRA `(.L_x_1924) ;  /* 0xffffffc800348947 */ /* 0x000fea000383ffff */
.L_x_1846:
[----:B------:R-:W2:Y:S01]  /*d050*/  LDL.LU R0, [R1] ;  /* 0x0000000001007983 */ /* 0x000ea20000300800 */
        /* <DEDUP_REMOVED lines=11> */
.L_x_1980:
[----:B------:R-:W-:Y:S05]  /*d110*/  BSYNC B0 ;  /* 0x0000000000007941 */ /* 0x000fea0003800000 */
.L_x_1925:
[----:B------:R-:W-:-:S03]  /*d120*/  UMOV UR4, 0xffffffff ;  /* 0xffffffff00047882 */ /* 0x000fc60000000000 */
[----:B------:R-:W-:Y:S05]  /*d130*/  BRA.DIV UR4, `(.L_x_1927) ;  /* 0x0000001a04007947 */ /* 0x000fea000b800000 */
[----:B-1----:R-:W1:Y:S02]  /*d140*/  S2R R0, SR_TID.X ;  /* 0x0000000000007919 */ /* 0x002e640000002100 */
[----:B-1----:R-:W-:-:S04]  /*d150*/  SHF.R.U32.HI R0, RZ, 0x5, R0 ;  /* 0x00000005ff007819 */ /* 0x002fc80000011600 */
[----:B------:R-:W-:-:S05]  /*d160*/  LOP3.LUT R0, R0, 0x3, RZ, 0xc0, !PT ;  /* 0x0000000300007812 */ /* 0x000fca00078ec0ff */
[----:B------:R1:W2:Y:S02]  /*d170*/  SHFL.IDX PT, R14, R0, RZ, 0x1f ;  /* 0x00001fff000e7589 */ /* 0x0002a400000e0000 */
.L_x_1983:
[----:B--2---:R-:W-:Y:S01]  /*d180*/  ISETP.NE.AND P0, PT, R14, RZ, PT ;  /* 0x000000ff0e00720c */ /* 0x004fe20003f05270 */
[----:B------:R-:W-:-:S12]  /*d190*/  BSSY B0, `(.L_x_1928) ;  /* 0x0000024000007945 */ /* 0x000fd80003800000 */
[----:B------:R-:W-:Y:S05]  /*d1a0*/  @P0 BRA `(.L_x_1929) ;  /* 0x0000000000880947 */ /* 0x000fea0003800000 */
[----:B------:R-:W-:-:S03]  /*d1b0*/  UMOV UR4, 0xffffffff ;  /* 0xffffffff00047882 */ /* 0x000fc60000000000 */
[----:B------:R-:W-:Y:S05]  /*d1c0*/  BRA.DIV UR4, `(.L_x_1930) ;  /* 0x0000001a04107947 */ /* 0x000fea000b800000 */
[----:B------:R-:W-:-:S13]  /*d1d0*/  ELECT P6, URZ, PT ;  /* 0x00000000003f782f */ /* 0x000fda00038c0000 */
.L_x_1986:
[----:B------:R-:W-:Y:S05]  /*d1e0*/  @!P6 BRA `(.L_x_1929) ;  /* 0x000000000078e947 */ /* 0x000fea0003800000 */
[----:B------:R-:W-:-:S06]  /*d1f0*/  ULOP3.LUT UR4, UR38, 0x2, URZ, 0xfc, !UPT ;  /* 0x0000000226047892 */ /* 0x000fcc000f8efc3f */
[----:B-1----:R-:W-:-:S05]  /*d200*/  IMAD.U32 R0, RZ, RZ, UR4 ;  /* 0x00000004ff007e24 */ /* 0x002fca000f8e00ff */
[----:B------:R-:W-:-:S13]  /*d210*/  ISETP.NE.AND P2, PT, R0, 0x3, PT ;  /* 0x000000030000780c */ /* 0x000fda0003f45270 */
[----:B------:R-:W-:Y:S05]  /*d220*/  @!P2 BRA `(.L_x_1931) ;  /* 0x000000000004a947 */ /* 0x000fea0003800000 */
[----:B------:R-:W-:Y:S01]  /*d230*/  BPT.TRAP 0x1 ;  /* 0x000000040000795c */ /* 0x000fe20000300000 */
.L_x_1931:
        /* <DEDUP_REMOVED lines=12> */
.L_x_1987:
[----:B------:R-:W2:Y:S02]  /*d300*/  SYNCS.PHASECHK.TRANS64.TRYWAIT P0, [R3+URZ], R0 ;  /* 0x00000000030075a7 */ /* 0x000ea4000800017f */
[----:B--2---:R-:W-:Y:S05]  /*d310*/  @!P0 BRA `(.L_x_1933) ;  /* 0x0000001400f08947 */ /* 0x004fea0003800000 */
.L_x_1988:
[----:B------:R-:W-:Y:S05]  /*d320*/  @!P2 BRA `(.L_x_1934) ;  /* 0x000000000004a947 */ /* 0x000fea0003800000 */
[----:B------:R-:W-:Y:S01]  /*d330*/  BPT.TRAP 0x1 ;  /* 0x000000040000795c */ /* 0x000fe20000300000 */
.L_x_1934:
[----:B--2---:R-:W-:-:S04]  /*d340*/  VIADD R3, R7, 0x16860 ;  /* 0x0001686007037836 */ /* 0x004fc80000000000 */
[----:B-1----:R-:W-:-:S04]  /*d350*/  IMAD R5, R16, 0x8, R3 ;  /* 0x0000000810057824 */ /* 0x002fc800078e0203 */
[----:B------:R-:W1:Y:S02]  /*d360*/  SYNCS.PHASECHK.TRANS64.TRYWAIT P0, [R5+URZ], R4 ;  /* 0x00000004050075a7 */ /* 0x000e64000800017f */
[----:B-1----:R-:W-:Y:S05]  /*d370*/  @!P0 BRA `(.L_x_1935) ;  /* 0x0000001400ec8947 */ /* 0x002fea0003800000 */
.L_x_1989:
[----:B------:R-:W-:-:S07]  /*d380*/  IMAD R3, R6, 0x8, R3 ;  /* 0x0000000806037824 */ /* 0x000fce00078e0203 */
.L_x_1936:
[----:B--2---:R2:W3:Y:S02]  /*d390*/  SYNCS.PHASECHK.TRANS64.TRYWAIT P0, [R3+URZ], R0 ;  /* 0x00000000030075a7 */ /* 0x0044e4000800017f */
[----:B---3--:R-:W-:Y:S05]  /*d3a0*/  @!P0 NANOSLEEP.SYNCS 0x989680 ;  /* 0x009896800000895d */ /* 0x008fea0003900000 */
[----:B------:R-:W3:Y:S02]  /*d3b0*/  @!P0 SYNCS.PHASECHK.TRANS64 P0, [R3+URZ], R0 ;  /* 0x00000000030085a7 */ /* 0x000ee4000800007f */
[----:B---3--:R-:W-:Y:S05]  /*d3c0*/  @!P0 BRA `(.L_x_1936) ;  /* 0xfffffffc00f08947 */ /* 0x008fea000383ffff */
.L_x_1929:
[----:B------:R-:W-:Y:S05]  /*d3d0*/  BSYNC B0 ;  /* 0x0000000000007941 */ /* 0x000fea0003800000 */
.L_x_1928:
[----:B------:R-:W-:Y:S05]  /*d3e0*/  EXIT ;  /* 0x000000000000794d */ /* 0x000fea0003800000 */
.L_x_1811:
[----:B0-----:R-:W-:-:S04]  /*d3f0*/  IMAD.U32 R3, RZ, RZ, UR45 ;  /* 0x0000002dff037e24 */ /* 0x001fc8000f8e00ff */
[----:B------:R0:W1:Y:S03]  /*d400*/  SYNCS.PHASECHK.TRANS64.TRYWAIT P1, [R3+URZ+0x16800], R0 ;  /* 0x01680000030075a7 */ /* 0x000066000802017f */
[----:B-1----:R-:W-:Y:S05]  /*d410*/  @!P1 NANOSLEEP.SYNCS 0x989680 ;  /* 0x009896800000995d */ /* 0x002fea0003900000 */
[----:B------:R-:W1:Y:S02]  /*d420*/  @!P1 SYNCS.PHASECHK.TRANS64 P1, [R3+URZ+0x16800], R0 ;  /* 0x01680000030095a7 */ /* 0x000e64000802007f */
[----:B-1----:R-:W-:Y:S05]  /*d430*/  @!P1 BRA `(.L_x_1811) ;  /* 0xfffffffc00ec9947 */ /* 0x002fea000383ffff */
[----:B------:R-:W-:Y:S05]  /*d440*/  BRA `(.L_x_1937) ;  /* 0xffffff4000607947 */ /* 0x000fea000383ffff */
.L_x_1815:
[----:B-1----:R1:W2:Y:S02]  /*d450*/  SYNCS.PHASECHK.TRANS64.TRYWAIT P2, [R2+URZ+0x16830], R3 ;  /* 0x01683003020075a7 */ /* 0x0022a4000804017f */
[----:B--2---:R-:W-:Y:S05]  /*d460*/  @!P2 NANOSLEEP.SYNCS 0x989680 ;  /* 0x009896800000a95d */ /* 0x004fea0003900000 */
[----:B------:R-:W2:Y:S02]  /*d470*/  @!P2 SYNCS.PHASECHK.TRANS64 P2, [R2+URZ+0x16830], R3 ;  /* 0x016830030200a5a7 */ /* 0x000ea4000804007f */
[----:B--2---:R-:W-:Y:S05]  /*d480*/  @!P2 BRA `(.L_x_1815) ;  /* 0xfffffffc00f0a947 */ /* 0x004fea000383ffff */
[----:B------:R-:W-:Y:S05]  /*d490*/  BRA `(.L_x_1814) ;  /* 0xffffff4000847947 */ /* 0x000fea000383ffff */
.L_x_1820:
[----:B-1----:R-:W-:-:S04]  /*d4a0*/  IMAD.U32 R7, RZ, RZ, UR6 ;  /* 0x00000006ff077e24 */ /* 0x002fc8000f8e00ff */
[----:B------:R1:W2:Y:S03]  /*d4b0*/  SYNCS.PHASECHK.TRANS64.TRYWAIT P3, [R7+URZ+0x16830], R0 ;  /* 0x01683000070075a7 */ /* 0x0002a6000806017f */
[----:B--2---:R-:W-:Y:S05]  /*d4c0*/  @!P3 NANOSLEEP.SYNCS 0x989680 ;  /* 0x009896800000b95d */ /* 0x004fea0003900000 */
[----:B------:R-:W2:Y:S02]  /*d4d0*/  @!P3 SYNCS.PHASECHK.TRANS64 P3, [R7+URZ+0x16830], R0 ;  /* 0x016830000700b5a7 */ /* 0x000ea4000806007f */
[----:B--2---:R-:W-:Y:S05]  /*d4e0*/  @!P3 BRA `(.L_x_1820) ;  /* 0xfffffffc00ecb947 */ /* 0x004fea000383ffff */
[----:B------:R-:W-:Y:S05]  /*d4f0*/  BRA `(.L_x_1817) ;  /* 0xffffff6000f47947 */ /* 0x000fea000383ffff */
.L_x_1824:
[----:B-1----:R-:W-:-:S04]  /*d500*/  IMAD.U32 R7, RZ, RZ, UR6 ;  /* 0x00000006ff077e24 */ /* 0x002fc8000f8e00ff */
[----:B------:R1:W2:Y:S03]  /*d510*/  SYNCS.PHASECHK.TRANS64.TRYWAIT P3, [R7+URZ+0x16850], R0 ;  /* 0x01685000070075a7 */ /* 0x0002a6000806017f */
[----:B--2---:R-:W-:Y:S05]  /*d520*/  @!P3 NANOSLEEP.SYNCS 0x989680 ;  /* 0x009896800000b95d */ /* 0x004fea0003900000 */
[----:B------:R-:W2:Y:S02]  /*d530*/  @!P3 SYNCS.PHASECHK.TRANS64 P3, [R7+URZ+0x16850], R0 ;  /* 0x016850000700b5a7 */ /* 0x000ea4000806007f */
[----:B--2---:R-:W-:Y:S05]  /*d540*/  @!P3 BRA `(.L_x_1824) ;  /* 0xfffffffc00ecb947 */ /* 0x004fea000383ffff */
[----:B------:R-:W-:Y:S05]  /*d550*/  BRA `(.L_x_1821) ;  /* 0xffffff6400647947 */ /* 0x000fea000383ffff */
.L_x_1830:
[----:B-1----:R-:W-:-:S04]  /*d560*/  IMAD.U32 R9, RZ, RZ, UR6 ;  /* 0x00000006ff097e24 */ /* 0x002fc8000f8e00ff */
[----:B------:R1:W2:Y:S03]  /*d570*/  SYNCS.PHASECHK.TRANS64.TRYWAIT P2, [R9+URZ+0x16830], R0 ;  /* 0x01683000090075a7 */ /* 0x0002a6000804017f */
[----:B--2---:R-:W-:Y:S05]  /*d580*/  @!P2 NANOSLEEP.SYNCS 0x989680 ;  /* 0x009896800000a95d */ /* 0x004fea0003900000 */
[----:B------:R-:W2:Y:S02]  /*d590*/  @!P2 SYNCS.PHASECHK.TRANS64 P2, [R9+URZ+0x16830], R0 ;  /* 0x016830000900a5a7 */ /* 0x000ea4000804007f */
[----:B--2---:R-:W-:Y:S05]  /*d5a0*/  @!P2 BRA `(.L_x_1830) ;  /* 0xfffffffc00eca947 */ /* 0x004fea000383ffff */
[----:B------:R-:W-:Y:S05]  /*d5b0*/  BRA `(.L_x_1827) ;  /* 0xffffff8800507947 */ /* 0x000fea000383ffff */
.L_x_1834:
[----:B-1----:R-:W-:-:S04]  /*d5c0*/  IMAD.U32 R9, RZ, RZ, UR6 ;  /* 0x00000006ff097e24 */ /* 0x002fc8000f8e00ff */
[----:B------:R1:W2:Y:S03]  /*d5d0*/  SYNCS.PHASECHK.TRANS64.TRYWAIT P2, [R9+URZ+0x16850], R0 ;  /* 0x01685000090075a7 */ /* 0x0002a6000804017f */
[----:B--2---:R-:W-:Y:S05]  /*d5e0*/  @!P2 NANOSLEEP.SYNCS 0x989680 ;  /* 0x009896800000a95d */ /* 0x004fea0003900000 */
[----:B------:R-:W2:Y:S02]  /*d5f0*/  @!P2 SYNCS.PHASECHK.TRANS64 P2, [R9+URZ+0x16850], R0 ;  /* 0x016850000900a5a7 */ /* 0x000ea4000804007f */
[----:B--2---:R-:W-:Y:S05]  /*d600*/  @!P2 BRA `(.L_x_1834) ;  /* 0xfffffffc00eca947 */ /* 0x004fea000383ffff */
[----:B------:R-:W-:Y:S05]  /*d610*/  BRA `(.L_x_1831) ;  /* 0xffffff8800c07947 */ /* 0x000fea000383ffff */
.L_x_1839:
[----:B-1----:R-:W-:-:S04]  /*d620*/  IMAD.U32 R5, RZ, RZ, UR5 ;  /* 0x00000005ff057e24 */ /* 0x002fc8000f8e00ff */
[----:B------:R1:W2:Y:S03]  /*d630*/  SYNCS.PHASECHK.TRANS64.TRYWAIT P0, [R5+URZ+0x16850], R4 ;  /* 0x01685004050075a7 */ /* 0x0002a6000800017f */
[----:B--2---:R-:W-:Y:S05]  /*d640*/  @!P0 NANOSLEEP.SYNCS 0x989680 ;  /* 0x009896800000895d */ /* 0x004fea0003900000 */
[----:B------:R-:W2:Y:S02]  /*d650*/  @!P0 SYNCS.PHASECHK.TRANS64 P0, [R5+URZ+0x16850], R4 ;  /* 0x01685004050085a7 */ /* 0x000ea4000800007f */
[----:B--2---:R-:W-:Y:S05]  /*d660*/  @!P0 BRA `(.L_x_1839) ;  /* 0xfffffffc00ec8947 */ /* 0x004fea000383ffff */
[----:B------:R-:W-:Y:S05]  /*d670*/  BRA `(.L_x_1838) ;  /* 0xffffffa400247947 */ /* 0x000fea000383ffff */
.L_x_1857:
[----:B------:R-:W-:Y:S02]  /*d680*/  IMAD.MOV.U32 R13, RZ, RZ, R20 ;  /* 0x000000ffff0d7224 */ /* 0x000fe400078e0014 */
[----:B------:R-:W-:Y:S02]  /*d690*/  IMAD.MOV.U32 R12, RZ, RZ, RZ ;  /* 0x000000ffff0c7224 */ /* 0x000fe400078e00ff */
[----:B------:R-:W-:Y:S02]  /*d6a0*/  IMAD.MOV.U32 R11, RZ, RZ, 0x1f ;  /* 0x0000001fff0b7424 */ /* 0x000fe400078e00ff */
[----:B------:R-:W-:-:S07]  /*d6b0*/  IMAD.MOV.U32 R15, RZ, RZ, -0x1 ;  /* 0xffffffffff0f7424 */ /* 0x000fce00078e00ff */
[----:B------:R-:W-:Y:S05]  /*d6c0*/  WARPSYNC.COLLECTIVE R15, `(.L_x_1938) ;  /* 0x000000000f087348 */ /* 0x000fea0003c00000 */
[----:B------:R0:W1:Y:S02]  /*d6d0*/  SHFL.IDX P6, R14, R13, R12, R11 ;  /* 0x0000000c0d0e7389 */ /* 0x00006400000c000b */
[----:B01----:R-:W-:Y:S01]  /*d6e0*/  ENDCOLLECTIVE ;  /* 0x000000000000791b */ /* 0x003fe20003800000 */
.L_x_1938:
[----:B------:R-:W-:Y:S05]  /*d6f0*/  BRA `(.L_x_1939) ;  /* 0xffffffcc00387947 */ /* 0x000fea000383ffff */
.L_x_1859:
[----:B------:R-:W-:Y:S01]  /*d700*/  BSSY B0, `(.L_x_1940) ;  /* 0x0000006000007945 */ /* 0x000fe20003800000 */
[----:B------:R-:W-:-:S07]  /*d710*/  IMAD.MOV.U32 R15, RZ, RZ, -0x1 ;  /* 0xffffffffff0f7424 */ /* 0x000fce00078e00ff */
[----:B0-----:R-:W-:Y:S05]  /*d720*/  WARPSYNC.COLLECTIVE R15, `(.L_x_1941) ;  /* 0x000000000f0c7348 */ /* 0x001fea0003c00000 */
[----:B------:R-:W-:Y:S02]  /*d730*/  ELECT P6, UR62, PT ;  /* 0x00000000003e782f */ /* 0x000fe400038c0000 */
[----:B------:R-:W-:Y:S01]  /*d740*/  MOV R14, UR62 ;  /* 0x0000003e000e7c02 */ /* 0x000fe20008000f00 */
[----:B0-----:R-:W-:Y:S10]  /*d750*/  ENDCOLLECTIVE ;  /* 0x000000000000791b */ /* 0x001ff40003800000 */
.L_x_1941:
[----:B------:R-:W-:Y:S05]  /*d760*/  BSYNC B0 ;  /* 0x0000000000007941 */ /* 0x000fea0003800000 */
.L_x_1940:
[----:B------:R-:W-:Y:S05]  /*d770*/  BRA `(.L_x_1942) ;  /* 0xffffffcc00347947 */ /* 0x000fea000383ffff */
.L_x_1861:
[----:B-1----:R1:W2:Y:S02]  /*d780*/  SYNCS.PHASECHK.TRANS64.TRYWAIT P0, [R3+URZ+0x16840], R0 ;  /* 0x01684000030075a7 */ /* 0x0022a4000800017f */
[----:B--2---:R-:W-:Y:S05]  /*d790*/  @!P0 NANOSLEEP.SYNCS 0x989680 ;  /* 0x009896800000895d */ /* 0x004fea0003900000 */
[----:B------:R-:W2:Y:S02]  /*d7a0*/  @!P0 SYNCS.PHASECHK.TRANS64 P0, [R3+URZ+0x16840], R0 ;  /* 0x01684000030085a7 */ /* 0x000ea4000800007f */
[----:B--2---:R-:W-:Y:S05]  /*d7b0*/  @!P0 BRA `(.L_x_1861) ;  /* 0xfffffffc00f08947 */ /* 0x004fea000383ffff */
[----:B------:R-:W-:Y:S05]  /*d7c0*/  BRA `(.L_x_1943) ;  /* 0xffffffcc00907947 */ /* 0x000fea000383ffff */
.L_x_1865:
[----:B------:R-:W-:Y:S02]  /*d7d0*/  IMAD.MOV.U32 R13, RZ, RZ, R4 ;  /* 0x000000ffff0d7224 */ /* 0x000fe400078e0004 */
[----:B------:R-:W-:Y:S02]  /*d7e0*/  IMAD.MOV.U32 R12, RZ, RZ, RZ ;  /* 0x000000ffff0c7224 */ /* 0x000fe400078e00ff */
[----:B------:R-:W-:Y:S02]  /*d7f0*/  IMAD.MOV.U32 R11, RZ, RZ, 0x181f ;  /* 0x0000181fff0b7424 */ /* 0x000fe400078e00ff */
[----:B------:R-:W-:Y:S02]  /*d800*/  IMAD.MOV.U32 R15, RZ, RZ, -0x1 ;  /* 0xffffffffff0f7424 */ /* 0x000fe400078e00ff */
[----:B------:R-:W-:-:S07]  /*d810*/  IMAD.U32 R7, RZ, RZ, UR40 ;  /* 0x00000028ff077e24 */ /* 0x000fce000f8e00ff */
[----:B------:R-:W-:Y:S05]  /*d820*/  WARPSYNC.COLLECTIVE R15, `(.L_x_1944) ;  /* 0x000000000f087348 */ /* 0x000fea0003c00000 */
[----:B------:R0:W1:Y:S02]  /*d830*/  SHFL.IDX P6, R14, R13, R12, R11 ;  /* 0x0000000c0d0e7389 */ /* 0x00006400000c000b */
[----:B01----:R-:W-:Y:S01]  /*d840*/  ENDCOLLECTIVE ;  /* 0x000000000000791b */ /* 0x003fe20003800000 */
.L_x_1944:
[----:B------:R-:W-:Y:S02]  /*d850*/  IMAD R7, R7, 0xc0, R21 ;  /* 0x000000c007077824 */ /* 0x000fe400078e0215 */
[----:B------:R-:W-:Y:S02]  /*d860*/  IMAD.MOV.U32 R13, RZ, RZ, R0 ;  /* 0x000000ffff0d7224 */ /* 0x000fe400078e0000 */
[----:B------:R-:W-:-:S07]  /*d870*/  IMAD.MOV.U32 R2, RZ, RZ, R14 ;  /* 0x000000ffff027224 */ /* 0x000fce00078e000e */
[----:B------:R-:W-:Y:S05]  /*d880*/  WARPSYNC.COLLECTIVE R15, `(.L_x_1945) ;  /* 0x000000000f087348 */ /* 0x000fea0003c00000 */
[----:B------:R0:W1:Y:S02]  /*d890*/  SHFL.IDX P6, R14, R13, R12, R11 ;  /* 0x0000000c0d0e7389 */ /* 0x00006400000c000b */
[----:B01----:R-:W-:Y:S01]  /*d8a0*/  ENDCOLLECTIVE ;  /* 0x000000000000791b */ /* 0x003fe20003800000 */
.L_x_1945:
[----:B------:R-:W-:Y:S02]  /*d8b0*/  ULDC UR4, c[0x0][0x288] ;  /* 0x0000a20000047ab9 */ /* 0x000fe40000000800 */
[----:B------:R-:W-:Y:S02]  /*d8c0*/  IMAD R6, R9, UR4, RZ ;  /* 0x0000000409067c24 */ /* 0x000fe4000f8e02ff */
[----:B------:R-:W-:-:S03]  /*d8d0*/  VIADD R9, R7, 0x10 ;  /* 0x0000001007097836 */ /* 0x000fc60000000000 */
        /* <DEDUP_REMOVED lines=9> */
.L_x_1946:
        /* <DEDUP_REMOVED lines=11> */
.L_x_1947:
        /* <DEDUP_REMOVED lines=8> */
.L_x_1948:
        /* <DEDUP_REMOVED lines=10> */
.L_x_1949:
[----:B------:R-:W-:Y:S02]  /*db40*/  IMAD.MOV.U32 R13, RZ, RZ, R4 ;  /* 0x000000ffff0d7224 */ /* 0x000fe400078e0004 */
[----:B------:R-:W-:Y:S02]  /*db50*/  IMAD.MOV.U32 R12, RZ, RZ, 0x3 ;  /* 0x00000003ff0c7424 */ /* 0x000fe400078e00ff */
[----:B------:R-:W-:-:S07]  /*db60*/  IMAD.MOV.U32 R10, RZ, RZ, R14 ;  /* 0x000000ffff0a7224 */ /* 0x000fce00078e000e */
[----:B------:R-:W-:Y:S05]  /*db70*/  WARPSYNC.COLLECTIVE R15, `(.L_x_1950) ;  /* 0x000000000f087348 */ /* 0x000fea0003c00000 */
[----:B------:R0:W1:Y:S02]  /*db80*/  SHFL.IDX P6, R14, R13, R12, R11 ;  /* 0x0000000c0d0e7389 */ /* 0x00006400000c000b */
[----:B01----:R-:W-:Y:S01]  /*db90*/  ENDCOLLECTIVE ;  /* 0x000000000000791b */ /* 0x003fe20003800000 */
.L_x_1950:
        /* <DEDUP_REMOVED lines=9> */
[----:B------:R-:W-:Y:S02]  /*dc30*/  VIADD R9, R7, 0x40 ;  /* 0x0000004007097836 */ /* 0x000fe40000000000 */
[----:B0-----:R-:W-:-:S10]  /*dc40*/  IMAD.MOV.U32 R2, RZ, RZ, R14 ;  /* 0x000000ffff027224 */ /* 0x001fd400078e000e */
[----:B------:R-:W-:Y:S05]  /*dc50*/  WARPSYNC.COLLECTIVE R15, `(.L_x_1951) ;  /* 0x000000000f087348 */ /* 0x000fea0003c00000 */
[----:B------:R0:W1:Y:S02]  /*dc60*/  SHFL.IDX P6, R14, R13, R12, R11 ;  /* 0x0000000c0d0e7389 */ /* 0x00006400000c000b */
[----:B01----:R-:W-:Y:S01]  /*dc70*/  ENDCOLLECTIVE ;  /* 0x000000000000791b */ /* 0x003fe20003800000 */
.L_x_1951:
        /* <DEDUP_REMOVED lines=8> */
.L_x_1952:
        /* <DEDUP_REMOVED lines=10> */
.L_x_1953:
[----:B------:R-:W-:Y:S02]  /*dda0*/  IMAD.MOV.U32 R13, RZ, RZ, R4 ;  /* 0x000000ffff0d7224 */ /* 0x000fe400078e0004 */
[----:B------:R-:W-:Y:S02]  /*ddb0*/  IMAD.MOV.U32 R12, RZ, RZ, 0x5 ;  /* 0x00000005ff0c7424 */ /* 0x000fe400078e00ff */
[----:B------:R-:W-:-:S07]  /*ddc0*/  IMAD.MOV.U32 R10, RZ, RZ, R14 ;  /* 0x000000ffff0a7224 */ /* 0x000fce00078e000e */
[----:B------:R-:W-:Y:S05]  /*ddd0*/  WARPSYNC.COLLECTIVE R15, `(.L_x_1954) ;  /* 0x000000000f087348 */ /* 0x000fea0003c00000 */
[----:B------:R0:W1:Y:S02]  /*dde0*/  SHFL.IDX P6, R14, R13, R12, R11 ;  /* 0x0000000c0d0e7389 */ /* 0x00006400000c000b */
[----:B01----:R-:W-:Y:S01]  /*ddf0*/  ENDCOLLECTIVE ;  /* 0x000000000000791b */ /* 0x003fe20003800000 */
.L_x_1954:
        /* <DEDUP_REMOVED lines=14> */
.L_x_1955:
        /* <DEDUP_REMOVED lines=8> */
.L_x_1956:
        /* <DEDUP_REMOVED lines=10> */
.L_x_1957:
[----:B------:R-:W-:Y:S02]  /*e000*/  IMAD.MOV.U32 R13, RZ, RZ, R4 ;  /* 0x000000ffff0d7224 */ /* 0x000fe400078e0004 */
[----:B------:R-:W-:Y:S02]  /*e010*/  IMAD.MOV.U32 R12, RZ, RZ, 0x7 ;  /* 0x00000007ff0c7424 */ /* 0x000fe400078e00ff */
[----:B------:R-:W-:-:S07]  /*e020*/  IMAD.MOV.U32 R10, RZ, RZ, R14 ;  /* 0x000000ffff0a7224 */ /* 0x000fce00078e000e */
[----:B------:R-:W-:Y:S05]  /*e030*/  WARPSYNC.COLLECTIVE R15, `(.L_x_1958) ;  /* 0x000000000f087348 */ /* 0x000fea0003c00000 */
[----:B------:R0:W1:Y:S02]  /*e040*/  SHFL.IDX P6, R14, R13, R12, R11 ;  /* 0x0000000c0d0e7389 */ /* 0x00006400000c000b */
[----:B01----:R-:W-:Y:S01]  /*e050*/  ENDCOLLECTIVE ;  /* 0x000000000000791b */ /* 0x003fe20003800000 */
.L_x_1958:
        /* <DEDUP_REMOVED lines=11> */
.L_x_1959:
[----:B------:R-:W-:-:S05]  /*e110*/  VIADD R3, R7, 0x70 ;  /* 0x0000007007037836 */ /* 0x000fca0000000000 */
[----:B------:R-:W-:Y:S01]  /*e120*/  ISETP.GE.AND P1, PT, R3, R6, PT ;  /* 0x000000060300720c */ /* 0x000fe20003f26270 */
[----:B------:R-:W-:Y:S02]  /*e130*/  IMAD.MOV.U32 R13, RZ, RZ, R8 ;  /* 0x000000ffff0d7224 */ /* 0x000fe400078e0008 */
[----:B------:R-:W-:Y:S02]  /*e140*/  IMAD.MOV.U32 R12, RZ, RZ, RZ ;  /* 0x000000ffff0c7224 */ /* 0x000fe400078e00ff */
[----:B------:R-:W-:-:S08]  /*e150*/  IMAD.MOV.U32 R9, RZ, RZ, R14 ;  /* 0x000000ffff097224 */ /* 0x000fd000078e000e */
[----:B------:R-:W-:Y:S05]  /*e160*/  WARPSYNC.COLLECTIVE R15, `(.L_x_1960) ;  /* 0x000000000f087348 */ /* 0x000fea0003c00000 */
[----:B------:R0:W1:Y:S02]  /*e170*/  SHFL.IDX P6, R14, R13, R12, R11 ;  /* 0x0000000c0d0e7389 */ /* 0x00006400000c000b */
[----:B01----:R-:W-:Y:S01]  /*e180*/  ENDCOLLECTIVE ;  /* 0x000000000000791b */ /* 0x003fe20003800000 */
.L_x_1960:
[----:B------:R-:W-:Y:S01]  /*e190*/  @!P1 LEA R2, P2, R20, R9, 0x1 ;  /* 0x0000000914029211 */ /* 0x000fe200078408ff */
[----:B------:R-:W-:-:S04]  /*e1a0*/  VIADD R9, R7, 0x80 ;  /* 0x0000008007097836 */ /* 0x000fc80000000000 */
        /* <DEDUP_REMOVED lines=12> */
.L_x_1961:
[----:B------:R-:W-:Y:S02]  /*e270*/  IMAD.MOV.U32 R13, RZ, RZ, R8 ;  /* 0x000000ffff0d7224 */ /* 0x000fe400078e0008 */
[----:B------:R-:W-:Y:S01]  /*e280*/  IMAD.MOV.U32 R12, RZ, RZ, 0x1 ;  /* 0x00000001ff0c7424 */ /* 0x000fe200078e00ff */
[----:B------:R-:W-:-:S13]  /*e290*/  @!P1 LEA R2, P2, R20, R14, 0x1 ;  /* 0x0000000e14029211 */ /* 0x000fda00078408ff */
[----:B------:R-:W-:Y:S05]  /*e2a0*/  WARPSYNC.COLLECTIVE R15, `(.L_x_1962) ;  /* 0x000000000f087348 */ /* 0x000fea0003c00000 */
[----:B------:R0:W1:Y:S02]  /*e2b0*/  SHFL.IDX P6, R14, R13, R12, R11 ;  /* 0x0000000c0d0e7389 */ /* 0x00006400000c000b */
[----:B01----:R-:W-:Y:S01]  /*e2c0*/  ENDCOLLECTIVE ;  /* 0x000000000000791b */ /* 0x003fe20003800000 */
.L_x_1962:
        /* <DEDUP_REMOVED lines=11> */
.L_x_1963:
[----:B------:R-:W-:Y:S02]  /*e380*/  IMAD.MOV.U32 R13, RZ, RZ, R8 ;  /* 0x000000ffff0d7224 */ /* 0x000fe400078e0008 */
[----:B------:R-:W-:Y:S02]  /*e390*/  IMAD.MOV.U32 R12, RZ, RZ, 0x2 ;  /* 0x00000002ff0c7424 */ /* 0x000fe400078e00ff */
[----:B------:R-:W-:-:S07]  /*e3a0*/  IMAD.MOV.U32 R4, RZ, RZ, R14 ;  /* 0x000000ffff047224 */ /* 0x000fce00078e000e */
[----:B------:R-:W-:Y:S05]  /*e3b0*/  WARPSYNC.COLLECTIVE R15, `(.L_x_1964) ;  /* 0x000000000f087348 */ /* 0x000fea0003c00000 */
[----:B------:R0:W1:Y:S02]  /*e3c0*/  SHFL.IDX P6, R14, R13, R12, R11 ;  /* 0x0000000c0d0e7389 */ /* 0x00006400000c000b */
[----:B01----:R-:W-:Y:S01]  /*e3d0*/  ENDCOLLECTIVE ;  /* 0x000000000000791b */ /* 0x003fe20003800000 */
.L_x_1964:
[----:B------:R-:W-:-:S05]  /*e3e0*/  @!P1 LEA R4, P2, R20, R4, 0x1 ;  /* 0x0000000414049211 */ /* 0x000fca00078408ff */
[----:B------:R-:W-:Y:S02]  /*e3f0*/  @!P1 IMAD.X R3, RZ, RZ, R2, P2 ;  /* 0x000000ffff039224 */ /* 0x000fe400010e0602 */
        /* <DEDUP_REMOVED lines=10> */
.L_x_1965:
        /* <DEDUP_REMOVED lines=8> */
.L_x_1966:
        /* <DEDUP_REMOVED lines=10> */
.L_x_1967:
[----:B------:R-:W-:Y:S05]  /*e5c0*/  BRA `(.L_x_1968) ;  /* 0xffffffcc005c7947 */ /* 0x000fea000383ffff */
.L_x_1868:
[----:B0-----:R0:W1:Y:S02]  /*e5d0*/  SYNCS.PHASECHK.TRANS64.TRYWAIT P0, [R17+URZ+0x16820], R2 ;  /* 0x01682002110075a7 */ /* 0x001064000800017f */
[----:B-1----:R-:W-:Y:S05]  /*e5e0*/  @!P0 NANOSLEEP.SYNCS 0x989680 ;  /* 0x009896800000895d */ /* 0x002fea0003900000 */
[----:B------:R-:W1:Y:S02]  /*e5f0*/  @!P0 SYNCS.PHASECHK.TRANS64 P0, [R17+URZ+0x16820], R2 ;  /* 0x01682002110085a7 */ /* 0x000e64000800007f */
[----:B-1----:R-:W-:Y:S05]  /*e600*/  @!P0 BRA `(.L_x_1868) ;  /* 0xfffffffc00f08947 */ /* 0x002fea000383ffff */
[----:B------:R-:W-:Y:S05]  /*e610*/  BRA `(.L_x_1969) ;  /* 0xffffffcc00bc7947 */ /* 0x000fea000383ffff */
.L_x_1875:
[----:B0-----:R0:W1:Y:S02]  /*e620*/  SYNCS.PHASECHK.TRANS64.TRYWAIT P0, [R2+URZ+0x16840], R3 ;  /* 0x01684003020075a7 */ /* 0x001064000800017f */
[----:B-1----:R-:W-:Y:S05]  /*e630*/  @!P0 NANOSLEEP.SYNCS 0x989680 ;  /* 0x009896800000895d */ /* 0x002fea0003900000 */
[----:B------:R-:W1:Y:S02]  /*e640*/  @!P0 SYNCS.PHASECHK.TRANS64 P0, [R2+URZ+0x16840], R3 ;  /* 0x01684003020085a7 */ /* 0x000e64000800007f */
[----:B-1----:R-:W-:Y:S05]  /*e650*/  @!P0 BRA `(.L_x_1875) ;  /* 0xfffffffc00f08947 */ /* 0x002fea000383ffff */
[----:B------:R-:W-:Y:S05]  /*e660*/  BRA `(.L_x_1970) ;  /* 0xffffffd0006c7947 */ /* 0x000fea000383ffff */
.L_x_1880:
[----:B0-----:R0:W1:Y:S02]  /*e670*/  SYNCS.PHASECHK.TRANS64.TRYWAIT P0, [R2+URZ+0x60], R3 ;  /* 0x00006003020075a7 */ /* 0x001064000800017f */
[----:B-1----:R-:W-:Y:S05]  /*e680*/  @!P0 NANOSLEEP.SYNCS 0x989680 ;  /* 0x009896800000895d */ /* 0x002fea0003900000 */
[----:B------:R-:W1:Y:S02]  /*e690*/  @!P0 SYNCS.PHASECHK.TRANS64 P0, [R2+URZ+0x60], R3 ;  /* 0x00006003020085a7 */ /* 0x000e64000800007f */
[----:B-1----:R-:W-:Y:S05]  /*e6a0*/  @!P0 BRA `(.L_x_1880) ;  /* 0xfffffffc00f08947 */ /* 0x002fea000383ffff */
[----:B------:R-:W-:Y:S05]  /*e6b0*/  BRA `(.L_x_1971) ;  /* 0xffffffd000e47947 */ /* 0x000fea000383ffff */
.L_x_1889:
[----:B0-----:R0:W1:Y:S02]  /*e6c0*/  SYNCS.PHASECHK.TRANS64.TRYWAIT P0, [R2+URZ+0x16840], R3 ;  /* 0x01684003020075a7 */ /* 0x001064000800017f */
[----:B-1----:R-:W-:Y:S05]  /*e6d0*/  @!P0 NANOSLEEP.SYNCS 0x989680 ;  /* 0x009896800000895d */ /* 0x002fea0003900000 */
[----:B------:R-:W1:Y:S02]  /*e6e0*/  @!P0 SYNCS.PHASECHK.TRANS64 P0, [R2+URZ+0x16840], R3 ;  /* 0x01684003020085a7 */ /* 0x000e64000800007f */
[----:B-1----:R-:W-:Y:S05]  /*e6f0*/  @!P0 BRA `(.L_x_1889) ;  /* 0xfffffffc00f08947 */ /* 0x002fea000383ffff */
[----:B------:R-:W-:Y:S05]  /*e700*/  BRA `(.L_x_1972) ;  /* 0xffffffd8001c7947 */ /* 0x000fea000383ffff */
.L_x_1894:
[----:B0-----:R0:W1:Y:S02]  /*e710*/  SYNCS.PHASECHK.TRANS64.TRYWAIT P0, [R5+URZ+0x60], R2 ;  /* 0x00006002050075a7 */ /* 0x001064000800017f */
[----:B-1----:R-:W-:Y:S05]  /*e720*/  @!P0 NANOSLEEP.SYNCS 0x989680 ;  /* 0x009896800000895d */ /* 0x002fea0003900000 */
[----:B------:R-:W1:Y:S02]  /*e730*/  @!P0 SYNCS.PHASECHK.TRANS64 P0, [R5+URZ+0x60], R2 ;  /* 0x00006002050085a7 */ /* 0x000e64000800007f */
[----:B-1----:R-:W-:Y:S05]  /*e740*/  @!P0 BRA `(.L_x_1894) ;  /* 0xfffffffc00f08947 */ /* 0x002fea000383ffff */
[----:B------:R-:W-:Y:S05]  /*e750*/  BRA `(.L_x_1973) ;  /* 0xffffffd800947947 */ /* 0x000fea000383ffff */
.L_x_1902:
[----:B0-----:R0:W1:Y:S02]  /*e760*/  SYNCS.PHASECHK.TRANS64.TRYWAIT P0, [R2+URZ+0x16840], R3 ;  /* 0x01684003020075a7 */ /* 0x001064000800017f */
[----:B-1----:R-:W-:Y:S05]  /*e770*/  @!P0 NANOSLEEP.SYNCS 0x989680 ;  /* 0x009896800000895d */ /* 0x002fea0003900000 */
[----:B------:R-:W1:Y:S02]  /*e780*/  @!P0 SYNCS.PHASECHK.TRANS64 P0, [R2+URZ+0x16840], R3 ;  /* 0x01684003020085a7 */ /* 0x000e64000800007f */
[----:B-1----:R-:W-:Y:S05]  /*e790*/  @!P0 BRA `(.L_x_1902) ;  /* 0xfffffffc00f08947 */ /* 0x002fea000383ffff */
[----:B------:R-:W-:Y:S05]  /*e7a0*/  BRA `(.L_x_1974) ;  /* 0xffffffdc009c7947 */ /* 0x000fea000383ffff */
.L_x_1907:
[----:B0-----:R0:W1:Y:S02]  /*e7b0*/  SYNCS.PHASECHK.TRANS64.TRYWAIT P0, [R5+URZ+0x60], R8 ;  /* 0x00006008050075a7 */ /* 0x001064000800017f */
[----:B-1----:R-:W-:Y:S05]  /*e7c0*/  @!P0 NANOSLEEP.SYNCS 0x989680 ;  /* 0x009896800000895d */ /* 0x002fea0003900000 */
[----:B------:R-:W1:Y:S02]  /*e7d0*/  @!P0 SYNCS.PHASECHK.TRANS64 P0, [R5+URZ+0x60], R8 ;  /* 0x00006008050085a7 */ /* 0x000e64000800007f */
[----:B-1----:R-:W-:Y:S05]  /*e7e0*/  @!P0 BRA `(.L_x_1907) ;  /* 0xfffffffc00f08947 */ /* 0x002fea000383ffff */
[----:B------:R-:W-:Y:S05]  /*e7f0*/  BRA `(.L_x_1975) ;  /* 0xffffffe000187947 */ /* 0x000fea000383ffff */
.L_x_1917:
[----:B-1----:R1:W2:Y:S02]  /*e800*/  SYNCS.PHASECHK.TRANS64.TRYWAIT P0, [R3+URZ+0x16860], R0 ;  /* 0x01686000030075a7 */ /* 0x0022a4000800017f */
[----:B--2---:R-:W-:Y:S05]  /*e810*/  @!P0 NANOSLEEP.SYNCS 0x989680 ;  /* 0x009896800000895d */ /* 0x004fea0003900000 */
[----:B------:R-:W2:Y:S02]  /*e820*/  @!P0 SYNCS.PHASECHK.TRANS64 P0, [R3+URZ+0x16860], R0 ;  /* 0x01686000030085a7 */ /* 0x000ea4000800007f */
[----:B--2---:R-:W-:Y:S05]  /*e830*/  @!P0 BRA `(.L_x_1917) ;  /* 0xfffffffc00f08947 */ /* 0x004fea000383ffff */
[----:B------:R-:W-:Y:S05]  /*e840*/  BRA `(.L_x_1976) ;  /* 0xffffffe400087947 */ /* 0x000fea000383ffff */
.L_x_1923:
[----:B------:R-:W-:Y:S01]  /*e850*/  BSSY B0, `(.L_x_1977) ;  /* 0x0000008000007945 */ /* 0x000fe20003800000 */
[----:B------:R-:W-:Y:S02]  /*e860*/  IMAD.MOV.U32 R13, RZ, RZ, R28 ;  /* 0x000000ffff0d7224 */ /* 0x000fe400078e001c */
[----:B------:R-:W-:Y:S02]  /*e870*/  IMAD.MOV.U32 R12, RZ, RZ, RZ ;  /* 0x000000ffff0c7224 */ /* 0x000fe400078e00ff */
[----:B0-----:R-:W-:Y:S02]  /*e880*/  IMAD.MOV.U32 R11, RZ, RZ, 0x1f ;  /* 0x0000001fff0b7424 */ /* 0x001fe400078e00ff */
[----:B------:R-:W-:-:S07]  /*e890*/  IMAD.MOV.U32 R15, RZ, RZ, -0x1 ;  /* 0xffffffffff0f7424 */ /* 0x000fce00078e00ff */
[----:B------:R-:W-:Y:S05]  /*e8a0*/  WARPSYNC.COLLECTIVE R15, `(.L_x_1978) ;  /* 0x000000000f087348 */ /* 0x000fea0003c00000 */
[----:B------:R0:W1:Y:S02]  /*e8b0*/  SHFL.IDX P6, R14, R13, R12, R11 ;  /* 0x0000000c0d0e7389 */ /* 0x00006400000c000b */
[----:B01----:R-:W-:Y:S01]  /*e8c0*/  ENDCOLLECTIVE ;  /* 0x000000000000791b */ /* 0x003fe20003800000 */
.L_x_1978:
[----:B------:R-:W-:Y:S05]  /*e8d0*/  BSYNC B0 ;  /* 0x0000000000007941 */ /* 0x000fea0003800000 */
.L_x_1977:
[----:B------:R-:W-:Y:S05]  /*e8e0*/  BRA `(.L_x_1979) ;  /* 0xffffffe400ac7947 */ /* 0x000fea000383ffff */
.L_x_1926:
[----:B-1----:R1:W2:Y:S02]  /*e8f0*/  SYNCS.PHASECHK.TRANS64.TRYWAIT P0, [R7+URZ+0x16820], R0 ;  /* 0x01682000070075a7 */ /* 0x0022a4000800017f */
[----:B--2---:R-:W-:Y:S05]  /*e900*/  @!P0 NANOSLEEP.SYNCS 0x989680 ;  /* 0x009896800000895d */ /* 0x004fea0003900000 */
[----:B------:R-:W2:Y:S02]  /*e910*/  @!P0 SYNCS.PHASECHK.TRANS64 P0, [R7+URZ+0x16820], R0 ;  /* 0x01682000070085a7 */ /* 0x000ea4000800007f */
[----:B--2---:R-:W-:Y:S05]  /*e920*/  @!P0 BRA `(.L_x_1926) ;  /* 0xfffffffc00f08947 */ /* 0x004fea000383ffff */
[----:B------:R-:W-:Y:S05]  /*e930*/  BRA `(.L_x_1980) ;  /* 0xffffffe400f47947 */ /* 0x000fea000383ffff */
.L_x_1927:
        /* <DEDUP_REMOVED lines=11> */
.L_x_1982:
[----:B------:R-:W-:Y:S05]  /*e9f0*/  BSYNC B0 ;  /* 0x0000000000007941 */ /* 0x000fea0003800000 */
.L_x_1981:
[----:B------:R-:W-:Y:S05]  /*ea00*/  BRA `(.L_x_1983) ;  /* 0xffffffe400dc7947 */ /* 0x000fea000383ffff */
.L_x_1930:
[----:B------:R-:W-:Y:S01]  /*ea10*/  BSSY B1, `(.L_x_1984) ;  /* 0x0000006000017945 */ /* 0x000fe20003800000 */
[----:B------:R-:W-:-:S07]  /*ea20*/  IMAD.MOV.U32 R15, RZ, RZ, -0x1 ;  /* 0xffffffffff0f7424 */ /* 0x000fce00078e00ff */
[----:B01----:R-:W-:Y:S05]  /*ea30*/  WARPSYNC.COLLECTIVE R15, `(.L_x_1985) ;  /* 0x000000000f0c7348 */ /* 0x003fea0003c00000 */
[----:B------:R-:W-:Y:S02]  /*ea40*/  ELECT P6, UR62, PT ;  /* 0x00000000003e782f */ /* 0x000fe400038c0000 */
[----:B------:R-:W-:Y:S01]  /*ea50*/  MOV R14, UR62 ;  /* 0x0000003e000e7c02 */ /* 0x000fe20008000f00 */
[----:B01----:R-:W-:Y:S10]  /*ea60*/  ENDCOLLECTIVE ;  /* 0x000000000000791b */ /* 0x003ff40003800000 */
.L_x_1985:
[----:B------:R-:W-:Y:S05]  /*ea70*/  BSYNC B1 ;  /* 0x0000000000017941 */ /* 0x000fea0003800000 */
.L_x_1984:
[----:B------:R-:W-:Y:S05]  /*ea80*/  BRA `(.L_x_1986) ;  /* 0xffffffe400d47947 */ /* 0x000fea000383ffff */
.L_x_1932:
[----:B-1----:R1:W2:Y:S02]  /*ea90*/  SYNCS.PHASECHK.TRANS64.TRYWAIT P0, [R5+URZ], R4 ;  /* 0x00000004050075a7 */ /* 0x0022a4000800017f */
[----:B--2---:R-:W-:Y:S05]  /*eaa0*/  @!P0 NANOSLEEP.SYNCS 0x989680 ;  /* 0x009896800000895d */ /* 0x004fea0003900000 */
[----:B------:R-:W2:Y:S02]  /*eab0*/  @!P0 SYNCS.PHASECHK.TRANS64 P0, [R5+URZ], R4 ;  /* 0x00000004050085a7 */ /* 0x000ea4000800007f */
[----:B--2---:R-:W-:Y:S05]  /*eac0*/  @!P0 BRA `(.L_x_1932) ;  /* 0xfffffffc00f08947 */ /* 0x004fea000383ffff */
[----:B------:R-:W-:Y:S05]  /*ead0*/  BRA `(.L_x_1987) ;  /* 0xffffffe800087947 */ /* 0x000fea000383ffff */
.L_x_1933:
[----:B--2---:R2:W3:Y:S02]  /*eae0*/  SYNCS.PHASECHK.TRANS64.TRYWAIT P0, [R3+URZ], R0 ;  /* 0x00000000030075a7 */ /* 0x0044e4000800017f */
[----:B---3--:R-:W-:Y:S05]  /*eaf0*/  @!P0 NANOSLEEP.SYNCS 0x989680 ;  /* 0x009896800000895d */ /* 0x008fea0003900000 */
[----:B------:R-:W3:Y:S02]  /*eb00*/  @!P0 SYNCS.PHASECHK.TRANS64 P0, [R3+URZ], R0 ;  /* 0x00000000030085a7 */ /* 0x000ee4000800007f */
[----:B---3--:R-:W-:Y:S05]  /*eb10*/  @!P0 BRA `(.L_x_1933) ;  /* 0xfffffffc00f08947 */ /* 0x008fea000383ffff */
[----:B------:R-:W-:Y:S05]  /*eb20*/  BRA `(.L_x_1988) ;  /* 0xffffffe400fc7947 */ /* 0x000fea000383ffff */
.L_x_1935:
[----:B-1----:R1:W2:Y:S02]  /*eb30*/  SYNCS.PHASECHK.TRANS64.TRYWAIT P0, [R5+URZ], R4 ;  /* 0x00000004050075a7 */ /* 0x0022a4000800017f */
[----:B--2---:R-:W-:Y:S05]  /*eb40*/  @!P0 NANOSLEEP.SYNCS 0x989680 ;  /* 0x009896800000895d */ /* 0x004fea0003900000 */
[----:B------:R-:W2:Y:S02]  /*eb50*/  @!P0 SYNCS.PHASECHK.TRANS64 P0, [R5+URZ], R4 ;  /* 0x00000004050085a7 */ /* 0x000ea4000800007f */
[----:B--2---:R-:W-:Y:S05]  /*eb60*/  @!P0 BRA `(.L_x_1935) ;  /* 0xfffffffc00f08947 */ /* 0x004fea000383ffff */
[----:B------:R-:W-:Y:S05]  /*eb70*/  BRA `(.L_x_1989) ;  /* 0xffffffe800007947 */ /* 0x000fea000383ffff */
.L_x_1990:
        /* <DEDUP_REMOVED lines=16> */
.L_x_2647:


//--------------------- .text._ZN7cutlass13device_kernelIN5flash11enable_sm90INS1_16FlashAttnFwdSm90INS1_25CollectiveMainloopFwdSm90ILi2EN4cute5tupleIJNS5_1CILi1EEES8_S8_EEENS6_IJNS7_ILi192EEENS7_ILi128EEENS7_ILi64EEEEEELi64ENS_6half_tEfNS_4arch4Sm90ELb1ELb0ELb0ELb1ELb0ELb0ELb0ELb1ELb1ELb1ELb0ELb0EEENS1_21CollectiveEpilogueFwdINS6_IJSA_SC_SB_EEES9_SE_SG_Li384ELb1ELb1ELb0ELb0EEENS1_36VarlenDynamicPersistentTileSchedulerILi192ELi128ELi384ELi128ELb0ELb1ELb1ELb1ELb1ELb1EEEEEEEEEvNT_6ParamsE --------------------------
	.section	.text._ZN7cutlass13device_kernelIN5flash11enable_sm90INS1_16FlashAttnFwdSm90INS1_25CollectiveMainloopFwdSm90ILi2EN4cute5tupleIJNS5_1CILi1EEES8_S8_EEENS6_IJNS7_ILi192EEENS7_ILi128EEENS7_ILi64EEEEEELi64ENS_6half_tEfNS_4arch4Sm90ELb1ELb0ELb0ELb1ELb0ELb0ELb0ELb1ELb1ELb1ELb0ELb0EEENS1_21CollectiveEpilogueFwdINS6_IJSA_SC_SB_EEES9_SE_SG_Li384ELb1ELb1ELb0ELb0EEENS1_36VarlenDynamicPersistentTileSchedulerILi192ELi128ELi384ELi128ELb0ELb1ELb1ELb1ELb1ELb1EEEEEEEEEvNT_6ParamsE,"ax",@progbits
	.align	128
.text._ZN7cutlass13device_kernelIN5flash11enable_sm90INS1_16FlashAttnFwdSm90INS1_25CollectiveMainloopFwdSm90ILi2EN4cute5tupleIJNS5_1CILi1EEES8_S8_EEENS6_IJNS7_ILi192EEENS7_ILi128EEENS7_ILi64EEEEEELi64ENS_6half_tEfNS_4arch4Sm90ELb1ELb0ELb0ELb1ELb0ELb0ELb0ELb1ELb1ELb1ELb0ELb0EEENS1_21CollectiveEpilogueFwdINS6_IJSA_SC_SB_EEES9_SE_SG_Li384ELb1ELb1ELb0ELb0EEENS1_36VarlenDynamicPersistentTileSchedulerILi192ELi128ELi384ELi128ELb0ELb1ELb1ELb1ELb1ELb1EEEEEEEEEvNT_6ParamsE:
        .type           _ZN7cutlass13device_kernelIN5flash11enable_sm90INS1_16FlashAttnFwdSm90INS1_25CollectiveMainloopFwdSm90ILi2EN4cute5tupleIJNS5_1CILi1EEES8_S8_EEENS6_IJNS7_ILi192EEENS7_ILi128EEENS7_ILi64EEEEEELi64ENS_6half_tEfNS_4arch4Sm90ELb1ELb0ELb0ELb1ELb0ELb0ELb0ELb1ELb1ELb1ELb0ELb0EEENS1_21CollectiveEpilogueFwdINS6_IJSA_SC_SB_EEES9_SE_SG_Li384ELb1ELb1ELb0ELb0EEENS1_36VarlenDynamicPersistentTileSchedulerILi192ELi128ELi384ELi128ELb0ELb1ELb1ELb1ELb1ELb1EEEEEEEEEvNT_6ParamsE,@function
        .size           _ZN7cutlass13device_kernelIN5flash11enable_sm90INS1_16FlashAttnFwdSm90INS1_25CollectiveMainloopFwdSm90ILi2EN4cute5tupleIJNS5_1CILi1EEES8_S8_EEENS6_IJNS7_ILi192EEENS7_ILi128EEENS7_ILi64EEEEEELi64ENS_6half_tEfNS_4arch4Sm90ELb1ELb0ELb0ELb1ELb0ELb0ELb0ELb1ELb1ELb1ELb0ELb0EEENS1_21CollectiveEpilogueFwdINS6_IJSA_SC_SB_EEES9_SE_SG_Li384ELb1ELb1ELb0ELb0EEENS1_36VarlenDynamicPersistentTileSchedulerILi192ELi128ELi384ELi128ELb0ELb1ELb1ELb1ELb1ELb1EEEEEEEEEvNT_6ParamsE,(.L_x_2648 - _ZN7cutlass13device_kernelIN5flash11enable_sm90INS1_16FlashAttnFwdSm90INS1_25CollectiveMainloopFwdSm90ILi2EN4cute5tupleIJNS5_1CILi1EEES8_S8_EEENS6_IJNS7_ILi192EEENS7_ILi128EEENS7_ILi64EEEEEELi64ENS_6half_tEfNS_4arch4Sm90ELb1ELb0ELb0ELb1ELb0ELb0ELb0ELb1ELb1ELb1ELb0ELb0EEENS1_21CollectiveEpilogueFwdINS6_IJSA_SC_SB_EEES9_SE_SG_Li384ELb1ELb1ELb0ELb0EEENS1_36VarlenDynamicPersistentTileSchedulerILi192ELi128ELi384ELi128ELb0ELb1ELb1ELb1ELb1ELb1EEEEEEEEEvNT_6ParamsE)
        .other          _ZN7cutlass13device_kernelIN5flash11enable_sm90INS1_16FlashAttnFwdSm90INS1_25CollectiveMainloopFwdSm90ILi2EN4cute5tupleIJNS5_1CILi1EEES8_S8_EEENS6_IJNS7_ILi192EEENS7_ILi128EEENS7_ILi64EEEEEELi64ENS_6half_tEfNS_4arch4Sm90ELb1ELb0ELb0ELb1ELb0ELb0ELb0ELb1ELb1ELb1ELb0ELb0EEENS1_21CollectiveEpilogueFwdINS6_IJSA_SC_SB_EEES9_SE_SG_Li384ELb1ELb1ELb0ELb0EEENS1_36VarlenDynamicPersistentTileSchedulerILi192ELi128ELi384ELi128ELb0ELb1ELb1ELb1ELb1ELb1EEEEEEEEEvNT_6ParamsE,@"STO_CUDA_ENTRY STV_DEFAULT"
_ZN7cutlass13device_kernelIN5flash11enable_sm90INS1_16FlashAttnFwdSm90INS1_25CollectiveMainloopFwdSm90ILi2EN4cute5tupleIJNS5_1CILi1EEES8_S8_EEENS6_IJNS7_ILi192EEENS7_ILi128EEENS7_ILi64EEEEEELi64ENS_6half_tEfNS_4arch4Sm90ELb1ELb0ELb0ELb1ELb0ELb0ELb0ELb1ELb1ELb1ELb0ELb0EEENS1_21CollectiveEpilogueFwdINS6_IJSA_SC_SB_EEES9_SE_SG_Li384ELb1ELb1ELb0ELb0EEENS1_36VarlenDynamicPersistentTileSchedulerILi192ELi128ELi384ELi128ELb0ELb1ELb1ELb1ELb1ELb1EEEEEEEEEvNT_6ParamsE:
        /* <DEDUP_REMOVED lines=18> */
.L_x_1992:
[----:B------:R-:W-:Y:S05]  /*0120*/  BSYNC B0 ;  /* 0x0000000000007941 */ /* 0x000fea0003800000 */
.L_x_1991:
        /* <DEDUP_REMOVED lines=41> */
.L_x_1993:
        /* <DEDUP_REMOVED lines=22> */
.L_x_1994:
        /* <DEDUP_REMOVED lines=18> */
.L_x_1995:
        /* <DEDUP_REMOVED lines=22> */
.L_x_1996:
        /* <DEDUP_REMOVED lines=22> */
.L_x_1997:
[----:B------:R-:W-:Y:S01]  /*0900*/  PLOP3.LUT P0, PT, PT, PT, UP0, 0x80, 0x0 ;  /* 0x000000000000781c */ /* 0x000fe20003f0f008 */
[----:B------:R-:W-:Y:S01]  /*0910*/  UMOV UR36, 0x1 ;  /* 0x0000000100247882 */ /* 0x000fe20000000000 */
[----:B------:R-:W-:Y:S01]  /*0920*/  NOP ;  /* 0x0000000000007918 */ /* 0x000fe20000000000 */
[----:B------:R-:W-:Y:S01]  /*0930*/  USEL UR36, UR36, 0x2, !UP0 ;  /* 0x0000000224247887 */ /* 0x000fe2000c000000 */
[----:B------:R-:W-:Y:S01]  /*0940*/  ULDC.64 UR48, c[0x0][0x208] ;  /* 0x0000820000307ab9 */ /* 0x000fe20000000a00 */
[----:B012-4-:R-:W-:Y:S08]  /*0950*/  BAR.SYNC.DEFER_BLOCKING 0x0 ;  /* 0x0000000000007b1d */ /* 0x017ff00000010000 */
[----:B------:R-:W-:Y:S05]  /*0960*/  @!P0 BRA `(.L_x_1998) ;  /* 0x0000009000cc8947 */ /* 0x000fea0003800000 */
.L_x_1999:
        /* <DEDUP_REMOVED lines=25> */
[----:B------:R-:W-:Y:S02]  /*0b00*/  UMOV UR39, URZ ;  /* 0x0000003f00277c82 */ /* 0x000fe40008000000 */
[CC--:B------:R-:W-:Y:S02]  /*0b10*/  LEA.HI R153, R0.reuse, R157.reuse, RZ, 0x7 ;  /* 0x0000009d00997211 */ /* 0x0c0fe400078f38ff */
[----:B------:R-:W-:-:S02]  /*0b20*/  LEA.HI R3, R0, R157, RZ, 0x5 ;  /* 0x0000009d00037211 */ /* 0x000fc400078f28ff */
[----:B------:R-:W-:Y:S02]  /*0b30*/  LOP3.LUT R152, R153, 0xffffff80, RZ, 0xc0, !PT ;  /* 0xffffff8099987812 */ /* 0x000fe400078ec0ff */
[CC--:B------:R-:W-:Y:S01]  /*0b40*/  LEA.HI R2, R0.reuse, R157.reuse, RZ, 0x4 ;  /* 0x0000009d00027211 */ /* 0x0c0fe200078f20ff */
[----:B------:R-:W-:Y:S01]  /*0b50*/  IMAD.SHL.U32 R5, R3, 0x20, RZ ;  /* 0x0000002003057824 */ /* 0x000fe200078e00ff */
[----:B------:R-:W-:Y:S01]  /*0b60*/  LEA.HI R10, R0, R157, RZ, 0x2 ;  /* 0x0000009d000a7211 */ /* 0x000fe200078f10ff */
[----:B------:R-:W-:Y:S01]  /*0b70*/  IMAD.IADD R152, R157, 0x1, -R152 ;  /* 0x000000019d987824 */ /* 0x000fe200078e0a98 */
[----:B------:R-:W-:Y:S02]  /*0b80*/  SHF.R.S32.HI R3, RZ, 0x4, R2 ;  /* 0x00000004ff037819 */ /* 0x000fe40000011402 */
[----:B------:R-:W-:Y:S02]  /*0b90*/  LOP3.LUT R4, R2, 0x3fffff0, RZ, 0xc0, !PT ;  /* 0x03fffff002047812 */ /* 0x000fe400078ec0ff */
[----:B------:R-:W-:-:S02]  /*0ba0*/  SHF.R.S32.HI R7, RZ, 0x1f, R152 ;  /* 0x0000001fff077819 */ /* 0x000fc40000011498 */
[----:B------:R-:W-:Y:S01]  /*0bb0*/  LEA.HI R2, R2, R3, RZ, 0x1 ;  /* 0x0000000302027211 */ /* 0x000fe200078f08ff */
[----:B------:R-:W-:Y:S01]  /*0bc0*/  IMAD.IADD R4, R157, 0x1, -R4 ;  /* 0x000000019d047824 */ /* 0x000fe200078e0a04 */
[----:B------:R-:W-:Y:S02]  /*0bd0*/  LEA.HI R6, R7, R152, RZ, 0x2 ;  /* 0x0000009807067211 */ /* 0x000fe400078f10ff */
[----:B------:R-:W-:Y:S02]  /*0be0*/  LOP3.LUT R2, R2, 0x1ffffffe, RZ, 0xc0, !PT ;  /* 0x1ffffffe02027812 */ /* 0x000fe400078ec0ff */
[--C-:B------:R-:W-:Y:S02]  /*0bf0*/  SHF.R.S32.HI R8, RZ, 0x2, R6.reuse ;  /* 0x00000002ff087819 */ /* 0x100fe40000011406 */
[----:B------:R-:W-:Y:S01]  /*0c00*/  SHF.R.S32.HI R9, RZ, 0x1f, R6 ;  /* 0x0000001fff097819 */ /* 0x000fe20000011406 */
[----:B------:R-:W-:Y:S01]  /*0c10*/  IMAD.IADD R2, R3, 0x1, -R2 ;  /* 0x0000000103027824 */ /* 0x000fe200078e0a02 */
[----:B------:R-:W-:-:S02]  /*0c20*/  SHF.R.S32.HI R153, RZ, 0x7, R153 ;  /* 0x00000007ff997819 */ /* 0x000fc40000011499 */
[----:B------:R-:W-:Y:S02]  /*0c30*/  LOP3.LUT R10, R10, 0xfffffffc, RZ, 0xc0, !PT ;  /* 0xfffffffc0a0a7812 */ /* 0x000fe400078ec0ff */
[----:B------:R-:W-:Y:S01]  /*0c40*/  LEA.HI R9, R9, R8, RZ, 0x3 ;  /* 0x0000000809097211 */ /* 0x000fe200078f18ff */
[----:B------:R-:W-:Y:S01]  /*0c50*/  IMAD.HI R3, R153, 0x55555556, RZ ;  /* 0x5555555699037827 */ /* 0x000fe200078e02ff */
[----:B------:R-:W-:Y:S02]  /*0c60*/  LOP3.LUT R5, R5, 0xfffffc00, RZ, 0xc0, !PT ;  /* 0xfffffc0005057812 */ /* 0x000fe400078ec0ff */
[----:B------:R-:W-:Y:S01]  /*0c70*/  LEA.HI R0, R0, R157, RZ, 0x3 ;  /* 0x0000009d00007211 */ /* 0x000fe200078f18ff */
[----:B------:R-:W-:Y:S01]  /*0c80*/  IMAD.IADD R10, R157, 0x1, -R10 ;  /* 0x000000019d0a7824 */ /* 0x000fe200078e0a0a */
[----:B------:R-:W-:Y:S01]  /*0c90*/  LOP3.LUT R9, R9, 0xfffffff8, RZ, 0xc0, !PT ;  /* 0xfffffff809097812 */ /* 0x000fe200078ec0ff */
[----:B------:R-:W-:Y:S01]  /*0ca0*/  IMAD R5, R4, 0x40, R5 ;  /* 0x0000004004057824 */ /* 0x000fe200078e0205 */
[----:B------:R-:W-:-:S02]  /*0cb0*/  LEA.HI R7, R7, R152, RZ, 0x5 ;  /* 0x0000009807077211 */ /* 0x000fc400078f28ff */
[----:B------:R-:W-:Y:S01]  /*0cc0*/  LEA.HI R4, R3, R3, RZ, 0x1 ;  /* 0x0000000303047211 */ /* 0x000fe200078f08ff */
[----:B------:R-:W-:Y:S01]  /*0cd0*/  IMAD.IADD R8, R8, 0x1, -R9 ;  /* 0x0000000108087824 */ /* 0x000fe200078e0a09 */
[----:B------:R-:W-:Y:S01]  /*0ce0*/  LOP3.LUT R18, R0, 0xfffffff8, RZ, 0xc0, !PT ;  /* 0xfffffff800127812 */ /* 0x000fe200078ec0ff */
[----:B------:R-:W-:Y:S01]  /*0cf0*/  IMAD R155, R2, 0x8, R5 ;  /* 0x00000008029b7824 */ /* 0x000fe200078e0205 */
[----:B------:R-:W-:Y:S01]  /*0d00*/  LEA.HI R3, R10, R10, RZ, 0x1 ;  /* 0x0000000a0a037211 */ /* 0x000fe200078f08ff */
[----:B------:R-:W-:Y:S01]  /*0d10*/  IMAD R4, R4, -0x3, R153 ;  /* 0xfffffffd04047824 */ /* 0x000fe200078e0299 */
[----:B------:R-:W-:Y:S01]  /*0d20*/  SHF.R.S32.HI R7, RZ, 0x5, R7 ;  /* 0x00000005ff077819 */ /* 0x000fe20000011407 */
[----:B------:R-:W-:Y:S01]  /*0d30*/  IMAD.IADD R18, R157, 0x1, -R18 ;  /* 0x000000019d127824 */ /* 0x000fe200078e0a12 */
[----:B------:R-:W-:Y:S02]  /*0d40*/  LOP3.LUT R3, R3, 0x1ffffffe, RZ, 0xc0, !PT ;  /* 0x1ffffffe03037812 */ /* 0x000fe400078ec0ff */
        /* <DEDUP_REMOVED lines=9> */
.L_x_2041:
[----:B012---:R-:W0:Y:S01]  /*0de0*/  LDC.64 R2, c[0x0][0xc88] ;  /* 0x00032200ff027b82 */ /* 0x007e220000000a00 */
[----:B------:R-:W-:Y:S01]  /*0df0*/  ULDC.64 UR8, c[0x0][0xa28] ;  /* 0x00028a0000087ab9 */ /* 0x000fe20000000a00 */
[----:B------:R-:W-:Y:S01]  /*0e00*/  ULDC.64 UR10, c[0x0][0xa18] ;  /* 0x00028600000a7ab9 */ /* 0x000fe20000000a00 */
[----:B------:R-:W-:Y:S01]  /*0e10*/  ULDC UR4, c[0x0][0x424] ;  /* 0x0001090000047ab9 */ /* 0x000fe20000000800 */
        /* <DEDUP_REMOVED lines=11> */
[----:B------:R-:W-:-:S04]  /*0ed0*/  @UP0 ULEA UR8, UP2, UR40, UR8, 0x2 ;  /* 0x0000000828080291 */ /* 0x000fc8000f84103f */
[----:B------:R-:W-:Y:S02]  /*0ee0*/  @UP0 ULEA.HI.X UR9, UR40, UR9, UR41, 0x2, UP2 ;  /* 0x0000000928090291 */ /* 0x000fe400090f1429 */
[----:B------:R-:W-:Y:S01]  /*0ef0*/  @UP1 ULEA UR10, UP0, UR40, UR10, 0x2 ;  /* 0x0000000a280a1291 */ /* 0x000fe2000f80103f */
[----:B------:R-:W-:-:S03]  /*0f00*/  IMAD.U32 R2, RZ, RZ, UR8 ;  /* 0x00000008ff027e24 */ /* 0x000fc6000f8e00ff */
[----:B------:R-:W-:Y:S01]  /*0f10*/  @UP1 ULEA.HI.X UR11, UR40, UR11, UR41, 0x2, UP0 ;  /* 0x0000000b280b1291 */ /* 0x000fe200080f1429 */
[----:B------:R-:W-:Y:S01]  /*0f20*/  IMAD.U32 R3, RZ, RZ, UR9 ;  /* 0x00000009ff037e24 */ /* 0x000fe2000f8e00ff */
[----:B------:R-:W-:Y:S01]  /*0f30*/  ULDC.64 UR8, c[0x0][0x418] ;  /* 0x0001060000087ab9 */ /* 0x000fe20000000a00 */
[----:B------:R-:W-:-:S03]  /*0f40*/  IMAD.U32 R4, RZ, RZ, UR10 ;  /* 0x0000000aff047e24 */ /* 0x000fc6000f8e00ff */
[----:B------:R-:W-:Y:S01]  /*0f50*/  IMAD.U32 R5, RZ, RZ, UR11 ;  /* 0x0000000bff057e24 */ /* 0x000fe2000f8e00ff */
[----:B------:R-:W2:Y:S04]  /*0f60*/  @P0 LDG.E R2, desc[UR48][R2.64] ;  /* 0x0000003002020981 */ /* 0x000ea8000c1e1900 */
[----:B------:R-:W3:Y:S01]  /*0f70*/  @P2 LDG.E R4, desc[UR48][R4.64] ;  /* 0x0000003004042981 */ /* 0x000ee2000c1e1900 */
[----:B------:R-:W-:Y:S01]  /*0f80*/  UISETP.NE.U32.AND UP0, UPT, UR8, URZ, UPT ;  /* 0x0000003f0800728c */ /* 0x000fe2000bf05070 */
[----:B------:R-:W-:Y:S01]  /*0f90*/  UMOV UR47, URZ ;  /* 0x0000003f002f7c82 */ /* 0x000fe20008000000 */
[----:B------:R-:W-:Y:S02]  /*0fa0*/  ULDC UR50, c[0x0][0x288] ;  /* 0x0000a20000327ab9 */ /* 0x000fe40000000800 */
[----:B------:R-:W-:Y:S01]  /*0fb0*/  UISETP.NE.AND.EX UP0, UPT, UR9, URZ, UPT, UP0 ;  /* 0x0000003f0900728c */ /* 0x000fe2000bf05300 */
[----:B------:R-:W-:-:S02]  /*0fc0*/  UMOV UR42, UR6 ;  /* 0x00000006002a7c82 */ /* 0x000fc40008000000 */
[----:B------:R-:W-:Y:S01]  /*0fd0*/  ULDC.64 UR8, c[0x0][0xa20] ;  /* 0x0002880000087ab9 */ /* 0x000fe20000000a00 */
[----:B------:R-:W-:Y:S01]  /*0fe0*/  USEL UR4, UR4, 0x1, UP0 ;  /* 0x0000000104047887 */ /* 0x000fe20008000000 */
[----:B------:R-:W-:-:S03]  /*0ff0*/  ISETP.NE.U32.AND P1, PT, RZ, UR8, PT ;  /* 0x00000008ff007c0c */ /* 0x000fc6000bf25070 */
        /* <DEDUP_REMOVED lines=18> */
.L_x_2000:
[----:B------:R-:W-:Y:S05]  /*1120*/  @!P1 BRA `(.L_x_2001) ;  /* 0x00000000001c9947 */ /* 0x000fea0003800000 */
[----:B------:R-:W-:-:S04]  /*1130*/  ULEA UR4, UP0, UR40, UR8, 0x2 ;  /* 0x0000000828047291 */ /* 0x000fc8000f80103f */
[----:B------:R-:W-:Y:S02]  /*1140*/  ULEA.HI.X UR6, UR40, UR9, UR41, 0x2, UP0 ;  /* 0x0000000928067291 */ /* 0x000fe400080f1429 */
[----:B------:R-:W-:-:S04]  /*1150*/  IMAD.U32 R2, RZ, RZ, UR4 ;  /* 0x00000004ff027e24 */ /* 0x000fc8000f8e00ff */
[----:B------:R-:W-:-:S05]  /*1160*/  IMAD.U32 R3, RZ, RZ, UR6 ;  /* 0x00000006ff037e24 */ /* 0x000fca000f8e00ff */
[----:B------:R-:W2:Y:S02]  /*1170*/  LDG.E R2, desc[UR48][R2.64] ;  /* 0x0000003002027981 */ /* 0x000ea4000c1e1900 */
[----:B--2---:R-:W-:Y:S01]  /*1180*/  R2UR UR4, R2 ;  /* 0x00000000020472ca */ /* 0x004fe200000e0000 */
[----:B------:R-:W-:-:S14]  /*1190*/  BRA `(.L_x_2002) ;  /* 0x0000000000347947 */ /* 0x000fdc0003800000 */
.L_x_2001:
        /* <DEDUP_REMOVED lines=13> */
.L_x_2002:
[----:B------:R-:W-:Y:S01]  /*1270*/  ULDC UR6, c[0x0][0x448] ;  /* 0x0001120000067ab9 */ /* 0x000fe20000000800 */
[----:B------:R-:W-:Y:S01]  /*1280*/  UIMAD UR43, UR5, 0xc0, URZ ;  /* 0x000000c0052b78a4 */ /* 0x000fe2000f8e023f */
[----:B------:R-:W-:Y:S01]  /*1290*/  PLOP3.LUT P0, PT, PT, PT, PT, 0x80, 0x0 ;  /* 0x000000000000781c */ /* 0x000fe20003f0f070 */
[----:B------:R-:W-:Y:S01]  /*12a0*/  UISETP.NE.AND UP0, UPT, UR6, 0x1, UPT ;  /* 0x000000010600788c */ /* 0x000fe2000bf05270 */
[----:B------:R-:W-:Y:S01]  /*12b0*/  CS2R R20, SRZ ;  /* 0x0000000000147805 */ /* 0x000fe2000001ff00 */
[----:B------:R-:W-:Y:S01]  /*12c0*/  UIADD3 UR6, UR43, 0xbf, URZ ;  /* 0x000000bf2b067890 */ /* 0x000fe2000fffe03f */
[----:B------:R-:W-:Y:S01]  /*12d0*/  CS2R R118, SRZ ;  /* 0x0000000000767805 */ /* 0x000fe2000001ff00 */
[----:B------:R-:W-:Y:S01]  /*12e0*/  UIADD3 UR47, -UR47, UR4, URZ ;  /* 0x000000042f2f7290 */ /* 0x000fe2000fffe13f */
[----:B------:R-:W-:Y:S02]  /*12f0*/  CS2R R116, SRZ ;  /* 0x0000000000747805 */ /* 0x000fe4000001ff00 */
[----:B------:R-:W-:-:S02]  /*1300*/  CS2R R114, SRZ ;  /* 0x0000000000727805 */ /* 0x000fc4000001ff00 */
[----:B------:R-:W-:Y:S01]  /*1310*/  CS2R R112, SRZ ;  /* 0x0000000000707805 */ /* 0x000fe2000001ff00 */
[----:B------:R-:W-:Y:S01]  /*1320*/  UIADD3 UR7, UR47, 0x80, -UR50 ;  /* 0x000000802f077890 */ /* 0x000fe2000fffe832 */
[----:B------:R-:W-:Y:S01]  /*1330*/  CS2R R14, SRZ ;  /* 0x00000000000e7805 */ /* 0x000fe2000001ff00 */
[----:B------:R-:W-:Y:S01]  /*1340*/  IMAD.MOV.U32 R110, RZ, RZ, RZ ;  /* 0x000000ffff6e7224 */ /* 0x000fe200078e00ff */
[----:B------:R-:W-:Y:S01]  /*1350*/  @UP0 ULDC UR4, c[0x0][0x44c] ;  /* 0x0001130000040ab9 */ /* 0x000fe20000000800 */
[----:B------:R-:W-:Y:S01]  /*1360*/  @UP0 ULDC UR8, c[0x0][0x450] ;  /* 0x0001140000080ab9 */ /* 0x000fe20000000800 */
[----:B------:R-:W-:Y:S01]  /*1370*/  UIMAD.WIDE.U32 UR4, UR6, UR4, URZ ;  /* 0x00000004060472a5 */ /* 0x000fe2000f8e003f */
[----:B------:R-:W-:Y:S01]  /*1380*/  IMAD.MOV.U32 R25, RZ, RZ, RZ ;  /* 0x000000ffff197224 */ /* 0x000fe200078e00ff */
[----:B------:R-:W-:Y:S01]  /*1390*/  UIADD3 UR4, UR47, 0x7f, URZ ;  /* 0x0000007f2f047890 */ /* 0x000fe2000fffe03f */
[----:B------:R-:W-:Y:S01]  /*13a0*/  CS2R R12, SRZ ;  /* 0x00000000000c7805 */ /* 0x000fe2000001ff00 */
[----:B------:R-:W-:Y:S01]  /*13b0*/  @UP0 USHF.R.U32.HI UR6, URZ, UR8, UR5 ;  /* 0x000000083f060299 */ /* 0x000fe20008011605 */
[----:B------:R-:W-:Y:S01]  /*13c0*/  IMAD.MOV.U32 R106, RZ, RZ, RZ ;  /* 0x000000ffff6a7224 */ /* 0x000fe200078e00ff */
[----:B------:R-:W-:Y:S01]  /*13d0*/  USHF.R.S32.HI UR5, URZ, 0x1f, UR4 ;  /* 0x0000001f3f057899 */ /* 0x000fe20008011404 */
[----:B------:R-:W-:Y:S01]  /*13e0*/  IMAD.MOV.U32 R27, RZ, RZ, RZ ;  /* 0x000000ffff1b7224 */ /* 0x000fe200078e00ff */
[----:B------:R-:W-:Y:S01]  /*13f0*/  UIADD3 UR6, UR7, UR6, URZ ;  /* 0x0000000607067290 */ /* 0x000fe2000fffe03f */
[----:B------:R-:W-:Y:S01]  /*1400*/  CS2R R102, SRZ ;  /* 0x0000000000667805 */ /* 0x000fe2000001ff00 */
[----:B------:R-:W-:Y:S01]  /*1410*/  ULEA.HI UR5, UR5, UR4, URZ, 0x7 ;  /* 0x0000000405057291 */ /* 0x000fe2000f8f383f */
[----:B------:R-:W-:Y:S01]  /*1420*/  CS2R R100, SRZ ;  /* 0x0000000000647805 */ /* 0x000fe2000001ff00 */
[----:B------:R-:W-:Y:S01]  /*1430*/  USHF.R.S32.HI UR7, URZ, 0x1f, UR6 ;  /* 0x0000001f3f077899 */ /* 0x000fe20008011406 */
[----:B------:R-:W-:Y:S01]  /*1440*/  CS2R R98, SRZ ;  /* 0x0000000000627805 */ /* 0x000fe2000001ff00 */
[----:B------:R-:W-:Y:S01]  /*1450*/  USHF.R.S32.HI UR5, URZ, 0x7, UR5 ;  /* 0x000000073f057899 */ /* 0x000fe20008011405 */
[----:B------:R-:W-:Y:S01]  /*1460*/  CS2R R96, SRZ ;  /* 0x0000000000607805 */ /* 0x000fe2000001ff00 */
[----:B------:R-:W-:Y:S01]  /*1470*/  ULEA.HI UR7, UR7, UR6, URZ, 0x7 ;  /* 0x0000000607077291 */ /* 0x000fe2000f8f383f */
[----:B------:R-:W-:-:S02]  /*1480*/  CS2R R94, SRZ ;  /* 0x00000000005e7805 */ /* 0x000fc4000001ff00 */
[----:B------:R-:W-:Y:S02]  /*1490*/  CS2R R92, SRZ ;  /* 0x00000000005c7805 */ /* 0x000fe4000001ff00 */
[----:B------:R-:W-:Y:S01]  /*14a0*/  CS2R R90, SRZ ;  /* 0x00000000005a7805 */ /* 0x000fe2000001ff00 */
[----:B------:R-:W-:Y:S01]  /*14b0*/  USHF.R.S32.HI UR7, URZ, 0x7, UR7 ;  /* 0x000000073f077899 */ /* 0x000fe20008011407 */
[----:B------:R-:W-:-:S03]  /*14c0*/  CS2R R88, SRZ ;  /* 0x0000000000587805 */ /* 0x000fc6000001ff00 */
[----:B------:R-:W-:-:S04]  /*14d0*/  UISETP.LT.AND UP0, UPT, UR5, UR7, UPT ;  /* 0x000000070500728c */ /* 0x000fc8000bf01270 */
[----:B------:R-:W-:-:S04]  /*14e0*/  USEL UR51, UR5, UR7, UP0 ;  /* 0x0000000705337287 */ /* 0x000fc80008000000 */
[----:B------:R-:W-:-:S06]  /*14f0*/  UISETP.GE.AND UP0, UPT, UR51, 0x1, UPT ;  /* 0x000000013300788c */ /* 0x000fcc000bf06270 */
[----:B------:R-:W-:-:S13]  /*1500*/  PLOP3.LUT P1, PT, PT, PT, UP0, 0x80, 0x0 ;  /* 0x000000000000781c */ /* 0x000fda0003f2f008 */
        /* <DEDUP_REMOVED lines=32> */
.L_x_2004:
        /* <DEDUP_REMOVED lines=9> */
.L_x_2154:
[----:B------:R-:W-:Y:S05]  /*17a0*/  @!P0 BRA `(.L_x_2006) ;  /* 0x0000000000048947 */ /* 0x000fea0003800000 */
[----:B------:R-:W-:Y:S01]  /*17b0*/  BPT.TRAP 0x1 ;  /* 0x000000040000795c */ /* 0x000fe20000300000 */
.L_x_2006:
[----:B------:R-:W-:Y:S02]  /*17c0*/  IMAD.U32 R2, RZ, RZ, UR39 ;  /* 0x00000027ff027e24 */ /* 0x000fe4000f8e00ff */
[----:B0-----:R-:W-:-:S03]  /*17d0*/  IMAD.U32 R3, RZ, RZ, UR38 ;  /* 0x00000026ff037e24 */ /* 0x001fc6000f8e00ff */
[----:B------:R-:W-:Y:S02]  /*17e0*/  LEA R2, R2, UR45, 0x3 ;  /* 0x0000002d02027c11 */ /* 0x000fe4000f8e18ff */
[----:B------:R-:W-:-:S04]  /*17f0*/  SHF.L.U32 R3, R3, 0x1f, RZ ;  /* 0x0000001f03037819 */ /* 0x000fc800000006ff */
[----:B------:R0:W1:Y:S01]  /*1800*/  SYNCS.PHASECHK.TRANS64.TRYWAIT P2, [R2+URZ+0x16830], R3 ;  /* 0x01683003020075a7 */ /* 0x000062000804017f */
[----:B------:R-:W-:Y:S05]  /*1810*/  @!P0 BRA `(.L_x_2007) ;  /* 0x0000000000048947 */ /* 0x000fea0003800000 */
[----:B------:R-:W-:Y:S01]  /*1820*/  BPT.TRAP 0x1 ;  /* 0x000000040000795c */ /* 0x000fe20000300000 */
.L_x_2007:
[----:B------:R-:W2:Y:S02]  /*1830*/  S2R R0, SR_TID.X ;  /* 0x0000000000007919 */ /* 0x000ea40000002100 */
[----:B--2---:R-:W-:Y:S01]  /*1840*/  LOP3.LUT P1, RZ, R0, 0x7f, RZ, 0xc0, !PT ;  /* 0x0000007f00ff7812 */ /* 0x004fe2000782c0ff */
[----:B-1----:R-:W-:-:S12]  /*1850*/  @P2 BRA `(.L_x_2008) ;  /* 0x0000000000082947 */ /* 0x002fd80003800000 */
[----:B------:R-:W1:Y:S02]  /*1860*/  SYNCS.PHASECHK.TRANS64.TRYWAIT P2, [R2+URZ+0x16830], R3 ;  /* 0x01683003020075a7 */ /* 0x000e64000804017f */
[----:B-1----:R-:W-:Y:S05]  /*1870*/  @!P2 BRA `(.L_x_2009) ;  /* 0x000000d800eca947 */ /* 0x002fea0003800000 */
.L_x_2008:
[----:B------:R-:W-:Y:S05]  /*1880*/  WARPSYNC.ALL ;  /* 0x0000000000007948 */ /* 0x000fea0003800000 */
[----:B------:R-:W-:Y:S01]  /*1890*/  UIADD3 UR4, UR45, 0xe400, URZ ;  /* 0x0000e4002d047890 */ /* 0x000fe2000fffe03f */
[----:B------:R-:W-:Y:S01]  /*18a0*/  WARPGROUP.ARRIVE ;  /* 0x00000000000079c5 */ /* 0x000fe20000000000 */
[----:B------:R-:W-:Y:S01]  /*18b0*/  ULOP3.LUT UR16, UR52, 0x10000, URZ, 0xfc, !UPT ;  /* 0x0001000034107892 */ /* 0x000fe2000f8efc3f */
[----:B------:R-:W-:Y:S01]  /*18c0*/  VIADD R0, R17, UR43 ;  /* 0x0000002b11007c36 */ /* 0x000fe20008000000 */
[----:B------:R-:W-:Y:S01]  /*18d0*/  USHF.R.U32.HI UR4, URZ, 0x4, UR4 ;  /* 0x000000043f047899 */ /* 0x000fe20008011604 */
[----:B------:R-:W-:Y:S01]  /*18e0*/  IMAD.U32 R8, RZ, RZ, UR50 ;  /* 0x00000032ff087e24 */ /* 0x000fe2000f8e00ff */
[----:B------:R-:W-:Y:S01]  /*18f0*/  UMOV UR17, 0x40000040 ;  /* 0x4000004000117882 */ /* 0x000fe20000000000 */
[----:B------:R-:W-:Y:S01]  /*1900*/  UMOV UR19, 0x40000040 ;  /* 0x4000004000137882 */ /* 0x000fe20000000000 */
[----:B------:R-:W-:Y:S01]  /*1910*/  ULOP3.LUT UR4, UR4, 0x3fff, URZ, 0xc0, !UPT ;  /* 0x00003fff04047892 */ /* 0x000fe2000f8ec03f */
[----:B01----:R-:W-:Y:S01]  /*1920*/  @!P1 VIADD R2, R2, 0x16840 ;  /* 0x0001684002029836 */ /* 0x003fe20000000000 */
[----:B------:R-:W-:Y:S01]  /*1930*/  UMOV UR5, 0x40000040 ;  /* 0x4000004000057882 */ /* 0x000fe20000000000 */
[----:B------:R-:W-:Y:S01]  /*1940*/  UMOV UR7, 0x40000040 ;  /* 0x4000004000077882 */ /* 0x000fe20000000000 */
[----:B------:R-:W-:Y:S01]  /*1950*/  ULOP3.LUT UR20, UR4, 0x10000, URZ, 0xfc, !UPT ;  /* 0x0001000004147892 */ /* 0x000fe2000f8efc3f */
[----:B------:R-:W-:Y:S01]  /*1960*/  CS2R R118, SRZ ;  /* 0x0000000000767805 */ /* 0x000fe2000001ff00 */
[----:B------:R-:W-:Y:S01]  /*1970*/  UIADD3 UR4, UR16, 0x2, URZ ;  /* 0x0000000210047890 */ /* 0x000fe2000fffe03f */
[----:B------:R-:W-:Y:S01]  /*1980*/  @!P1 PRMT R2, RZ, 0x654, R2 ;  /* 0x00000654ff029816 */ /* 0x000fe20000000002 */
        /* <DEDUP_REMOVED lines=38> */
[----:B------:R-:W-:Y:S02]  /*1bf0*/  UIADD3 UR7, UR6, 0x1, URZ ;  /* 0x0000000106077890 */ /* 0x000fe4000fffe03f */
[----:B------:R-:W-:-:S04]  /*1c00*/  UIADD3 UR6, UR47, UR6, URZ ;  /* 0x000000062f067290 */ /* 0x000fc8000fffe03f */
[----:B------:R-:W-:Y:S02]  /*1c10*/  IMAD.U32 R3, RZ, RZ, UR7 ;  /* 0x00000007ff037e24 */ /* 0x000fe4000f8e00ff */
[----:B------:R-:W-:Y:S01]  /*1c20*/  IMAD.U32 R5, RZ, RZ, UR6 ;  /* 0x00000006ff057e24 */ /* 0x000fe2000f8e00ff */
[----:B------:R-:W-:Y:S01]  /*1c30*/  @UP0 ULDC UR6, c[0x0][0x44c] ;  /* 0x0001130000060ab9 */ /* 0x000fe20000000800 */
[C---:B------:R-:W-:Y:S01]  /*1c40*/  IMAD R3, R16.reuse, -0x2, R3 ;  /* 0xfffffffe10037824 */ /* 0x040fe200078e0203 */
[----:B------:R-:W-:Y:S01]  /*1c50*/  UIMAD.WIDE.U32 UR6, UR43, UR6, URZ ;  /* 0x000000062b0672a5 */ /* 0x000fe2000f8e003f */
[----:B------:R-:W-:-:S03]  /*1c60*/  IMAD R6, R16, -0x2, R5 ;  /* 0xfffffffe10067824 */ /* 0x000fc600078e0205 */
[----:B------:R-:W-:-:S04]  /*1c70*/  IADD3 R21, -R8, UR47, R3 ;  /* 0x0000002f08157c10 */ /* 0x000fc8000fffe103 */
[----:B0-----:R-:W-:-:S04]  /*1c80*/  VIADDMNMX R4, R4, R21, R6, PT ;  /* 0x0000001504047246 */ /* 0x001fc80003800106 */
[C---:B------:R-:W-:Y:S02]  /*1c90*/  ISETP.GT.AND P3, PT, R4.reuse, RZ, PT ;  /* 0x000000ff0400720c */ /* 0x040fe40003f64270 */
[C---:B------:R-:W-:Y:S02]  /*1ca0*/  ISETP.GT.AND P4, PT, R4.reuse, 0x1, PT ;  /* 0x000000010400780c */ /* 0x040fe40003f84270 */
[----:B------:R-:W-:Y:S01]  /*1cb0*/  ISETP.GT.AND P5, PT, R4, 0x8, PT ;  /* 0x000000080400780c */ /* 0x000fe20003fa4270 */
[----:B------:R-:W-:Y:S02]  /*1cc0*/  WARPGROUP.DEPBAR.LE gsb0, 0x0 ;  /* 0x00008000000079c5 */ /* 0x000fe40000010000 */
[----:B------:R-:W-:-:S06]  /*1cd0*/  WARPGROUP.ARRIVE ;  /* 0x00000000000079c5 */ /* 0x000fcc0000000000 */
[----:B------:R-:W-:Y:S01]  /*1ce0*/  HGMMA.64x128x16.F32 R24, gdesc[UR8], R24, gsb0 ;  /* 0x01e00000081879f0 */ /* 0x000fe20008000818 */
[----:B------:R-:W-:Y:S01]  /*1cf0*/  @UP0 ULDC UR11, c[0x0][0x450] ;  /* 0x00011400000b0ab9 */ /* 0x000fe20000000800 */
[----:B------:R-:W-:Y:S01]  /*1d00*/  UMOV UR10, UR43 ;  /* 0x0000002b000a7c82 */ /* 0x000fe20008000000 */
[----:B------:R-:W-:-:S04]  /*1d10*/  @UP0 USHF.R.U32.HI UR10, URZ, UR11, UR7 ;  /* 0x0000000b3f0a0299 */ /* 0x000fc80008011607 */
[----:B------:R-:W-:-:S04]  /*1d20*/  UIADD3 UR6, UR10, UR47, -UR50 ;  /* 0x0000002f0a067290 */ /* 0x000fc8000fffe832 */
[----:B------:R-:W-:-:S04]  /*1d30*/  USHF.R.S32.HI UR7, URZ, 0x1f, UR6 ;  /* 0x0000001f3f077899 */ /* 0x000fc80008011406 */
[----:B------:R-:W-:-:S04]  /*1d40*/  ULEA.HI UR7, UR7, UR6, URZ, 0x7 ;  /* 0x0000000607077291 */ /* 0x000fc8000f8f383f */
[----:B------:R-:W-:-:S04]  /*1d50*/  USHF.R.S32.HI UR7, URZ, 0x7, UR7 ;  /* 0x000000073f077899 */ /* 0x000fc80008011407 */
[----:B------:R-:W-:-:S04]  /*1d60*/  UISETP.LT.AND UP1, UPT, URZ, UR7, UPT ;  /* 0x000000073f00728c */ /* 0x000fc8000bf21270 */
[----:B------:R-:W-:-:S04]  /*1d70*/  USEL UR21, URZ, UR7, !UP1 ;  /* 0x000000073f157287 */ /* 0x000fc8000c800000 */
[----:B------:R-:W-:Y:S01]  /*1d80*/  UISETP.GE.AND UP1, UPT, UR24, UR21, UPT ;  /* 0x000000151800728c */ /* 0x000fe2000bf26270 */
[----:B------:R-:W-:Y:S02]  /*1d90*/  WARPGROUP.DEPBAR.LE gsb0, 0x0 ;  /* 0x00008000000079c5 */ /* 0x000fe40000010000 */
[----:B------:R-:W-:-:S06]  /*1da0*/  WARPGROUP.ARRIVE ;  /* 0x00000000000079c5 */ /* 0x000fcc0000000000 */
[----:B------:R-:W-:Y:S03]  /*1db0*/  HGMMA.64x128x16.F32 R24, gdesc[UR12], R24, gsb0 ;  /* 0x01e000000c1879f0 */ /* 0x000fe60008000818 */
[----:B------:R-:W-:Y:S02]  /*1dc0*/  WARPGROUP.DEPBAR.LE gsb0, 0x0 ;  /* 0x00008000000079c5 */ /* 0x000fe40000010000 */
[----:B------:R-:W-:Y:S01]  /*1dd0*/  FSEL R89, R26, -INF , P3 ;  /* 0xff8000001a597808 */ /* 0x000fe20001800000 */
[----:B------:R0:W-:Y:S01]  /*1de0*/  @!P1 SYNCS.ARRIVE.TRANS64.RED.A1T0 RZ, [R2+URZ], RZ ;  /* 0x000000ff02ff99a7 */ /* 0x0001e2000810043f */
[----:B------:R-:W-:Y:S02]  /*1df0*/  FSEL R27, R27, -INF , P4 ;  /* 0xff8000001b1b7808 */ /* 0x000fe40002000000 */
[----:B------:R-:W-:Y:S02]  /*1e00*/  ISETP.GT.AND P3, PT, R4, 0x9, PT ;  /* 0x000000090400780c */ /* 0x000fe40003f64270 */
[----:B------:R-:W-:-:S02]  /*1e10*/  FSEL R91, R30, -INF , P5 ;  /* 0xff8000001e5b7808 */ /* 0x000fc40002800000 */
[----:B------:R-:W-:Y:S02]  /*1e20*/  FMNMX.FTZ R8, R89, R27, !PT ;  /* 0x0000001b59087209 */ /* 0x000fe40007810000 */
[C---:B------:R-:W-:Y:S02]  /*1e30*/  ISETP.GT.AND P4, PT, R4.reuse, 0x10, PT ;  /* 0x000000100400780c */ /* 0x040fe40003f84270 */
[----:B------:R-:W-:Y:S02]  /*1e40*/  FSEL R31, R31, -INF , P3 ;  /* 0xff8000001f1f7808 */ /* 0x000fe40001800000 */
[----:B------:R-:W-:Y:S02]  /*1e50*/  FMNMX.FTZ R8, R91, R8, !PT ;  /* 0x000000085b087209 */ /* 0x000fe40007810000 */
        /* <DEDUP_REMOVED lines=81> */
[----:B------:R-:W-:Y:S01]  /*2370*/  FSEL R87, R87, -INF , P3 ;  /* 0xff80000057577808 */ /* 0x000fe20001800000 */
[----:B------:R-:W1:Y:S01]  /*2380*/  SHFL.IDX PT, R8, R0, RZ, 0x1c1f ;  /* 0x001c1fff00087589 */ /* 0x000e6200000e0000 */
[----:B------:R-:W-:-:S04]  /*2390*/  FMNMX.FTZ R4, R86, R93, !PT ;  /* 0x0000005d56047209 */ /* 0x000fc80007810000 */
[----:B------:R-:W-:-:S05]  /*23a0*/  FMNMX.FTZ R10, R87, R4, !PT ;  /* 0x00000004570a7209 */ /* 0x000fca0007810000 */
[----:B------:R-:W2:Y:S01]  /*23b0*/  SHFL.BFLY PT, R93, R10, 0x2, 0x1f ;  /* 0x0c401f000a5d7f89 */ /* 0x000ea200000e0000 */
[----:B-1----:R-:W-:-:S04]  /*23c0*/  VIADDMNMX R6, R8, R21, R6, PT ;  /* 0x0000001508067246 */ /* 0x002fc80003800106 */
[C---:B------:R-:W-:Y:S02]  /*23d0*/  ISETP.GT.AND P4, PT, R6.reuse, 0x1, PT ;  /* 0x000000010600780c */ /* 0x040fe40003f84270 */
[----:B------:R-:W-:Y:S02]  /*23e0*/  ISETP.GT.AND P5, PT, R6, 0x8, PT ;  /* 0x000000080600780c */ /* 0x000fe40003fa4270 */
[----:B------:R-:W-:Y:S02]  /*23f0*/  FSEL R25, R25, -INF , P4 ;  /* 0xff80000019197808 */ /* 0x000fe40002000000 */
[----:B--2---:R-:W-:Y:S02]  /*2400*/  FMNMX.FTZ R93, R10, R93, !PT ;  /* 0x0000005d0a5d7209 */ /* 0x004fe40007810000 */
[----:B------:R-:W-:Y:S02]  /*2410*/  FSEL R28, R28, -INF , P5 ;  /* 0xff8000001c1c7808 */ /* 0x000fe40002800000 */
[----:B------:R-:W-:Y:S01]  /*2420*/  ISETP.GT.AND P4, PT, R6, 0x10, PT ;  /* 0x000000100600780c */ /* 0x000fe20003f84270 */
[----:B------:R-:W1:Y:S03]  /*2430*/  SHFL.BFLY PT, R4, R93, 0x1, 0x1f ;  /* 0x0c201f005d047f89 */ /* 0x000e6600000e0000 */
[----:B------:R-:W-:-:S02]  /*2440*/  FSEL R32, R32, -INF , P4 ;  /* 0xff80000020207808 */ /* 0x000fc40002000000 */
[----:B------:R-:W-:-:S04]  /*2450*/  ISETP.GT.AND P4, PT, R6, 0x18, PT ;  /* 0x000000180600780c */ /* 0x000fc80003f84270 */
[----:B------:R-:W-:Y:S02]  /*2460*/  FSEL R36, R36, -INF , P4 ;  /* 0xff80000024247808 */ /* 0x000fe40002000000 */
[----:B------:R-:W-:-:S04]  /*2470*/  ISETP.GT.AND P4, PT, R6, 0x20, PT ;  /* 0x000000200600780c */ /* 0x000fc80003f84270 */
[----:B------:R-:W-:Y:S02]  /*2480*/  FSEL R40, R40, -INF , P4 ;  /* 0xff80000028287808 */ /* 0x000fe40002000000 */
[----:B------:R-:W-:-:S04]  /*2490*/  ISETP.GT.AND P4, PT, R6, 0x28, PT ;  /* 0x000000280600780c */ /* 0x000fc80003f84270 */
[----:B------:R-:W-:Y:S02]  /*24a0*/  FSEL R44, R44, -INF , P4 ;  /* 0xff8000002c2c7808 */ /* 0x000fe40002000000 */
[----:B------:R-:W-:Y:S02]  /*24b0*/  ISETP.GT.AND P4, PT, R6, 0x30, PT ;  /* 0x000000300600780c */ /* 0x000fe40003f84270 */
[----:B-1----:R-:W-:Y:S02]  /*24c0*/  FMNMX.FTZ R0, R93, R4, !PT ;  /* 0x000000045d007209 */ /* 0x002fe40007810000 */
[----:B------:R-:W-:Y:S02]  /*24d0*/  CS2R R92, SRZ ;  /* 0x00000000005c7805 */ /* 0x000fe4000001ff00 */
[----:B------:R-:W-:Y:S02]  /*24e0*/  FSEL R48, R48, -INF , P4 ;  /* 0xff80000030307808 */ /* 0x000fe40002000000 */
[C---:B------:R-:W-:Y:S01]  /*24f0*/  FSETP.NEU.FTZ.AND P3, PT, R0.reuse, -INF , PT ;  /* 0xff8000000000780b */ /* 0x040fe20003f7d000 */
[----:B------:R-:W-:Y:S01]  /*2500*/  FMUL.FTZ R12, R0, UR22 ;  /* 0x00000016000c7c20 */ /* 0x000fe20008410000 */
[----:B------:R-:W-:-:S04]  /*2510*/  ISETP.GT.AND P4, PT, R6, 0x38, PT ;  /* 0x000000380600780c */ /* 0x000fc80003f84270 */
[----:B------:R-:W-:Y:S02]  /*2520*/  FSEL R12, R12, RZ, P3 ;  /* 0x000000ff0c0c7208 */ /* 0x000fe40001800000 */
[----:B------:R-:W-:Y:S02]  /*2530*/  ISETP.GT.AND P3, PT, R6, RZ, PT ;  /* 0x000000ff0600720c */ /* 0x000fe40003f64270 */
[----:B------:R-:W-:Y:S01]  /*2540*/  FSEL R52, R52, -INF , P4 ;  /* 0xff80000034347808 */ /* 0x000fe20002000000 */
[--C-:B------:R-:W-:Y:S01]  /*2550*/  FFMA.FTZ R145, R15, UR22, -R12.reuse ;  /* 0x000000160f917c23 */ /* 0x100fe2000801080c */
[----:B------:R-:W-:Y:S01]  /*2560*/  FSEL R24, R24, -INF , P3 ;  /* 0xff80000018187808 */ /* 0x000fe20001800000 */
[--C-:B------:R-:W-:Y:S01]  /*2570*/  FFMA.FTZ R147, R13, UR22, -R12.reuse ;  /* 0x000000160d937c23 */ /* 0x100fe2000801080c */
        /* <DEDUP_REMOVED lines=17> */
[----:B------:R-:W-:Y:S01]  /*2690*/  MUFU.EX2 R4, R4 ;  /* 0x0000000400047308 */ /* 0x000fe20000000800 */
[----:B------:R-:W-:Y:S01]  /*26a0*/  FMNMX.FTZ R15, R33, R10, !PT ;  /* 0x0000000a210f7209 */ /* 0x000fe20007810000 */
[--C-:B------:R-:W-:Y:S01]  /*26b0*/  FFMA.FTZ R8, R31, UR22, -R12.reuse ;  /* 0x000000161f087c23 */ /* 0x100fe2000801080c */
[----:B------:R-:W-:Y:S01]  /*26c0*/  FSEL R37, R37, -INF , P3 ;  /* 0xff80000025257808 */ /* 0x000fe20001800000 */
[--C-:B------:R-:W-:Y:S01]  /*26d0*/  FFMA.FTZ R35, R35, UR22, -R12.reuse ;  /* 0x0000001623237c23 */ /* 0x100fe2000801080c */
[----:B------:R-:W-:Y:S01]  /*26e0*/  FMNMX.FTZ R14, R36, R15, !PT ;  /* 0x0000000f240e7209 */ /* 0x000fe20007810000 */
[--C-:B------:R-:W-:Y:S01]  /*26f0*/  FFMA.FTZ R39, R39, UR22, -R12.reuse ;  /* 0x0000001627277c23 */ /* 0x100fe2000801080c */
[----:B------:R-:W-:Y:S01]  /*2700*/  ISETP.GT.AND P3, PT, R6, 0x21, PT ;  /* 0x000000210600780c */ /* 0x000fe20003f64270 */
[----:B------:R-:W1:Y:S01]  /*2710*/  MUFU.EX2 R149, R149 ;  /* 0x0000009500957308 */ /* 0x000e620000000800 */
[----:B------:R-:W-:Y:S01]  /*2720*/  FMNMX.FTZ R13, R37, R14, !PT ;  /* 0x0000000e250d7209 */ /* 0x000fe20007810000 */
[--C-:B------:R-:W-:Y:S01]  /*2730*/  FFMA.FTZ R43, R43, UR22, -R12.reuse ;  /* 0x000000162b2b7c23 */ /* 0x100fe2000801080c */
[----:B------:R-:W-:Y:S01]  /*2740*/  FSEL R41, R41, -INF , P3 ;  /* 0xff80000029297808 */ /* 0x000fe20001800000 */
[--C-:B------:R-:W-:Y:S01]  /*2750*/  FFMA.FTZ R47, R47, UR22, -R12.reuse ;  /* 0x000000162f2f7c23 */ /* 0x100fe2000801080c */
[----:B------:R-:W-:Y:S01]  /*2760*/  FMNMX.FTZ R14, R40, R13, !PT ;  /* 0x0000000d280e7209 */ /* 0x000fe20007810000 */
[--C-:B------:R-:W-:Y:S01]  /*2770*/  FFMA.FTZ R51, R51, UR22, -R12.reuse ;  /* 0x0000001633337c23 */ /* 0x100fe2000801080c */
[----:B------:R-:W-:Y:S01]  /*2780*/  ISETP.GT.AND P3, PT, R6, 0x29, PT ;  /* 0x000000290600780c */ /* 0x000fe20003f64270 */
[----:B------:R-:W2:Y:S01]  /*2790*/  MUFU.EX2 R151, R151 ;  /* 0x0000009700977308 */ /* 0x000ea20000000800 */
[----:B------:R-:W-:Y:S01]  /*27a0*/  FMNMX.FTZ R13, R41, R14, !PT ;  /* 0x0000000e290d7209 */ /* 0x000fe20007810000 */
[--C-:B------:R-:W-:Y:S01]  /*27b0*/  FFMA.FTZ R55, R55, UR22, -R12.reuse ;  /* 0x0000001637377c23 */ /* 0x100fe2000801080c */
[----:B------:R-:W-:Y:S01]  /*27c0*/  FSEL R45, R45, -INF , P3 ;  /* 0xff8000002d2d7808 */ /* 0x000fe20001800000 */
[--C-:B------:R-:W-:Y:S01]  /*27d0*/  FFMA.FTZ R59, R59, UR22, -R12.reuse ;  /* 0x000000163b3b7c23 */ /* 0x100fe2000801080c */
[----:B------:R-:W-:Y:S01]  /*27e0*/  FMNMX.FTZ R20, R44, R13, !PT ;  /* 0x0000000d2c147209 */ /* 0x000fe20007810000 */
[--C-:B------:R-:W-:Y:S01]  /*27f0*/  FFMA.FTZ R135, R62, UR22, -R12.reuse ;  /* 0x000000163e877c23 */ /* 0x100fe2000801080c */
[----:B------:R-:W-:Y:S01]  /*2800*/  ISETP.GT.AND P3, PT, R6, 0x31, PT ;  /* 0x000000310600780c */ /* 0x000fe20003f64270 */
[----:B------:R-:W3:Y:S01]  /*2810*/  MUFU.EX2 R8, R8 ;  /* 0x0000000800087308 */ /* 0x000ee20000000800 */
[----:B------:R-:W-:Y:S01]  /*2820*/  FMNMX.FTZ R11, R45, R20, !PT ;  /* 0x000000142d0b7209 */ /* 0x000fe20007810000 */
[--C-:B------:R-:W-:Y:S01]  /*2830*/  FFMA.FTZ R42, R63, UR22, -R12.reuse ;  /* 0x000000163f2a7c23 */ /* 0x100fe2000801080c */
[----:B------:R-:W-:Y:S01]  /*2840*/  FSEL R49, R49, -INF , P3 ;  /* 0xff80000031317808 */ /* 0x000fe20001800000 */
[--C-:B------:R-:W-:Y:S01]  /*2850*/  FFMA.FTZ R129, R66, UR22, -R12.reuse ;  /* 0x0000001642817c23 */ /* 0x100fe2000801080c */
[----:B------:R-:W-:Y:S01]  /*2860*/  FMNMX.FTZ R20, R48, R11, !PT ;  /* 0x0000000b30147209 */ /* 0x000fe20007810000 */
[--C-:B------:R-:W-:Y:S01]  /*2870*/  FFMA.FTZ R46, R67, UR22, -R12.reuse ;  /* 0x00000016432e7c23 */ /* 0x100fe2000801080c */
[----:B------:R-:W-:Y:S01]  /*2880*/  ISETP.GT.AND P3, PT, R6, 0x39, PT ;  /* 0x000000390600780c */ /* 0x000fe20003f64270 */
        /* <DEDUP_REMOVED lines=24> */
[----:B------:R-:W0:Y:S01]  /*2a10*/  MUFU.EX2 R14, R39 ;  /* 0x00000027000e7308 */ /* 0x000e220000000800 */
[----:B------:R-:W-:Y:S01]  /*2a20*/  FMNMX.FTZ R9, R57, R26, !PT ;  /* 0x0000001a39097209 */ /* 0x000fe20007810000 */
[----:B------:R-:W-:Y:S01]  /*2a30*/  FFMA.FTZ R12, R87, UR22, -R12 ;  /* 0x00000016570c7c23 */ /* 0x000fe2000801080c */
[----:B------:R-:W-:-:S02]  /*2a40*/  ISETP.GT.AND P4, PT, R6, 0x50, PT ;  /* 0x000000500600780c */ /* 0x000fc40003f84270 */
[----:B------:R-:W-:Y:S02]  /*2a50*/  CS2R R90, SRZ ;  /* 0x00000000005a7805 */ /* 0x000fe4000001ff00 */
[----:B------:R-:W-:Y:S02]  /*2a60*/  FSEL R61, R61, -INF , P3 ;  /* 0xff8000003d3d7808 */ /* 0x000fe40001800000 */
[----:B------:R-:W-:Y:S02]  /*2a70*/  CS2R R88, SRZ ;  /* 0x0000000000587805 */ /* 0x000fe4000001ff00 */
[----:B------:R-:W-:Y:S01]  /*2a80*/  FMNMX.FTZ R30, R60, R9, !PT ;  /* 0x000000093c1e7209 */ /* 0x000fe20007810000 */
[----:B------:R-:W0:Y:S01]  /*2a90*/  MUFU.EX2 R141, R141 ;  /* 0x0000008d008d7308 */ /* 0x000e220000000800 */
[----:B------:R-:W-:Y:S02]  /*2aa0*/  ISETP.GT.AND P3, PT, R6, 0x51, PT ;  /* 0x000000510600780c */ /* 0x000fe40003f64270 */
[----:B------:R-:W-:-:S02]  /*2ab0*/  FSEL R64, R64, -INF , P4 ;  /* 0xff80000040407808 */ /* 0x000fc40002000000 */
[----:B------:R-:W-:Y:S02]  /*2ac0*/  FMNMX.FTZ R7, R61, R30, !PT ;  /* 0x0000001e3d077209 */ /* 0x000fe40007810000 */
[----:B------:R-:W-:Y:S01]  /*2ad0*/  ISETP.GT.AND P4, PT, R6, 0x58, PT ;  /* 0x000000580600780c */ /* 0x000fe20003f84270 */
[----:B------:R-:W-:Y:S01]  /*2ae0*/  MUFU.EX2 R20, R43 ;  /* 0x0000002b00147308 */ /* 0x000fe20000000800 */
[----:B------:R-:W-:Y:S02]  /*2af0*/  FSEL R65, R65, -INF , P3 ;  /* 0xff80000041417808 */ /* 0x000fe40001800000 */
[----:B------:R-:W-:Y:S02]  /*2b00*/  FMNMX.FTZ R30, R64, R7, !PT ;  /* 0x00000007401e7209 */ /* 0x000fe40007810000 */
[----:B------:R-:W-:Y:S02]  /*2b10*/  ISETP.GT.AND P3, PT, R6, 0x59, PT ;  /* 0x000000590600780c */ /* 0x000fe40003f64270 */
[----:B------:R-:W-:Y:S01]  /*2b20*/  FSEL R68, R68, -INF , P4 ;  /* 0xff80000044447808 */ /* 0x000fe20002000000 */
[----:B------:R-:W-:Y:S01]  /*2b30*/  MUFU.EX2 R143, R143 ;  /* 0x0000008f008f7308 */ /* 0x000fe20000000800 */
[----:B------:R-:W-:-:S02]  /*2b40*/  FMNMX.FTZ R7, R65, R30, !PT ;  /* 0x0000001e41077209 */ /* 0x000fc40007810000 */
[----:B------:R-:W-:Y:S02]  /*2b50*/  ISETP.GT.AND P4, PT, R6, 0x60, PT ;  /* 0x000000600600780c */ /* 0x000fe40003f84270 */
[----:B------:R-:W-:Y:S02]  /*2b60*/  FSEL R69, R69, -INF , P3 ;  /* 0xff80000045457808 */ /* 0x000fe40001800000 */
[----:B------:R-:W-:Y:S01]  /*2b70*/  FMNMX.FTZ R34, R68, R7, !PT ;  /* 0x0000000744227209 */ /* 0x000fe20007810000 */
[----:B------:R-:W-:Y:S01]  /*2b80*/  MUFU.EX2 R26, R47 ;  /* 0x0000002f001a7308 */ /* 0x000fe20000000800 */
[----:B------:R-:W-:Y:S02]  /*2b90*/  ISETP.GT.AND P3, PT, R6, 0x61, PT ;  /* 0x000000610600780c */ /* 0x000fe40003f64270 */
[----:B------:R-:W-:Y:S02]  /*2ba0*/  FSEL R72, R72, -INF , P4 ;  /* 0xff80000048487808 */ /* 0x000fe40002000000 */
[----:B------:R-:W-:-:S02]  /*2bb0*/  FMNMX.FTZ R5, R69, R34, !PT ;  /* 0x0000002245057209 */ /* 0x000fc40007810000 */
        /* <DEDUP_REMOVED lines=43> */
[----:B------:R-:W-:Y:S01]  /*2e70*/  MUFU.EX2 R127, R127 ;  /* 0x0000007f007f7308 */ /* 0x000fe20000000800 */
[----:B------:R-:W-:Y:S01]  /*2e80*/  FFMA.FTZ R148, R24, UR22, -R21 ;  /* 0x0000001618947c23 */ /* 0x000fe20008010815 */
[----:B------:R-:W-:Y:S01]  /*2e90*/  FADD.FTZ R24, R4, R149 ;  /* 0x0000009504187221 */ /* 0x000fe20000010000 */
[--C-:B------:R-:W-:Y:S01]  /*2ea0*/  FFMA.FTZ R3, R25, UR22, -R21.reuse ;  /* 0x0000001619037c23 */ /* 0x100fe20008010815 */
[--C-:B------:R-:W-:Y:S01]  /*2eb0*/  FFMA.FTZ R150, R28, UR22, -R21.reuse ;  /* 0x000000161c967c23 */ /* 0x100fe20008010815 */
[--C-:B------:R-:W-:Y:S01]  /*2ec0*/  FFMA.FTZ R5, R29, UR22, -R21.reuse ;  /* 0x000000161d057c23 */ /* 0x100fe20008010815 */
[----:B--2---:R-:W-:Y:S01]  /*2ed0*/  FADD.FTZ R27, R151, R24 ;  /* 0x00000018971b7221 */ /* 0x004fe20000010000 */
[--C-:B------:R-:W-:Y:S01]  /*2ee0*/  FFMA.FTZ R144, R32, UR22, -R21.reuse ;  /* 0x0000001620907c23 */ /* 0x100fe20008010815 */
[----:B------:R-:W-:Y:S01]  /*2ef0*/  MUFU.EX2 R148, R148 ;  /* 0x0000009400947308 */ /* 0x000fe20000000800 */
[----:B------:R-:W-:Y:S01]  /*2f00*/  FFMA.FTZ R7, R33, UR22, -R21 ;  /* 0x0000001621077c23 */ /* 0x000fe20008010815 */
[----:B---3--:R-:W-:Y:S01]  /*2f10*/  FADD.FTZ R24, R8, R27 ;  /* 0x0000001b08187221 */ /* 0x008fe20000010000 */
[--C-:B------:R-:W-:Y:S01]  /*2f20*/  FFMA.FTZ R146, R36, UR22, -R21.reuse ;  /* 0x0000001624927c23 */ /* 0x100fe20008010815 */
[--C-:B------:R-:W-:Y:S01]  /*2f30*/  FFMA.FTZ R9, R37, UR22, -R21.reuse ;  /* 0x0000001625097c23 */ /* 0x100fe20008010815 */
[--C-:B------:R-:W-:Y:S01]  /*2f40*/  FFMA.FTZ R140, R40, UR22, -R21.reuse ;  /* 0x00000016288c7c23 */ /* 0x100fe20008010815 */
[----:B----4-:R-:W-:Y:S01]  /*2f50*/  FADD.FTZ R29, R145, R24 ;  /* 0x00000018911d7221 */ /* 0x010fe20000010000 */
[--C-:B------:R-:W-:Y:S01]  /*2f60*/  FFMA.FTZ R11, R41, UR22, -R21.reuse ;  /* 0x00000016290b7c23 */ /* 0x100fe20008010815 */
[----:B------:R-:W1:Y:S01]  /*2f70*/  MUFU.EX2 R3, R3 ;  /* 0x0000000300037308 */ /* 0x000e620000000800 */
[----:B------:R-:W-:Y:S01]  /*2f80*/  FFMA.FTZ R142, R44, UR22, -R21 ;  /* 0x000000162c8e7c23 */ /* 0x000fe20008010815 */
[----:B-----5:R-:W-:Y:S01]  /*2f90*/  FADD.FTZ R24, R10, R29 ;  /* 0x0000001d0a187221 */ /* 0x020fe20000010000 */
[--C-:B------:R-:W-:Y:S01]  /*2fa0*/  FFMA.FTZ R13, R45, UR22, -R21.reuse ;  /* 0x000000162d0d7c23 */ /* 0x100fe20008010815 */
[--C-:B------:R-:W-:Y:S01]  /*2fb0*/  FFMA.FTZ R136, R48, UR22, -R21.reuse ;  /* 0x0000001630887c23 */ /* 0x100fe20008010815 */
[--C-:B------:R-:W-:Y:S01]  /*2fc0*/  FFMA.FTZ R15, R49, UR22, -R21.reuse ;  /* 0x00000016310f7c23 */ /* 0x100fe20008010815 */
[----:B0-----:R-:W-:Y:S01]  /*2fd0*/  FADD.FTZ R29, R147, R24 ;  /* 0x00000018931d7221 */ /* 0x001fe20000010000 */
[--C-:B------:R-:W-:Y:S01]  /*2fe0*/  FFMA.FTZ R138, R52, UR22, -R21.reuse ;  /* 0x00000016348a7c23 */ /* 0x100fe20008010815 */
[----:B------:R-:W0:Y:S01]  /*2ff0*/  MUFU.EX2 R150, R150 ;  /* 0x0000009600967308 */ /* 0x000e220000000800 */
[----:B------:R-:W-:Y:S01]  /*3000*/  FFMA.FTZ R25, R53, UR22, -R21 ;  /* 0x0000001635197c23 */ /* 0x000fe20008010815 */
[----:B------:R-:W-:Y:S01]  /*3010*/  FADD.FTZ R24, R14, R29 ;  /* 0x0000001d0e187221 */ /* 0x000fe20000010000 */
[--C-:B------:R-:W-:Y:S01]  /*3020*/  FFMA.FTZ R132, R56, UR22, -R21.reuse ;  /* 0x0000001638847c23 */ /* 0x100fe20008010815 */
[--C-:B------:R-:W-:Y:S01]  /*3030*/  FFMA.FTZ R27, R57, UR22, -R21.reuse ;  /* 0x00000016391b7c23 */ /* 0x100fe20008010815 */
[--C-:B------:R-:W-:Y:S01]  /*3040*/  FFMA.FTZ R134, R60, UR22, -R21.reuse ;  /* 0x000000163c867c23 */ /* 0x100fe20008010815 */
[----:B------:R-:W-:Y:S01]  /*3050*/  FADD.FTZ R33, R141, R24 ;  /* 0x000000188d217221 */ /* 0x000fe20000010000 */
[----:B------:R-:W-:Y:S01]  /*3060*/  FFMA.FTZ R29, R61, UR22, -R21 ;  /* 0x000000163d1d7c23 */ /* 0x000fe20008010815 */
[----:B------:R-:W2:Y:S01]  /*3070*/  MUFU.EX2 R5, R5 ;  /* 0x0000000500057308 */ /* 0x000ea20000000800 */
[----:B-1----:R-:W-:Y:S01]  /*3080*/  FADD.FTZ R31, R148, R3 ;  /* 0x00000003941f7221 */ /* 0x002fe20000010000 */
[----:B------:R-:W-:Y:S01]  /*3090*/  FADD.FTZ R28, R20, R33 ;  /* 0x00000021141c7221 */ /* 0x000fe20000010000 */
[--C-:B------:R-:W-:Y:S01]  /*30a0*/  FFMA.FTZ R128, R64, UR22, -R21.reuse ;  /* 0x0000001640807c23 */ /* 0x100fe20008010815 */
[--C-:B------:R-:W-:Y:S01]  /*30b0*/  FFMA.FTZ R130, R68, UR22, -R21.reuse ;  /* 0x0000001644827c23 */ /* 0x100fe20008010815 */
[----:B------:R-:W-:Y:S01]  /*30c0*/  F2FP.F16.F32.PACK_AB R149, R149, R4 ;  /* 0x000000049595723e */ /* 0x000fe200000000ff */
[----:B------:R-:W-:Y:S01]  /*30d0*/  FADD.FTZ R33, R143, R28 ;  /* 0x0000001c8f217221 */ /* 0x000fe20000010000 */
[----:B------:R-:W-:Y:S01]  /*30e0*/  FFMA.FTZ R69, R69, UR22, -R21 ;  /* 0x0000001645457c23 */ /* 0x000fe20008010815 */
[----:B------:R-:W1:Y:S01]  /*30f0*/  MUFU.EX2 R144, R144 ;  /* 0x0000009000907308 */ /* 0x000e620000000800 */
[----:B0-----:R-:W-:Y:S01]  /*3100*/  FADD.FTZ R24, R150, R31 ;  /* 0x0000001f96187221 */ /* 0x001fe20000010000 */
[----:B------:R-:W-:Y:S01]  /*3110*/  FADD.FTZ R28, R26, R33 ;  /* 0x000000211a1c7221 */ /* 0x000fe20000010000 */
[--C-:B------:R-:W-:Y:S01]  /*3120*/  FFMA.FTZ R72, R72, UR22, -R21.reuse ;  /* 0x0000001648487c23 */ /* 0x100fe20008010815 */
[--C-:B------:R-:W-:Y:S01]  /*3130*/  FFMA.FTZ R73, R73, UR22, -R21.reuse ;  /* 0x0000001649497c23 */ /* 0x100fe20008010815 */
[--C-:B------:R-:W-:Y:S01]  /*3140*/  FFMA.FTZ R76, R76, UR22, -R21.reuse ;  /* 0x000000164c4c7c23 */ /* 0x100fe20008010815 */
[----:B------:R-:W-:Y:S01]  /*3150*/  FADD.FTZ R35, R137, R28 ;  /* 0x0000001c89237221 */ /* 0x000fe20000010000 */
[----:B------:R-:W-:Y:S01]  /*3160*/  FFMA.FTZ R77, R77, UR22, -R21 ;  /* 0x000000164d4d7c23 */ /* 0x000fe20008010815 */
[----:B------:R-:W0:Y:S01]  /*3170*/  MUFU.EX2 R7, R7 ;  /* 0x0000000700077308 */ /* 0x000e220000000800 */
[----:B--2---:R-:W-:Y:S01]  /*3180*/  FADD.FTZ R31, R5, R24 ;  /* 0x00000018051f7221 */ /* 0x004fe20000010000 */
[----:B------:R-:W-:Y:S01]  /*3190*/  FADD.FTZ R28, R30, R35 ;  /* 0x000000231e1c7221 */ /* 0x000fe20000010000 */
[--C-:B------:R-:W-:Y:S01]  /*31a0*/  FFMA.FTZ R80, R80, UR22, -R21.reuse ;  /* 0x0000001650507c23 */ /* 0x100fe20008010815 */
[--C-:B------:R-:W-:Y:S01]  /*31b0*/  FFMA.FTZ R81, R81, UR22, -R21.reuse ;  /* 0x0000001651517c23 */ /* 0x100fe20008010815 */
[----:B------:R-:W-:Y:S01]  /*31c0*/  FFMA.FTZ R84, R84, UR22, -R21 ;  /* 0x0000001654547c23 */ /* 0x000fe20008010815 */
[----:B------:R-:W-:Y:S01]  /*31d0*/  FADD.FTZ R35, R139, R28 ;  /* 0x0000001c8b237221 */ /* 0x000fe20000010000 */
[----:B------:R-:W-:Y:S01]  /*31e0*/  F2FP.F16.F32.PACK_AB R148, R3, R148 ;  /* 0x000000940394723e */ /* 0x000fe200000000ff */
[----:B------:R-:W2:Y:S01]  /*31f0*/  MUFU.EX2 R146, R146 ;  /* 0x0000009200927308 */ /* 0x000ea20000000800 */
[----:B-1----:R-:W-:Y:S01]  /*3200*/  FADD.FTZ R24, R144, R31 ;  /* 0x0000001f90187221 */ /* 0x002fe20000010000 */
[--C-:B------:R-:W-:Y:S01]  /*3210*/  FFMA.FTZ R31, R65, UR22, -R21.reuse ;  /* 0x00000016411f7c23 */ /* 0x100fe20008010815 */
[----:B------:R-:W-:Y:S01]  /*3220*/  FFMA.FTZ R21, R85, UR22, -R21 ;  /* 0x0000001655157c23 */ /* 0x000fe20008010815 */
        /* <DEDUP_REMOVED lines=10> */
[C---:B------:R-:W-:Y:S02]  /*32d0*/  F2FP.F16.F32.PACK_AB R139, R34.reuse, R139 ;  /* 0x0000008b228b723e */ /* 0x040fe400000000ff */
[----:B------:R-:W-:Y:S02]  /*32e0*/  F2FP.F16.F32.PACK_AB R150, R5, R150 ;  /* 0x000000960596723e */ /* 0x000fe400000000ff */
[----:B------:R-:W2:Y:S01]  /*32f0*/  MUFU.EX2 R11, R11 ;  /* 0x0000000b000b7308 */ /* 0x000ea20000000800 */
[----:B-1----:R-:W-:Y:S01]  /*3300*/  FADD.FTZ R33, R9, R24 ;  /* 0x0000001809217221 */ /* 0x002fe20000010000 */
[----:B------:R-:W-:Y:S01]  /*3310*/  FADD.FTZ R24, R34, R35 ;  /* 0x0000002322187221 */ /* 0x000fe20000010000 */
[----:B------:R-:W-:Y:S02]  /*3320*/  F2FP.F16.F32.PACK_AB R144, R7, R144 ;  /* 0x000000900790723e */ /* 0x000fe400000000ff */
        /* <DEDUP_REMOVED lines=28> */
[----:B------:R-:W-:Y:S02]  /*34f0*/  FADD.FTZ R35, R127, R4 ;  /* 0x000000047f237221 */ /* 0x000fe40000010000 */
        /* <DEDUP_REMOVED lines=54> */
[----:B-1----:R-:W-:Y:S01]  /*3860*/  FADD.FTZ R4, R84, R3 ;  /* 0x0000000354047221 */ /* 0x002fe20000010000 */
[C---:B0-----:R-:W-:Y:S01]  /*3870*/  FADD.FTZ R2, R12.reuse, R35 ;  /* 0x000000230c027221 */ /* 0x041fe20000010000 */
[----:B------:R-:W-:Y:S02]  /*3880*/  F2FP.F16.F32.PACK_AB R123, R12, R123 ;  /* 0x0000007b0c7b723e */ /* 0x000fe400000000ff */
[C---:B--2---:R-:W-:Y:S01]  /*3890*/  FADD.FTZ R3, R21.reuse, R4 ;  /* 0x0000000415037221 */ /* 0x044fe20000010000 */
[----:B------:R-:W-:Y:S01]  /*38a0*/  F2FP.F16.F32.PACK_AB R122, R21, R84 ;  /* 0x00000054157a723e */ /* 0x000fe200000000ff */
[----:B------:R-:W-:Y:S06]  /*38b0*/  @!P3 BRA `(.L_x_2010) ;  /* 0x000000240088b947 */ /* 0x000fec0003800000 */
[----:B------:R-:W-:Y:S01]  /*38c0*/  IMAD.MOV.U32 R5, RZ, RZ, R0 ;  /* 0x000000ffff057224 */ /* 0x000fe200078e0000 */
[----:B------:R-:W-:Y:S01]  /*38d0*/  UMOV UR25, UR38 ;  /* 0x0000002600197c82 */ /* 0x000fe20008000000 */
[----:B------:R-:W-:Y:S01]  /*38e0*/  IMAD.MOV.U32 R4, RZ, RZ, R6 ;  /* 0x000000ffff047224 */ /* 0x000fe200078e0006 */
[----:B------:R-:W-:Y:S01]  /*38f0*/  UMOV UR23, UR39 ;  /* 0x0000002700177c82 */ /* 0x000fe20008000000 */
[----:B------:R-:W-:Y:S01]  /*3900*/  IMAD.MOV.U32 R119, RZ, RZ, RZ ;  /* 0x000000ffff777224 */ /* 0x000fe200078e00ff */
[----:B------:R-:W-:-:S06]  /*3910*/  ULDC UR22, c[0x0][0x988] ;  /* 0x0002620000167ab9 */ /* 0x000fcc0000000800 */
.L_x_2019:
        /* <DEDUP_REMOVED lines=9> */
.L_x_2012:
[----:B------:R-:W-:Y:S01]  /*39b0*/  ULEA UR6, UR39, UR45, 0x3 ;  /* 0x0000002d27067291 */ /* 0x000fe2000f8e183f */
[----:B------:R-:W-:-:S05]  /*39c0*/  IMAD.U32 R0, RZ, RZ, UR38 ;  /* 0x00000026ff007e24 */ /* 0x000fca000f8e00ff */
[----:B------:R-:W-:-:S04]  /*39d0*/  SHF.L.U32 R0, R0, 0x1f, RZ ;  /* 0x0000001f00007819 */ /* 0x000fc800000006ff */
[----:B------:R0:W1:Y:S01]  /*39e0*/  SYNCS.PHASECHK.TRANS64.TRYWAIT P3, [UR6+0x16830], R0 ;  /* 0x01683000ff0075a7 */ /* 0x0000620008060146 */
[----:B------:R-:W-:Y:S05]  /*39f0*/  @!P0 BRA `(.L_x_2013) ;  /* 0x0000000000048947 */ /* 0x000fea0003800000 */
[----:B------:R-:W-:Y:S01]  /*3a00*/  BPT.TRAP 0x1 ;  /* 0x000000040000795c */ /* 0x000fe20000300000 */
.L_x_2013:
[----:B-1----:R-:W-:Y:S05]  /*3a10*/  @P3 BRA `(.L_x_2011) ;  /* 0x0000000000083947 */ /* 0x002fea0003800000 */
[----:B------:R-:W1:Y:S02]  /*3a20*/  SYNCS.PHASECHK.TRANS64.TRYWAIT P3, [UR6+0x16830], R0 ;  /* 0x01683000ff0075a7 */ /* 0x000e640008060146 */
[----:B-1----:R-:W-:Y:S05]  /*3a30*/  @!P3 BRA `(.L_x_2014) ;  /* 0x000000b80090b947 */ /* 0x002fea0003800000 */
.L_x_2011:
        /* <DEDUP_REMOVED lines=25> */
.L_x_2016:
[----:B------:R-:W-:Y:S01]  /*3bd0*/  ULEA UR6, UR23, UR45, 0x3 ;  /* 0x0000002d17067291 */ /* 0x000fe2000f8e183f */
[----:B------:R-:W-:-:S05]  /*3be0*/  IMAD.U32 R0, RZ, RZ, UR25 ;  /* 0x00000019ff007e24 */ /* 0x000fca000f8e00ff */
[----:B------:R-:W-:-:S04]  /*3bf0*/  SHF.L.U32 R0, R0, 0x1f, RZ ;  /* 0x0000001f00007819 */ /* 0x000fc800000006ff */
[----:B------:R0:W1:Y:S01]  /*3c00*/  SYNCS.PHASECHK.TRANS64.TRYWAIT P3, [UR6+0x16850], R0 ;  /* 0x01685000ff0075a7 */ /* 0x0000620008060146 */
[----:B------:R-:W-:Y:S05]  /*3c10*/  @!P0 BRA `(.L_x_2017) ;  /* 0x0000000000048947 */ /* 0x000fea0003800000 */
[----:B------:R-:W-:Y:S01]  /*3c20*/  BPT.TRAP 0x1 ;  /* 0x000000040000795c */ /* 0x000fe20000300000 */
.L_x_2017:
[----:B-1----:R-:W-:Y:S05]  /*3c30*/  @P3 BRA `(.L_x_2015) ;  /* 0x0000000000083947 */ /* 0x002fea0003800000 */
[----:B------:R-:W1:Y:S02]  /*3c40*/  SYNCS.PHASECHK.TRANS64.TRYWAIT P3, [UR6+0x16850], R0 ;  /* 0x01685000ff0075a7 */ /* 0x000e640008060146 */
[----:B-1----:R-:W-:Y:S05]  /*3c50*/  @!P3 BRA `(.L_x_2018) ;  /* 0x000000b80020b947 */ /* 0x002fea0003800000 */
.L_x_2015:
[----:B------:R-:W-:Y:S01]  /*3c60*/  UIADD3 UR6, UR45, 0x400, URZ ;  /* 0x000004002d067890 */ /* 0x000fe2000fffe03f */
[----:B------:R-:W-:Y:S01]  /*3c70*/  WARPGROUP.ARRIVE ;  /* 0x00000000000079c5 */ /* 0x000fe20000000000 */
[----:B------:R-:W-:Y:S01]  /*3c80*/  UMOV UR7, 0x40000040 ;  /* 0x4000004000077882 */ /* 0x000fe20000000000 */
[----:B-1----:R-:W-:Y:S01]  /*3c90*/  VIADD R7, R17, UR43 ;  /* 0x0000002b11077c36 */ /* 0x002fe20008000000 */
[----:B------:R-:W-:Y:S02]  /*3ca0*/  USHF.R.U32.HI UR6, URZ, 0x4, UR6 ;  /* 0x000000043f067899 */ /* 0x000fe40008011606 */
        /* <DEDUP_REMOVED lines=17> */
[----:B------:R-:W1:Y:S02]  /*3dc0*/  SHFL.IDX PT, R7, R7, RZ, 0x1c1f ;  /* 0x001c1fff07077589 */ /* 0x000e6400000e0000 */
[----:B------:R-:W-:Y:S02]  /*3dd0*/  IMAD R6, R16, -0x2, R11 ;  /* 0xfffffffe10067824 */ /* 0x000fe400078e020b */
[----:B------:R-:W-:-:S05]  /*3de0*/  IMAD.U32 R11, RZ, RZ, UR50 ;  /* 0x00000032ff0b7e24 */ /* 0x000fca000f8e00ff */
[----:B------:R-:W-:-:S05]  /*3df0*/  IADD3 R6, -R11, UR47, R6 ;  /* 0x0000002f0b067c10 */ /* 0x000fca000fffe106 */
[----:B0-----:R-:W-:-:S05]  /*3e00*/  IMAD.IADD R0, R6, 0x1, R9 ;  /* 0x0000000106007824 */ /* 0x001fca00078e0209 */
[----:B------:R-:W-:Y:S01]  /*3e10*/  ISETP.GT.AND P3, PT, R0, RZ, PT ;  /* 0x000000ff0000720c */ /* 0x000fe20003f64270 */
[----:B-1----:R-:W-:Y:S01]  /*3e20*/  IMAD.IADD R6, R6, 0x1, R7 ;  /* 0x0000000106067824 */ /* 0x002fe200078e0207 */
        /* <DEDUP_REMOVED lines=62> */
[----:B------:R-:W-:Y:S01]  /*4210*/  FSEL R63, R63, -INF , P4 ;  /* 0xff8000003f3f7808 */ /* 0x000fe20002000000 */
[----:B------:R-:W-:-:S02]  /*4220*/  WARPGROUP.DEPBAR.LE gsb0, 0x0 ;  /* 0x00008000000079c5 */ /* 0x000fc40000010000 */
[----:B------:R-:W-:Y:S01]  /*4230*/  WARPGROUP.ARRIVE ;  /* 0x00000000000079c5 */ /* 0x000fe20000000000 */
[----:B------:R-:W-:Y:S02]  /*4240*/  FMNMX.FTZ R8, R62, R9, !PT ;  /* 0x000000093e087209 */ /* 0x000fe40007810000 */
[----:B------:R-:W-:Y:S02]  /*4250*/  ISETP.GT.AND P4, PT, R0, 0x51, PT ;  /* 0x000000510000780c */ /* 0x000fe40003f84270 */
[----:B------:R-:W-:Y:S01]  /*4260*/  FSEL R66, R66, -INF , P3 ;  /* 0xff80000042427808 */ /* 0x000fe20001800000 */
[----:B------:R-:W-:Y:S01]  /*4270*/  HGMMA.64x64x16.F32 R88, R140, gdesc[UR4].tnspB, R88, gsb0 ;  /* 0x40e000048c587df0 */ /* 0x000fe20008000858 */
[----:B------:R-:W-:Y:S01]  /*4280*/  UIADD3 UR6, UR10, 0x180, URZ ;  /* 0x000001800a067890 */ /* 0x000fe2000fffe03f */
[----:B------:R-:W-:Y:S01]  /*4290*/  FMNMX.FTZ R9, R63, R8, !PT ;  /* 0x000000083f097209 */ /* 0x000fe20007810000 */
[----:B------:R-:W-:Y:S01]  /*42a0*/  UMOV UR7, 0x40000040 ;  /* 0x4000004000077882 */ /* 0x000fe20000000000 */
        /* <DEDUP_REMOVED lines=30> */
[----:B------:R-:W-:-:S02]  /*4490*/  FSEL R87, R87, -INF , P4 ;  /* 0xff80000057577808 */ /* 0x000fc40002000000 */
[----:B------:R-:W-:Y:S02]  /*44a0*/  FMNMX.FTZ R0, R86, R9, !PT ;  /* 0x0000000956007209 */ /* 0x000fe40007810000 */
[C---:B------:R-:W-:Y:S02]  /*44b0*/  ISETP.GT.AND P4, PT, R6.reuse, RZ, PT ;  /* 0x000000ff0600720c */ /* 0x040fe40003f84270 */
[----:B------:R-:W-:Y:S02]  /*44c0*/  FMNMX.FTZ R8, R87, R0, !PT ;  /* 0x0000000057087209 */ /* 0x000fe40007810000 */
[----:B------:R-:W-:Y:S02]  /*44d0*/  ISETP.GT.AND P5, PT, R6, 0x1, PT ;  /* 0x000000010600780c */ /* 0x000fe40003fa4270 */
[----:B------:R-:W-:Y:S01]  /*44e0*/  FSEL R7, R24, -INF , P4 ;  /* 0xff80000018077808 */ /* 0x000fe20002000000 */
[----:B------:R-:W0:Y:S01]  /*44f0*/  SHFL.BFLY PT, R9, R8, 0x2, 0x1f ;  /* 0x0c401f0008097f89 */ /* 0x000e2200000e0000 */
        /* <DEDUP_REMOVED lines=14> */
[----:B------:R-:W-:Y:S02]  /*45e0*/  ISETP.GT.AND P4, PT, R6, 0x18, PT ;  /* 0x000000180600780c */ /* 0x000fe40003f84270 */
[----:B0-----:R-:W-:Y:S02]  /*45f0*/  FMNMX.FTZ R9, R8, R9, !PT ;  /* 0x0000000908097209 */ /* 0x001fe40007810000 */
[----:B------:R-:W-:-:S02]  /*4600*/  FSEL R33, R33, -INF , P5 ;  /* 0xff80000021217808 */ /* 0x000fc40002800000 */
[----:B------:R-:W-:Y:S01]  /*4610*/  ISETP.GT.AND P5, PT, R6, 0x19, PT ;  /* 0x000000190600780c */ /* 0x000fe20003fa4270 */
[----:B------:R-:W0:Y:S01]  /*4620*/  SHFL.BFLY PT, R0, R9, 0x1, 0x1f ;  /* 0x0c201f0009007f89 */ /* 0x000e2200000e0000 */
[----:B------:R-:W-:Y:S02]  /*4630*/  FSEL R36, R36, -INF , P4 ;  /* 0xff80000024247808 */ /* 0x000fe40002000000 */
[C---:B------:R-:W-:Y:S02]  /*4640*/  ISETP.GT.AND P4, PT, R6.reuse, 0x20, PT ;  /* 0x000000200600780c */ /* 0x040fe40003f84270 */
[----:B------:R-:W-:Y:S02]  /*4650*/  FSEL R37, R37, -INF , P5 ;  /* 0xff80000025257808 */ /* 0x000fe40002800000 */
[----:B------:R-:W-:Y:S02]  /*4660*/  ISETP.GT.AND P5, PT, R6, 0x21, PT ;  /* 0x000000210600780c */ /* 0x000fe40003fa4270 */
[----:B------:R-:W-:-:S02]  /*4670*/  FSEL R40, R40, -INF , P4 ;  /* 0xff80000028287808 */ /* 0x000fc40002000000 */
[C---:B------:R-:W-:Y:S02]  /*4680*/  ISETP.GT.AND P4, PT, R6.reuse, 0x28, PT ;  /* 0x000000280600780c */ /* 0x040fe40003f84270 */
[----:B------:R-:W-:Y:S02]  /*4690*/  FSEL R41, R41, -INF , P5 ;  /* 0xff80000029297808 */ /* 0x000fe40002800000 */
[----:B------:R-:W-:Y:S02]  /*46a0*/  ISETP.GT.AND P5, PT, R6, 0x29, PT ;  /* 0x000000290600780c */ /* 0x000fe40003fa4270 */
[----:B------:R-:W-:Y:S02]  /*46b0*/  FSEL R44, R44, -INF , P4 ;  /* 0xff8000002c2c7808 */ /* 0x000fe40002000000 */
[----:B------:R-:W-:Y:S02]  /*46c0*/  ISETP.GT.AND P4, PT, R6, 0x30, PT ;  /* 0x000000300600780c */ /* 0x000fe40003f84270 */
[----:B------:R-:W-:-:S02]  /*46d0*/  FSEL R45, R45, -INF , P5 ;  /* 0xff8000002d2d7808 */ /* 0x000fc40002800000 */
[----:B------:R-:W-:Y:S02]  /*46e0*/  ISETP.GT.AND P5, PT, R6, 0x31, PT ;  /* 0x000000310600780c */ /* 0x000fe40003fa4270 */
[----:B0-----:R-:W-:Y:S02]  /*46f0*/  FMNMX.FTZ R0, R9, R0, !PT ;  /* 0x0000000009007209 */ /* 0x001fe40007810000 */
[----:B------:R-:W-:Y:S02]  /*4700*/  FMNMX.FTZ R9, R25, R12, !PT ;  /* 0x0000000c19097209 */ /* 0x000fe40007810000 */
[----:B------:R-:W-:Y:S01]  /*4710*/  FSEL R48, R48, -INF , P4 ;  /* 0xff80000030307808 */ /* 0x000fe20002000000 */
[----:B------:R-:W-:Y:S01]  /*4720*/  FMUL.FTZ R10, R0, UR22 ;  /* 0x00000016000a7c20 */ /* 0x000fe20008410000 */
        /* <DEDUP_REMOVED lines=12> */
[----:B------:R-:W-:Y:S02]  /*47f0*/  FMNMX.FTZ R20, R40, R9, !PT ;  /* 0x0000000928147209 */ /* 0x000fe40007810000 */
[----:B------:R-:W-:Y:S01]  /*4800*/  FSEL R53, R53, -INF , P5 ;  /* 0xff80000035357808 */ /* 0x000fe20002800000 */
[----:B------:R-:W-:-:S02]  /*4810*/  WARPGROUP.DEPBAR.LE gsb0, 0x0 ;  /* 0x00008000000079c5 */ /* 0x000fc40000010000 */
[----:B------:R-:W-:Y:S01]  /*4820*/  WARPGROUP.ARRIVE ;  /* 0x00000000000079c5 */ /* 0x000fe20000000000 */
[----:B------:R-:W-:Y:S02]  /*4830*/  FMNMX.FTZ R9, R41, R20, !PT ;  /* 0x0000001429097209 */ /* 0x000fe40007810000 */
[----:B------:R-:W-:Y:S02]  /*4840*/  FSEL R8, R10, RZ, P3 ;  /* 0x000000ff0a087208 */ /* 0x000fe40001800000 */
[----:B------:R-:W-:Y:S01]  /*4850*/  FMNMX.FTZ R20, R44, R9, !PT ;  /* 0x000000092c147209 */ /* 0x000fe20007810000 */
[----:B------:R-:W-:Y:S01]  /*4860*/  HGMMA.64x64x16.F32 R88, R132, gdesc[UR4].tnspB, R88, gsb0 ;  /* 0x40e0000484587df0 */ /* 0x000fe20008000858 */
[----:B------:R-:W-:Y:S01]  /*4870*/  UIADD3 UR6, UR10, 0x280, URZ ;  /* 0x000002800a067890 */ /* 0x000fe2000fffe03f */
[----:B------:R-:W-:Y:S01]  /*4880*/  ISETP.GT.AND P5, PT, R6, 0x41, PT ;  /* 0x000000410600780c */ /* 0x000fe20003fa4270 */
[----:B------:R-:W-:Y:S01]  /*4890*/  UMOV UR7, 0x40000040 ;  /* 0x4000004000077882 */ /* 0x000fe20000000000 */
        /* <DEDUP_REMOVED lines=11> */
[----:B------:R-:W-:Y:S01]  /*4950*/  MUFU.EX2 R149, R149 ;  /* 0x0000009500957308 */ /* 0x000fe20000000800 */
        /* <DEDUP_REMOVED lines=23> */
[----:B------:R0:W-:Y:S01]  /*4ad0*/  MUFU.EX2 R12, R31 ;  /* 0x0000001f000c7308 */ /* 0x0001e20000000800 */
[----:B------:R-:W-:Y:S01]  /*4ae0*/  ISETP.GT.AND P4, PT, R6, 0x58, PT ;  /* 0x000000580600780c */ /* 0x000fe20003f84270 */
[--C-:B------:R-:W-:Y:S01]  /*4af0*/  FFMA.FTZ R139, R54, UR22, -R8.reuse ;  /* 0x00000016368b7c23 */ /* 0x100fe20008010808 */
[----:B------:R-:W-:Y:S01]  /*4b00*/  FSEL R65, R65, -INF , P5 ;  /* 0xff80000041417808 */ /* 0x000fe20002800000 */
[--C-:B------:R-:W-:Y:S01]  /*4b10*/  FFMA.FTZ R55, R55, UR22, -R8.reuse ;  /* 0x0000001637377c23 */ /* 0x100fe20008010808 */
        /* <DEDUP_REMOVED lines=17> */
[----:B------:R-:W-:Y:S01]  /*4c30*/  FFMA.FTZ R27, R86, UR22, -R8 ;  /* 0x00000016561b7c23 */ /* 0x000fe20008010808 */
[----:B------:R-:W-:Y:S01]  /*4c40*/  FMNMX.FTZ R9, R69, R30, !PT ;  /* 0x0000001e45097209 */ /* 0x000fe20007810000 */
[----:B------:R-:W-:Y:S01]  /*4c50*/  MUFU.EX2 R14, R35 ;  /* 0x00000023000e7308 */ /* 0x000fe20000000800 */
[----:B------:R-:W-:-:S02]  /*4c60*/  ISETP.GT.AND P4, PT, R6, 0x68, PT ;  /* 0x000000680600780c */ /* 0x000fc40003f84270 */
[----:B------:R-:W-:Y:S02]  /*4c70*/  FSEL R73, R73, -INF , P5 ;  /* 0xff80000049497808 */ /* 0x000fe40002800000 */
[----:B------:R-:W-:Y:S02]  /*4c80*/  FMNMX.FTZ R34, R72, R9, !PT ;  /* 0x0000000948227209 */ /* 0x000fe40007810000 */
[----:B------:R-:W-:Y:S01]  /*4c90*/  ISETP.GT.AND P5, PT, R6, 0x69, PT ;  /* 0x000000690600780c */ /* 0x000fe20003fa4270 */
[----:B------:R-:W-:Y:S01]  /*4ca0*/  MUFU.EX2 R147, R147 ;  /* 0x0000009300937308 */ /* 0x000fe20000000800 */
[----:B------:R-:W-:Y:S02]  /*4cb0*/  FSEL R76, R76, -INF , P4 ;  /* 0xff8000004c4c7808 */ /* 0x000fe40002000000 */
[----:B------:R-:W-:Y:S02]  /*4cc0*/  FMNMX.FTZ R9, R73, R34, !PT ;  /* 0x0000002249097209 */ /* 0x000fe40007810000 */
[----:B------:R-:W-:Y:S01]  /*4cd0*/  ISETP.GT.AND P4, PT, R6, 0x70, PT ;  /* 0x000000700600780c */ /* 0x000fe20003f84270 */
[----:B------:R-:W-:-:S02]  /*4ce0*/  WARPGROUP.DEPBAR.LE gsb0, 0x0 ;  /* 0x00008000000079c5 */ /* 0x000fc40000010000 */
        /* <DEDUP_REMOVED lines=287> */
.L_x_2010:
[----:B------:R-:W-:-:S13]  /*5ee0*/  ISETP.LE.AND P2, PT, RZ, UR24, PT ;  /* 0x00000018ff007c0c */ /* 0x000fda000bf43270 */
[----:B------:R-:W-:Y:S05]  /*5ef0*/  @!P2 BRA `(.L_x_2020) ;  /* 0x0000001c0030a947 */ /* 0x000fea0003800000 */
[----:B------:R-:W-:Y:S01]  /*5f00*/  IMAD.MOV.U32 R5, RZ, RZ, R0 ;  /* 0x000000ffff057224 */ /* 0x000fe200078e0000 */
[----:B------:R-:W-:Y:S01]  /*5f10*/  UMOV UR23, UR38 ;  /* 0x0000002600177c82 */ /* 0x000fe20008000000 */
[----:B------:R-:W-:Y:S01]  /*5f20*/  IMAD.MOV.U32 R7, RZ, RZ, R6 ;  /* 0x000000ffff077224 */ /* 0x000fe200078e0006 */
[----:B------:R-:W-:Y:S01]  /*5f30*/  UMOV UR21, UR39 ;  /* 0x0000002700157c82 */ /* 0x000fe20008000000 */
[----:B------:R-:W-:-:S05]  /*5f40*/  ULDC UR22, c[0x0][0x988] ;  /* 0x0002620000167ab9 */ /* 0x000fca0000000800 */
.L_x_2029:
        /* <DEDUP_REMOVED lines=9> */
.L_x_2022:
[----:B------:R-:W-:Y:S01]  /*5fe0*/  ULEA UR6, UR39, UR45, 0x3 ;  /* 0x0000002d27067291 */ /* 0x000fe2000f8e183f */
[----:B------:R-:W-:-:S05]  /*5ff0*/  IMAD.U32 R0, RZ, RZ, UR38 ;  /* 0x00000026ff007e24 */ /* 0x000fca000f8e00ff */
[----:B------:R-:W-:-:S04]  /*6000*/  SHF.L.U32 R0, R0, 0x1f, RZ ;  /* 0x0000001f00007819 */ /* 0x000fc800000006ff */
[----:B------:R0:W1:Y:S01]  /*6010*/  SYNCS.PHASECHK.TRANS64.TRYWAIT P2, [UR6+0x16830], R0 ;  /* 0x01683000ff0075a7 */ /* 0x0000620008040146 */
[----:B------:R-:W-:Y:S05]  /*6020*/  @!P0 BRA `(.L_x_2023) ;  /* 0x0000000000048947 */ /* 0x000fea0003800000 */
[----:B------:R-:W-:Y:S01]  /*6030*/  BPT.TRAP 0x1 ;  /* 0x000000040000795c */ /* 0x000fe20000300000 */
.L_x_2023:
[----:B-1----:R-:W-:Y:S05]  /*6040*/  @P2 BRA `(.L_x_2021) ;  /* 0x0000000000082947 */ /* 0x002fea0003800000 */
[----:B------:R-:W1:Y:S02]  /*6050*/  SYNCS.PHASECHK.TRANS64.TRYWAIT P2, [UR6+0x16830], R0 ;  /* 0x01683000ff0075a7 */ /* 0x000e640008040146 */
[----:B-1----:R-:W-:Y:S05]  /*6060*/  @!P2 BRA `(.L_x_2024) ;  /* 0x000000940034a947 */ /* 0x002fea0003800000 */
.L_x_2021:
        /* <DEDUP_REMOVED lines=25> */
.L_x_2026:
[----:B------:R-:W-:Y:S01]  /*6200*/  ULEA UR6, UR21, UR45, 0x3 ;  /* 0x0000002d15067291 */ /* 0x000fe2000f8e183f */
[----:B------:R-:W-:-:S05]  /*6210*/  IMAD.U32 R0, RZ, RZ, UR23 ;  /* 0x00000017ff007e24 */ /* 0x000fca000f8e00ff */
[----:B------:R-:W-:-:S04]  /*6220*/  SHF.L.U32 R0, R0, 0x1f, RZ ;  /* 0x0000001f00007819 */ /* 0x000fc800000006ff */
[----:B------:R0:W1:Y:S01]  /*6230*/  SYNCS.PHASECHK.TRANS64.TRYWAIT P2, [UR6+0x16850], R0 ;  /* 0x01685000ff0075a7 */ /* 0x0000620008040146 */
[----:B------:R-:W-:Y:S05]  /*6240*/  @!P0 BRA `(.L_x_2027) ;  /* 0x0000000000048947 */ /* 0x000fea0003800000 */
[----:B------:R-:W-:Y:S01]  /*6250*/  BPT.TRAP 0x1 ;  /* 0x000000040000795c */ /* 0x000fe20000300000 */
.L_x_2027:
[----:B-1----:R-:W-:Y:S05]  /*6260*/  @P2 BRA `(.L_x_2025) ;  /* 0x0000000000082947 */ /* 0x002fea0003800000 */
[----:B------:R-:W1:Y:S02]  /*6270*/  SYNCS.PHASECHK.TRANS64.TRYWAIT P2, [UR6+0x16850], R0 ;  /* 0x01685000ff0075a7 */ /* 0x000e640008040146 */
[----:B-1----:R-:W-:Y:S05]  /*6280*/  @!P2 BRA `(.L_x_2028) ;  /* 0x0000009000c4a947 */ /* 0x002fea0003800000 */
.L_x_2025:
        /* <DEDUP_REMOVED lines=403> */
.L_x_2020:
[----:B------:R-:W-:Y:S06]  /*7bc0*/  BAR.ARV 0x8, 0x200 ;  /* 0x0208000000007b1d */ /* 0x000fec0000002000 */
[----:B------:R-:W-:Y:S05]  /*7bd0*/  @!P0 BRA `(.L_x_2030) ;  /* 0x0000000000048947 */ /* 0x000fea0003800000 */
[----:B------:R-:W-:Y:S01]  /*7be0*/  BPT.TRAP 0x1 ;  /* 0x000000040000795c */ /* 0x000fe20000300000 */
.L_x_2030:
[----:B------:R-:W-:Y:S01]  /*7bf0*/  ULEA UR5, UR39, UR45, 0x3 ;  /* 0x0000002d27057291 */ /* 0x000fe2000f8e183f */
[----:B------:R-:W-:-:S05]  /*7c00*/  IMAD.U32 R4, RZ, RZ, UR38 ;  /* 0x00000026ff047e24 */ /* 0x000fca000f8e00ff */
[----:B------:R-:W-:-:S04]  /*7c10*/  SHF.L.U32 R4, R4, 0x1f, RZ ;  /* 0x0000001f04047819 */ /* 0x000fc800000006ff */
[----:B------:R0:W1:Y:S01]  /*7c20*/  SYNCS.PHASECHK.TRANS64.TRYWAIT P2, [UR5+0x16850], R4 ;  /* 0x01685004ff0075a7 */ /* 0x0000620008040145 */
[----:B------:R-:W-:Y:S05]  /*7c30*/  @!P0 BRA `(.L_x_2031) ;  /* 0x0000000000048947 */ /* 0x000fea0003800000 */
[----:B------:R-:W-:Y:S01]  /*7c40*/  BPT.TRAP 0x1 ;  /* 0x000000040000795c */ /* 0x000fe20000300000 */
.L_x_2031:
[----:B-1----:R-:W-:Y:S05]  /*7c50*/  @P2 BRA `(.L_x_2032) ;  /* 0x0000000000082947 */ /* 0x002fea0003800000 */
[----:B------:R-:W1:Y:S02]  /*7c60*/  SYNCS.PHASECHK.TRANS64.TRYWAIT P0, [UR5+0x16850], R4 ;  /* 0x01685004ff0075a7 */ /* 0x000e640008000145 */
[----:B-1----:R-:W-:Y:S05]  /*7c70*/  @!P0 BRA `(.L_x_2033) ;  /* 0x0000007800608947 */ /* 0x002fea0003800000 */
.L_x_2032:
        /* <DEDUP_REMOVED lines=114> */
.L_x_2003:
[----:B------:R-:W0:Y:S01]  /*83a0*/  S2R R3, SR_CgaCtaId ;  /* 0x0000000000037919 */ /* 0x000e220000008800 */
[----:B------:R-:W-:Y:S01]  /*83b0*/  MOV R0, 0x400 ;  /* 0x0000040000007802 */ /* 0x000fe20000000f00 */
[----:B------:R-:W-:Y:S01]  /*83c0*/  BSSY B0, `(.L_x_2034) ;  /* 0x0000189000007945 */ /* 0x000fe20003800000 */
[----:B------:R-:W-:Y:S02]  /*83d0*/  BAR.SYNC.DEFER_BLOCKING 0x5, 0x200 ;  /* 0x0148000000007b1d */ /* 0x000fe40000010000 */
[----:B0-----:R-:W-:-:S05]  /*83e0*/  LEA R0, R3, R0, 0x18 ;  /* 0x0000000003007211 */ /* 0x001fca00078ec0ff */
[----:B------:R-:W0:Y:S02]  /*83f0*/  LDS.128 R28, [R0+0x168d0] ;  /* 0x0168d000001c7984 */ /* 0x000e240000000c00 */
[----:B0-----:R-:W-:Y:S02]  /*8400*/  R2UR UR5, R29 ;  /* 0x000000001d0572ca */ /* 0x001fe400000e0000 */
        /* <DEDUP_REMOVED lines=9> */
[----:B------:R-:W-:Y:S01]  /*84a0*/  USHF.L.U32 UR16, UR40, 0x2, URZ ;  /* 0x0000000228107899 */ /* 0x000fe2000800063f */
[----:B------:R-:W-:Y:S01]  /*84b0*/  F2FP.F16.F32.PACK_AB R14, R14, R25 ;  /* 0x000000190e0e723e */ /* 0x000fe200000000ff */
[----:B------:R-:W-:Y:S01]  /*84c0*/  UISETP.NE.AND.EX UP0, UPT, UR9, URZ, UPT, UP0 ;  /* 0x0000003f0900728c */ /* 0x000fe2000bf05300 */
[----:B------:R-:W-:Y:S01]  /*84d0*/  F2FP.F16.F32.PACK_AB R15, R15, R110 ;  /* 0x0000006e0f0f723e */ /* 0x000fe200000000ff */
[----:B------:R-:W-:Y:S01]  /*84e0*/  USHF.L.U64.HI UR18, UR40, 0x2, UR41 ;  /* 0x0000000228127899 */ /* 0x000fe20008010229 */
[----:B------:R-:W-:Y:S01]  /*84f0*/  F2FP.F16.F32.PACK_AB R113, R115, R114 ;  /* 0x000000727371723e */ /* 0x000fe200000000ff */
[----:B------:R-:W-:Y:S01]  /*8500*/  UIADD3 UR4, UP1, UR16, UR8, URZ ;  /* 0x0000000810047290 */ /* 0x000fe2000ff3e03f */
[----:B------:R-:W-:Y:S01]  /*8510*/  F2FP.F16.F32.PACK_AB R114, R117, R116 ;  /* 0x000000747572723e */ /* 0x000fe200000000ff */
[----:B------:R-:W1:Y:S01]  /*8520*/  LDC R33, c[0x0][0xbe8] ;  /* 0x0002fa00ff217b82 */ /* 0x000e620000000800 */
[----:B------:R-:W-:Y:S01]  /*8530*/  F2FP.F16.F32.PACK_AB R115, R119, R118 ;  /* 0x000000767773723e */ /* 0x000fe200000000ff */
[----:B------:R-:W-:-:S02]  /*8540*/  UIADD3.X UR7, UR18, UR9, URZ, UP1, !UPT ;  /* 0x0000000912077290 */ /* 0x000fc40008ffe43f */
[----:B------:R-:W-:-:S04]  /*8550*/  IMAD.U32 R24, RZ, RZ, UR4 ;  /* 0x00000004ff187e24 */ /* 0x000fc8000f8e00ff */
[----:B------:R-:W-:Y:S01]  /*8560*/  BAR.SYNC.DEFER_BLOCKING 0x1, 0x180 ;  /* 0x0046000000007b1d */ /* 0x000fe20000010000 */
[----:B------:R-:W-:Y:S01]  /*8570*/  IMAD.U32 R25, RZ, RZ, UR7 ;  /* 0x00000007ff197e24 */ /* 0x000fe2000f8e00ff */
[----:B------:R-:W-:-:S04]  /*8580*/  USHF.R.S32.HI UR17, URZ, 0x1f, UR42 ;  /* 0x0000001f3f117899 */ /* 0x000fc8000801142a */
[----:B------:R-:W-:Y:S01]  /*8590*/  ULDC.64 UR10, c[0x0][0xb90] ;  /* 0x0002e400000a7ab9 */ /* 0x000fe20000000a00 */
        /* <DEDUP_REMOVED lines=32> */
[----:B------:R-:W-:Y:S01]  /*87a0*/  F2FP.F16.F32.PACK_AB R9, R99, R98 ;  /* 0x000000626309723e */ /* 0x000fe200000000ff */
[----:B------:R-:W-:Y:S01]  /*87b0*/  STSM.16.M88.4 [R32], R4 ;  /* 0x0000000420007844 */ /* 0x000fe20000000200 */
[----:B------:R-:W-:Y:S02]  /*87c0*/  F2FP.F16.F32.PACK_AB R10, R101, R100 ;  /* 0x00000064650a723e */ /* 0x000fe400000000ff */
[----:B------:R-:W-:-:S02]  /*87d0*/  F2FP.F16.F32.PACK_AB R11, R103, R102 ;  /* 0x00000066670b723e */ /* 0x000fc400000000ff */
[----:B------:R-:W-:-:S03]  /*87e0*/  PLOP3.LUT P2, PT, PT, PT, UP0, 0x80, 0x0 ;  /* 0x000000000000781c */ /* 0x000fc60003f4f008 */
[----:B------:R0:W-:Y:S04]  /*87f0*/  STSM.16.M88.4 [R30], R8 ;  /* 0x000000081e007844 */ /* 0x0001e80000000200 */
[----:B------:R2:W-:Y:S04]  /*8800*/  STSM.16.M88.4 [R29], R12 ;  /* 0x0000000c1d007844 */ /* 0x0005e80000000200 */
[----:B------:R2:W-:Y:S01]  /*8810*/  STSM.16.M88.4 [R28], R112 ;  /* 0x000000701c007844 */ /* 0x0005e20000000200 */
[----:B------:R-:W-:Y:S06]  /*8820*/  BAR.SYNC.DEFER_BLOCKING 0x1, 0x180 ;  /* 0x0046000000007b1d */ /* 0x000fec0000010000 */
[----:B------:R-:W3:Y:S01]  /*8830*/  @P2 LDG.E R26, desc[UR48][R24.64] ;  /* 0x00000030181a2981 */ /* 0x000ee2000c1e1900 */
[----:B-1----:R-:W-:Y:S01]  /*8840*/  ISETP.NE.AND P1, PT, R33, 0x1, PT ;  /* 0x000000012100780c */ /* 0x002fe20003f25270 */
[----:B------:R-:W-:Y:S01]  /*8850*/  UMOV UR4, URZ ;  /* 0x0000003f00047c82 */ /* 0x000fe20008000000 */
[----:B0-----:R-:W-:Y:S01]  /*8860*/  VIADD R8, R17, UR43 ;  /* 0x0000002b11087c36 */ /* 0x001fe20008000000 */
[----:B------:R-:W-:-:S02]  /*8870*/  UIMAD UR7, UR17, UR10, URZ ;  /* 0x0000000a110772a4 */ /* 0x000fc4000f8e023f */
[----:B------:R-:W-:Y:S01]  /*8880*/  USEL UR41, UR41, URZ, !UP0 ;  /* 0x0000003f29297287 */ /* 0x000fe2000c000000 */
[----:B------:R-:W-:Y:S01]  /*8890*/  IMAD.MOV.U32 R4, RZ, RZ, R8 ;  /* 0x000000ffff047224 */ /* 0x000fe200078e0008 */
[----:B------:R-:W-:Y:S02]  /*88a0*/  UIMAD UR7, UR42, UR11, UR7 ;  /* 0x0000000b2a0772a4 */ /* 0x000fe4000f8e0207 */
[----:B------:R-:W-:Y:S02]  /*88b0*/  UISETP.NE.U32.AND UP1, UPT, UR12, URZ, UPT ;  /* 0x0000003f0c00728c */ /* 0x000fe4000bf25070 */
[----:B------:R-:W-:Y:S02]  /*88c0*/  USEL UR40, UR40, URZ, !UP0 ;  /* 0x0000003f28287287 */ /* 0x000fe4000c000000 */
        /* <DEDUP_REMOVED lines=10> */
[----:B---3--:R-:W-:-:S13]  /*8970*/  @P2 R2UR UR4, R26 ;  /* 0x000000001a0422ca */ /* 0x008fda00000e0000 */
[----:B------:R-:W-:Y:S02]  /*8980*/  USHF.R.S32.HI UR9, URZ, 0x1f, UR4 ;  /* 0x0000001f3f097899 */ /* 0x000fe40008011404 */
[----:B------:R-:W-:Y:S02]  /*8990*/  UMOV UR8, UR4 ;  /* 0x0000000400087c82 */ /* 0x000fe40008000000 */
[----:B------:R-:W-:-:S04]  /*89a0*/  UIMAD.WIDE.U32 UR10, UR42, UR10, UR8 ;  /* 0x0000000a2a0a72a5 */ /* 0x000fc8000f8e0008 */
[----:B------:R-:W-:Y:S02]  /*89b0*/  UIADD3 UR11, UR11, UR7, URZ ;  /* 0x000000070b0b7290 */ /* 0x000fe4000fffe03f */
[----:B------:R-:W-:Y:S02]  /*89c0*/  UIMAD UR7, UR41, UR14, URZ ;  /* 0x0000000e290772a4 */ /* 0x000fe4000f8e023f */
[----:B------:R-:W-:Y:S02]  /*89d0*/  UIMAD.WIDE.U32 UR10, UR40, UR14, UR10 ;  /* 0x0000000e280a72a5 */ /* 0x000fe4000f8e000a */
[----:B------:R-:W-:-:S03]  /*89e0*/  UIMAD UR7, UR40, UR15, UR7 ;  /* 0x0000000f280772a4 */ /* 0x000fc6000f8e0207 */
[----:B------:R-:W-:Y:S01]  /*89f0*/  ULDC.64 UR14, c[0x0][0xb88] ;  /* 0x0002e200000e7ab9 */ /* 0x000fe20000000a00 */
[----:B------:R-:W-:Y:S01]  /*8a00*/  IADD3 R4, P0, R4, UR10, RZ ;  /* 0x0000000a04047c10 */ /* 0x000fe2000ff1e0ff */
[----:B------:R-:W-:Y:S01]  /*8a10*/  IMAD R8, R5, UR14, RZ ;  /* 0x0000000e05087c24 */ /* 0x000fe2000f8e02ff */
[----:B------:R-:W-:Y:S01]  /*8a20*/  @UP0 UIADD3 UR10, UP1, UR16, UR12, URZ ;  /* 0x0000000c100a0290 */ /* 0x000fe2000ff3e03f */
[----:B------:R-:W-:Y:S01]  /*8a30*/  IMAD.U32 R9, RZ, RZ, UR7 ;  /* 0x00000007ff097e24 */ /* 0x000fe2000f8e00ff */
[----:B------:R-:W-:-:S04]  /*8a40*/  ULDC UR7, c[0x0][0xa88] ;  /* 0x0002a20000077ab9 */ /* 0x000fc80000000800 */
[----:B------:R-:W-:Y:S01]  /*8a50*/  IADD3.X R5, R6, UR11, R9, P0, !PT ;  /* 0x0000000b06057c10 */ /* 0x000fe200087fe409 */
[----:B------:R-:W-:Y:S01]  /*8a60*/  @UP0 UIADD3.X UR11, UR18, UR13, URZ, UP1, !UPT ;  /* 0x0000000d120b0290 */ /* 0x000fe20008ffe43f */
[C---:B------:R-:W-:Y:S02]  /*8a70*/  IMAD R9, R7.reuse, UR15, R8 ;  /* 0x0000000f07097c24 */ /* 0x040fe4000f8e0208 */
[----:B------:R-:W-:Y:S01]  /*8a80*/  IMAD.U32 R6, RZ, RZ, UR7 ;  /* 0x00000007ff067e24 */ /* 0x000fe2000f8e00ff */
[----:B------:R-:W-:Y:S01]  /*8a90*/  ULDC.64 UR12, c[0x0][0xb50] ;  /* 0x0002d400000c7ab9 */ /* 0x000fe20000000a00 */
[----:B------:R-:W-:-:S04]  /*8aa0*/  IMAD.WIDE.U32 R4, R7, UR14, R4 ;  /* 0x0000000e07047c25 */ /* 0x000fc8000f8e0004 */
        /* <DEDUP_REMOVED lines=9> */
[----:B--2---:R-:W2:Y:S04]  /*8b40*/  LDG.E R9, desc[UR48][R24.64] ;  /* 0x0000003018097981 */ /* 0x004ea8000c1e1900 */
[----:B-----5:R-:W2:Y:S02]  /*8b50*/  LDG.E R6, desc[UR48][R24.64+0x4] ;  /* 0x0000043018067981 */ /* 0x020ea4000c1e1900 */
[----:B--2---:R-:W-:-:S07]  /*8b60*/  IMAD.IADD R6, R6, 0x1, -R9 ;  /* 0x0000000106067824 */ /* 0x004fce00078e0a09 */
.L_x_2036:
[----:B--2---:R-:W-:Y:S01]  /*8b70*/  SHFL.IDX PT, R12, R7, RZ, 0x1c1f ;  /* 0x001c1fff070c7589 */ /* 0x004fe200000e0000 */
        /* <DEDUP_REMOVED lines=25> */
[----:B------:R-:W-:Y:S01]  /*8d10*/  IMAD.X R25, RZ, RZ, R3, P4 ;  /* 0x000000ffff197224 */ /* 0x000fe200020e0603 */
[----:B-1----:R0:W-:Y:S04]  /*8d20*/  @!P0 ST.E desc[UR48][R14.64], R20 ;  /* 0x000000140e008985 */ /* 0x0021e8000c101930 */
[----:B------:R-:W2:Y:S04]  /*8d30*/  LD.E.128 R4, desc[UR48][R4.64] ;  /* 0x0000003004047980 */ /* 0x000ea8000c101d00 */
[----:B------:R-:W3:Y:S04]  /*8d40*/  LD.E.128 R8, desc[UR48][R8.64] ;  /* 0x0000003008087980 */ /* 0x000ee8000c101d00 */
[----:B------:R-:W4:Y:S01]  /*8d50*/  LD.E.128 R24, desc[UR48][R24.64] ;  /* 0x0000003018187980 */ /* 0x000f22000c101d00 */
[----:B------:R-:W-:Y:S01]  /*8d60*/  IADD3 R29, P0, R2, 0x4800, RZ ;  /* 0x00004800021d7810 */ /* 0x000fe20007f1e0ff */
[----:B0-----:R-:W0:Y:S01]  /*8d70*/  @P1 LDC R20, c[0x0][0xbec] ;  /* 0x0002fb00ff141b82 */ /* 0x001e220000000800 */
[----:B------:R-:W-:-:S02]  /*8d80*/  UIMAD UR7, UR9, UR10, URZ ;  /* 0x0000000a090772a4 */ /* 0x000fc4000f8e023f */
[----:B------:R-:W-:Y:S01]  /*8d90*/  LOP3.LUT R2, R29, 0x380, RZ, 0xc0, !PT ;  /* 0x000003801d027812 */ /* 0x000fe200078ec0ff */
[----:B------:R-:W-:Y:S01]  /*8da0*/  IMAD.X R13, RZ, RZ, R3, P0 ;  /* 0x000000ffff0d7224 */ /* 0x000fe200000e0603 */
[----:B------:R-:W-:Y:S02]  /*8db0*/  UIMAD.WIDE.U32 UR8, UR4, UR10, URZ ;  /* 0x0000000a040872a5 */ /* 0x000fe4000f8e003f */
[----:B------:R-:W-:Y:S01]  /*8dc0*/  SHF.R.U64 R2, R2, 0x3, RZ ;  /* 0x0000000302027819 */ /* 0x000fe200000012ff */
[----:B------:R-:W1:Y:S01]  /*8dd0*/  @P1 LDC R3, c[0x0][0xbf0] ;  /* 0x0002fc00ff031b82 */ /* 0x000e620000000800 */
[----:B------:R-:W-:Y:S02]  /*8de0*/  UIMAD UR7, UR4, UR11, UR7 ;  /* 0x0000000b040772a4 */ /* 0x000fe4000f8e0207 */
[----:B------:R-:W-:Y:S01]  /*8df0*/  LOP3.LUT R12, R2, R29, RZ, 0x3c, !PT ;  /* 0x0000001d020c7212 */ /* 0x000fe200078e3cff */
[----:B------:R-:W-:Y:S01]  /*8e00*/  ULDC.64 UR10, c[0x0][0xae8] ;  /* 0x0002ba00000a7ab9 */ /* 0x000fe20000000a00 */
[----:B------:R-:W-:Y:S01]  /*8e10*/  UIADD3 UR9, UR9, UR7, URZ ;  /* 0x0000000709097290 */ /* 0x000fe2000fffe03f */
[----:B------:R-:W-:Y:S01]  /*8e20*/  IMAD R2, R18, 0x30, R22 ;  /* 0x0000003012027824 */ /* 0x000fe200078e0216 */
[----:B------:R-:W-:-:S02]  /*8e30*/  UIMAD UR4, UR17, UR10, URZ ;  /* 0x0000000a110472a4 */ /* 0x000fc4000f8e023f */
[----:B------:R-:W-:Y:S01]  /*8e40*/  UIMAD.WIDE.U32 UR8, UR42, UR10, UR8 ;  /* 0x0000000a2a0872a5 */ /* 0x000fe2000f8e0008 */
[----:B------:R-:W-:Y:S01]  /*8e50*/  VIADD R29, R2, UR43 ;  /* 0x0000002b021d7c36 */ /* 0x000fe20008000000 */
[----:B------:R-:W-:Y:S01]  /*8e60*/  UIMAD UR4, UR42, UR11, UR4 ;  /* 0x0000000b2a0472a4 */ /* 0x000fe2000f8e0204 */
[----:B------:R-:W-:Y:S01]  /*8e70*/  VIADD R34, R22, UR43 ;  /* 0x0000002b16227c36 */ /* 0x000fe20008000000 */
[----:B------:R-:W5:Y:S01]  /*8e80*/  LD.E.128 R12, desc[UR48][R12.64] ;  /* 0x000000300c0c7980 */ /* 0x000f62000c101d00 */
[----:B------:R-:W-:Y:S01]  /*8e90*/  ULDC.64 UR10, c[0x0][0xaf0] ;  /* 0x0002bc00000a7ab9 */ /* 0x000fe20000000a00 */
[----:B------:R-:W-:Y:S01]  /*8ea0*/  UIADD3 UR9, UR9, UR4, URZ ;  /* 0x0000000409097290 */ /* 0x000fe2000fffe03f */
        /* <DEDUP_REMOVED lines=67> */
.L_x_2035:
        /* <DEDUP_REMOVED lines=26> */
[----:B--2---:R-:W-:-:S13]  /*9480*/  @P2 R2UR UR4, R6 ;  /* 0x00000000060422ca */ /* 0x004fda00000e0000 */
[----:B------:R-:W-:Y:S01]  /*9490*/  USHF.R.S32.HI UR10, URZ, 0x1f, UR4 ;  /* 0x0000001f3f0a7899 */ /* 0x000fe20008011404 */
[----:B01----:R-:W-:Y:S11]  /*94a0*/  @P3 BRA `(.L_x_2038) ;  /* 0x0000000000103947 */ /* 0x003ff60003800000 */
[----:B------:R-:W-:Y:S05]  /*94b0*/  @!P2 BRA `(.L_x_2038) ;  /* 0x00000000000ca947 */ /* 0x000fea0003800000 */
[----:B------:R-:W2:Y:S04]  /*94c0*/  LDG.E R5, desc[UR48][R2.64] ;  /* 0x0000003002057981 */ /* 0x000ea8000c1e1900 */
[----:B-----5:R-:W2:Y:S02]  /*94d0*/  LDG.E R0, desc[UR48][R2.64+0x4] ;  /* 0x0000043002007981 */ /* 0x020ea4000c1e1900 */
[----:B--2---:R-:W-:-:S07]  /*94e0*/  IMAD.IADD R0, R0, 0x1, -R5 ;  /* 0x0000000100007824 */ /* 0x004fce00078e0a05 */
.L_x_2038:
[----:B------:R-:W-:Y:S01]  /*94f0*/  USEL UR40, UR40, URZ, !UP0 ;  /* 0x0000003f28287287 */ /* 0x000fe2000c000000 */
[----:B------:R-:W-:Y:S01]  /*9500*/  BSSY B1, `(.L_x_2039) ;  /* 0x000002c000017945 */ /* 0x000fe20003800000 */
[----:B------:R-:W-:-:S03]  /*9510*/  USEL UR41, UR41, URZ, !UP0 ;  /* 0x0000003f29297287 */ /* 0x000fc6000c000000 */
[----:B------:R-:W-:Y:S09]  /*9520*/  @P1 BRA `(.L_x_2040) ;  /* 0x0000000000a41947 */ /* 0x000ff20003800000 */
        /* <DEDUP_REMOVED lines=41> */
.L_x_2040:
[----:B------:R-:W-:Y:S05]  /*97c0*/  BSYNC B1 ;  /* 0x0000000000017941 */ /* 0x000fea0003800000 */
.L_x_2039:
        /* <DEDUP_REMOVED lines=72> */
.L_x_2037:
[----:B------:R-:W-:Y:S05]  /*9c50*/  BSYNC B0 ;  /* 0x0000000000007941 */ /* 0x000fea0003800000 */
.L_x_2034:
[----:B------:R-:W-:Y:S02]  /*9c60*/  ULDC UR4, c[0x0][0xc3c] ;  /* 0x00030f0000047ab9 */ /* 0x000fe40000000800 */
[----:B------:R-:W-:-:S13]  /*9c70*/  ISETP.GE.AND P0, PT, R31, UR4, PT ;  /* 0x000000041f007c0c */ /* 0x000fda000bf06270 */
[----:B------:R-:W-:Y:S05]  /*9c80*/  @!P0 BRA `(.L_x_2041) ;  /* 0xffffff7000548947 */ /* 0x000fea000383ffff */
[----:B------:R-:W-:Y:S05]  /*9c90*/  EXIT ;  /* 0x000000000000794d */ /* 0x000fea0003800000 */
.L_x_1998:
[----:B------:R-:W-:-:S08]  /*9ca0*/  NOP ;  /* 0x0000000000007918 */ /* 0x000fd00000000000 */
[----:B------:R-:W0:-:S00]  /*9cb0*/  USETMAXREG.DEALLOC.CTAPOOL 0x20 ;  /* 0x00000020000079c8 */ /* 0x000e0000080e0500 */
[----:B0-----:R-:W-:-:S06]  /*9cc0*/  LOP3.LUT R0, R0, 0x3, RZ, 0xc0, !PT ;  /* 0x0000000300007812 */ /* 0x001fcc00078ec0ff */
[----:B------:R-:W0:Y:S02]  /*9cd0*/  SHFL.IDX PT, R0, R0, RZ, 0x1f ;  /* 0x00001fff00007589 */ /* 0x000e2400000e0000 */
[----:B0-----:R-:W-:Y:S01]  /*9ce0*/  ISETP.NE.AND P0, PT, R0, RZ, PT ;  /* 0x000000ff0000720c */ /* 0x001fe20003f05270 */
[----:B------:R-:W-:-:S03]  /*9cf0*/  IMAD.MOV.U32 R0, RZ, RZ, RZ ;  /* 0x000000ffff007224 */ /* 0x000fc600078e00ff */
[----:B------:R-:W-:-:S05]  /*9d00*/  P2R R2, PR, RZ, 0x1 ;  /* 0x00000001ff027803 */ /* 0x000fca0000000000 */
[----:B------:R0:W-:Y:S04]  /*9d10*/  STL [R1+0x30], R2 ;  /* 0x0000300201007387 */ /* 0x0001e80000100800 */
        /* <DEDUP_REMOVED lines=8> */
.L_x_2042:
        /* <DEDUP_REMOVED lines=42> */
.L_x_2048:
        /* <DEDUP_REMOVED lines=12> */
.L_x_2047:
[----:B------:R-:W-:Y:S05]  /*a100*/  BSYNC B0 ;  /* 0x0000000000007941 */ /* 0x000fea0003800000 */
.L_x_2046:
        /* <DEDUP_REMOVED lines=21> */
.L_x_2044:
        /* <DEDUP_REMOVED lines=21> */
.L_x_2049:
        /* <DEDUP_REMOVED lines=58> */
.L_x_2045:
[----:B------:R-:W-:Y:S02]  /*a750*/  IMAD.MOV.U32 R17, RZ, RZ, RZ ;  /* 0x000000ffff117224 */ /* 0x000fe400078e00ff */
[----:B------:R-:W-:Y:S02]  /*a760*/  IMAD.U32 R16, RZ, RZ, UR6 ;  /* 0x00000006ff107e24 */ /* 0x000fe4000f8e00ff */
[----:B------:R-:W-:-:S07]  /*a770*/  IMAD.MOV.U32 R18, RZ, RZ, RZ ;  /* 0x000000ffff127224 */ /* 0x000fce00078e00ff */
.L_x_2050:
[----:B------:R-:W-:-:S13]  /*a780*/  ISETP.NE.AND P0, PT, R5, RZ, PT ;  /* 0x000000ff0500720c */ /* 0x000fda0003f05270 */
[----:B------:R-:W0:Y:S01]  /*a790*/  @!P0 S2R R3, SR_CgaCtaId ;  /* 0x0000000000038919 */ /* 0x000e220000008800 */
[----:B------:R-:W-:-:S04]  /*a7a0*/  @!P0 MOV R0, 0x400 ;  /* 0x0000040000008802 */ /* 0x000fc80000000f00 */
[----:B0-----:R-:W-:-:S05]  /*a7b0*/  @!P0 LEA R0, R3, R0, 0x18 ;  /* 0x0000000003008211 */ /* 0x001fca00078ec0ff */
[----:B------:R0:W-:Y:S01]  /*a7c0*/  @!P0 STS.128 [R0+0x168d0], R16 ;  /* 0x0168d01000008388 */ /* 0x0001e20000000c00 */
[----:B------:R-:W-:Y:S06]  /*a7d0*/  BAR.ARV 0x5, 0x200 ;  /* 0x0148000000007b1d */ /* 0x000fec0000002000 */
.L_x_2043:
        /* <DEDUP_REMOVED lines=28> */
.L_x_2141:
[----:B0-----:R-:W0:Y:S02]  /*a9a0*/  LDC.64 R2, c[0x0][0xc88] ;  /* 0x00032200ff027b82 */ /* 0x001e240000000a00 */
[----:B0-----:R-:W-:-:S05]  /*a9b0*/  IMAD.WIDE R2, R19, 0x4, R2 ;  /* 0x0000000413027825 */ /* 0x001fca00078e0202 */
[----:B--2---:R-:W2:Y:S01]  /*a9c0*/  LDG.E R10, desc[UR48][R2.64] ;  /* 0x00000030020a7981 */ /* 0x004ea2000c1e1900 */
        /* <DEDUP_REMOVED lines=8> */
[----:B--2---:R-:W-:Y:S01]  /*aa50*/  SHF.R.S32.HI R4, RZ, 0x1f, R10 ;  /* 0x0000001fff047819 */ /* 0x004fe2000001140a */
        /* <DEDUP_REMOVED lines=8> */
[----:B-1----:R1:W5:Y:S01]  /*aae0*/  @P0 LDG.E R0, desc[UR48][R2.64] ;  /* 0x0000003002000981 */ /* 0x002362000c1e1900 */
[----:B------:R-:W-:Y:S01]  /*aaf0*/  ISETP.NE.AND.EX P1, PT, RZ, UR5, PT, P1 ;  /* 0x00000005ff007c0c */ /* 0x000fe2000bf25310 */
[----:B------:R-:W-:Y:S01]  /*ab00*/  IMAD.MOV.U32 R28, RZ, RZ, RZ ;  /* 0x000000ffff1c7224 */ /* 0x000fe200078e00ff */
[----:B------:R-:W-:Y:S02]  /*ab10*/  ISETP.NE.U32.AND P2, PT, RZ, UR8, PT ;  /* 0x00000008ff007c0c */ /* 0x000fe4000bf45070 */
        /* <DEDUP_REMOVED lines=24> */
[----:B------:R-:W-:Y:S01]  /*aca0*/  IMAD.MOV.U32 R9, RZ, RZ, R8 ;  /* 0x000000ffff097224 */ /* 0x000fe200078e0008 */
[----:B------:R-:W-:Y:S06]  /*acb0*/  @P2 BRA `(.L_x_2052) ;  /* 0x0000000000142947 */ /* 0x000fec0003800000 */
[----:B------:R-:W-:Y:S05]  /*acc0*/  @!P1 BRA `(.L_x_2052) ;  /* 0x0000000000109947 */ /* 0x000fea0003800000 */
[----:B------:R-:W2:Y:S04]  /*acd0*/  LDG.E R7, desc[UR48][R2.64] ;  /* 0x0000003002077981 */ /* 0x000ea8000c1e1900 */
[----:B0-----:R-:W2:Y:S02]  /*ace0*/  LDG.E R8, desc[UR48][R2.64+0x4] ;  /* 0x0000043002087981 */ /* 0x001ea4000c1e1900 */
[----:B--2---:R-:W-:-:S05]  /*acf0*/  IMAD.IADD R9, R8, 0x1, -R7 ;  /* 0x0000000108097824 */ /* 0x004fca00078e0a07 */
[----:B------:R1:W-:Y:S02]  /*ad00*/  STL [R1+0x14], R9 ;  /* 0x0000140901007387 */ /* 0x0003e40000100800 */
.L_x_2052:
[----:B------:R-:W-:Y:S01]  /*ad10*/  ULDC.64 UR4, c[0x0][0xa20] ;  /* 0x0002880000047ab9 */ /* 0x000fe20000000a00 */
[----:B-----5:R-:W-:Y:S01]  /*ad20*/  IMAD.IADD R28, R28, 0x1, R0 ;  /* 0x000000011c1c7824 */ /* 0x020fe200078e0200 */
[----:B------:R-:W-:Y:S01]  /*ad30*/  ISETP.NE.U32.AND P1, PT, RZ, UR4, PT ;  /* 0x00000004ff007c0c */ /* 0x000fe2000bf25070 */
[----:B------:R-:W-:-:S03]  /*ad40*/  IMAD.MOV.U32 R26, RZ, RZ, R10 ;  /* 0x000000ffff1a7224 */ /* 0x000fc600078e000a */
[----:B------:R-:W-:-:S13]  /*ad50*/  ISETP.NE.AND.EX P1, PT, RZ, UR5, PT, P1 ;  /* 0x00000005ff007c0c */ /* 0x000fda000bf25310 */
[----:B------:R-:W-:Y:S05]  /*ad60*/  @!P1 BRA `(.L_x_2053) ;  /* 0x0000000000109947 */ /* 0x000fea0003800000 */
[----:B------:R-:W-:-:S04]  /*ad70*/  IADD3 R2, P0, R24, UR4, RZ ;  /* 0x0000000418027c10 */ /* 0x000fc8000ff1e0ff */
[----:B------:R-:W-:-:S05]  /*ad80*/  IADD3.X R3, R25, UR5, RZ, P0, !PT ;  /* 0x0000000519037c10 */ /* 0x000fca00087fe4ff */
[----:B------:R2:W5:Y:S01]  /*ad90*/  LDG.E R6, desc[UR48][R2.64] ;  /* 0x0000003002067981 */ /* 0x000562000c1e1900 */
[----:B------:R-:W-:Y:S05]  /*ada0*/  BRA `(.L_x_2054) ;  /* 0x0000000000107947 */ /* 0x000fea0003800000 */
.L_x_2053:
[----:B------:R-:W-:Y:S05]  /*adb0*/  @!P0 BRA `(.L_x_2054) ;  /* 0x00000000000c8947 */ /* 0x000fea0003800000 */
[----:B------:R-:W2:Y:S04]  /*adc0*/  LDG.E R3, desc[UR48][R4.64] ;  /* 0x0000003004037981 */ /* 0x000ea8000c1e1900 */
[----:B------:R-:W2:Y:S02]  /*add0*/  LDG.E R6, desc[UR48][R4.64+0x4] ;  /* 0x0000043004067981 */ /* 0x000ea4000c1e1900 */
[----:B--2---:R-:W-:-:S07]  /*ade0*/  IMAD.IADD R6, R6, 0x1, -R3 ;  /* 0x0000000106067824 */ /* 0x004fce00078e0a03 */
.L_x_2054:
[----:B--2---:R-:W2:Y:S01]  /*adf0*/  LDC R2, c[0x0][0x448] ;  /* 0x00011200ff027b82 */ /* 0x004ea20000000800 */
[----:B-----5:R-:W-:Y:S01]  /*ae00*/  IMAD.IADD R6, R6, 0x1, -R0 ;  /* 0x0000000106067824 */ /* 0x020fe200078e0a00 */
[----:B------:R-:W-:Y:S01]  /*ae10*/  BSSY B7, `(.L_x_2055) ;  /* 0x000035e000077945 */ /* 0x000fe20003800000 */
[----:B------:R-:W-:-:S04]  /*ae20*/  IMAD R0, R17, 0xc0, RZ ;  /* 0x000000c011007824 */ /* 0x000fc800078e02ff */
[----:B------:R-:W-:Y:S01]  /*ae30*/  VIADD R0, R0, 0xbf ;  /* 0x000000bf00007836 */ /* 0x000fe20000000000 */
[----:B--2---:R-:W-:-:S13]  /*ae40*/  ISETP.NE.AND P0, PT, R2, 0x1, PT ;  /* 0x000000010200780c */ /* 0x004fda0003f05270 */
[----:B------:R-:W2:Y:S08]  /*ae50*/  @P0 LDC R3, c[0x0][0x44c] ;  /* 0x00011300ff030b82 */ /* 0x000eb00000000800 */
[----:B------:R-:W3:Y:S01]  /*ae60*/  @P0 LDC R2, c[0x0][0x450] ;  /* 0x00011400ff020b82 */ /* 0x000ee20000000800 */
[----:B--2---:R-:W-:-:S05]  /*ae70*/  @P0 IMAD.HI.U32 R3, R0, R3, RZ ;  /* 0x0000000300030227 */ /* 0x004fca00078e00ff */
[----:B---3--:R-:W-:Y:S02]  /*ae80*/  @P0 SHF.R.U32.HI R0, RZ, R2, R3 ;  /* 0x00000002ff000219 */ /* 0x008fe40000011603 */
[C---:B------:R-:W-:Y:S01]  /*ae90*/  IADD3 R3, R6.reuse, 0x80, -R9 ;  /* 0x0000008006037810 */ /* 0x040fe20007ffe809 */
[----:B------:R-:W-:-:S04]  /*aea0*/  VIADD R6, R6, 0x7f ;  /* 0x0000007f06067836 */ /* 0x000fc80000000000 */
[----:B------:R-:W-:Y:S01]  /*aeb0*/  IMAD.IADD R0, R3, 0x1, R0 ;  /* 0x0000000103007824 */ /* 0x000fe200078e0200 */
[----:B------:R-:W-:-:S04]  /*aec0*/  SHF.R.S32.HI R3, RZ, 0x1f, R6 ;  /* 0x0000001fff037819 */ /* 0x000fc80000011406 */
[----:B------:R-:W-:Y:S02]  /*aed0*/  SHF.R.S32.HI R5, RZ, 0x1f, R0 ;  /* 0x0000001fff057819 */ /* 0x000fe40000011400 */
[----:B------:R-:W-:Y:S02]  /*aee0*/  LEA.HI R3, R3, R6, RZ, 0x7 ;  /* 0x0000000603037211 */ /* 0x000fe400078f38ff */
[----:B------:R-:W-:Y:S02]  /*aef0*/  LEA.HI R5, R5, R0, RZ, 0x7 ;  /* 0x0000000005057211 */ /* 0x000fe400078f38ff */
[----:B------:R-:W-:Y:S02]  /*af00*/  SHF.R.S32.HI R3, RZ, 0x7, R3 ;  /* 0x00000007ff037819 */ /* 0x000fe40000011403 */
[----:B------:R-:W-:-:S04]  /*af10*/  SHF.R.S32.HI R0, RZ, 0x7, R5 ;  /* 0x00000007ff007819 */ /* 0x000fc80000011405 */
[----:B------:R-:W-:-:S04]  /*af20*/  VIMNMX R2, R3, R0, PT ;  /* 0x0000000003027248 */ /* 0x000fc80003fe0100 */
[----:B------:R-:W-:Y:S01]  /*af30*/  ISETP.GT.AND P0, PT, R2, RZ, PT ;  /* 0x000000ff0200720c */ /* 0x000fe20003f04270 */
[----:B------:R2:W-:-:S12]  /*af40*/  STL [R1+0xc], R2 ;  /* 0x00000c0201007387 */ /* 0x0005d80000100800 */
[----:B--2---:R-:W-:Y:S05]  /*af50*/  @P0 BRA `(.L_x_2056) ;  /* 0x0000000000440947 */ /* 0x004fea0003800000 */
        /* <DEDUP_REMOVED lines=17> */
.L_x_2056:
        /* <DEDUP_REMOVED lines=19> */
[----:B-12---:R-:W-:Y:S05]  /*b1a0*/  CALL.ABS.NOINC R2 ;  /* 0x0000000002007343 */ /* 0x006fea0003c00000 */
.L_x_2059:
[----:B------:R-:W-:Y:S05]  /*b1b0*/  BSYNC B6 ;  /* 0x0000000000067941 */ /* 0x000fea0003800000 */
.L_x_2058:
        /* <DEDUP_REMOVED lines=17> */
[----:B--2---:R-:W-:-:S07]  /*b2d0*/  IMAD.MOV.U32 R13, RZ, RZ, RZ ;  /* 0x000000ffff0d7224 */ /* 0x004fce00078e00ff */
[----:B------:R-:W-:-:S07]  /*b2e0*/  LEPC R20, `(.L_x_2062) ;  /* 0x000000001014794e */ /* 0x000fce0000000000 */
[----:B-1-3--:R-:W-:Y:S05]  /*b2f0*/  CALL.ABS.NOINC R2 ;  /* 0x0000000002007343 */ /* 0x00afea0003c00000 */
.L_x_2062:
        /* <DEDUP_REMOVED lines=15> */
.L_x_2061:
[----:B------:R-:W-:Y:S05]  /*b3f0*/  BSYNC B6 ;  /* 0x0000000000067941 */ /* 0x000fea0003800000 */
.L_x_2060:
[----:B------:R-:W-:Y:S01]  /*b400*/  ULDC.64 UR4, c[0x0][0x9f8] ;  /* 0x00027e0000047ab9 */ /* 0x000fe20000000a00 */
[----:B------:R-:W2:Y:S01]  /*b410*/  LDL R20, [R1+0xc] ;  /* 0x00000c0001147983 */ /* 0x000ea20000100800 */
[----:B------:R-:W-:Y:S01]  /*b420*/  ISETP.NE.U32.AND P0, PT, RZ, UR4, PT ;  /* 0x00000004ff007c0c */ /* 0x000fe2000bf05070 */
[----:B------:R-:W3:Y:S03]  /*b430*/  LDC.64 R2, c[0x0][0x418] ;  /* 0x00010600ff027b82 */ /* 0x000ee60000000a00 */
[----:B------:R-:W-:-:S13]  /*b440*/  ISETP.NE.AND.EX P0, PT, RZ, UR5, PT, P0 ;  /* 0x00000005ff007c0c */ /* 0x000fda000bf05300 */
[----:B------:R-:W-:-:S04]  /*b450*/  @P0 IADD3 R24, P1, R24, UR4, RZ ;  /* 0x0000000418180c10 */ /* 0x000fc8000ff3e0ff */
[----:B------:R-:W-:Y:S01]  /*b460*/  @P0 IADD3.X R25, R25, UR5, RZ, P1, !PT ;  /* 0x0000000519190c10 */ /* 0x000fe20008ffe4ff */
[----:B------:R-:W-:-:S04]  /*b470*/  ULDC.64 UR4, c[0x0][0xa08] ;  /* 0x0002820000047ab9 */ /* 0x000fc80000000a00 */
[----:B------:R2:W4:Y:S01]  /*b480*/  @P0 LDG.E R26, desc[UR48][R24.64] ;  /* 0x00000030181a0981 */ /* 0x000522000c1e1900 */
[----:B---3--:R-:W-:Y:S01]  /*b490*/  LOP3.LUT P0, RZ, R2, UR4, RZ, 0xfc, !PT ;  /* 0x0000000402ff7c12 */ /* 0x008fe2000f80fcff */
[----:B------:R-:W-:-:S03]  /*b4a0*/  UMOV UR4, 0xffffffff ;  /* 0xffffffff00047882 */ /* 0x000fc60000000000 */
[----:B------:R-:W-:Y:S01]  /*b4b0*/  LOP3.LUT P0, RZ, R3, UR5, RZ, 0xfc, P0 ;  /* 0x0000000503ff7c12 */ /* 0x000fe2000800fcff */
[----:B--2---:R-:W-:Y:S01]  /*b4c0*/  VIADD R25, R20, 0xffffffff ;  /* 0xffffffff14197836 */ /* 0x004fe20000000000 */
[----:B----4-:R-:W-:Y:S02]  /*b4d0*/  SHF.R.S32.HI R29, RZ, 0x1f, R26 ;  /* 0x0000001fff1d7819 */ /* 0x010fe4000001141a */
[----:B------:R-:W-:Y:S01]  /*b4e0*/  SEL R24, R26, RZ, !P0 ;  /* 0x000000ff1a187207 */ /* 0x000fe20004000000 */
[----:B------:R-:W-:Y:S08]  /*b4f0*/  BRA.DIV UR4, `(.L_x_2063) ;  /* 0x0000004204587947 */ /* 0x000ff0000b800000 */
[----:B------:R-:W2:Y:S02]  /*b500*/  S2R R0, SR_TID.X ;  /* 0x0000000000007919 */ /* 0x000ea40000002100 */
[----:B--2---:R-:W-:-:S04]  /*b510*/  SHF.R.U32.HI R0, RZ, 0x5, R0 ;  /* 0x00000005ff007819 */ /* 0x004fc80000011600 */
[----:B------:R-:W-:-:S05]  /*b520*/  LOP3.LUT R0, R0, 0x3, RZ, 0xc0, !PT ;  /* 0x0000000300007812 */ /* 0x000fca00078ec0ff */
[----:B------:R2:W3:Y:S02]  /*b530*/  SHFL.IDX PT, R14, R0, RZ, 0x1f ;  /* 0x00001fff000e7589 */ /* 0x0004e400000e0000 */
.L_x_2157:
[----:B------:R-:W-:Y:S02]  /*b540*/  PLOP3.LUT P1, PT, PT, PT, PT, 0x8, 0x0 ;  /* 0x000000000000781c */ /* 0x000fe40003f2e170 */
[----:B---3--:R-:W-:Y:S02]  /*b550*/  ISETP.NE.AND P0, PT, R14, RZ, PT ;  /* 0x000000ff0e00720c */ /* 0x008fe40003f05270 */
[----:B--2---:R-:W-:-:S05]  /*b560*/  P2R R0, PR, RZ, 0x2 ;  /* 0x00000002ff007803 */ /* 0x004fca0000000000 */
[----:B------:R2:W-:Y:S06]  /*b570*/  STL [R1], R0 ;  /* 0x0000000001007387 */ /* 0x0005ec0000100800 */
[----:B------:R-:W-:Y:S05]  /*b580*/  @P0 BRA `(.L_x_2064) ;  /* 0x0000000000ec0947 */ /* 0x000fea0003800000 */
[----:B------:R-:W-:-:S03]  /*b590*/  UMOV UR4, 0xffffffff ;  /* 0xffffffff00047882 */ /* 0x000fc60000000000 */
[----:B------:R-:W-:Y:S05]  /*b5a0*/  BRA.DIV UR4, `(.L_x_2065) ;  /* 0x0000004204607947 */ /* 0x000fea000b800000 */
[----:B------:R-:W-:-:S13]  /*b5b0*/  ELECT P6, URZ, PT ;  /* 0x00000000003f782f */ /* 0x000fda00038c0000 */
.L_x_2160:
[----:B------:R-:W-:Y:S05]  /*b5c0*/  @!P6 BRA `(.L_x_2064) ;  /* 0x0000000000dce947 */ /* 0x000fea0003800000 */
[----:B------:R-:W-:-:S04]  /*b5d0*/  ISETP.NE.U32.AND P0, PT, R2, RZ, PT ;  /* 0x000000ff0200720c */ /* 0x000fc80003f05070 */
[----:B------:R-:W-:-:S13]  /*b5e0*/  ISETP.NE.AND.EX P0, PT, R3, RZ, PT, P0 ;  /* 0x000000ff0300720c */ /* 0x000fda0003f05300 */
[----:B------:R-:W-:Y:S05]  /*b5f0*/  @!P0 BRA `(.L_x_2066) ;  /* 0x0000000000448947 */ /* 0x000fea0003800000 */
[----:B--2---:R-:W2:Y:S01]  /*b600*/  LDC R0, c[0x0][0x43c] ;  /* 0x00010f00ff007b82 */ /* 0x004ea20000000800 */
[----:B------:R-:W-:Y:S01]  /*b610*/  ULDC.64 UR4, c[0x0][0x428] ;  /* 0x00010a0000047ab9 */ /* 0x000fe20000000a00 */
[----:B--2---:R-:W-:-:S13]  /*b620*/  ISETP.NE.AND P0, PT, R0, 0x1, PT ;  /* 0x000000010000780c */ /* 0x004fda0003f05270 */
[----:B------:R-:W2:Y:S02]  /*b630*/  @P0 LDC.64 R4, c[0x0][0x440] ;  /* 0x00011000ff040b82 */ /* 0x000ea40000000a00 */
[----:B--2---:R-:W-:-:S04]  /*b640*/  @P0 IMAD.HI.U32 R6, R25, R4, RZ ;  /* 0x0000000419060227 */ /* 0x004fc800078e00ff */
        /* <DEDUP_REMOVED lines=12> */
.L_x_2066:
[----:B---3--:R-:W-:Y:S01]  /*b710*/  IMAD R3, R23, 0x8, R22 ;  /* 0x0000000817037824 */ /* 0x008fe200078e0216 */
[----:B--2---:R-:W-:-:S04]  /*b720*/  SHF.L.U32 R0, R27, 0x1f, RZ ;  /* 0x0000001f1b007819 */ /* 0x004fc800000006ff */
[----:B------:R-:W2:Y:S02]  /*b730*/  SYNCS.PHASECHK.TRANS64.TRYWAIT P0, [R3+URZ+0x16840], R0 ;  /* 0x01684000030075a7 */ /* 0x000ea4000800017f */
[----:B--2---:R-:W-:Y:S05]  /*b740*/  @!P0 BRA `(.L_x_2067) ;  /* 0x0000004000188947 */ /* 0x004fea0003800000 */
.L_x_2161:
        /* <DEDUP_REMOVED lines=11> */
.L_x_2068:
[----:B--2---:R-:W-:Y:S01]  /*b800*/  IMAD R0, R23, 0x4000, R22 ;  /* 0x0000400017007824 */ /* 0x004fe200078e0216 */
        /* <DEDUP_REMOVED lines=8> */
[----:B------:R-:W-:Y:S02]  /*b890*/  R2UR UR12, R18 ;  /* 0x00000000120c72ca */ /* 0x000fe400000e0000 */
[----:B-----5:R-:W-:-:S02]  /*b8a0*/  R2UR UR13, R24 ;  /* 0x00000000180d72ca */ /* 0x020fc400000e0000 */
[----:B------:R-:W-:Y:S01]  /*b8b0*/  PLOP3.LUT P0, PT, PT, PT, PT, 0x80, 0x0 ;  /* 0x000000000000781c */ /* 0x000fe20003f0f070 */
[----:B------:R-:W-:-:S03]  /*b8c0*/  UIADD3 UR9, UR9, 0x16830, URZ ;  /* 0x0001683009097890 */ /* 0x000fc6000fffe03f */
[----:B------:R-:W-:Y:S01]  /*b8d0*/  P2R R0, PR, RZ, 0x1 ;  /* 0x00000001ff007803 */ /* 0x000fe20000000000 */
[----:B------:R-:W-:Y:S02]  /*b8e0*/  ULEA UR11, UR11, UR4, 0x7 ;  /* 0x000000040b0b7291 */ /* 0x000fe4000f8e383f */
[----:B------:R-:W-:Y:S01]  /*b8f0*/  UIADD3 UR8, UR8, 0xe400, URZ ;  /* 0x0000e40008087890 */ /* 0x000fe2000fffe03f */
[----:B------:R-:W-:Y:S01]  /*b900*/  UMOV UR4, 0x0 ;  /* 0x0000000000047882 */ /* 0x000fe20000000000 */
[----:B------:R3:W-:Y:S07]  /*b910*/  STL [R1], R0 ;  /* 0x0000000001007387 */ /* 0x0007ee0000100800 */
[----:B------:R3:W-:Y:S01]  /*b920*/  UTMALDG.4D [UR8], [UR6], desc[UR4] ;  /* 0x00000408060075b4 */ /* 0x0007e20008019000 */
[----:B------:R-:W-:-:S02]  /*b930*/  NOP ;  /* 0x0000000000007918 */ /* 0x000fc40000000000 */
.L_x_2064:
[----:B------:R-:W2:Y:S04]  /*b940*/  LDL.LU R3, [R1+0x10] ;  /* 0x0000100001037983 */ /* 0x000ea80000300800 */
[----:B------:R-:W4:Y:S04]  /*b950*/  LDL.LU R5, [R1+0x8] ;  /* 0x0000080001057983 */ /* 0x000f280000300800 */
[----:B------:R-:W5:Y:S01]  /*b960*/  LDL.LU R4, [R1+0x18] ;  /* 0x0000180001047983 */ /* 0x000f620000300800 */
        /* <DEDUP_REMOVED lines=9> */
[----:B--2---:R-:W-:Y:S02]  /*ba00*/  SHF.R.S32.HI R0, RZ, 0x1f, R3 ;  /* 0x0000001fff007819 */ /* 0x004fe40000011403 */
[----:B----4-:R-:W-:-:S03]  /*ba10*/  SEL R5, R5, RZ, !P0 ;  /* 0x000000ff05057207 */ /* 0x010fc60004000000 */
[----:B------:R-:W-:Y:S01]  /*ba20*/  IMAD R0, R0, UR4, RZ ;  /* 0x0000000400007c24 */ /* 0x000fe2000f8e02ff */
[----:B-----5:R-:W-:-:S03]  /*ba30*/  SEL R4, R4, RZ, !P0 ;  /* 0x000000ff04047207 */ /* 0x020fc60004000000 */
[C---:B------:R-:W-:Y:S02]  /*ba40*/  IMAD R0, R3.reuse, UR5, R0 ;  /* 0x0000000503007c24 */ /* 0x040fe4000f8e0200 */
[----:B------:R-:W-:-:S05]  /*ba50*/  IMAD.WIDE.U32 R2, R3, UR4, RZ ;  /* 0x0000000403027c25 */ /* 0x000fca000f8e00ff */
[----:B------:R2:W-:Y:S04]  /*ba60*/  STL.64 [R1+0x20], R2 ;  /* 0x0000200201007387 */ /* 0x0005e80000100a00 */
[----:B------:R3:W-:Y:S04]  /*ba70*/  STL [R1+0x8], R5 ;  /* 0x0000080501007387 */ /* 0x0007e80000100800 */
[----:B------:R3:W-:Y:S01]  /*ba80*/  STL [R1+0x2c], R4 ;  /* 0x00002c0401007387 */ /* 0x0007e20000100800 */
[----:B--2---:R-:W-:Y:S01]  /*ba90*/  IMAD.IADD R2, R3, 0x1, R0 ;  /* 0x0000000103027824 */ /* 0x004fe200078e0200 */
[----:B------:R-:W-:-:S05]  /*baa0*/  SHF.R.S32.HI R0, RZ, 0x1f, R18 ;  /* 0x0000001fff007819 */ /* 0x000fca0000011412 */
        /* <DEDUP_REMOVED lines=19> */
.L_x_2070:
[----:B------:R-:W-:Y:S05]  /*bbe0*/  BSYNC B6 ;  /* 0x0000000000067941 */ /* 0x000fea0003800000 */
.L_x_2069:
[----:B---3--:R-:W2:Y:S01]  /*bbf0*/  LDL.LU R0, [R1+0x10] ;  /* 0x0000100001007983 */ /* 0x008ea20000300800 */
[----:B-1----:R-:W1:Y:S01]  /*bc00*/  LDC R9, c[0x0][0x448] ;  /* 0x00011200ff097b82 */ /* 0x002e620000000800 */
        /* <DEDUP_REMOVED lines=48> */
[----:B------:R-:W1:Y:S01]  /*bf10*/  @P1 LDC R5, c[0x0][0x450] ;  /* 0x00011400ff051b82 */ /* 0x000e620000000800 */
[----:B------:R-:W-:-:S04]  /*bf20*/  VIADD R7, R6, 0x80 ;  /* 0x0000008006077836 */ /* 0x000fc80000000000 */
[----:B0-----:R-:W-:-:S04]  /*bf30*/  @P1 IMAD.HI.U32 R8, R7, R8, RZ ;  /* 0x0000000807081227 */ /* 0x001fc800078e00ff */
[----:B------:R-:W-:Y:S01]  /*bf40*/  IMAD.MOV.U32 R6, RZ, RZ, R7 ;  /* 0x000000ffff067224 */ /* 0x000fe200078e0007 */
[----:B-1----:R-:W-:-:S05]  /*bf50*/  @P1 SHF.R.U32.HI R6, RZ, R5, R8 ;  /* 0x00000005ff061219 */ /* 0x002fca0000011608 */
        /* <DEDUP_REMOVED lines=24> */
[----:B------:R-:W0:Y:S01]  /*c0e0*/  SHFL.IDX PT, R3, R0, RZ, 0x181f ;  /* 0x00181fff00037589 */ /* 0x000e2200000e0000 */
[----:B------:R-:W-:-:S03]  /*c0f0*/  VIADD R8, R17, 0x10 ;  /* 0x0000001011087836 */ /* 0x000fc60000000000 */
        /* <DEDUP_REMOVED lines=9> */
[----:B-----5:R0:W-:Y:S01]  /*c190*/  @!P1 LDGSTS.E.BYPASS.LTC128B.128 [R10+0x8400], desc[UR48][R2.64], !P0 ;  /* 0x08400000020a9fae */ /* 0x0201e2000c101d70 */
[----:B------:R-:W-:Y:S01]  /*c1a0*/  ISETP.GE.AND P1, PT, R8, R7, PT ;  /* 0x000000070800720c */ /* 0x000fe20003f26270 */
[----:B------:R-:W-:Y:S02]  /*c1b0*/  VIADD R8, R17, 0x20 ;  /* 0x0000002011087836 */ /* 0x000fe40000000000 */
[----:B0-----:R-:W0:Y:S04]  /*c1c0*/  SHFL.IDX PT, R3, R0, 0x1, 0x181f ;  /* 0x00381f0000037f89 */ /* 0x001e2800000e0000 */
[----:B------:R-:W1:Y:S06]  /*c1d0*/  SHFL.IDX PT, R2, R4, 0x1, 0x181f ;  /* 0x00381f0004027f89 */ /* 0x000e6c00000e0000 */
[----:B0-----:R-:W-:-:S05]  /*c1e0*/  @!P1 LEA R3, P2, R20, R3, 0x1 ;  /* 0x0000000314039211 */ /* 0x001fca00078408ff */
[----:B-1----:R-:W-:-:S05]  /*c1f0*/  @!P1 IMAD.X R2, RZ, RZ, R2, P2 ;  /* 0x000000ffff029224 */ /* 0x002fca00010e0602 */
[----:B------:R-:W-:-:S04]  /*c200*/  @!P1 LOP3.LUT R3, R3, R2, RZ, 0x3c, !PT ;  /* 0x0000000203039212 */ /* 0x000fc800078e3cff */
[----:B------:R-:W-:-:S04]  /*c210*/  @!P1 LOP3.LUT R2, R3, R2, RZ, 0x3c, !PT ;  /* 0x0000000203029212 */ /* 0x000fc800078e3cff */
[----:B------:R-:W-:-:S05]  /*c220*/  @!P1 LOP3.LUT R3, R3, R2, RZ, 0x3c, !PT ;  /* 0x0000000203039212 */ /* 0x000fca00078e3cff */
[----:B------:R0:W-:Y:S01]  /*c230*/  @!P1 LDGSTS.E.BYPASS.LTC128B.128 [R10+0x8c00], desc[UR48][R2.64], !P0 ;  /* 0x08c00000020a9fae */ /* 0x0001e2000c101d70 */
        /* <DEDUP_REMOVED lines=43> */
[----:B------:R-:W1:Y:S04]  /*c4f0*/  SHFL.IDX PT, R2, R4, 0x6, 0x181f ;  /* 0x00d81f0004027f89 */ /* 0x000e6800000e0000 */
[----:B------:R-:W-:Y:S02]  /*c500*/  SHFL.IDX PT, R4, R4, 0x7, 0x181f ;  /* 0x00f81f0004047f89 */ /* 0x000fe400000e0000 */
[----:B0-----:R-:W-:-:S05]  /*c510*/  @!P1 LEA R3, P2, R20, R3, 0x1 ;  /* 0x0000000314039211 */ /* 0x001fca00078408ff */
[----:B-1----:R-:W-:Y:S01]  /*c520*/  @!P1 IMAD.X R2, RZ, RZ, R2, P2 ;  /* 0x000000ffff029224 */ /* 0x002fe200010e0602 */
[----:B------:R-:W-:Y:S01]  /*c530*/  ISETP.GE.AND P2, PT, R8, R7, PT ;  /* 0x000000070800720c */ /* 0x000fe20003f46270 */
[----:B------:R-:W-:-:S03]  /*c540*/  VIADD R8, R17, 0x70 ;  /* 0x0000007011087836 */ /* 0x000fc60000000000 */
[----:B------:R-:W-:-:S04]  /*c550*/  @!P1 LOP3.LUT R3, R3, R2, RZ, 0x3c, !PT ;  /* 0x0000000203039212 */ /* 0x000fc800078e3cff */
[----:B------:R-:W-:-:S04]  /*c560*/  @!P1 LOP3.LUT R2, R3, R2, RZ, 0x3c, !PT ;  /* 0x0000000203029212 */ /* 0x000fc800078e3cff */
[----:B------:R-:W-:-:S05]  /*c570*/  @!P1 LOP3.LUT R3, R3, R2, RZ, 0x3c, !PT ;  /* 0x0000000203039212 */ /* 0x000fca00078e3cff */
[----:B------:R0:W-:Y:S01]  /*c580*/  @!P1 LDGSTS.E.BYPASS.LTC128B.128 [R10+0xb400], desc[UR48][R2.64], !P0 ;  /* 0x0b400000020a9fae */ /* 0x0001e2000c101d70 */
[----:B------:R-:W-:-:S03]  /*c590*/  ISETP.GE.AND P1, PT, R8, R7, PT ;  /* 0x000000070800720c */ /* 0x000fc60003f26270 */
[----:B------:R-:W-:Y:S04]  /*c5a0*/  SHFL.IDX PT, R8, R5, RZ, 0x181f ;  /* 0x00181fff05087589 */ /* 0x000fe800000e0000 */
[----:B0-----:R-:W0:Y:S04]  /*c5b0*/  SHFL.IDX PT, R2, R0, 0x7, 0x181f ;  /* 0x00f81f0000027f89 */ /* 0x001e2800000e0000 */
[----:B------:R-:W1:Y:S02]  /*c5c0*/  SHFL.IDX PT, R0, R6, RZ, 0x181f ;  /* 0x00181fff06007589 */ /* 0x000e6400000e0000 */
[----:B0-----:R-:W-:-:S05]  /*c5d0*/  @!P1 LEA R2, P3, R20, R2, 0x1 ;  /* 0x0000000214029211 */ /* 0x001fca00078608ff */
[----:B------:R-:W-:-:S05]  /*c5e0*/  @!P1 IMAD.X R3, RZ, RZ, R4, P3 ;  /* 0x000000ffff039224 */ /* 0x000fca00018e0604 */
[----:B------:R0:W-:Y:S02]  /*c5f0*/  @!P1 LDGSTS.E.BYPASS.LTC128B.128 [R10+0xbc00], desc[UR48][R2.64], !P0 ;  /* 0x0bc00000020a9fae */ /* 0x0001e4000c101d70 */
[----:B0-----:R-:W-:-:S05]  /*c600*/  @!P2 LEA R2, P1, R20, R8, 0x1 ;  /* 0x000000081402a211 */ /* 0x001fca00078208ff */
[----:B-1----:R-:W-:Y:S02]  /*c610*/  @!P2 IMAD.X R3, RZ, RZ, R0, P1 ;  /* 0x000000ffff03a224 */ /* 0x002fe400008e0600 */
[----:B------:R-:W-:-:S03]  /*c620*/  VIADD R0, R17, 0x90 ;  /* 0x0000009011007836 */ /* 0x000fc60000000000 */
[----:B------:R0:W-:Y:S02]  /*c630*/  @!P2 LDGSTS.E.BYPASS.LTC128B.128 [R10+0xc400], desc[UR48][R2.64], !P0 ;  /* 0x0c400000020aafae */ /* 0x0001e4000c101d70 */
[----:B------:R-:W-:Y:S02]  /*c640*/  ISETP.GE.AND P1, PT, R0, R7, PT ;  /* 0x000000070000720c */ /* 0x000fe40003f26270 */
[----:B------:R-:W1:Y:S11]  /*c650*/  SHFL.IDX PT, R0, R6, 0x1, 0x181f ;  /* 0x00381f0006007f89 */ /* 0x000e7600000e0000 */
[----:B------:R-:W-:-:S05]  /*c660*/  @!P1 LEA R14, P2, R20, R14, 0x1 ;  /* 0x0000000e140e9211 */ /* 0x000fca00078408ff */
[----:B0-----:R-:W-:Y:S02]  /*c670*/  @!P1 IMAD.MOV.U32 R2, RZ, RZ, R14 ;  /* 0x000000ffff029224 */ /* 0x001fe400078e000e */
[----:B------:R-:W0:Y:S01]  /*c680*/  SHFL.IDX PT, R14, R5, 0x2, 0x181f ;  /* 0x00581f00050e7f89 */ /* 0x000e2200000e0000 */
[----:B-1----:R-:W-:Y:S02]  /*c690*/  @!P1 IMAD.X R9, RZ, RZ, R0, P2 ;  /* 0x000000ffff099224 */ /* 0x002fe400010e0600 */
[----:B------:R-:W-:Y:S02]  /*c6a0*/  VIADD R0, R17, 0xa0 ;  /* 0x000000a011007836 */ /* 0x000fe40000000000 */
[----:B------:R-:W-:-:S05]  /*c6b0*/  @!P1 IMAD.MOV.U32 R3, RZ, RZ, R9 ;  /* 0x000000ffff039224 */ /* 0x000fca00078e0009 */
[----:B------:R0:W-:Y:S01]  /*c6c0*/  @!P1 LDGSTS.E.BYPASS.LTC128B.128 [R10+0xcc00], desc[UR48][R2.64], !P0 ;  /* 0x0cc00000020a9fae */ /* 0x0001e2000c101d70 */
[----:B------:R-:W-:-:S03]  /*c6d0*/  ISETP.GE.AND P1, PT, R0, R7, PT ;  /* 0x000000070000720c */ /* 0x000fc60003f26270 */
[----:B------:R-:W1:Y:S04]  /*c6e0*/  SHFL.IDX PT, R0, R6, 0x2, 0x181f ;  /* 0x00581f0006007f89 */ /* 0x000e6800000e0000 */
[----:B------:R-:W2:Y:S06]  /*c6f0*/  SHFL.IDX PT, R6, R6, 0x3, 0x181f ;  /* 0x00781f0006067f89 */ /* 0x000eac00000e0000 */
[----:B0-----:R-:W-:-:S02]  /*c700*/  @!P1 LEA R2, P2, R20, R14, 0x1 ;  /* 0x0000000e14029211 */ /* 0x001fc400078408ff */
[----:B------:R0:W3:Y:S03]  /*c710*/  SHFL.IDX PT, R14, R5, 0x3, 0x181f ;  /* 0x00781f00050e7f89 */ /* 0x0000e600000e0000 */
[----:B-1----:R-:W-:-:S05]  /*c720*/  @!P1 IMAD.X R3, RZ, RZ, R0, P2 ;  /* 0x000000ffff039224 */ /* 0x002fca00010e0600 */
[----:B--2---:R0:W-:Y:S03]  /*c730*/  @!P1 LDGSTS.E.BYPASS.LTC128B.128 [R10+0xd400], desc[UR48][R2.64], !P0 ;  /* 0x0d400000020a9fae */ /* 0x0041e6000c101d70 */
.L_x_2186:
[----:B------:R-:W-:-:S05]  /*c740*/  VIADD R0, R17, 0xb0 ;  /* 0x000000b011007836 */ /* 0x000fca0000000000 */
[----:B------:R-:W-:Y:S01]  /*c750*/  ISETP.GE.AND P1, PT, R0, R7, PT ;  /* 0x000000070000720c */ /* 0x000fe20003f26270 */
[----:B------:R-:W-:-:S12]  /*c760*/  VIADD R0, R22, 0x16800 ;  /* 0x0001680016007836 */ /* 0x000fd80000000000 */
[----:B0--3--:R-:W-:-:S05]  /*c770*/  @!P1 LEA R2, P2, R20, R14, 0x1 ;  /* 0x0000000e14029211 */ /* 0x009fca00078408ff */
[----:B------:R-:W-:-:S05]  /*c780*/  @!P1 IMAD.X R3, RZ, RZ, R6, P2 ;  /* 0x000000ffff039224 */ /* 0x000fca00010e0606 */
[----:B------:R-:W-:Y:S01]  /*c790*/  @!PT LDS RZ, [RZ] ;  /* 0x00000000fffff984 */ /* 0x000fe20000000800 */
[----:B------:R-:W-:Y:S01]  /*c7a0*/  @!PT LDS RZ, [RZ] ;  /* 0x00000000fffff984 */ /* 0x000fe20000000800 */
[----:B------:R-:W-:Y:S01]  /*c7b0*/  @!PT LDS RZ, [RZ] ;  /* 0x00000000fffff984 */ /* 0x000fe20000000800 */
[----:B------:R0:W-:Y:S01]  /*c7c0*/  @!P1 LDGSTS.E.BYPASS.LTC128B.128 [R10+0xdc00], desc[UR48][R2.64], !P0 ;  /* 0x0dc00000020a9fae */ /* 0x0001e2000c101d70 */
[----:B------:R-:W-:Y:S01]  /*c7d0*/  PLOP3.LUT P0, PT, PT, PT, PT, 0x80, 0x0 ;  /* 0x000000000000781c */ /* 0x000fe20003f0f070 */
[----:B------:R-:W-:-:S12]  /*c7e0*/  NOP ;  /* 0x0000000000007918 */ /* 0x000fd80000000000 */
.L_x_2072:
        /* <DEDUP_REMOVED lines=14> */
[----:B------:R-:W2:Y:S01]  /*c8d0*/  LDL R4, [R1+0xc] ;  /* 0x00000c0001047983 */ /* 0x000ea20000100800 */
[----:B------:R0:W-:Y:S01]  /*c8e0*/  SYNCS.ARRIVE.TRANS64.A1T0 RZ, [R22+URZ+0x16800], RZ ;  /* 0x016800ff16ff79a7 */ /* 0x0001e2000810003f */
[----:B------:R-:W-:Y:S01]  /*c8f0*/  BSSY B0, `(.L_x_2073) ;  /* 0x0000004000007945 */ /* 0x000fe20003800000 */
[----:B------:R-:W1:Y:S01]  /*c900*/  SYNCS.PHASECHK.TRANS64.TRYWAIT P0, [R22+URZ+0x16820], R3 ;  /* 0x01682003160075a7 */ /* 0x000e62000800017f */
[----:B--2---:R-:W-:Y:S02]  /*c910*/  ISETP.GE.AND P1, PT, R4, 0x2, PT ;  /* 0x000000020400780c */ /* 0x004fe40003f26270 */
[----:B01----:R-:W-:Y:S11]  /*c920*/  @!P0 BRA `(.L_x_2074) ;  /* 0x0000003c00888947 */ /* 0x003ff60003800000 */
.L_x_2187:
[----:B------:R-:W-:Y:S05]  /*c930*/  BSYNC B0 ;  /* 0x0000000000007941 */ /* 0x000fea0003800000 */
.L_x_2073:
[----:B------:R-:W-:Y:S04]  /*c940*/  BSSY B0, `(.L_x_2075) ;  /* 0x0000169000007945 */ /* 0x000fe80003800000 */
[----:B------:R-:W-:Y:S05]  /*c950*/  @!P1 BRA `(.L_x_2076) ;  /* 0x00000014009c9947 */ /* 0x000fea0003800000 */
[----:B------:R-:W2:Y:S01]  /*c960*/  LDL R4, [R1+0xc] ;  /* 0x00000c0001047983 */ /* 0x000ea20000100800 */
[----:B------:R-:W-:Y:S01]  /*c970*/  BSSY B2, `(.L_x_2077) ;  /* 0x000007d000027945 */ /* 0x000fe20003800000 */
[C---:B--2---:R-:W-:Y:S01]  /*c980*/  LOP3.LUT R2, R4.reuse, 0x1, RZ, 0xc0, !PT ;  /* 0x0000000104027812 */ /* 0x044fe200078ec0ff */
[----:B------:R-:W-:-:S03]  /*c990*/  VIADD R7, R4, 0xfffffffe ;  /* 0xfffffffe04077836 */ /* 0x000fc60000000000 */
[----:B------:R-:W-:Y:S01]  /*c9a0*/  ISETP.NE.U32.AND P0, PT, R2, 0x1, PT ;  /* 0x000000010200780c */ /* 0x000fe20003f05070 */
[----:B------:R-:W-:-:S12]  /*c9b0*/  IMAD.MOV.U32 R6, RZ, RZ, R7 ;  /* 0x000000ffff067224 */ /* 0x000fd800078e0007 */
[----:B------:R-:W-:Y:S05]  /*c9c0*/  @!P0 BRA `(.L_x_2078) ;  /* 0x0000000400dc8947 */ /* 0x000fea0003800000 */
[----:B------:R-:W2:Y:S01]  /*c9d0*/  LDL R4, [R1] ;  /* 0x0000000001047983 */ /* 0x000ea20000100800 */
[----:B------:R-:W-:Y:S01]  /*c9e0*/  VIADD R8, R23, 0x1 ;  /* 0x0000000117087836 */ /* 0x000fe20000000000 */
[----:B------:R-:W-:Y:S04]  /*c9f0*/  BSSY B1, `(.L_x_2079) ;  /* 0x0000070000017945 */ /* 0x000fe80003800000 */
[----:B------:R-:W-:-:S04]  /*ca00*/  ISETP.NE.AND P0, PT, R8, 0x2, PT ;  /* 0x000000020800780c */ /* 0x000fc80003f05270 */
[----:B------:R-:W-:Y:S02]  /*ca10*/  SEL R2, RZ, 0x1, P0 ;  /* 0x00000001ff027807 */ /* 0x000fe40000000000 */
[----:B------:R-:W-:Y:S02]  /*ca20*/  SEL R8, R8, RZ, P0 ;  /* 0x000000ff08087207 */ /* 0x000fe40000000000 */
[----:B------:R-:W-:Y:S02]  /*ca30*/  LOP3.LUT R9, R27, R2, RZ, 0x3c, !PT ;  /* 0x000000021b097212 */ /* 0x000fe400078e3cff */
[----:B--2---:R-:W-:-:S13]  /*ca40*/  ISETP.NE.AND P2, PT, R4, RZ, PT ;  /* 0x000000ff0400720c */ /* 0x004fda0003f45270 */
[----:B------:R-:W-:Y:S05]  /*ca50*/  @!P2 BRA `(.L_x_2080) ;  /* 0x0000000400a4a947 */ /* 0x000fea0003800000 */
[----:B------:R-:W-:Y:S01]  /*ca60*/  ULDC.64 UR4, c[0x0][0x418] ;  /* 0x0001060000047ab9 */ /* 0x000fe20000000a00 */
[----:B------:R-:W-:Y:S01]  /*ca70*/  IMAD.MOV.U32 R4, RZ, RZ, R24 ;  /* 0x000000ffff047224 */ /* 0x000fe200078e0018 */
[----:B------:R-:W-:Y:S01]  /*ca80*/  ISETP.NE.U32.AND P0, PT, RZ, UR4, PT ;  /* 0x00000004ff007c0c */ /* 0x000fe2000bf05070 */
[----:B------:R-:W-:-:S03]  /*ca90*/  IMAD.MOV.U32 R6, RZ, RZ, R7 ;  /* 0x000000ffff067224 */ /* 0x000fc600078e0007 */
[----:B------:R-:W-:-:S13]  /*caa0*/  ISETP.NE.AND.EX P0, PT, RZ, UR5, PT, P0 ;  /* 0x00000005ff007c0c */ /* 0x000fda000bf05300 */
[----:B------:R-:W-:Y:S05]  /*cab0*/  @!P0 BRA `(.L_x_2081) ;  /* 0x0000000000448947 */ /* 0x000fea0003800000 */
[----:B------:R-:W1:Y:S01]  /*cac0*/  LDC R6, c[0x0][0x43c] ;  /* 0x00010f00ff067b82 */ /* 0x000e620000000800 */
[----:B------:R-:W-:Y:S01]  /*cad0*/  ULDC.64 UR6, c[0x0][0x428] ;  /* 0x00010a0000067ab9 */ /* 0x000fe20000000a00 */
[----:B-1----:R-:W-:-:S13]  /*cae0*/  ISETP.NE.AND P0, PT, R6, 0x1, PT ;  /* 0x000000010600780c */ /* 0x002fda0003f05270 */
[----:B0-----:R-:W0:Y:S02]  /*caf0*/  @P0 LDC.64 R2, c[0x0][0x440] ;  /* 0x00011000ff020b82 */ /* 0x001e240000000a00 */
        /* <DEDUP_REMOVED lines=13> */
.L_x_2081:
[----:B------:R-:W-:Y:S01]  /*cbd0*/  IMAD R2, R8, 0x8, R22 ;  /* 0x0000000808027824 */ /* 0x000fe200078e0216 */
[----:B0-----:R-:W-:Y:S01]  /*cbe0*/  SHF.L.U32 R3, R9, 0x1f, RZ ;  /* 0x0000001f09037819 */ /* 0x001fe200000006ff */
[----:B------:R-:W-:Y:S03]  /*cbf0*/  BSSY B3, `(.L_x_2082) ;  /* 0x0000003000037945 */ /* 0x000fe60003800000 */
[----:B------:R-:W0:Y:S02]  /*cc00*/  SYNCS.PHASECHK.TRANS64.TRYWAIT P0, [R2+URZ+0x16840], R3 ;  /* 0x01684003020075a7 */ /* 0x000e24000800017f */
[----:B0-----:R-:W-:Y:S05]  /*cc10*/  @!P0 BRA `(.L_x_2083) ;  /* 0x0000003800e08947 */ /* 0x001fea0003800000 */
.L_x_2188:
[----:B------:R-:W-:Y:S05]  /*cc20*/  BSYNC B3 ;  /* 0x0000000000037941 */ /* 0x000fea0003800000 */
.L_x_2082:
        /* <DEDUP_REMOVED lines=12> */
.L_x_2085:
[----:B------:R-:W-:Y:S05]  /*ccf0*/  BSYNC B3 ;  /* 0x0000000000037941 */ /* 0x000fea0003800000 */
.L_x_2084:
        /* <DEDUP_REMOVED lines=11> */
.L_x_2086:
        /* <DEDUP_REMOVED lines=15> */
.L_x_2189:
[----:B------:R-:W-:Y:S05]  /*cea0*/  BSYNC B3 ;  /* 0x0000000000037941 */ /* 0x000fea0003800000 */
.L_x_2087:
        /* <DEDUP_REMOVED lines=12> */
.L_x_2090:
[----:B------:R-:W-:Y:S05]  /*cf70*/  BSYNC B3 ;  /* 0x0000000000037941 */ /* 0x000fea0003800000 */
.L_x_2089:
[----:B------:R-:W-:Y:S01]  /*cf80*/  R2UR UR6, R12 ;  /* 0x000000000c0672ca */ /* 0x000fe200000e0000 */
[--C-:B0-----:R-:W-:Y:S01]  /*cf90*/  IMAD R2, R23, 0x4000, R22.reuse ;  /* 0x0000400017027824 */ /* 0x101fe200078e0216 */
        /* <DEDUP_REMOVED lines=9> */
.L_x_2091:
        /* <DEDUP_REMOVED lines=12> */
.L_x_2080:
[----:B------:R-:W-:Y:S05]  /*d0f0*/  BSYNC B1 ;  /* 0x0000000000017941 */ /* 0x000fea0003800000 */
.L_x_2079:
[----:B------:R-:W2:Y:S01]  /*d100*/  LDL.LU R2, [R1+0xc] ;  /* 0x00000c0001027983 */ /* 0x000ea20000300800 */
[----:B------:R-:W-:Y:S02]  /*d110*/  IMAD.MOV.U32 R23, RZ, RZ, R8 ;  /* 0x000000ffff177224 */ /* 0x000fe400078e0008 */
[----:B------:R-:W-:Y:S02]  /*d120*/  IMAD.MOV.U32 R27, RZ, RZ, R9 ;  /* 0x000000ffff1b7224 */ /* 0x000fe400078e0009 */
[----:B--2---:R-:W-:-:S07]  /*d130*/  VIADD R6, R2, 0xfffffffd ;  /* 0xfffffffd02067836 */ /* 0x004fce0000000000 */
.L_x_2078:
[----:B------:R-:W-:Y:S05]  /*d140*/  BSYNC B2 ;  /* 0x0000000000027941 */ /* 0x000fea0003800000 */
.L_x_2077:
[----:B------:R-:W-:-:S13]  /*d150*/  ISETP.NE.AND P0, PT, R7, RZ, PT ;  /* 0x000000ff0700720c */ /* 0x000fda0003f05270 */
[----:B------:R-:W-:Y:S05]  /*d160*/  @!P0 BRA `(.L_x_2076) ;  /* 0x0000000c00988947 */ /* 0x000fea0003800000 */
[----:B------:R-:W-:-:S07]  /*d170*/  IMAD.MOV.U32 R4, RZ, RZ, R24 ;  /* 0x000000ffff047224 */ /* 0x000fce00078e0018 */
.L_x_2118:
        /* <DEDUP_REMOVED lines=8> */
[----:B--2---:R-:W-:-:S13]  /*d200*/  ISETP.NE.AND P1, PT, R2, RZ, PT ;  /* 0x000000ff0200720c */ /* 0x004fda0003f25270 */
[----:B------:R-:W-:Y:S05]  /*d210*/  @!P1 BRA `(.L_x_2093) ;  /* 0x0000000400989947 */ /* 0x000fea0003800000 */
[----:B------:R-:W-:Y:S01]  /*d220*/  ULDC.64 UR4, c[0x0][0x418] ;  /* 0x0001060000047ab9 */ /* 0x000fe20000000a00 */
[----:B------:R-:W-:Y:S01]  /*d230*/  IMAD.MOV.U32 R9, RZ, RZ, R6 ;  /* 0x000000ffff097224 */ /* 0x000fe200078e0006 */
[----:B------:R-:W-:-:S04]  /*d240*/  ISETP.NE.U32.AND P0, PT, RZ, UR4, PT ;  /* 0x00000004ff007c0c */ /* 0x000fc8000bf05070 */
        /* <DEDUP_REMOVED lines=19> */
.L_x_2094:
[----:B------:R-:W-:Y:S01]  /*d380*/  IMAD R2, R7, 0x8, R22 ;  /* 0x0000000807027824 */ /* 0x000fe200078e0216 */
[----:B0-----:R-:W-:Y:S01]  /*d390*/  SHF.L.U32 R3, R8, 0x1f, RZ ;  /* 0x0000001f08037819 */ /* 0x001fe200000006ff */
[----:B------:R-:W-:Y:S03]  /*d3a0*/  BSSY B2, `(.L_x_2095) ;  /* 0x0000003000027945 */ /* 0x000fe60003800000 */
[----:B------:R-:W0:Y:S02]  /*d3b0*/  SYNCS.PHASECHK.TRANS64.TRYWAIT P0, [R2+URZ+0x16840], R3 ;  /* 0x01684003020075a7 */ /* 0x000e24000800017f */
[----:B0-----:R-:W-:Y:S05]  /*d3c0*/  @!P0 BRA `(.L_x_2096) ;  /* 0x00000034001c8947 */ /* 0x001fea0003800000 */
.L_x_2190:
[----:B------:R-:W-:Y:S05]  /*d3d0*/  BSYNC B2 ;  /* 0x0000000000027941 */ /* 0x000fea0003800000 */
.L_x_2095:
        /* <DEDUP_REMOVED lines=12> */
.L_x_2098:
[----:B------:R-:W-:Y:S05]  /*d4a0*/  BSYNC B2 ;  /* 0x0000000000027941 */ /* 0x000fea0003800000 */
.L_x_2097:
        /* <DEDUP_REMOVED lines=11> */
.L_x_2099:
        /* <DEDUP_REMOVED lines=15> */
.L_x_2191:
[----:B------:R-:W-:Y:S05]  /*d650*/  BSYNC B2 ;  /* 0x0000000000027941 */ /* 0x000fea0003800000 */
.L_x_2100:
        /* <DEDUP_REMOVED lines=11> */
.L_x_2103:
[----:B------:R-:W-:Y:S05]  /*d710*/  BSYNC B2 ;  /* 0x0000000000027941 */ /* 0x000fea0003800000 */
.L_x_2102:
        /* <DEDUP_REMOVED lines=10> */
.L_x_2104:
        /* <DEDUP_REMOVED lines=12> */
.L_x_2093:
[----:B------:R-:W-:Y:S05]  /*d880*/  BSYNC B1 ;  /* 0x0000000000017941 */ /* 0x000fea0003800000 */
.L_x_2092:
        /* <DEDUP_REMOVED lines=10> */
[----:B------:R-:W-:Y:S01]  /*d930*/  VIADD R9, R6, 0xffffffff ;  /* 0xffffffff06097836 */ /* 0x000fe20000000000 */
        /* <DEDUP_REMOVED lines=20> */
.L_x_2107:
[----:B------:R-:W-:Y:S01]  /*da80*/  IMAD R2, R23, 0x8, R22 ;  /* 0x0000000817027824 */ /* 0x000fe200078e0216 */
[----:B0-----:R-:W-:Y:S01]  /*da90*/  SHF.L.U32 R3, R27, 0x1f, RZ ;  /* 0x0000001f1b037819 */ /* 0x001fe200000006ff */
[----:B------:R-:W-:Y:S03]  /*daa0*/  BSSY B2, `(.L_x_2108) ;  /* 0x0000003000027945 */ /* 0x000fe60003800000 */
[----:B------:R-:W0:Y:S02]  /*dab0*/  SYNCS.PHASECHK.TRANS64.TRYWAIT P0, [R2+URZ+0x16840], R3 ;  /* 0x01684003020075a7 */ /* 0x000e24000800017f */
[----:B0-----:R-:W-:Y:S05]  /*dac0*/  @!P0 BRA `(.L_x_2109) ;  /* 0x0000002c00848947 */ /* 0x001fea0003800000 */
.L_x_2192:
[----:B------:R-:W-:Y:S05]  /*dad0*/  BSYNC B2 ;  /* 0x0000000000027941 */ /* 0x000fea0003800000 */
.L_x_2108:
        /* <DEDUP_REMOVED lines=12> */
.L_x_2111:
[----:B------:R-:W-:Y:S05]  /*dba0*/  BSYNC B2 ;  /* 0x0000000000027941 */ /* 0x000fea0003800000 */
.L_x_2110:
        /* <DEDUP_REMOVED lines=12> */
.L_x_2112:
        /* <DEDUP_REMOVED lines=15> */
.L_x_2193:
[----:B------:R-:W-:Y:S05]  /*dd60*/  BSYNC B2 ;  /* 0x0000000000027941 */ /* 0x000fea0003800000 */
.L_x_2113:
        /* <DEDUP_REMOVED lines=11> */
.L_x_2116:
[----:B------:R-:W-:Y:S05]  /*de20*/  BSYNC B2 ;  /* 0x0000000000027941 */ /* 0x000fea0003800000 */
.L_x_2115:
        /* <DEDUP_REMOVED lines=10> */
.L_x_2117:
        /* <DEDUP_REMOVED lines=12> */
.L_x_2106:
[----:B------:R-:W-:Y:S05]  /*df90*/  BSYNC B1 ;  /* 0x0000000000017941 */ /* 0x000fea0003800000 */
.L_x_2105:
[C---:B------:R-:W-:Y:S01]  /*dfa0*/  ISETP.GT.AND P0, PT, R6.reuse, 0x1, PT ;  /* 0x000000010600780c */ /* 0x040fe20003f04270 */
[----:B------:R-:W-:-:S12]  /*dfb0*/  VIADD R6, R6, 0xfffffffe ;  /* 0xfffffffe06067836 */ /* 0x000fd80000000000 */
[----:B------:R-:W-:Y:S05]  /*dfc0*/  @P0 BRA `(.L_x_2118) ;  /* 0xfffffff0006c0947 */ /* 0x000fea000383ffff */
.L_x_2076:
[----:B------:R-:W-:Y:S05]  /*dfd0*/  BSYNC B0 ;  /* 0x0000000000007941 */ /* 0x000fea0003800000 */
.L_x_2075:
        /* <DEDUP_REMOVED lines=17> */
.L_x_2120:
[----:B------:R-:W-:Y:S05]  /*e0f0*/  BSYNC B0 ;  /* 0x0000000000007941 */ /* 0x000fea0003800000 */
.L_x_2119:
[----:B------:R-:W2:Y:S01]  /*e100*/  LDL.LU R0, [R1] ;  /* 0x0000000001007983 */ /* 0x000ea20000300800 */
[----:B------:R-:W-:Y:S01]  /*e110*/  BSSY B0, `(.L_x_2121) ;  /* 0x0000028000007945 */ /* 0x000fe20003800000 */
[----:B--2---:R-:W-:-:S13]  /*e120*/  ISETP.NE.AND P0, PT, R0, RZ, PT ;  /* 0x000000ff0000720c */ /* 0x004fda0003f05270 */
[----:B------:R-:W-:Y:S05]  /*e130*/  @!P0 BRA `(.L_x_2122) ;  /* 0x0000000000948947 */ /* 0x000fea0003800000 */
[----:B0-----:R-:W-:Y:S01]  /*e140*/  IMAD R3, R23, 0x8, R22 ;  /* 0x0000000817037824 */ /* 0x001fe200078e0216 */
[----:B------:R-:W-:Y:S01]  /*e150*/  SHF.L.U32 R0, R27, 0x1f, RZ ;  /* 0x0000001f1b007819 */ /* 0x000fe200000006ff */
[----:B------:R-:W-:Y:S01]  /*e160*/  BSSY B1, `(.L_x_2123) ;  /* 0x0000004000017945 */ /* 0x000fe20003800000 */
[----:B------:R-:W-:Y:S02]  /*e170*/  ISETP.NE.AND P1, PT, R8, RZ, PT ;  /* 0x000000ff0800720c */ /* 0x000fe40003f25270 */
[----:B------:R-:W0:Y:S02]  /*e180*/  SYNCS.PHASECHK.TRANS64.TRYWAIT P0, [R3+URZ+0x16860], R0 ;  /* 0x01686000030075a7 */ /* 0x000e24000800017f */
[----:B0-----:R-:W-:Y:S09]  /*e190*/  @!P0 BRA `(.L_x_2124) ;  /* 0x0000002400f88947 */ /* 0x001ff20003800000 */
.L_x_2194:
[----:B------:R-:W-:Y:S05]  /*e1a0*/  BSYNC B1 ;  /* 0x0000000000017941 */ /* 0x000fea0003800000 */
.L_x_2123:
        /* <DEDUP_REMOVED lines=9> */
.L_x_2126:
[----:B------:R-:W-:Y:S05]  /*e240*/  BSYNC B1 ;  /* 0x0000000000017941 */ /* 0x000fea0003800000 */
.L_x_2125:
        /* <DEDUP_REMOVED lines=10> */
.L_x_2127:
        /* <DEDUP_REMOVED lines=10> */
.L_x_2122:
[----:B------:R-:W-:Y:S05]  /*e390*/  BSYNC B0 ;  /* 0x0000000000007941 */ /* 0x000fea0003800000 */
.L_x_2121:
[----:B------:R-:W-:-:S05]  /*e3a0*/  VIADD R23, R23, 0x1 ;  /* 0x0000000117177836 */ /* 0x000fca0000000000 */
[----:B------:R-:W-:-:S04]  /*e3b0*/  ISETP.NE.AND P0, PT, R23, 0x2, PT ;  /* 0x000000021700780c */ /* 0x000fc80003f05270 */
[----:B------:R-:W-:Y:S02]  /*e3c0*/  SEL R0, RZ, 0x1, P0 ;  /* 0x00000001ff007807 */ /* 0x000fe40000000000 */
[----:B------:R-:W-:Y:S02]  /*e3d0*/  SEL R23, R23, RZ, P0 ;  /* 0x000000ff17177207 */ /* 0x000fe40000000000 */
[----:B------:R-:W-:-:S07]  /*e3e0*/  LOP3.LUT R27, R27, R0, RZ, 0x3c, !PT ;  /* 0x000000001b1b7212 */ /* 0x000fce00078e3cff */
.L_x_2057:
[----:B------:R-:W-:Y:S05]  /*e3f0*/  BSYNC B7 ;  /* 0x0000000000077941 */ /* 0x000fea0003800000 */
.L_x_2055:
[----:B------:R-:W2:Y:S02]  /*e400*/  LDL R0, [R1+0x30] ;  /* 0x0000300001007983 */ /* 0x000ea40000100800 */
[----:B--2---:R-:W-:-:S13]  /*e410*/  ISETP.NE.AND P0, PT, R0, RZ, PT ;  /* 0x000000ff0000720c */ /* 0x004fda0003f05270 */
[----:B------:R-:W-:Y:S05]  /*e420*/  @!P0 BRA `(.L_x_2128) ;  /* 0x0000000000248947 */ /* 0x000fea0003800000 */
[----:B------:R-:W-:Y:S05]  /*e430*/  WARPSYNC.ALL ;  /* 0x0000000000007948 */ /* 0x000fea0003800000 */
[----:B------:R-:W2:Y:S08]  /*e440*/  S2UR UR5, SR_CgaCtaId ;  /* 0x00000000000579c3 */ /* 0x000eb00000008800 */
[----:B------:R-:W-:Y:S06]  /*e450*/  BAR.SYNC.DEFER_BLOCKING 0x5, 0x200 ;  /* 0x0148000000007b1d */ /* 0x000fec0000010000 */
[----:B------:R-:W-:-:S02]  /*e460*/  UMOV UR4, 0x400 ;  /* 0x0000040000047882 */ /* 0x000fc40000000000 */
[----:B--2---:R-:W-:-:S06]  /*e470*/  ULEA UR4, UR5, UR4, 0x18 ;  /* 0x0000000405047291 */ /* 0x004fcc000f8ec03f */
[----:B0-----:R-:W-:-:S05]  /*e480*/  IMAD.U32 R22, RZ, RZ, UR4 ;  /* 0x00000004ff167e24 */ /* 0x001fca000f8e00ff */
[----:B------:R2:W3:Y:S01]  /*e490*/  LDS.128 R16, [R22+0x168d0] ;  /* 0x0168d00016107984 */ /* 0x0004e20000000c00 */
[----:B------:R-:W-:Y:S06]  /*e4a0*/  BAR.ARV 0x4, 0x200 ;  /* 0x0108000000007b1d */ /* 0x000fec0000002000 */
[----:B------:R-:W-:Y:S05]  /*e4b0*/  BRA `(.L_x_2129) ;  /* 0x0000000800cc7947 */ /* 0x000fea0003800000 */
.L_x_2128:
        /* <DEDUP_REMOVED lines=19> */
[----:B------:R-:W0:Y:S02]  /*e5f0*/  SHFL.UP PT, R14, R17, 0x1, RZ ;  /* 0x04200000110e7989 */ /* 0x000e2400000e00ff */
[----:B0-----:R-:W-:-:S05]  /*e600*/  SEL R4, R14, RZ, P1 ;  /* 0x000000ff0e047207 */ /* 0x001fca0000800000 */
[----:B------:R-:W-:-:S05]  /*e610*/  IMAD.IADD R4, R17, 0x1, R4 ;  /* 0x0000000111047824 */ /* 0x000fca00078e0204 */
[----:B------:R-:W0:Y:S02]  /*e620*/  SHFL.UP PT, R14, R4, 0x2, RZ ;  /* 0x04400000040e7989 */ /* 0x000e2400000e00ff */
[----:B0-----:R-:W-:-:S05]  /*e630*/  SEL R5, R14, RZ, P2 ;  /* 0x000000ff0e057207 */ /* 0x001fca0001000000 */
[----:B------:R-:W-:Y:S02]  /*e640*/  IMAD.IADD R6, R4, 0x1, R5 ;  /* 0x0000000104067824 */ /* 0x000fe400078e0205 */
[----:B------:R-:W-:Y:S04]  /*e650*/  SHFL.IDX PT, R5, R16, 0x1, 0x1f ;  /* 0x00201f0010057f89 */ /* 0x000fe800000e0000 */
        /* <DEDUP_REMOVED lines=9> */
[----:B------:R0:W2:Y:S02]  /*e6f0*/  SHFL.IDX PT, R14, R2, 0x1f, 0x1f ;  /* 0x03e01f00020e7f89 */ /* 0x0000a400000e0000 */
.L_x_2204:
[----:B------:R-:W-:Y:S02]  /*e700*/  ULDC UR4, c[0x0][0xc38] ;  /* 0x00030e0000047ab9 */ /* 0x000fe40000000800 */
[----:B------:R-:W-:-:S04]  /*e710*/  IMAD.U32 R4, RZ, RZ, UR4 ;  /* 0x00000004ff047e24 */ /* 0x000fc8000f8e00ff */
[----:B--2---:R-:W-:-:S04]  /*e720*/  IMAD R14, R14, R4, RZ ;  /* 0x000000040e0e7224 */ /* 0x004fc800078e02ff */
[----:B------:R-:W-:-:S05]  /*e730*/  IMAD.IADD R5, R5, 0x1, R14 ;  /* 0x0000000105057824 */ /* 0x000fca00078e020e */
[----:B------:R-:W-:-:S13]  /*e740*/  ISETP.GT.AND P6, PT, R5, R0, PT ;  /* 0x000000000500720c */ /* 0x000fda0003fc4270 */
[----:B------:R-:W-:Y:S05]  /*e750*/  @P6 BRA `(.L_x_2131) ;  /* 0x00000000009c6947 */ /* 0x000fea0003800000 */
.L_x_2136:
[----:B0-----:R-:W0:Y:S01]  /*e760*/  LDC R2, c[0x0][0xc3c] ;  /* 0x00030f00ff027b82 */ /* 0x001e220000000800 */
[----:B------:R-:W-:-:S05]  /*e770*/  VIADD R19, R19, 0x1f ;  /* 0x0000001f13137836 */ /* 0x000fca0000000000 */
        /* <DEDUP_REMOVED lines=12> */
.L_x_2134:
[----:B------:R-:W-:Y:S05]  /*e840*/  BSYNC B0 ;  /* 0x0000000000007941 */ /* 0x000fea0003800000 */
.L_x_2133:
[----:B------:R-:W-:-:S03]  /*e850*/  UMOV UR4, 0xffffffff ;  /* 0xffffffff00047882 */ /* 0x000fc60000000000 */
[----:B------:R-:W-:Y:S05]  /*e860*/  BRA.DIV UR4, `(.L_x_2135) ;  /* 0x00000026047c7947 */ /* 0x000fea000b800000 */
[----:B-----5:R-:W2:Y:S02]  /*e870*/  SHFL.UP PT, R14, R17, 0x1, RZ ;  /* 0x04200000110e7989 */ /* 0x020ea400000e00ff */
[----:B--2---:R-:W-:-:S05]  /*e880*/  SEL R14, R14, RZ, P1 ;  /* 0x000000ff0e0e7207 */ /* 0x004fca0000800000 */
        /* <DEDUP_REMOVED lines=14> */
.L_x_2212:
[----:B------:R-:W-:Y:S02]  /*e970*/  ULDC UR4, c[0x0][0xc38] ;  /* 0x00030e0000047ab9 */ /* 0x000fe40000000800 */
[----:B------:R-:W-:-:S04]  /*e980*/  IMAD.U32 R4, RZ, RZ, UR4 ;  /* 0x00000004ff047e24 */ /* 0x000fc8000f8e00ff */
[----:B--2---:R-:W-:-:S04]  /*e990*/  IMAD R14, R14, R4, RZ ;  /* 0x000000040e0e7224 */ /* 0x004fc800078e02ff */
[----:B------:R-:W-:-:S05]  /*e9a0*/  IMAD.IADD R5, R14, 0x1, R5 ;  /* 0x000000010e057824 */ /* 0x000fca00078e0205 */
[----:B------:R-:W-:-:S13]  /*e9b0*/  ISETP.GT.AND P6, PT, R5, R0, PT ;  /* 0x000000000500720c */ /* 0x000fda0003fc4270 */
[----:B------:R-:W-:Y:S05]  /*e9c0*/  @!P6 BRA `(.L_x_2136) ;  /* 0xfffffffc0064e947 */ /* 0x000fea000383ffff */
.L_x_2131:
        /* <DEDUP_REMOVED lines=8> */
.L_x_2216:
[----:B------:R-:W-:Y:S01]  /*ea50*/  ISETP.NE.AND P0, PT, R3, RZ, PT ;  /* 0x000000ff0300720c */ /* 0x000fe20003f05270 */
[----:B------:R-:W-:-:S12]  /*ea60*/  IMAD.MOV.U32 R14, RZ, RZ, RZ ;  /* 0x000000ffff0e7224 */ /* 0x000fd800078e00ff */
[----:B------:R-:W-:Y:S05]  /*ea70*/  @!P0 BRA `(.L_x_2138) ;  /* 0x0000000000108947 */ /* 0x000fea0003800000 */
[----:B------:R-:W-:Y:S01]  /*ea80*/  UMOV UR4, 0xffffffff ;  /* 0xffffffff00047882 */ /* 0x000fe20000000000 */
[----:B------:R-:W-:Y:S02]  /*ea90*/  VIADD R12, R6, 0xffffffff ;  /* 0xffffffff060c7836 */ /* 0x000fe40000000000 */
[----:B------:R-:W-:Y:S05]  /*eaa0*/  BRA.DIV UR4, `(.L_x_2139) ;  /* 0x0000002604f07947 */ /* 0x000fea000b800000 */
[----:B------:R4:W0:Y:S02]  /*eab0*/  SHFL.IDX PT, R14, R2, R12, 0x1f ;  /* 0x00001f0c020e7589 */ /* 0x00082400000e0000 */
.L_x_2138:
[----:B0---4-:R-:W0:Y:S01]  /*eac0*/  LDC.64 R2, c[0x0][0xc90] ;  /* 0x00032400ff027b82 */ /* 0x011e220000000a00 */
[----:B------:R-:W-:-:S04]  /*ead0*/  IMAD.IADD R19, R6, 0x1, R19 ;  /* 0x0000000106137824 */ /* 0x000fc800078e0213 */
[----:B0-----:R-:W-:-:S05]  /*eae0*/  IMAD.WIDE R2, R19, 0x4, R2 ;  /* 0x0000000413027825 */ /* 0x001fca00078e0202 */
[----:B------:R0:W2:Y:S01]  /*eaf0*/  LDG.E R7, desc[UR48][R2.64] ;  /* 0x0000003002077981 */ /* 0x0000a2000c1e1900 */
[----:B------:R-:W-:Y:S02]  /*eb00*/  IMAD R16, R14, R4, R5 ;  /* 0x000000040e107224 */ /* 0x000fe400078e0205 */
[----:B0-----:R-:W-:Y:S02]  /*eb10*/  IMAD.MOV.U32 R2, RZ, RZ, RZ ;  /* 0x000000ffff027224 */ /* 0x001fe400078e00ff */
[----:B--23--:R-:W-:-:S05]  /*eb20*/  IMAD R6, R17, R7, RZ ;  /* 0x0000000711067224 */ /* 0x00cfca00078e02ff */
[----:B------:R-:W-:-:S04]  /*eb30*/  IABS R8, R6 ;  /* 0x0000000600087213 */ /* 0x000fc80000000000 */
[----:B-1----:R-:W0:Y:S08]  /*eb40*/  I2F.RP R9, R8 ;  /* 0x0000000800097306 */ /* 0x002e300000209400 */
        /* <DEDUP_REMOVED lines=57> */
.L_x_2132:
[----:B------:R-:W-:Y:S01]  /*eee0*/  UMOV UR4, URZ ;  /* 0x0000003f00047c82 */ /* 0x000fe20008000000 */
[----:B------:R-:W-:Y:S01]  /*eef0*/  UMOV UR5, URZ ;  /* 0x0000003f00057c82 */ /* 0x000fe20008000000 */
[----:B------:R-:W-:Y:S01]  /*ef00*/  ULDC UR6, c[0x0][0xc3c] ;  /* 0x00030f0000067ab9 */ /* 0x000fe20000000800 */
[----:B------:R-:W-:Y:S02]  /*ef10*/  IMAD.MOV.U32 R16, RZ, RZ, R0 ;  /* 0x000000ffff107224 */ /* 0x000fe400078e0000 */
[----:B------:R-:W-:Y:S02]  /*ef20*/  IMAD.U32 R17, RZ, RZ, UR4 ;  /* 0x00000004ff117e24 */ /* 0x000fe4000f8e00ff */
[----:B------:R-:W-:Y:S02]  /*ef30*/  IMAD.U32 R18, RZ, RZ, UR5 ;  /* 0x00000005ff127e24 */ /* 0x000fe4000f8e00ff */
[----:B------:R-:W-:-:S07]  /*ef40*/  IMAD.U32 R19, RZ, RZ, UR6 ;  /* 0x00000006ff137e24 */ /* 0x000fce000f8e00ff */
.L_x_2140:
        /* <DEDUP_REMOVED lines=10> */
.L_x_2129:
[----:B------:R-:W-:Y:S02]  /*eff0*/  ULDC UR4, c[0x0][0xc3c] ;  /* 0x00030f0000047ab9 */ /* 0x000fe40000000800 */
[----:B---3--:R-:W-:-:S13]  /*f000*/  ISETP.GE.AND P0, PT, R19, UR4, PT ;  /* 0x0000000413007c0c */ /* 0x008fda000bf06270 */
[----:B------:R-:W-:Y:S05]  /*f010*/  @!P0 BRA `(.L_x_2141) ;  /* 0xffffffb800608947 */ /* 0x000fea000383ffff */
[----:B------:R-:W-:Y:S05]  /*f020*/  BSYNC B8 ;  /* 0x0000000000087941 */ /* 0x000fea0003800000 */
.L_x_2051:
[----:B0-----:R-:W3:Y:S01]  /*f030*/  LDL.LU R0, [R1+0x28] ;  /* 0x0000280001007983 */ /* 0x001ee20000300800 */
[----:B------:R-:W-:Y:S01]  /*f040*/  BSSY B0, `(.L_x_2142) ;  /* 0x000000b000007945 */ /* 0x000fe20003800000 */
[----:B------:R-:W1:Y:S01]  /*f050*/  S2R R5, SR_CgaCtaId ;  /* 0x0000000000057919 */ /* 0x000e620000008800 */
[----:B---3--:R-:W-:-:S05]  /*f060*/  VIADD R0, R0, 0x1 ;  /* 0x0000000100007836 */ /* 0x008fca0000000000 */
[----:B------:R-:W-:-:S04]  /*f070*/  LEA.HI R2, R0, R0, RZ, 0x1 ;  /* 0x0000000000027211 */ /* 0x000fc800078f08ff */
[----:B------:R-:W-:Y:S02]  /*f080*/  LOP3.LUT R3, R2, 0xfffffffe, RZ, 0xc0, !PT ;  /* 0xfffffffe02037812 */ /* 0x000fe400078ec0ff */
[----:B------:R-:W-:-:S03]  /*f090*/  MOV R2, 0x400 ;  /* 0x0000040000027802 */ /* 0x000fc60000000f00 */
[----:B------:R-:W-:Y:S01]  /*f0a0*/  IMAD.IADD R0, R0, 0x1, -R3 ;  /* 0x0000000100007824 */ /* 0x000fe200078e0a03 */
[----:B-1----:R-:W-:-:S04]  /*f0b0*/  LEA R9, R5, R2, 0x18 ;  /* 0x0000000205097211 */ /* 0x002fc800078ec0ff */
[----:B------:R-:W-:-:S04]  /*f0c0*/  SHF.L.U32 R0, R0, 0x1f, RZ ;  /* 0x0000001f00007819 */ /* 0x000fc800000006ff */
[----:B------:R-:W0:Y:S02]  /*f0d0*/  SYNCS.PHASECHK.TRANS64.TRYWAIT P0, [R9+URZ+0x16820], R0 ;  /* 0x01682000090075a7 */ /* 0x000e24000800017f */
[----:B0-----:R-:W-:Y:S05]  /*f0e0*/  @!P0 BRA `(.L_x_2143) ;  /* 0x0000002000848947 */ /* 0x001fea0003800000 */
.L_x_2219:
[----:B------:R-:W-:Y:S05]  /*f0f0*/  BSYNC B0 ;  /* 0x0000000000007941 */ /* 0x000fea0003800000 */
.L_x_2142:
[----:B------:R-:W-:-:S03]  /*f100*/  UMOV UR4, 0xffffffff ;  /* 0xffffffff00047882 */ /* 0x000fc60000000000 */
[----:B------:R-:W-:Y:S05]  /*f110*/  BRA.DIV UR4, `(.L_x_2144) ;  /* 0x00000022048c7947 */ /* 0x000fea000b800000 */
[----:B0-----:R-:W0:Y:S02]  /*f120*/  S2R R0, SR_TID.X ;  /* 0x0000000000007919 */ /* 0x001e240000002100 */
[----:B0-----:R-:W-:-:S04]  /*f130*/  SHF.R.U32.HI R0, RZ, 0x5, R0 ;  /* 0x00000005ff007819 */ /* 0x001fc80000011600 */
[----:B------:R-:W-:-:S05]  /*f140*/  LOP3.LUT R0, R0, 0x3, RZ, 0xc0, !PT ;  /* 0x0000000300007812 */ /* 0x000fca00078ec0ff */
[----:B------:R0:W1:Y:S02]  /*f150*/  SHFL.IDX PT, R14, R0, RZ, 0x1f ;  /* 0x00001fff000e7589 */ /* 0x00006400000e0000 */
.L_x_2222:
[----:B-1----:R-:W-:Y:S01]  /*f160*/  ISETP.NE.AND P0, PT, R14, RZ, PT ;  /* 0x000000ff0e00720c */ /* 0x002fe20003f05270 */
[----:B------:R-:W-:-:S12]  /*f170*/  BSSY B0, `(.L_x_2145) ;  /* 0x0000024000007945 */ /* 0x000fd80003800000 */
[----:B------:R-:W-:Y:S05]  /*f180*/  @P0 BRA `(.L_x_2146) ;  /* 0x0000000000880947 */ /* 0x000fea0003800000 */
[----:B------:R-:W-:-:S03]  /*f190*/  UMOV UR4, 0xffffffff ;  /* 0xffffffff00047882 */ /* 0x000fc60000000000 */
[----:B------:R-:W-:Y:S05]  /*f1a0*/  BRA.DIV UR4, `(.L_x_2147) ;  /* 0x00000022049c7947 */ /* 0x000fea000b800000 */
[----:B------:R-:W-:-:S13]  /*f1b0*/  ELECT P6, URZ, PT ;  /* 0x00000000003f782f */ /* 0x000fda00038c0000 */
.L_x_2225:
[----:B------:R-:W-:Y:S05]  /*f1c0*/  @!P6 BRA `(.L_x_2146) ;  /* 0x000000000078e947 */ /* 0x000fea0003800000 */
[----:B------:R-:W-:-:S06]  /*f1d0*/  ULOP3.LUT UR4, UR36, 0x2, URZ, 0xfc, !UPT ;  /* 0x0000000224047892 */ /* 0x000fcc000f8efc3f */
[----:B0-----:R-:W-:-:S05]  /*f1e0*/  IMAD.U32 R0, RZ, RZ, UR4 ;  /* 0x00000004ff007e24 */ /* 0x001fca000f8e00ff */
[----:B------:R-:W-:-:S13]  /*f1f0*/  ISETP.NE.AND P2, PT, R0, 0x3, PT ;  /* 0x000000030000780c */ /* 0x000fda0003f45270 */
[----:B------:R-:W-:Y:S05]  /*f200*/  @!P2 BRA `(.L_x_2148) ;  /* 0x000000000004a947 */ /* 0x000fea0003800000 */
[----:B------:R-:W-:Y:S01]  /*f210*/  BPT.TRAP 0x1 ;  /* 0x000000040000795c */ /* 0x000fe20000300000 */
.L_x_2148:
        /* <DEDUP_REMOVED lines=12> */
.L_x_2226:
[----:B------:R-:W1:Y:S02]  /*f2e0*/  SYNCS.PHASECHK.TRANS64.TRYWAIT P0, [R7+URZ], R2 ;  /* 0x00000002070075a7 */ /* 0x000e64000800017f */
[----:B-1----:R-:W-:Y:S05]  /*f2f0*/  @!P0 BRA `(.L_x_2150) ;  /* 0x00000020007c8947 */ /* 0x002fea0003800000 */
.L_x_2227:
[----:B------:R-:W-:Y:S05]  /*f300*/  @!P2 BRA `(.L_x_2151) ;  /* 0x000000000004a947 */ /* 0x000fea0003800000 */
[----:B------:R-:W-:Y:S01]  /*f310*/  BPT.TRAP 0x1 ;  /* 0x000000040000795c */ /* 0x000fe20000300000 */
.L_x_2151:
[----:B------:R-:W-:-:S04]  /*f320*/  VIADD R0, R9, 0x16860 ;  /* 0x0001686009007836 */ /* 0x000fc80000000000 */
[----:B------:R-:W-:-:S04]  /*f330*/  IMAD R4, R23, 0x8, R0 ;  /* 0x0000000817047824 */ /* 0x000fc800078e0200 */
[----:B------:R-:W3:Y:S02]  /*f340*/  SYNCS.PHASECHK.TRANS64.TRYWAIT P0, [R4+URZ], R3 ;  /* 0x00000003040075a7 */ /* 0x000ee4000800017f */
[----:B---3--:R-:W-:Y:S05]  /*f350*/  @!P0 BRA `(.L_x_2152) ;  /* 0x0000002000788947 */ /* 0x008fea0003800000 */
.L_x_2228:
[----:B------:R-:W-:-:S07]  /*f360*/  IMAD R5, R5, 0x8, R0 ;  /* 0x0000000805057824 */ /* 0x000fce00078e0200 */
.L_x_2153:
[----:B----4-:R4:W0:Y:S02]  /*f370*/  SYNCS.PHASECHK.TRANS64.TRYWAIT P0, [R5+URZ], R2 ;  /* 0x00000002050075a7 */ /* 0x010824000800017f */
[----:B0-----:R-:W-:Y:S05]  /*f380*/  @!P0 NANOSLEEP.SYNCS 0x989680 ;  /* 0x009896800000895d */ /* 0x001fea0003900000 */
[----:B------:R-:W0:Y:S02]  /*f390*/  @!P0 SYNCS.PHASECHK.TRANS64 P0, [R5+URZ], R2 ;  /* 0x00000002050085a7 */ /* 0x000e24000800007f */
[----:B0-----:R-:W-:Y:S05]  /*f3a0*/  @!P0 BRA `(.L_x_2153) ;  /* 0xfffffffc00f08947 */ /* 0x001fea000383ffff */
.L_x_2146:
[----:B------:R-:W-:Y:S05]  /*f3b0*/  BSYNC B0 ;  /* 0x0000000000007941 */ /* 0x000fea0003800000 */
.L_x_2145:
[----:B------:R-:W-:Y:S05]  /*f3c0*/  EXIT ;  /* 0x000000000000794d */ /* 0x000fea0003800000 */
.L_x_2005:
[----:B0-----:R-:W-:-:S04]  /*f3d0*/  IMAD.U32 R3, RZ, RZ, UR45 ;  /* 0x0000002dff037e24 */ /* 0x001fc8000f8e00ff */
[----:B------:R0:W1:Y:S03]  /*f3e0*/  SYNCS.PHASECHK.TRANS64.TRYWAIT P1, [R3+URZ+0x16800], R0 ;  /* 0x01680000030075a7 */ /* 0x000066000802017f */
[----:B-1----:R-:W-:Y:S05]  /*f3f0*/  @!P1 NANOSLEEP.SYNCS 0x989680 ;  /* 0x009896800000995d */ /* 0x002fea0003900000 */
[----:B------:R-:W1:Y:S02]  /*f400*/  @!P1 SYNCS.PHASECHK.TRANS64 P1, [R3+URZ+0x16800], R0 ;  /* 0x01680000030095a7 */ /* 0x000e64000802007f */
[----:B-1----:R-:W-:Y:S05]  /*f410*/  @!P1 BRA `(.L_x_2005) ;  /* 0xfffffffc00ec9947 */ /* 0x002fea000383ffff */
[----:B------:R-:W-:Y:S05]  /*f420*/  BRA `(.L_x_2154) ;  /* 0xffffff2000dc7947 */ /* 0x000fea000383ffff */
.L_x_2009:
[----:B-1----:R1:W2:Y:S02]  /*f430*/  SYNCS.PHASECHK.TRANS64.TRYWAIT P2, [R2+URZ+0x16830], R3 ;  /* 0x01683003020075a7 */ /* 0x0022a4000804017f */
[----:B--2---:R-:W-:Y:S05]  /*f440*/  @!P2 NANOSLEEP.SYNCS 0x989680 ;  /* 0x009896800000a95d */ /* 0x004fea0003900000 */
[----:B------:R-:W2:Y:S02]  /*f450*/  @!P2 SYNCS.PHASECHK.TRANS64 P2, [R2+URZ+0x16830], R3 ;  /* 0x016830030200a5a7 */ /* 0x000ea4000804007f */
[----:B--2---:R-:W-:Y:S05]  /*f460*/  @!P2 BRA `(.L_x_2009) ;  /* 0xfffffffc00f0a947 */ /* 0x004fea000383ffff */
[----:B------:R-:W-:Y:S05]  /*f470*/  BRA `(.L_x_2008) ;  /* 0xffffff2400007947 */ /* 0x000fea000383ffff */
.L_x_2014:
[----:B-1----:R-:W-:-:S04]  /*f480*/  IMAD.U32 R7, RZ, RZ, UR6 ;  /* 0x00000006ff077e24 */ /* 0x002fc8000f8e00ff */
[----:B------:R1:W2:Y:S03]  /*f490*/  SYNCS.PHASECHK.TRANS64.TRYWAIT P3, [R7+URZ+0x16830], R0 ;  /* 0x01683000070075a7 */ /* 0x0002a6000806017f */
[----:B--2---:R-:W-:Y:S05]  /*f4a0*/  @!P3 NANOSLEEP.SYNCS 0x989680 ;  /* 0x009896800000b95d */ /* 0x004fea0003900000 */
[----:B------:R-:W2:Y:S02]  /*f4b0*/  @!P3 SYNCS.PHASECHK.TRANS64 P3, [R7+URZ+0x16830], R0 ;  /* 0x016830000700b5a7 */ /* 0x000ea4000806007f */
[----:B--2---:R-:W-:Y:S05]  /*f4c0*/  @!P3 BRA `(.L_x_2014) ;  /* 0xfffffffc00ecb947 */ /* 0x004fea000383ffff */
[----:B------:R-:W-:Y:S05]  /*f4d0*/  BRA `(.L_x_2011) ;  /* 0xffffff4400587947 */ /* 0x000fea000383ffff */
.L_x_2018:
[----:B-1----:R-:W-:-:S04]  /*f4e0*/  IMAD.U32 R7, RZ, RZ, UR6 ;  /* 0x00000006ff077e24 */ /* 0x002fc8000f8e00ff */
[----:B------:R1:W2:Y:S03]  /*f4f0*/  SYNCS.PHASECHK.TRANS64.TRYWAIT P3, [R7+URZ+0x16850], R0 ;  /* 0x01685000070075a7 */ /* 0x0002a6000806017f */
[----:B--2---:R-:W-:Y:S05]  /*f500*/  @!P3 NANOSLEEP.SYNCS 0x989680 ;  /* 0x009896800000b95d */ /* 0x004fea0003900000 */
[----:B------:R-:W2:Y:S02]  /*f510*/  @!P3 SYNCS.PHASECHK.TRANS64 P3, [R7+URZ+0x16850], R0 ;  /* 0x016850000700b5a7 */ /* 0x000ea4000806007f */
[----:B--2---:R-:W-:Y:S05]  /*f520*/  @!P3 BRA `(.L_x_2018) ;  /* 0xfffffffc00ecb947 */ /* 0x004fea000383ffff */
[----:B------:R-:W-:Y:S05]  /*f530*/  BRA `(.L_x_2015) ;  /* 0xffffff4400c87947 */ /* 0x000fea000383ffff */
.L_x_2024:
[----:B-1----:R-:W-:-:S04]  /*f540*/  IMAD.U32 R9, RZ, RZ, UR6 ;  /* 0x00000006ff097e24 */ /* 0x002fc8000f8e00ff */
[----:B------:R1:W2:Y:S03]  /*f550*/  SYNCS.PHASECHK.TRANS64.TRYWAIT P2, [R9+URZ+0x16830], R0 ;  /* 0x01683000090075a7 */ /* 0x0002a6000804017f */
[----:B--2---:R-:W-:Y:S05]  /*f560*/  @!P2 NANOSLEEP.SYNCS 0x989680 ;  /* 0x009896800000a95d */ /* 0x004fea0003900000 */
[----:B------:R-:W2:Y:S02]  /*f570*/  @!P2 SYNCS.PHASECHK.TRANS64 P2, [R9+URZ+0x16830], R0 ;  /* 0x016830000900a5a7 */ /* 0x000ea4000804007f */
[----:B--2---:R-:W-:Y:S05]  /*f580*/  @!P2 BRA `(.L_x_2024) ;  /* 0xfffffffc00eca947 */ /* 0x004fea000383ffff */
[----:B------:R-:W-:Y:S05]  /*f590*/  BRA `(.L_x_2021) ;  /* 0xffffff6800b47947 */ /* 0x000fea000383ffff */
.L_x_2028:
[----:B-1----:R-:W-:-:S04]  /*f5a0*/  IMAD.U32 R9, RZ, RZ, UR6 ;  /* 0x00000006ff097e24 */ /* 0x002fc8000f8e00ff */
[----:B------:R1:W2:Y:S03]  /*f5b0*/  SYNCS.PHASECHK.TRANS64.TRYWAIT P2, [R9+URZ+0x16850], R0 ;  /* 0x01685000090075a7 */ /* 0x0002a6000804017f */
[----:B--2---:R-:W-:Y:S05]  /*f5c0*/  @!P2 NANOSLEEP.SYNCS 0x989680 ;  /* 0x009896800000a95d */ /* 0x004fea0003900000 */
[----:B------:R-:W2:Y:S02]  /*f5d0*/  @!P2 SYNCS.PHASECHK.TRANS64 P2, [R9+URZ+0x16850], R0 ;  /* 0x016850000900a5a7 */ /* 0x000ea4000804007f */
[----:B--2---:R-:W-:Y:S05]  /*f5e0*/  @!P2 BRA `(.L_x_2028) ;  /* 0xfffffffc00eca947 */ /* 0x004fea000383ffff */
[----:B------:R-:W-:Y:S05]  /*f5f0*/  BRA `(.L_x_2025) ;  /* 0xffffff6c00247947 */ /* 0x000fea000383ffff */
.L_x_2033:
[----:B-1----:R-:W-:-:S04]  /*f600*/  IMAD.U32 R5, RZ, RZ, UR5 ;  /* 0x00000005ff057e24 */ /* 0x002fc8000f8e00ff */
[----:B------:R1:W2:Y:S03]  /*f610*/  SYNCS.PHASECHK.TRANS64.TRYWAIT P0, [R5+URZ+0x16850], R4 ;  /* 0x01685004050075a7 */ /* 0x0002a6000800017f */
[----:B--2---:R-:W-:Y:S05]  /*f620*/  @!P0 NANOSLEEP.SYNCS 0x989680 ;  /* 0x009896800000895d */ /* 0x004fea0003900000 */
[----:B------:R-:W2:Y:S02]  /*f630*/  @!P0 SYNCS.PHASECHK.TRANS64 P0, [R5+URZ+0x16850], R4 ;  /* 0x01685004050085a7 */ /* 0x000ea4000800007f */
[----:B--2---:R-:W-:Y:S05]  /*f640*/  @!P0 BRA `(.L_x_2033) ;  /* 0xfffffffc00ec8947 */ /* 0x004fea000383ffff */
[----:B------:R-:W-:Y:S05]  /*f650*/  BRA `(.L_x_2032) ;  /* 0xffffff8400887947 */ /* 0x000fea000383ffff */
.L_x_2063:
        /* <DEDUP_REMOVED lines=11> */
.L_x_2156:
[----:B------:R-:W-:Y:S05]  /*f710*/  BSYNC B0 ;  /* 0x0000000000007941 */ /* 0x000fea0003800000 */
.L_x_2155:
[----:B------:R-:W-:Y:S05]  /*f720*/  BRA `(.L_x_2157) ;  /* 0xffffffbc00847947 */ /* 0x000fea000383ffff */
.L_x_2065:
[----:B------:R-:W-:Y:S01]  /*f730*/  BSSY B0, `(.L_x_2158) ;  /* 0x0000006000007945 */ /* 0x000fe20003800000 */
[----:B------:R-:W-:-:S07]  /*f740*/  IMAD.MOV.U32 R15, RZ, RZ, -0x1 ;  /* 0xffffffffff0f7424 */ /* 0x000fce00078e00ff */
[----:B012---:R-:W-:Y:S05]  /*f750*/  WARPSYNC.COLLECTIVE R15, `(.L_x_2159) ;  /* 0x000000000f0c7348 */ /* 0x007fea0003c00000 */
[----:B------:R-:W-:Y:S02]  /*f760*/  ELECT P6, UR62, PT ;  /* 0x00000000003e782f */ /* 0x000fe400038c0000 */
[----:B------:R-:W-:Y:S01]  /*f770*/  MOV R14, UR62 ;  /* 0x0000003e000e7c02 */ /* 0x000fe20008000f00 */
[----:B012---:R-:W-:Y:S10]  /*f780*/  ENDCOLLECTIVE ;  /* 0x000000000000791b */ /* 0x007ff40003800000 */
.L_x_2159:
[----:B------:R-:W-:Y:S05]  /*f790*/  BSYNC B0 ;  /* 0x0000000000007941 */ /* 0x000fea0003800000 */
.L_x_2158:
[----:B------:R-:W-:Y:S05]  /*f7a0*/  BRA `(.L_x_2160) ;  /* 0xffffffbc00847947 */ /* 0x000fea000383ffff */
.L_x_2067:
[----:B--2---:R2:W3:Y:S02]  /*f7b0*/  SYNCS.PHASECHK.TRANS64.TRYWAIT P0, [R3+URZ+0x16840], R0 ;  /* 0x01684000030075a7 */ /* 0x0044e4000800017f */
[----:B---3--:R-:W-:Y:S05]  /*f7c0*/  @!P0 NANOSLEEP.SYNCS 0x989680 ;  /* 0x009896800000895d */ /* 0x008fea0003900000 */
[----:B------:R-:W3:Y:S02]  /*f7d0*/  @!P0 SYNCS.PHASECHK.TRANS64 P0, [R3+URZ+0x16840], R0 ;  /* 0x01684000030085a7 */ /* 0x000ee4000800007f */
[----:B---3--:R-:W-:Y:S05]  /*f7e0*/  @!P0 BRA `(.L_x_2067) ;  /* 0xfffffffc00f08947 */ /* 0x008fea000383ffff */
[----:B------:R-:W-:Y:S05]  /*f7f0*/  BRA `(.L_x_2161) ;  /* 0xffffffbc00d47947 */ /* 0x000fea000383ffff */
.L_x_2071:
[----:B------:R-:W2:Y:S01]  /*f800*/  LDL.LU R11, [R1+0x14] ;  /* 0x00001400010b7983 */ /* 0x000ea20000300800 */
[----:B------:R-:W-:Y:S02]  /*f810*/  IMAD.MOV.U32 R13, RZ, RZ, R4 ;  /* 0x000000ffff0d7224 */ /* 0x000fe400078e0004 */
[----:B------:R-:W-:Y:S02]  /*f820*/  IMAD.MOV.U32 R12, RZ, RZ, RZ ;  /* 0x000000ffff0c7224 */ /* 0x000fe400078e00ff */
[----:B------:R-:W-:Y:S02]  /*f830*/  IMAD.MOV.U32 R15, RZ, RZ, -0x1 ;  /* 0xffffffffff0f7424 */ /* 0x000fe400078e00ff */
[----:B------:R-:W-:-:S04]  /*f840*/  IMAD R17, R17, 0xc0, R21 ;  /* 0x000000c011117824 */ /* 0x000fc800078e0215 */
[----:B------:R-:W-:Y:S02]  /*f850*/  VIADD R8, R17, 0x10 ;  /* 0x0000001011087836 */ /* 0x000fe40000000000 */
[----:B--2---:R-:W-:Y:S02]  /*f860*/  IMAD R7, R11, R9, RZ ;  /* 0x000000090b077224 */ /* 0x004fe400078e02ff */
[----:B------:R-:W-:-:S03]  /*f870*/  IMAD.MOV.U32 R11, RZ, RZ, 0x181f ;  /* 0x0000181fff0b7424 */ /* 0x000fc600078e00ff */
[----:B------:R-:W-:-:S13]  /*f880*/  ISETP.GE.AND P1, PT, R17, R7, PT ;  /* 0x000000071100720c */ /* 0x000fda0003f26270 */
[----:B-----5:R-:W-:Y:S05]  /*f890*/  WARPSYNC.COLLECTIVE R15, `(.L_x_2162) ;  /* 0x000000000f087348 */ /* 0x020fea0003c00000 */
[----:B------:R0:W1:Y:S02]  /*f8a0*/  SHFL.IDX P6, R14, R13, R12, R11 ;  /* 0x0000000c0d0e7389 */ /* 0x00006400000c000b */
[----:B01---5:R-:W-:Y:S01]  /*f8b0*/  ENDCOLLECTIVE ;  /* 0x000000000000791b */ /* 0x023fe20003800000 */
.L_x_2162:
[----:B------:R-:W-:Y:S02]  /*f8c0*/  IMAD.MOV.U32 R13, RZ, RZ, R0 ;  /* 0x000000ffff0d7224 */ /* 0x000fe400078e0000 */
[----:B------:R-:W-:-:S07]  /*f8d0*/  IMAD.MOV.U32 R2, RZ, RZ, R14 ;  /* 0x000000ffff027224 */ /* 0x000fce00078e000e */
[----:B------:R-:W-:Y:S05]  /*f8e0*/  WARPSYNC.COLLECTIVE R15, `(.L_x_2163) ;  /* 0x000000000f087348 */ /* 0x000fea0003c00000 */
[----:B------:R0:W1:Y:S02]  /*f8f0*/  SHFL.IDX P6, R14, R13, R12, R11 ;  /* 0x0000000c0d0e7389 */ /* 0x00006400000c000b */
[----:B01----:R-:W-:Y:S01]  /*f900*/  ENDCOLLECTIVE ;  /* 0x000000000000791b */ /* 0x003fe20003800000 */
.L_x_2163:
[----:B------:R-:W-:Y:S02]  /*f910*/  IMAD.MOV.U32 R13, RZ, RZ, R4 ;  /* 0x000000ffff0d7224 */ /* 0x000fe400078e0004 */
[----:B------:R-:W-:Y:S02]  /*f920*/  IMAD.MOV.U32 R12, RZ, RZ, 0x1 ;  /* 0x00000001ff0c7424 */ /* 0x000fe400078e00ff */
[----:B------:R-:W-:-:S07]  /*f930*/  IMAD.MOV.U32 R3, RZ, RZ, R14 ;  /* 0x000000ffff037224 */ /* 0x000fce00078e000e */
[----:B------:R-:W-:Y:S05]  /*f940*/  WARPSYNC.COLLECTIVE R15, `(.L_x_2164) ;  /* 0x000000000f087348 */ /* 0x000fea0003c00000 */
[----:B------:R0:W1:Y:S02]  /*f950*/  SHFL.IDX P6, R14, R13, R12, R11 ;  /* 0x0000000c0d0e7389 */ /* 0x00006400000c000b */
[----:B01----:R-:W-:Y:S01]  /*f960*/  ENDCOLLECTIVE ;  /* 0x000000000000791b */ /* 0x003fe20003800000 */
.L_x_2164:
        /* <DEDUP_REMOVED lines=16> */
.L_x_2165:
[----:B------:R-:W-:Y:S02]  /*fa70*/  IMAD.MOV.U32 R13, RZ, RZ, R4 ;  /* 0x000000ffff0d7224 */ /* 0x000fe400078e0004 */
[----:B------:R-:W-:Y:S02]  /*fa80*/  IMAD.MOV.U32 R12, RZ, RZ, 0x2 ;  /* 0x00000002ff0c7424 */ /* 0x000fe400078e00ff */
[----:B------:R-:W-:-:S07]  /*fa90*/  IMAD.MOV.U32 R3, RZ, RZ, R14 ;  /* 0x000000ffff037224 */ /* 0x000fce00078e000e */
[----:B------:R-:W-:Y:S05]  /*faa0*/  WARPSYNC.COLLECTIVE R15, `(.L_x_2166) ;  /* 0x000000000f087348 */ /* 0x000fea0003c00000 */
[----:B------:R0:W1:Y:S02]  /*fab0*/  SHFL.IDX P6, R14, R13, R12, R11 ;  /* 0x0000000c0d0e7389 */ /* 0x00006400000c000b */
[----:B01----:R-:W-:Y:S01]  /*fac0*/  ENDCOLLECTIVE ;  /* 0x000000000000791b */ /* 0x003fe20003800000 */
.L_x_2166:
        /* <DEDUP_REMOVED lines=16> */
.L_x_2167:
[----:B------:R-:W-:Y:S02]  /*fbd0*/  IMAD.MOV.U32 R13, RZ, RZ, R4 ;  /* 0x000000ffff0d7224 */ /* 0x000fe400078e0004 */
[----:B------:R-:W-:Y:S02]  /*fbe0*/  IMAD.MOV.U32 R12, RZ, RZ, 0x3 ;  /* 0x00000003ff0c7424 */ /* 0x000fe400078e00ff */
[----:B------:R-:W-:-:S07]  /*fbf0*/  IMAD.MOV.U32 R3, RZ, RZ, R14 ;  /* 0x000000ffff037224 */ /* 0x000fce00078e000e */
[----:B------:R-:W-:Y:S05]  /*fc00*/  WARPSYNC.COLLECTIVE R15, `(.L_x_2168) ;  /* 0x000000000f087348 */ /* 0x000fea0003c00000 */
[----:B------:R0:W1:Y:S02]  /*fc10*/  SHFL.IDX P6, R14, R13, R12, R11 ;  /* 0x0000000c0d0e7389 */ /* 0x00006400000c000b */
[----:B01----:R-:W-:Y:S01]  /*fc20*/  ENDCOLLECTIVE ;  /* 0x000000000000791b */ /* 0x003fe20003800000 */
.L_x_2168:
        /* <DEDUP_REMOVED lines=16> */
.L_x_2169:
[----:B------:R-:W-:Y:S02]  /*fd30*/  IMAD.MOV.U32 R13, RZ, RZ, R4 ;  /* 0x000000ffff0d7224 */ /* 0x000fe400078e0004 */
[----:B------:R-:W-:Y:S02]  /*fd40*/  IMAD.MOV.U32 R12, RZ, RZ, 0x4 ;  /* 0x00000004ff0c7424 */ /* 0x000fe400078e00ff */
[----:B------:R-:W-:-:S07]  /*fd50*/  IMAD.MOV.U32 R3, RZ, RZ, R14 ;  /* 0x000000ffff037224 */ /* 0x000fce00078e000e */
[----:B------:R-:W-:Y:S05]  /*fd60*/  WARPSYNC.COLLECTIVE R15, `(.L_x_2170) ;  /* 0x000000000f087348 */ /* 0x000fea0003c00000 */
[----:B------:R0:W1:Y:S02]  /*fd70*/  SHFL.IDX P6, R14, R13, R12, R11 ;  /* 0x0000000c0d0e7389 */ /* 0x00006400000c000b */
[----:B01----:R-:W-:Y:S01]  /*fd80*/  ENDCOLLECTIVE ;  /* 0x000000000000791b */ /* 0x003fe20003800000 */
.L_x_2170:
        /* <DEDUP_REMOVED lines=16> */
.L_x_2171:
[----:B------:R-:W-:Y:S02]  /*fe90*/  IMAD.MOV.U32 R13, RZ, RZ, R4 ;  /* 0x000000ffff0d7224 */ /* 0x000fe400078e0004 */
[----:B------:R-:W-:Y:S02]  /*fea0*/  IMAD.MOV.U32 R12, RZ, RZ, 0x5 ;  /* 0x00000005ff0c7424 */ /* 0x000fe400078e00ff */
[----:B------:R-:W-:-:S07]  /*feb0*/  IMAD.MOV.U32 R3, RZ, RZ, R14 ;  /* 0x000000ffff037224 */ /* 0x000fce00078e000e */
[----:B------:R-:W-:Y:S05]  /*fec0*/  WARPSYNC.COLLECTIVE R15, `(.L_x_2172) ;  /* 0x000000000f087348 */ /* 0x000fea0003c00000 */
[----:B------:R0:W1:Y:S02]  /*fed0*/  SHFL.IDX P6, R14, R13, R12, R11 ;  /* 0x0000000c0d0e7389 */ /* 0x00006400000c000b */
[----:B01----:R-:W-:Y:S01]  /*fee0*/  ENDCOLLECTIVE ;  /* 0x000000000000791b */ /* 0x003fe20003800000 */
.L_x_2172:
        /* <DEDUP_REMOVED lines=16> */
.L_x_2173:
[----:B------:R-:W-:Y:S02]  /*fff0*/  IMAD.MOV.U32 R13, RZ, RZ, R4 ;  /* 0x000000ffff0d7224 */ /* 0x000fe400078e0004 */
[----:B------:R-:W-:Y:S02]  /*10000*/  IMAD.MOV.U32 R12, RZ, RZ, 0x6 ;  /* 0x00000006ff0c7424 */ /* 0x000fe400078e00ff */
[----:B------:R-:W-:-:S07]  /*10010*/  IMAD.MOV.U32 R3, RZ, RZ, R14 ;  /* 0x000000ffff037224 */ /* 0x000fce00078e000e */
[----:B------:R-:W-:Y:S05]  /*10020*/  WARPSYNC.COLLECTIVE R15, `(.L_x_2174) ;  /* 0x000000000f087348 */ /* 0x000fea0003c00000 */
[----:B------:R0:W1:Y:S02]  /*10030*/  SHFL.IDX P6, R14, R13, R12, R11 ;  /* 0x0000000c0d0e7389 */ /* 0x00006400000c000b */
[----:B01----:R-:W-:Y:S01]  /*10040*/  ENDCOLLECTIVE ;  /* 0x000000000000791b */ /* 0x003fe20003800000 */
.L_x_2174:
        /* <DEDUP_REMOVED lines=15> */
.L_x_2175:
[----:B------:R-:W-:Y:S02]  /*10140*/  IMAD.MOV.U32 R13, RZ, RZ, R4 ;  /* 0x000000ffff0d7224 */ /* 0x000fe400078e0004 */
[----:B------:R-:W-:Y:S02]  /*10150*/  IMAD.MOV.U32 R12, RZ, RZ, 0x7 ;  /* 0x00000007ff0c7424 */ /* 0x000fe400078e00ff */
[----:B------:R-:W-:-:S07]  /*10160*/  IMAD.MOV.U32 R3, RZ, RZ, R14 ;  /* 0x000000ffff037224 */ /* 0x000fce00078e000e */
[----:B------:R-:W-:Y:S05]  /*10170*/  WARPSYNC.COLLECTIVE R15, `(.L_x_2176) ;  /* 0x000000000f087348 */ /* 0x000fea0003c00000 */
[----:B------:R0:W1:Y:S02]  /*10180*/  SHFL.IDX P6, R14, R13, R12, R11 ;  /* 0x0000000c0d0e7389 */ /* 0x00006400000c000b */
[----:B01----:R-:W-:Y:S01]  /*10190*/  ENDCOLLECTIVE ;  /* 0x000000000000791b */ /* 0x003fe20003800000 */
.L_x_2176:
[----:B------:R-:W-:-:S05]  /*101a0*/  @!P1 LEA R3, P2, R20, R3, 0x1 ;  /* 0x0000000314039211 */ /* 0x000fca00078408ff */
[----:B------:R-:W-:-:S05]  /*101b0*/  @!P1 IMAD.X R2, RZ, RZ, R2, P2 ;  /* 0x000000ffff029224 */ /* 0x000fca00010e0602 */
[-C--:B------:R-:W-:Y:S01]  /*101c0*/  @!P1 LOP3.LUT R3, R3, R2.reuse, RZ, 0x3c, !PT ;  /* 0x0000000203039212 */ /* 0x080fe200078e3cff */
[----:B------:R-:W-:Y:S02]  /*101d0*/  IMAD.MOV.U32 R13, RZ, RZ, R0 ;  /* 0x000000ffff0d7224 */ /* 0x000fe400078e0000 */
[----:B------:R-:W-:Y:S01]  /*101e0*/  VIADD R0, R17, 0x70 ;  /* 0x0000007011007836 */ /* 0x000fe20000000000 */
[----:B------:R-:W-:-:S04]  /*101f0*/  @!P1 LOP3.LUT R2, R3, R2, RZ, 0x3c, !PT ;  /* 0x0000000203029212 */ /* 0x000fc800078e3cff */
[----:B------:R-:W-:Y:S01]  /*10200*/  @!P1 LOP3.LUT R3, R3, R2, RZ, 0x3c, !PT ;  /* 0x0000000203039212 */ /* 0x000fe200078e3cff */
[----:B------:R-:W-:-:S07]  /*10210*/  IMAD.MOV.U32 R4, RZ, RZ, R14 ;  /* 0x000000ffff047224 */ /* 0x000fce00078e000e */
[----:B------:R-:W-:Y:S05]  /*10220*/  WARPSYNC.COLLECTIVE R15, `(.L_x_2177) ;  /* 0x000000000f087348 */ /* 0x000fea0003c00000 */
[----:B------:R0:W1:Y:S02]  /*10230*/  SHFL.IDX P6, R14, R13, R12, R11 ;  /* 0x0000000c0d0e7389 */ /* 0x00006400000c000b */
[----:B01----:R-:W-:Y:S01]  /*10240*/  ENDCOLLECTIVE ;  /* 0x000000000000791b */ /* 0x003fe20003800000 */
.L_x_2177:
        /* <DEDUP_REMOVED lines=13> */
.L_x_2178:
        /* <DEDUP_REMOVED lines=11> */
.L_x_2179:
[----:B------:R-:W-:Y:S02]  /*103d0*/  IMAD.MOV.U32 R13, RZ, RZ, R6 ;  /* 0x000000ffff0d7224 */ /* 0x000fe400078e0006 */
[----:B------:R-:W-:Y:S02]  /*103e0*/  IMAD.MOV.U32 R12, RZ, RZ, 0x1 ;  /* 0x00000001ff0c7424 */ /* 0x000fe400078e00ff */
[----:B------:R-:W-:-:S07]  /*103f0*/  IMAD.MOV.U32 R8, RZ, RZ, R14 ;  /* 0x000000ffff087224 */ /* 0x000fce00078e000e */
[----:B------:R-:W-:Y:S05]  /*10400*/  WARPSYNC.COLLECTIVE R15, `(.L_x_2180) ;  /* 0x000000000f087348 */ /* 0x000fea0003c00000 */
[----:B------:R0:W1:Y:S02]  /*10410*/  SHFL.IDX P6, R14, R13, R12, R11 ;  /* 0x0000000c0d0e7389 */ /* 0x00006400000c000b */
[----:B01----:R-:W-:Y:S01]  /*10420*/  ENDCOLLECTIVE ;  /* 0x000000000000791b */ /* 0x003fe20003800000 */
.L_x_2180:
        /* <DEDUP_REMOVED lines=13> */
.L_x_2181:
[----:B------:R-:W-:Y:S02]  /*10500*/  IMAD.MOV.U32 R13, RZ, RZ, R6 ;  /* 0x000000ffff0d7224 */ /* 0x000fe400078e0006 */
[----:B------:R-:W-:Y:S01]  /*10510*/  IMAD.MOV.U32 R12, RZ, RZ, 0x2 ;  /* 0x00000002ff0c7424 */ /* 0x000fe200078e00ff */
[----:B------:R-:W-:-:S05]  /*10520*/  @!P1 LEA R14, P2, R20, R14, 0x1 ;  /* 0x0000000e140e9211 */ /* 0x000fca00078408ff */
[----:B------:R-:W-:-:S08]  /*10530*/  @!P1 IMAD.MOV.U32 R2, RZ, RZ, R14 ;  /* 0x000000ffff029224 */ /* 0x000fd000078e000e */
[----:B------:R-:W-:Y:S05]  /*10540*/  WARPSYNC.COLLECTIVE R15, `(.L_x_2182) ;  /* 0x000000000f087348 */ /* 0x000fea0003c00000 */
[----:B------:R0:W1:Y:S02]  /*10550*/  SHFL.IDX P6, R14, R13, R12, R11 ;  /* 0x0000000c0d0e7389 */ /* 0x00006400000c000b */
[----:B01----:R-:W-:Y:S01]  /*10560*/  ENDCOLLECTIVE ;  /* 0x000000000000791b */ /* 0x003fe20003800000 */
.L_x_2182:
        /* <DEDUP_REMOVED lines=12> */
.L_x_2183:
[----:B------:R-:W-:Y:S01]  /*10630*/  ISETP.GE.AND P1, PT, R2, R7, PT ;  /* 0x000000070200720c */ /* 0x000fe20003f26270 */
[----:B------:R-:W-:Y:S02]  /*10640*/  IMAD.MOV.U32 R13, RZ, RZ, R6 ;  /* 0x000000ffff0d7224 */ /* 0x000fe400078e0006 */
[----:B------:R-:W-:-:S10]  /*10650*/  IMAD.MOV.U32 R12, RZ, RZ, 0x3 ;  /* 0x00000003ff0c7424 */ /* 0x000fd400078e00ff */
[----:B------:R-:W-:-:S13]  /*10660*/  @!P1 LEA R2, P2, R20, R14, 0x1 ;  /* 0x0000000e14029211 */ /* 0x000fda00078408ff */
[----:B------:R-:W-:Y:S05]  /*10670*/  WARPSYNC.COLLECTIVE R15, `(.L_x_2184) ;  /* 0x000000000f087348 */ /* 0x000fea0003c00000 */
[----:B------:R0:W1:Y:S02]  /*10680*/  SHFL.IDX P6, R14, R13, R12, R11 ;  /* 0x0000000c0d0e7389 */ /* 0x00006400000c000b */
[----:B01----:R-:W-:Y:S01]  /*10690*/  ENDCOLLECTIVE ;  /* 0x000000000000791b */ /* 0x003fe20003800000 */
.L_x_2184:
        /* <DEDUP_REMOVED lines=10> */
.L_x_2185:
[----:B------:R-:W-:Y:S05]  /*10740*/  BRA `(.L_x_2186) ;  /* 0xffffffbc00fc7947 */ /* 0x000fea000383ffff */
.L_x_2074:
[----:B0-----:R0:W1:Y:S02]  /*10750*/  SYNCS.PHASECHK.TRANS64.TRYWAIT P0, [R22+URZ+0x16820], R3 ;  /* 0x01682003160075a7 */ /* 0x001064000800017f */
[----:B-1----:R-:W-:Y:S05]  /*10760*/  @!P0 NANOSLEEP.SYNCS 0x989680 ;  /* 0x009896800000895d */ /* 0x002fea0003900000 */
[----:B------:R-:W1:Y:S02]  /*10770*/  @!P0 SYNCS.PHASECHK.TRANS64 P0, [R22+URZ+0x16820], R3 ;  /* 0x01682003160085a7 */ /* 0x000e64000800007f */
[----:B-1----:R-:W-:Y:S05]  /*10780*/  @!P0 BRA `(.L_x_2074) ;  /* 0xfffffffc00f08947 */ /* 0x002fea000383ffff */
[----:B------:R-:W-:Y:S05]  /*10790*/  BRA `(.L_x_2187) ;  /* 0xffffffc000647947 */ /* 0x000fea000383ffff */
.L_x_2083:
[----:B0-----:R0:W2:Y:S02]  /*107a0*/  SYNCS.PHASECHK.TRANS64.TRYWAIT P0, [R2+URZ+0x16840], R3 ;  /* 0x01684003020075a7 */ /* 0x0010a4000800017f */
[----:B--2---:R-:W-:Y:S05]  /*107b0*/  @!P0 NANOSLEEP.SYNCS 0x989680 ;  /* 0x009896800000895d */ /* 0x004fea0003900000 */
[----:B------:R-:W2:Y:S02]  /*107c0*/  @!P0 SYNCS.PHASECHK.TRANS64 P0, [R2+URZ+0x16840], R3 ;  /* 0x01684003020085a7 */ /* 0x000ea4000800007f */
[----:B--2---:R-:W-:Y:S05]  /*107d0*/  @!P0 BRA `(.L_x_2083) ;  /* 0xfffffffc00f08947 */ /* 0x004fea000383ffff */
[----:B------:R-:W-:Y:S05]  /*107e0*/  BRA `(.L_x_2188) ;  /* 0xffffffc4000c7947 */ /* 0x000fea000383ffff */
.L_x_2088:
[----:B0-----:R0:W1:Y:S02]  /*107f0*/  SYNCS.PHASECHK.TRANS64.TRYWAIT P0, [R3+URZ+0x60], R2 ;  /* 0x00006002030075a7 */ /* 0x001064000800017f */
[----:B-1----:R-:W-:Y:S05]  /*10800*/  @!P0 NANOSLEEP.SYNCS 0x989680 ;  /* 0x009896800000895d */ /* 0x002fea0003900000 */
[----:B------:R-:W1:Y:S02]  /*10810*/  @!P0 SYNCS.PHASECHK.TRANS64 P0, [R3+URZ+0x60], R2 ;  /* 0x00006002030085a7 */ /* 0x000e64000800007f */
[----:B-1----:R-:W-:Y:S05]  /*10820*/  @!P0 BRA `(.L_x_2088) ;  /* 0xfffffffc00f08947 */ /* 0x002fea000383ffff */
[----:B------:R-:W-:Y:S05]  /*10830*/  BRA `(.L_x_2189) ;  /* 0xffffffc400987947 */ /* 0x000fea000383ffff */
.L_x_2096:
[----:B0-----:R0:W2:Y:S02]  /*10840*/  SYNCS.PHASECHK.TRANS64.TRYWAIT P0, [R2+URZ+0x16840], R3 ;  /* 0x01684003020075a7 */ /* 0x0010a4000800017f */
[----:B--2---:R-:W-:Y:S05]  /*10850*/  @!P0 NANOSLEEP.SYNCS 0x989680 ;  /* 0x009896800000895d */ /* 0x004fea0003900000 */
[----:B------:R-:W2:Y:S02]  /*10860*/  @!P0 SYNCS.PHASECHK.TRANS64 P0, [R2+URZ+0x16840], R3 ;  /* 0x01684003020085a7 */ /* 0x000ea4000800007f */
[----:B--2---:R-:W-:Y:S05]  /*10870*/  @!P0 BRA `(.L_x_2096) ;  /* 0xfffffffc00f08947 */ /* 0x004fea000383ffff */
[----:B------:R-:W-:Y:S05]  /*10880*/  BRA `(.L_x_2190) ;  /* 0xffffffc800d07947 */ /* 0x000fea000383ffff */
.L_x_2101:
[----:B0-----:R0:W1:Y:S02]  /*10890*/  SYNCS.PHASECHK.TRANS64.TRYWAIT P0, [R10+URZ+0x60], R27 ;  /* 0x0000601b0a0075a7 */ /* 0x001064000800017f */
[----:B-1----:R-:W-:Y:S05]  /*108a0*/  @!P0 NANOSLEEP.SYNCS 0x989680 ;  /* 0x009896800000895d */ /* 0x002fea0003900000 */
[----:B------:R-:W1:Y:S02]  /*108b0*/  @!P0 SYNCS.PHASECHK.TRANS64 P0, [R10+URZ+0x60], R27 ;  /* 0x0000601b0a0085a7 */ /* 0x000e64000800007f */
[----:B-1----:R-:W-:Y:S05]  /*108c0*/  @!P0 BRA `(.L_x_2101) ;  /* 0xfffffffc00f08947 */ /* 0x002fea000383ffff */
[----:B------:R-:W-:Y:S05]  /*108d0*/  BRA `(.L_x_2191) ;  /* 0xffffffcc005c7947 */ /* 0x000fea000383ffff */
.L_x_2109:
[----:B0-----:R0:W2:Y:S02]  /*108e0*/  SYNCS.PHASECHK.TRANS64.TRYWAIT P0, [R2+URZ+0x16840], R3 ;  /* 0x01684003020075a7 */ /* 0x0010a4000800017f */
[----:B--2---:R-:W-:Y:S05]  /*108f0*/  @!P0 NANOSLEEP.SYNCS 0x989680 ;  /* 0x009896800000895d */ /* 0x004fea0003900000 */
[----:B------:R-:W2:Y:S02]  /*10900*/  @!P0 SYNCS.PHASECHK.TRANS64 P0, [R2+URZ+0x16840], R3 ;  /* 0x01684003020085a7 */ /* 0x000ea4000800007f */
[----:B--2---:R-:W-:Y:S05]  /*10910*/  @!P0 BRA `(.L_x_2109) ;  /* 0xfffffffc00f08947 */ /* 0x004fea000383ffff */
[----:B------:R-:W-:Y:S05]  /*10920*/  BRA `(.L_x_2192) ;  /* 0xffffffd000687947 */ /* 0x000fea000383ffff */
.L_x_2114:
[----:B0-----:R0:W1:Y:S02]  /*10930*/  SYNCS.PHASECHK.TRANS64.TRYWAIT P0, [R8+URZ+0x60], R3 ;  /* 0x00006003080075a7 */ /* 0x001064000800017f */
[----:B-1----:R-:W-:Y:S05]  /*10940*/  @!P0 NANOSLEEP.SYNCS 0x989680 ;  /* 0x009896800000895d */ /* 0x002fea0003900000 */
[----:B------:R-:W1:Y:S02]  /*10950*/  @!P0 SYNCS.PHASECHK.TRANS64 P0, [R8+URZ+0x60], R3 ;  /* 0x00006003080085a7 */ /* 0x000e64000800007f */
[----:B-1----:R-:W-:Y:S05]  /*10960*/  @!P0 BRA `(.L_x_2114) ;  /* 0xfffffffc00f08947 */ /* 0x002fea000383ffff */
[----:B------:R-:W-:Y:S05]  /*10970*/  BRA `(.L_x_2193) ;  /* 0xffffffd000f87947 */ /* 0x000fea000383ffff */
.L_x_2124:
[----:B0-----:R0:W1:Y:S02]  /*10980*/  SYNCS.PHASECHK.TRANS64.TRYWAIT P0, [R3+URZ+0x16860], R0 ;  /* 0x01686000030075a7 */ /* 0x001064000800017f */
[----:B-1----:R-:W-:Y:S05]  /*10990*/  @!P0 NANOSLEEP.SYNCS 0x989680 ;  /* 0x009896800000895d */ /* 0x002fea0003900000 */
[----:B------:R-:W1:Y:S02]  /*109a0*/  @!P0 SYNCS.PHASECHK.TRANS64 P0, [R3+URZ+0x16860], R0 ;  /* 0x01686000030085a7 */ /* 0x000e64000800007f */
[----:B-1----:R-:W-:Y:S05]  /*109b0*/  @!P0 BRA `(.L_x_2124) ;  /* 0xfffffffc00f08947 */ /* 0x002fea000383ffff */
[----:B------:R-:W-:Y:S05]  /*109c0*/  BRA `(.L_x_2194) ;  /* 0xffffffd400f47947 */ /* 0x000fea000383ffff */
.L_x_2130:
[----:B------:R-:W-:Y:S01]  /*109d0*/  BSSY B0, `(.L_x_2195) ;  /* 0x0000008000007945 */ /* 0x000fe20003800000 */
[----:B------:R-:W-:Y:S02]  /*109e0*/  IMAD.MOV.U32 R13, RZ, RZ, R16 ;  /* 0x000000ffff0d7224 */ /* 0x000fe400078e0010 */
[----:B------:R-:W-:Y:S02]  /*109f0*/  IMAD.MOV.U32 R12, RZ, RZ, RZ ;  /* 0x000000ffff0c7224 */ /* 0x000fe400078e00ff */
[----:B------:R-:W-:Y:S02]  /*10a00*/  IMAD.MOV.U32 R11, RZ, RZ, 0x1f ;  /* 0x0000001fff0b7424 */ /* 0x000fe400078e00ff */
[----:B------:R-:W-:-:S07]  /*10a10*/  IMAD.MOV.U32 R15, RZ, RZ, -0x1 ;  /* 0xffffffffff0f7424 */ /* 0x000fce00078e00ff */
[----:B-1----:R-:W-:Y:S05]  /*10a20*/  WARPSYNC.COLLECTIVE R15, `(.L_x_2196) ;  /* 0x000000000f087348 */ /* 0x002fea0003c00000 */
[----:B------:R0:W2:Y:S02]  /*10a30*/  SHFL.IDX P6, R14, R13, R12, R11 ;  /* 0x0000000c0d0e7389 */ /* 0x0000a400000c000b */
[----:B012---:R-:W-:Y:S01]  /*10a40*/  ENDCOLLECTIVE ;  /* 0x000000000000791b */ /* 0x007fe20003800000 */
.L_x_2196:
[----:B------:R-:W-:Y:S05]  /*10a50*/  BSYNC B0 ;  /* 0x0000000000007941 */ /* 0x000fea0003800000 */
.L_x_2195:
        /* <DEDUP_REMOVED lines=9> */
.L_x_2197:
        /* <DEDUP_REMOVED lines=18> */
.L_x_2198:
[----:B------:R-:W-:Y:S01]  /*10c10*/  IMAD.MOV.U32 R12, RZ, RZ, 0x2 ;  /* 0x00000002ff0c7424 */ /* 0x000fe200078e00ff */
[----:B------:R-:W-:-:S05]  /*10c20*/  SEL R4, R14, RZ, P1 ;  /* 0x000000ff0e047207 */ /* 0x000fca0000800000 */
[----:B------:R-:W-:-:S04]  /*10c30*/  IMAD.IADD R4, R17, 0x1, R4 ;  /* 0x0000000111047824 */ /* 0x000fc800078e0204 */
[----:B------:R-:W-:-:S07]  /*10c40*/  IMAD.MOV.U32 R13, RZ, RZ, R4 ;  /* 0x000000ffff0d7224 */ /* 0x000fce00078e0004 */
[----:B------:R-:W-:Y:S05]  /*10c50*/  WARPSYNC.COLLECTIVE R15, `(.L_x_2199) ;  /* 0x000000000f087348 */ /* 0x000fea0003c00000 */
[----:B------:R0:W1:Y:S02]  /*10c60*/  SHFL.UP P6, R14, R13, R12, R11 ;  /* 0x0400000c0d0e7389 */ /* 0x00006400000c000b */
[----:B01----:R-:W-:Y:S01]  /*10c70*/  ENDCOLLECTIVE ;  /* 0x000000000000791b */ /* 0x003fe20003800000 */
.L_x_2199:
[----:B------:R-:W-:Y:S01]  /*10c80*/  IMAD.MOV.U32 R12, RZ, RZ, 0x4 ;  /* 0x00000004ff0c7424 */ /* 0x000fe200078e00ff */
[----:B------:R-:W-:-:S05]  /*10c90*/  SEL R3, R14, RZ, P2 ;  /* 0x000000ff0e037207 */ /* 0x000fca0001000000 */
[----:B------:R-:W-:-:S04]  /*10ca0*/  IMAD.IADD R6, R4, 0x1, R3 ;  /* 0x0000000104067824 */ /* 0x000fc800078e0203 */
[----:B------:R-:W-:-:S07]  /*10cb0*/  IMAD.MOV.U32 R13, RZ, RZ, R6 ;  /* 0x000000ffff0d7224 */ /* 0x000fce00078e0006 */
[----:B------:R-:W-:Y:S05]  /*10cc0*/  WARPSYNC.COLLECTIVE R15, `(.L_x_2200) ;  /* 0x000000000f087348 */ /* 0x000fea0003c00000 */
[----:B------:R0:W1:Y:S02]  /*10cd0*/  SHFL.UP P6, R14, R13, R12, R11 ;  /* 0x0400000c0d0e7389 */ /* 0x00006400000c000b */
[----:B01----:R-:W-:Y:S01]  /*10ce0*/  ENDCOLLECTIVE ;  /* 0x000000000000791b */ /* 0x003fe20003800000 */
.L_x_2200:
[----:B------:R-:W-:Y:S01]  /*10cf0*/  IMAD.MOV.U32 R12, RZ, RZ, 0x8 ;  /* 0x00000008ff0c7424 */ /* 0x000fe200078e00ff */
[----:B------:R-:W-:-:S05]  /*10d00*/  SEL R3, R14, RZ, P3 ;  /* 0x000000ff0e037207 */ /* 0x000fca0001800000 */
[----:B------:R-:W-:-:S04]  /*10d10*/  IMAD.IADD R2, R6, 0x1, R3 ;  /* 0x0000000106027824 */ /* 0x000fc800078e0203 */
[----:B------:R-:W-:-:S07]  /*10d20*/  IMAD.MOV.U32 R13, RZ, RZ, R2 ;  /* 0x000000ffff0d7224 */ /* 0x000fce00078e0002 */
[----:B------:R-:W-:Y:S05]  /*10d30*/  WARPSYNC.COLLECTIVE R15, `(.L_x_2201) ;  /* 0x000000000f087348 */ /* 0x000fea0003c00000 */
[----:B------:R0:W1:Y:S02]  /*10d40*/  SHFL.UP P6, R14, R13, R12, R11 ;  /* 0x0400000c0d0e7389 */ /* 0x00006400000c000b */
[----:B01----:R-:W-:Y:S01]  /*10d50*/  ENDCOLLECTIVE ;  /* 0x000000000000791b */ /* 0x003fe20003800000 */
.L_x_2201:
[----:B------:R-:W-:Y:S01]  /*10d60*/  IMAD.MOV.U32 R12, RZ, RZ, 0x10 ;  /* 0x00000010ff0c7424 */ /* 0x000fe200078e00ff */
[----:B------:R-:W-:-:S05]  /*10d70*/  SEL R3, R14, RZ, P4 ;  /* 0x000000ff0e037207 */ /* 0x000fca0002000000 */
[----:B------:R-:W-:-:S04]  /*10d80*/  IMAD.IADD R3, R2, 0x1, R3 ;  /* 0x0000000102037824 */ /* 0x000fc800078e0203 */
[----:B------:R-:W-:-:S07]  /*10d90*/  IMAD.MOV.U32 R13, RZ, RZ, R3 ;  /* 0x000000ffff0d7224 */ /* 0x000fce00078e0003 */
[----:B------:R-:W-:Y:S05]  /*10da0*/  WARPSYNC.COLLECTIVE R15, `(.L_x_2202) ;  /* 0x000000000f087348 */ /* 0x000fea0003c00000 */
[----:B------:R0:W1:Y:S02]  /*10db0*/  SHFL.UP P6, R14, R13, R12, R11 ;  /* 0x0400000c0d0e7389 */ /* 0x00006400000c000b */
[----:B01----:R-:W-:Y:S01]  /*10dc0*/  ENDCOLLECTIVE ;  /* 0x000000000000791b */ /* 0x003fe20003800000 */
.L_x_2202:
        /* <DEDUP_REMOVED lines=8> */
.L_x_2203:
[----:B------:R-:W-:Y:S05]  /*10e50*/  BRA `(.L_x_2204) ;  /* 0xffffffd800287947 */ /* 0x000fea000383ffff */
.L_x_2135:
        /* <DEDUP_REMOVED lines=8> */
.L_x_2206:
[----:B------:R-:W-:Y:S05]  /*10ee0*/  BSYNC B0 ;  /* 0x0000000000007941 */ /* 0x000fea0003800000 */
.L_x_2205:
        /* <DEDUP_REMOVED lines=8> */
.L_x_2207:
[----:B------:R-:W-:Y:S01]  /*10f70*/  IMAD.MOV.U32 R12, RZ, RZ, 0x4 ;  /* 0x00000004ff0c7424 */ /* 0x000fe200078e00ff */
[----:B------:R-:W-:-:S05]  /*10f80*/  SEL R2, R14, RZ, P2 ;  /* 0x000000ff0e027207 */ /* 0x000fca0001000000 */
[----:B------:R-:W-:-:S04]  /*10f90*/  IMAD.IADD R2, R13, 0x1, R2 ;  /* 0x000000010d027824 */ /* 0x000fc800078e0202 */
[----:B------:R-:W-:-:S07]  /*10fa0*/  IMAD.MOV.U32 R13, RZ, RZ, R2 ;  /* 0x000000ffff0d7224 */ /* 0x000fce00078e0002 */
[----:B------:R-:W-:Y:S05]  /*10fb0*/  WARPSYNC.COLLECTIVE R15, `(.L_x_2208) ;  /* 0x000000000f087348 */ /* 0x000fea0003c00000 */
[----:B------:R0:W1:Y:S02]  /*10fc0*/  SHFL.UP P6, R14, R13, R12, R11 ;  /* 0x0400000c0d0e7389 */ /* 0x00006400000c000b */
[----:B01----:R-:W-:Y:S01]  /*10fd0*/  ENDCOLLECTIVE ;  /* 0x000000000000791b */ /* 0x003fe20003800000 */
.L_x_2208:
[----:B------:R-:W-:Y:S01]  /*10fe0*/  IMAD.MOV.U32 R12, RZ, RZ, 0x8 ;  /* 0x00000008ff0c7424 */ /* 0x000fe200078e00ff */
[----:B------:R-:W-:-:S05]  /*10ff0*/  SEL R3, R14, RZ, P3 ;  /* 0x000000ff0e037207 */ /* 0x000fca0001800000 */
[----:B------:R-:W-:-:S04]  /*11000*/  IMAD.IADD R3, R2, 0x1, R3 ;  /* 0x0000000102037824 */ /* 0x000fc800078e0203 */
[----:B------:R-:W-:-:S07]  /*11010*/  IMAD.MOV.U32 R13, RZ, RZ, R3 ;  /* 0x000000ffff0d7224 */ /* 0x000fce00078e0003 */
[----:B------:R-:W-:Y:S05]  /*11020*/  WARPSYNC.COLLECTIVE R15, `(.L_x_2209) ;  /* 0x000000000f087348 */ /* 0x000fea0003c00000 */
[----:B------:R0:W1:Y:S02]  /*11030*/  SHFL.UP P6, R14, R13, R12, R11 ;  /* 0x0400000c0d0e7389 */ /* 0x00006400000c000b */
[----:B01----:R-:W-:Y:S01]  /*11040*/  ENDCOLLECTIVE ;  /* 0x000000000000791b */ /* 0x003fe20003800000 */
.L_x_2209:
[----:B------:R-:W-:Y:S01]  /*11050*/  IMAD.MOV.U32 R12, RZ, RZ, 0x10 ;  /* 0x00000010ff0c7424 */ /* 0x000fe200078e00ff */
[----:B------:R-:W-:-:S05]  /*11060*/  SEL R4, R14, RZ, P4 ;  /* 0x000000ff0e047207 */ /* 0x000fca0002000000 */
[----:B------:R-:W-:-:S04]  /*11070*/  IMAD.IADD R4, R3, 0x1, R4 ;  /* 0x0000000103047824 */ /* 0x000fc800078e0204 */
[----:B------:R-:W-:-:S07]  /*11080*/  IMAD.MOV.U32 R13, RZ, RZ, R4 ;  /* 0x000000ffff0d7224 */ /* 0x000fce00078e0004 */
[----:B------:R-:W-:Y:S05]  /*11090*/  WARPSYNC.COLLECTIVE R15, `(.L_x_2210) ;  /* 0x000000000f087348 */ /* 0x000fea0003c00000 */
[----:B------:R0:W1:Y:S02]  /*110a0*/  SHFL.UP P6, R14, R13, R12, R11 ;  /* 0x0400000c0d0e7389 */ /* 0x00006400000c000b */
[----:B01----:R-:W-:Y:S01]  /*110b0*/  ENDCOLLECTIVE ;  /* 0x000000000000791b */ /* 0x003fe20003800000 */
.L_x_2210:
        /* <DEDUP_REMOVED lines=8> */
.L_x_2211:
[----:B------:R-:W-:Y:S05]  /*11140*/  BRA `(.L_x_2212) ;  /* 0xffffffd800087947 */ /* 0x000fea000383ffff */
.L_x_2137:
[----:B------:R-:W-:Y:S01]  /*11150*/  BSSY B0, `(.L_x_2213) ;  /* 0x0000006000007945 */ /* 0x000fe20003800000 */
[----:B------:R-:W-:Y:S01]  /*11160*/  PLOP3.LUT P6, PT, P6, PT, PT, 0x8, 0x0 ;  /* 0x000000000000781c */ /* 0x000fe200037ce170 */
[----:B------:R-:W-:-:S12]  /*11170*/  IMAD.MOV.U32 R15, RZ, RZ, -0x1 ;  /* 0xffffffffff0f7424 */ /* 0x000fd800078e00ff */
[----:B01----:R-:W-:Y:S05]  /*11180*/  WARPSYNC.COLLECTIVE R15, `(.L_x_2214) ;  /* 0x000000000f087348 */ /* 0x003fea0003c00000 */
[----:B------:R-:W-:Y:S01]  /*11190*/  VOTE.ANY R14, PT, P6 ;  /* 0x00000000000e7806 */ /* 0x000fe200030e0100 */
[----:B01----:R-:W-:Y:S06]  /*111a0*/  ENDCOLLECTIVE ;  /* 0x000000000000791b */ /* 0x003fec0003800000 */
.L_x_2214:
[----:B------:R-:W-:Y:S05]  /*111b0*/  BSYNC B0 ;  /* 0x0000000000007941 */ /* 0x000fea0003800000 */
.L_x_2213:
        /* <DEDUP_REMOVED lines=9> */
.L_x_2215:
[----:B------:R-:W-:Y:S01]  /*11250*/  IMAD.MOV.U32 R17, RZ, RZ, R14 ;  /* 0x000000ffff117224 */ /* 0x000fe200078e000e */
[----:B------:R-:W-:Y:S06]  /*11260*/  BRA `(.L_x_2216) ;  /* 0xffffffd400f87947 */ /* 0x000fec000383ffff */
.L_x_2139:
[----:B------:R-:W-:Y:S01]  /*11270*/  BSSY B0, `(.L_x_2217) ;  /* 0x0000007000007945 */ /* 0x000fe20003800000 */
[----:B------:R-:W-:Y:S02]  /*11280*/  IMAD.MOV.U32 R13, RZ, RZ, R2 ;  /* 0x000000ffff0d7224 */ /* 0x000fe400078e0002 */
[----:B------:R-:W-:Y:S02]  /*11290*/  IMAD.MOV.U32 R11, RZ, RZ, 0x1f ;  /* 0x0000001fff0b7424 */ /* 0x000fe400078e00ff */
[----:B------:R-:W-:-:S07]  /*112a0*/  IMAD.MOV.U32 R15, RZ, RZ, -0x1 ;  /* 0xffffffffff0f7424 */ /* 0x000fce00078e00ff */
[----:B0123--:R-:W-:Y:S05]  /*112b0*/  WARPSYNC.COLLECTIVE R15, `(.L_x_2218) ;  /* 0x000000000f087348 */ /* 0x00ffea0003c00000 */
[----:B------:R4:W0:Y:S02]  /*112c0*/  SHFL.IDX P6, R14, R13, R12, R11 ;  /* 0x0000000c0d0e7389 */ /* 0x00082400000c000b */
[----:B01234-:R-:W-:Y:S01]  /*112d0*/  ENDCOLLECTIVE ;  /* 0x000000000000791b */ /* 0x01ffe20003800000 */
.L_x_2218:
[----:B------:R-:W-:Y:S05]  /*112e0*/  BSYNC B0 ;  /* 0x0000000000007941 */ /* 0x000fea0003800000 */
.L_x_2217:
[----:B------:R-:W-:Y:S05]  /*112f0*/  BRA `(.L_x_2138) ;  /* 0xffffffd400f07947 */ /* 0x000fea000383ffff */
.L_x_2143:
[----:B0-----:R0:W1:Y:S02]  /*11300*/  SYNCS.PHASECHK.TRANS64.TRYWAIT P0, [R9+URZ+0x16820], R0 ;  /* 0x01682000090075a7 */ /* 0x001064000800017f */
[----:B-1----:R-:W-:Y:S05]  /*11310*/  @!P0 NANOSLEEP.SYNCS 0x989680 ;  /* 0x009896800000895d */ /* 0x002fea0003900000 */
[----:B------:R-:W1:Y:S02]  /*11320*/  @!P0 SYNCS.PHASECHK.TRANS64 P0, [R9+URZ+0x16820], R0 ;  /* 0x01682000090085a7 */ /* 0x000e64000800007f */
[----:B-1----:R-:W-:Y:S05]  /*11330*/  @!P0 BRA `(.L_x_2143) ;  /* 0xfffffffc00f08947 */ /* 0x002fea000383ffff */
[----:B------:R-:W-:Y:S05]  /*11340*/  BRA `(.L_x_2219) ;  /* 0xffffffdc00687947 */ /* 0x000fea000383ffff */
.L_x_2144:
        /* <DEDUP_REMOVED lines=8> */
[----:B0-2---:R-:W-:Y:S05]  /*113d0*/  WARPSYNC.COLLECTIVE R15, `(.L_x_2221) ;  /* 0x000000000f087348 */ /* 0x005fea0003c00000 */
[----:B------:R1:W3:Y:S02]  /*113e0*/  SHFL.IDX P6, R14, R13, R12, R11 ;  /* 0x0000000c0d0e7389 */ /* 0x0002e400000c000b */
[----:B0123--:R-:W-:Y:S01]  /*113f0*/  ENDCOLLECTIVE ;  /* 0x000000000000791b */ /* 0x00ffe20003800000 */
.L_x_2221:
[----:B------:R-:W-:Y:S05]  /*11400*/  BSYNC B0 ;  /* 0x0000000000007941 */ /* 0x000fea0003800000 */
.L_x_2220:
[----:B------:R-:W-:Y:S05]  /*11410*/  BRA `(.L_x_2222) ;  /* 0xffffffdc00507947 */ /* 0x000fea000383ffff */
.L_x_2147:
[----:B------:R-:W-:Y:S01]  /*11420*/  BSSY B1, `(.L_x_2223) ;  /* 0x0000006000017945 */ /* 0x000fe20003800000 */
[----:B------:R-:W-:-:S07]  /*11430*/  IMAD.MOV.U32 R15, RZ, RZ, -0x1 ;  /* 0xffffffffff0f7424 */ /* 0x000fce00078e00ff */
[----:B0-2---:R-:W-:Y:S05]  /*11440*/  WARPSYNC.COLLECTIVE R15, `(.L_x_2224) ;  /* 0x000000000f0c7348 */ /* 0x005fea0003c00000 */
[----:B------:R-:W-:Y:S02]  /*11450*/  ELECT P6, UR62, PT ;  /* 0x00000000003e782f */ /* 0x000fe400038c0000 */
[----:B------:R-:W-:Y:S01]  /*11460*/  MOV R14, UR62 ;  /* 0x0000003e000e7c02 */ /* 0x000fe20008000f00 */
[----:B0-2---:R-:W-:Y:S10]  /*11470*/  ENDCOLLECTIVE ;  /* 0x000000000000791b */ /* 0x005ff40003800000 */
.L_x_2224:
[----:B------:R-:W-:Y:S05]  /*11480*/  BSYNC B1 ;  /* 0x0000000000017941 */ /* 0x000fea0003800000 */
.L_x_2223:
[----:B------:R-:W-:Y:S05]  /*11490*/  BRA `(.L_x_2225) ;  /* 0xffffffdc00487947 */ /* 0x000fea000383ffff */
.L_x_2149:
[----:B0-----:R0:W1:Y:S02]  /*114a0*/  SYNCS.PHASECHK.TRANS64.TRYWAIT P0, [R6+URZ], R3 ;  /* 0x00000003060075a7 */ /* 0x001064000800017f */
[----:B-1----:R-:W-:Y:S05]  /*114b0*/  @!P0 NANOSLEEP.SYNCS 0x989680 ;  /* 0x009896800000895d */ /* 0x002fea0003900000 */
[----:B------:R-:W1:Y:S02]  /*114c0*/  @!P0 SYNCS.PHASECHK.TRANS64 P0, [R6+URZ], R3 ;  /* 0x00000003060085a7 */ /* 0x000e64000800007f */
[----:B-1----:R-:W-:Y:S05]  /*114d0*/  @!P0 BRA `(.L_x_2149) ;  /* 0xfffffffc00f08947 */ /* 0x002fea000383ffff */
[----:B------:R-:W-:Y:S05]  /*114e0*/  BRA `(.L_x_2226) ;  /* 0xffffffdc007c7947 */ /* 0x000fea000383ffff */
.L_x_2150:
[----:B-1----:R1:W3:Y:S02]  /*114f0*/  SYNCS.PHASECHK.TRANS64.TRYWAIT P0, [R7+URZ], R2 ;  /* 0x00000002070075a7 */ /* 0x0022e4000800017f */
[----:B---3--:R-:W-:Y:S05]  /*11500*/  @!P0 NANOSLEEP.SYNCS 0x989680 ;  /* 0x009896800000895d */ /* 0x008fea0003900000 */
[----:B------:R-:W3:Y:S02]  /*11510*/  @!P0 SYNCS.PHASECHK.TRANS64 P0, [R7+URZ], R2 ;  /* 0x00000002070085a7 */ /* 0x000ee4000800007f */
[----:B---3--:R-:W-:Y:S05]  /*11520*/  @!P0 BRA `(.L_x_2150) ;  /* 0xfffffffc00f08947 */ /* 0x008fea000383ffff */
[----:B------:R-:W-:Y:S05]  /*11530*/  BRA `(.L_x_2227) ;  /* 0xffffffdc00707947 */ /* 0x000fea000383ffff */
.L_x_2152:
[----:B---3--:R3:W4:Y:S02]  /*11540*/  SYNCS.PHASECHK.TRANS64.TRYWAIT P0, [R4+URZ], R3 ;  /* 0x00000003040075a7 */ /* 0x008724000800017f */
[----:B----4-:R-:W-:Y:S05]  /*11550*/  @!P0 NANOSLEEP.SYNCS 0x989680 ;  /* 0x009896800000895d */ /* 0x010fea0003900000 */
[----:B------:R-:W4:Y:S02]  /*11560*/  @!P0 SYNCS.PHASECHK.TRANS64 P0, [R4+URZ], R3 ;  /* 0x00000003040085a7 */ /* 0x000f24000800007f */
[----:B----4-:R-:W-:Y:S05]  /*11570*/  @!P0 BRA `(.L_x_2152) ;  /* 0xfffffffc00f08947 */ /* 0x010fea000383ffff */
[----:B------:R-:W-:Y:S05]  /*11580*/  BRA `(.L_x_2228) ;  /* 0xffffffdc00747947 */ /* 0x000fea000383ffff */
.L_x_2229:
        /* <DEDUP_REMOVED lines=15> */
.L_x_2648:


//--------------------- .text._ZN7cutlass13device_kernelIN5flash11enable_sm90INS1_16FlashAttnFwdSm90INS1_25CollectiveMainloopFwdSm90ILi2EN4cute5tupleIJNS5_1CILi1EEES8_S8_EEENS6_IJNS7_ILi192EEENS7_ILi128EEENS7_ILi64EEEEEELi64ENS_6half_tEfNS_4arch4Sm90ELb1ELb0ELb0ELb1ELb0ELb1ELb0ELb1ELb1ELb1ELb0ELb0EEENS1_21CollectiveEpilogueFwdINS6_IJSA_SC_SB_EEES9_SE_SG_Li384ELb1ELb1ELb0ELb0EEENS1_36VarlenDynamicPersistentTileSchedulerILi192ELi128ELi384ELi128ELb0ELb1ELb1ELb1ELb1ELb1EEEEEEEEEvNT_6ParamsE --------------------------
	.section	.text._ZN7cutlass13device_kernelIN5flash11enable_sm90INS1_16FlashAttnFwdSm90INS1_25CollectiveMainloopFwdSm90ILi2EN4cute5tupleIJNS5_1CILi1EEES8_S8_EEENS6_IJNS7_ILi192EEENS7_ILi128EEENS7_ILi64EEEEEELi64ENS_6half_tEfNS_4arch4Sm90ELb1ELb0ELb0ELb1ELb0ELb1ELb0ELb1ELb1ELb1ELb0ELb0EEENS1_21CollectiveEpilogueFwdINS6_IJSA_SC_SB_EEES9_SE_SG_Li384ELb1ELb1ELb0ELb0EEENS1_36VarlenDynamicPersistentTileSchedulerILi192ELi128ELi384ELi128ELb0ELb1ELb1ELb1ELb1ELb1EEEEEEEEEvNT_6ParamsE,"ax",@progbits
	.align	128
.text._ZN7cutlass13device_kernelIN5flash11enable_sm90INS1_16FlashAttnFwdSm90INS1_25CollectiveMainloopFwdSm90ILi2EN4cute5tupleIJNS5_1CILi1EEES8_S8_EEENS6_IJNS7_ILi192EEENS7_ILi128EEENS7_ILi64EEEEEELi64ENS_6half_tEfNS_4arch4Sm90ELb1ELb0ELb0ELb1ELb0ELb1ELb0ELb1ELb1ELb1ELb0ELb0EEENS1_21CollectiveEpilogueFwdINS6_IJSA_SC_SB_EEES9_SE_SG_Li384ELb1ELb1ELb0ELb0EEENS1_36VarlenDynamicPersistentTileSchedulerILi192ELi128ELi384ELi128ELb0ELb1ELb1ELb1ELb1ELb1EEEEEEEEEvNT_6ParamsE:
        .type           _ZN7cutlass13device_kernelIN5flash11enable_sm90INS1_16FlashAttnFwdSm90INS1_25CollectiveMainloopFwdSm90ILi2EN4cute5tupleIJNS5_1CILi1EEES8_S8_EEENS6_IJNS7_ILi192EEENS7_ILi128EEENS7_ILi64EEEEEELi64ENS_6half_tEfNS_4arch4Sm90ELb1ELb0ELb0ELb1ELb0ELb1ELb0ELb1ELb1ELb1ELb0ELb0EEENS1_21CollectiveEpilogueFwdINS6_IJSA_SC_SB_EEES9_SE_SG_Li384ELb1ELb1ELb0ELb0EEENS1_36VarlenDynamicPersistentTileSchedulerILi192ELi128ELi384ELi128ELb0ELb1ELb1ELb1ELb1ELb1EEEEEEEEEvNT_6ParamsE,@function
        .size           _ZN7cutlass13device_kernelIN5flash11enable_sm90INS1_16FlashAttnFwdSm90INS1_25CollectiveMainloopFwdSm90ILi2EN4cute5tupleIJNS5_1CILi1EEES8_S8_EEENS6_IJNS7_ILi192EEENS7_ILi128EEENS7_ILi64EEEEEELi64ENS_6half_tEfNS_4arch4Sm90ELb1ELb0ELb0ELb1ELb0ELb1ELb0ELb1ELb1ELb1ELb0ELb0EEENS1_21CollectiveEpilogueFwdINS6_IJSA_SC_SB_EEES9_SE_SG_Li384ELb1ELb1ELb0ELb0EEENS1_36VarlenDynamicPersistentTileSchedulerILi192ELi128ELi384ELi128ELb0ELb1ELb1ELb1ELb1ELb1EEEEEEEEEvNT_6ParamsE,(.L_x_2649 - _ZN7cutlass13device_kernelIN5flash11enable_sm90INS1_16FlashAttnFwdSm90INS1_25CollectiveMainloopFwdSm90ILi2EN4cute5tupleIJNS5_1CILi1EEES8_S8_EEENS6_IJNS7_ILi192EEENS7_ILi128EEENS7_ILi64EEEEEELi64ENS_6half_tEfNS_4arch4Sm90ELb1ELb0ELb0ELb1ELb0ELb1ELb0ELb1ELb1ELb1ELb0ELb0EEENS1_21CollectiveEpilogueFwdINS6_IJSA_SC_SB_EEES9_SE_SG_Li384ELb1ELb1ELb0ELb0EEENS1_36VarlenDynamicPersistentTileSchedulerILi192ELi128ELi384ELi128ELb0ELb1ELb1ELb1ELb1ELb1EEEEEEEEEvNT_6ParamsE)
        .other          _ZN7cutlass13device_kernelIN5flash11enable_sm90INS1_16FlashAttnFwdSm90INS1_25CollectiveMainloopFwdSm90ILi2EN4cute5tupleIJNS5_1CILi1EEES8_S8_EEENS6_IJNS7_ILi192EEENS7_ILi128EEENS7_ILi64EEEEEELi64ENS_6half_tEfNS_4arch4Sm90ELb1ELb0ELb0ELb1ELb0ELb1ELb0ELb1ELb1ELb1ELb0ELb0EEENS1_21CollectiveEpilogueFwdINS6_IJSA_SC_SB_EEES9_SE_SG_Li384ELb1ELb1ELb0ELb0EEENS1_36VarlenDynamicPersistentTileSchedulerILi192ELi128ELi384ELi128ELb0ELb1ELb1ELb1ELb1ELb1EEEEEEEEEvNT_6ParamsE,@"STO_CUDA_ENTRY STV_DEFAULT"
_ZN7cutlass13device_kernelIN5flash11enable_sm90INS1_16FlashAttnFwdSm90INS1_25CollectiveMainloopFwdSm90ILi2EN4cute5tupleIJNS5_1CILi1EEES8_S8_EEENS6_IJNS7_ILi192EEENS7_ILi128EEENS7_ILi64EEEEEELi64ENS_6half_tEfNS_4arch4Sm90ELb1ELb0ELb0ELb1ELb0ELb1ELb0ELb1ELb1ELb1ELb0ELb0EEENS1_21CollectiveEpilogueFwdINS6_IJSA_SC_SB_EEES9_SE_SG_Li384ELb1ELb1ELb0ELb0EEENS1_36VarlenDynamicPersistentTileSchedulerILi192ELi128ELi384ELi128ELb0ELb1ELb1ELb1ELb1ELb1EEEEEEEEEvNT_6ParamsE:
        /* <DEDUP_REMOVED lines=23> */
.L_x_2231:
[----:B------:R-:W-:Y:S05]  /*0170*/  BSYNC B0 ;  /* 0x0000000000007941 */ /* 0x000fea0003800000 */
.L_x_2230:
        /* <DEDUP_REMOVED lines=40> */
.L_x_2232:
        /* <DEDUP_REMOVED lines=22> */
.L_x_2233:
        /* <DEDUP_REMOVED lines=18> */
.L_x_2234:
        /* <DEDUP_REMOVED lines=22> */
.L_x_2235:
        /* <DEDUP_REMOVED lines=22> */
.L_x_2236:
        /* <DEDUP_REMOVED lines=9> */
.L_x_2239:
        /* <DEDUP_REMOVED lines=29> */
[----:B------:R-:W-:Y:S01]  /*0ba0*/  IMAD.IADD R11, R12, 0x1, -R4 ;  /* 0x000000010c0b7824 */ /* 0x000fe200078e0a04 */
[-C--:B------:R-:W-:Y:S02]  /*0bb0*/  LEA.HI R4, R0, R12.reuse, RZ, 0x4 ;  /* 0x0000000c00047211 */ /* 0x080fe400078f20ff */
[----:B------:R-:W-:Y:S02]  /*0bc0*/  SHF.R.S32.HI R14, RZ, 0x7, R3 ;  /* 0x00000007ff0e7819 */ /* 0x000fe40000011403 */
[----:B------:R-:W-:Y:S02]  /*0bd0*/  SHF.R.S32.HI R7, RZ, 0x4, R4 ;  /* 0x00000004ff077819 */ /* 0x000fe40000011404 */
[----:B------:R-:W-:Y:S02]  /*0be0*/  SHF.R.S32.HI R6, RZ, 0x1f, R11 ;  /* 0x0000001fff067819 */ /* 0x000fe4000001140b */
[----:B------:R-:W-:Y:S02]  /*0bf0*/  LOP3.LUT R3, R4, 0x3fffff0, RZ, 0xc0, !PT ;  /* 0x03fffff004037812 */ /* 0x000fe400078ec0ff */
[----:B------:R-:W-:-:S02]  /*0c00*/  LEA.HI R5, R0, R12, RZ, 0x5 ;  /* 0x0000000c00057211 */ /* 0x000fc400078f28ff */
[----:B------:R-:W-:Y:S01]  /*0c10*/  LEA.HI R4, R4, R7, RZ, 0x1 ;  /* 0x0000000704047211 */ /* 0x000fe200078f08ff */
[----:B------:R-:W-:Y:S01]  /*0c20*/  IMAD.IADD R3, R12, 0x1, -R3 ;  /* 0x000000010c037824 */ /* 0x000fe200078e0a03 */
[----:B------:R-:W-:Y:S02]  /*0c30*/  LEA.HI R8, R6, R11, RZ, 0x2 ;  /* 0x0000000b06087211 */ /* 0x000fe400078f10ff */
[----:B------:R-:W-:Y:S02]  /*0c40*/  SHF.R.S32.HI R15, RZ, 0x5, R5 ;  /* 0x00000005ff0f7819 */ /* 0x000fe40000011405 */
[----:B------:R-:W-:Y:S02]  /*0c50*/  LOP3.LUT R4, R4, 0x1ffffffe, RZ, 0xc0, !PT ;  /* 0x1ffffffe04047812 */ /* 0x000fe400078ec0ff */
[--C-:B------:R-:W-:Y:S02]  /*0c60*/  SHF.R.S32.HI R9, RZ, 0x2, R8.reuse ;  /* 0x00000002ff097819 */ /* 0x100fe40000011408 */
[----:B------:R-:W-:Y:S01]  /*0c70*/  SHF.R.S32.HI R10, RZ, 0x1f, R8 ;  /* 0x0000001fff0a7819 */ /* 0x000fe20000011408 */
[----:B------:R-:W-:Y:S01]  /*0c80*/  IMAD.IADD R4, R7, 0x1, -R4 ;  /* 0x0000000107047824 */ /* 0x000fe200078e0a04 */
[----:B------:R-:W-:-:S02]  /*0c90*/  LEA R3, R15, R3, 0x4 ;  /* 0x000000030f037211 */ /* 0x000fc400078e20ff */
[----:B------:R-:W-:Y:S01]  /*0ca0*/  LEA.HI R10, R10, R9, RZ, 0x3 ;  /* 0x000000090a0a7211 */ /* 0x000fe200078f18ff */
[----:B------:R-:W-:Y:S01]  /*0cb0*/  IMAD.HI R5, R14, 0x55555556, RZ ;  /* 0x555555560e057827 */ /* 0x000fe200078e02ff */
[----:B------:R-:W-:Y:S02]  /*0cc0*/  LEA.HI R6, R6, R11, RZ, 0x5 ;  /* 0x0000000b06067211 */ /* 0x000fe400078f28ff */
[----:B------:R-:W-:Y:S01]  /*0cd0*/  LOP3.LUT R10, R10, 0xfffffff8, RZ, 0xc0, !PT ;  /* 0xfffffff80a0a7812 */ /* 0x000fe200078ec0ff */
[----:B------:R-:W-:Y:S01]  /*0ce0*/  IMAD R7, R3, 0x8, R4 ;  /* 0x0000000803077824 */ /* 0x000fe200078e0204 */
[CC--:B------:R-:W-:Y:S02]  /*0cf0*/  LEA.HI R3, R0.reuse, R12.reuse, RZ, 0x3 ;  /* 0x0000000c00037211 */ /* 0x0c0fe400078f18ff */
[----:B------:R-:W-:Y:S01]  /*0d00*/  LEA.HI R0, R0, R12, RZ, 0x2 ;  /* 0x0000000c00007211 */ /* 0x000fe200078f10ff */
[----:B------:R-:W-:Y:S01]  /*0d10*/  IMAD.IADD R9, R9, 0x1, -R10 ;  /* 0x0000000109097824 */ /* 0x000fe200078e0a0a */
[----:B------:R-:W-:-:S02]  /*0d20*/  SHF.R.S32.HI R6, RZ, 0x5, R6 ;  /* 0x00000005ff067819 */ /* 0x000fc40000011406 */
[----:B------:R-:W-:Y:S02]  /*0d30*/  LEA.HI R5, R5, R5, RZ, 0x1 ;  /* 0x0000000505057211 */ /* 0x000fe400078f08ff */
[--C-:B------:R-:W-:Y:S01]  /*0d40*/  SHF.R.S32.HI R19, RZ, 0x2, R0.reuse ;  /* 0x00000002ff137819 */ /* 0x100fe20000011400 */
[----:B------:R-:W-:Y:S01]  /*0d50*/  IMAD R6, R6, 0x10, R9 ;  /* 0x0000001006067824 */ /* 0x000fe200078e0209 */
[----:B------:R-:W-:Y:S01]  /*0d60*/  SHF.R.S32.HI R4, RZ, 0x1f, R0 ;  /* 0x0000001fff047819 */ /* 0x000fe20000011400 */
[----:B------:R-:W-:Y:S02]  /*0d70*/  IMAD R5, R5, -0x3, R14 ;  /* 0xfffffffd05057824 */ /* 0x000fe400078e020e */
[----:B------:R-:W-:Y:S01]  /*0d80*/  VIADD R9, R19, 0x60 ;  /* 0x0000006013097836 */ /* 0x000fe20000000000 */
[----:B------:R-:W-:Y:S01]  /*0d90*/  LOP3.LUT R0, R0, 0xfffffffc, RZ, 0xc0, !PT ;  /* 0xfffffffc00007812 */ /* 0x000fe200078ec0ff */
[----:B------:R-:W-:Y:S01]  /*0da0*/  IMAD R10, R5, 0x40, R6 ;  /* 0x00000040050a7824 */ /* 0x000fe200078e0206 */
[----:B------:R-:W-:-:S02]  /*0db0*/  LOP3.LUT R3, R3, 0xfffffff8, RZ, 0xc0, !PT ;  /* 0xfffffff803037812 */ /* 0x000fc400078ec0ff */
[----:B------:R-:W-:Y:S02]  /*0dc0*/  LEA.HI R4, R4, R19, RZ, 0x3 ;  /* 0x0000001304047211 */ /* 0x000fe400078f18ff */
[----:B------:R-:W-:Y:S01]  /*0dd0*/  SHF.R.S32.HI R5, RZ, 0x1f, R9 ;  /* 0x0000001fff057819 */ /* 0x000fe20000011409 */
[----:B------:R-:W-:Y:S01]  /*0de0*/  IMAD.IADD R6, R12, 0x1, -R0 ;  /* 0x000000010c067824 */ /* 0x000fe200078e0a00 */
[----:B------:R-:W-:Y:S01]  /*0df0*/  LOP3.LUT R4, R4, 0xfffffff8, RZ, 0xc0, !PT ;  /* 0xfffffff804047812 */ /* 0x000fe200078ec0ff */
[----:B------:R-:W-:Y:S01]  /*0e00*/  IMAD.IADD R3, R12, 0x1, -R3 ;  /* 0x000000010c037824 */ /* 0x000fe200078e0a03 */
[----:B------:R-:W-:Y:S02]  /*0e10*/  LEA.HI R5, R5, R9, RZ, 0x3 ;  /* 0x0000000905057211 */ /* 0x000fe400078f18ff */
[----:B------:R-:W-:Y:S01]  /*0e20*/  SHF.L.U32 R3, R9, 0x6, RZ ;  /* 0x0000000609037819 */ /* 0x000fe200000006ff */
[----:B------:R-:W-:Y:S01]  /*0e30*/  IMAD.IADD R4, R19, 0x1, -R4 ;  /* 0x0000000113047824 */ /* 0x000fe200078e0a04 */
[----:B------:R-:W-:Y:S01]  /*0e40*/  SHF.R.S32.HI R0, RZ, 0x1f, R19 ;  /* 0x0000001fff007819 */ /* 0x000fe20000011413 */
[C---:B------:R-:W-:Y:S01]  /*0e50*/  IMAD.SHL.U32 R16, R6.reuse, 0x8, RZ ;  /* 0x0000000806107824 */ /* 0x040fe200078e00ff */
[----:B------:R-:W-:Y:S01]  /*0e60*/  LEA.HI R0, R6, R6, RZ, 0x1 ;  /* 0x0000000606007211 */ /* 0x000fe200078f08ff */
[----:B------:R-:W-:Y:S01]  /*0e70*/  IMAD.SHL.U32 R5, R5, 0x40, RZ ;  /* 0x0000004005057824 */ /* 0x000fe200078e00ff */
[----:B------:R-:W-:Y:S01]  /*0e80*/  LOP3.LUT R3, R3, 0x1c0, RZ, 0xc0, !PT ;  /* 0x000001c003037812 */ /* 0x000fe200078ec0ff */
[----:B------:R-:W-:Y:S01]  /*0e90*/  STL [R1+0x58], R10 ;  /* 0x0000580a01007387 */ /* 0x000fe20000100800 */
[----:B------:R-:W-:-:S02]  /*0ea0*/  LOP3.LUT R0, R0, 0x1ffffffe, RZ, 0xc0, !PT ;  /* 0x1ffffffe00007812 */ /* 0x000fc400078ec0ff */
[----:B------:R-:W-:Y:S01]  /*0eb0*/  SHF.R.U32.HI R9, RZ, 0x3, R3 ;  /* 0x00000003ff097819 */ /* 0x000fe20000011603 */
[----:B------:R-:W-:Y:S01]  /*0ec0*/  STL [R1+0x50], RZ ;  /* 0x000050ff01007387 */ /* 0x000fe20000100800 */
[----:B------:R-:W-:Y:S02]  /*0ed0*/  LOP3.LUT R3, R3, 0x38, R16, 0xf8, !PT ;  /* 0x0000003803037812 */ /* 0x000fe400078ef810 */
[----:B------:R-:W-:Y:S01]  /*0ee0*/  LOP3.LUT R8, R8, 0x7ffffffc, RZ, 0xc0, !PT ;  /* 0x7ffffffc08087812 */ /* 0x000fe200078ec0ff */
[----:B------:R0:W-:Y:S01]  /*0ef0*/  STL [R1+0x38], R4 ;  /* 0x0000380401007387 */ /* 0x0001e20000100800 */
[----:B------:R-:W-:Y:S01]  /*0f00*/  IMAD.IADD R0, R6, 0x1, -R0 ;  /* 0x0000000106007824 */ /* 0x000fe200078e0a00 */
[----:B0-----:R-:W-:Y:S02]  /*0f10*/  LOP3.LUT R4, R5, 0xfffffe00, RZ, 0xc0, !PT ;  /* 0xfffffe0005047812 */ /* 0x001fe400078ec0ff */
[----:B------:R-:W-:Y:S02]  /*0f20*/  IMAD.IADD R5, R11, 0x1, -R8 ;  /* 0x000000010b057824 */ /* 0x000fe400078e0a08 */
[----:B------:R-:W-:Y:S01]  /*0f30*/  LOP3.LUT R3, R4, R3, R9, 0xf6, !PT ;  /* 0x0000000304037212 */ /* 0x000fe200078ef609 */
[----:B------:R0:W-:Y:S01]  /*0f40*/  STL [R1+0x3c], R4 ;  /* 0x00003c0401007387 */ /* 0x0001e20000100800 */
[----:B------:R-:W-:-:S02]  /*0f50*/  IMAD R0, R0, 0x8, R10 ;  /* 0x0000000800007824 */ /* 0x000fc400078e020a */
[----:B------:R-:W-:Y:S01]  /*0f60*/  LEA R3, R3, R2, 0x1 ;  /* 0x0000000203037211 */ /* 0x000fe200078e08ff */
[----:B------:R1:W-:Y:S01]  /*0f70*/  STL [R1+0x40], R5 ;  /* 0x0000400501007387 */ /* 0x0003e20000100800 */
[----:B0-----:R-:W-:-:S05]  /*0f80*/  IMAD.SHL.U32 R4, R7, 0x8, RZ ;  /* 0x0000000807047824 */ /* 0x001fca00078e00ff */
[----:B------:R1:W-:Y:S04]  /*0f90*/  STL [R1+0x5c], R4 ;  /* 0x00005c0401007387 */ /* 0x0003e80000100800 */
[----:B------:R1:W-:Y:S04]  /*0fa0*/  STL [R1+0x44], R0 ;  /* 0x0000440001007387 */ /* 0x0003e80000100800 */
[----:B------:R1:W-:Y:S01]  /*0fb0*/  STL [R1+0x54], R3 ;  /* 0x0000540301007387 */ /* 0x0003e20000100800 */
[----:B------:R-:W-:Y:S01]  /*0fc0*/  IMAD.SHL.U32 R152, R6, 0x4, RZ ;  /* 0x0000000406987824 */ /* 0x000fe200078e00ff */
[----:B------:R-:W-:Y:S01]  /*0fd0*/  CS2R R22, SRZ ;  /* 0x0000000000167805 */ /* 0x000fe2000001ff00 */
[----:B------:R-:W-:-:S02]  /*0fe0*/  IMAD.MOV.U32 R154, RZ, RZ, RZ ;  /* 0x000000ffff9a7224 */ /* 0x000fc400078e00ff */
[----:B------:R-:W-:Y:S02]  /*0ff0*/  IMAD.MOV.U32 R18, RZ, RZ, RZ ;  /* 0x000000ffff127224 */ /* 0x000fe400078e00ff */
[----:B------:R-:W-:Y:S01]  /*1000*/  VIADD R155, R152, 0x10 ;  /* 0x00000010989b7836 */ /* 0x000fe20000000000 */
[----:B-12---:R-:W-:-:S07]  /*1010*/  LOP3.LUT R156, R13, 0x1, RZ, 0xfc, !PT ;  /* 0x000000010d9c7812 */ /* 0x006fce00078efcff */
.L_x_2373:
[----:B0--3-5:R-:W0:Y:S02]  /*1020*/  LDC.64 R4, c[0x0][0xc88] ;  /* 0x00032200ff047b82 */ /* 0x029e240000000a00 */
[----:B0-----:R-:W-:-:S05]  /*1030*/  IMAD.WIDE R4, R31, 0x4, R4 ;  /* 0x000000041f047825 */ /* 0x001fca00078e0204 */
[----:B--2---:R-:W2:Y:S01]  /*1040*/  LDG.E R11, desc[UR40][R4.64] ;  /* 0x00000028040b7981 */ /* 0x004ea2000c1e1900 */
[----:B------:R-:W-:Y:S05]  /*1050*/  YIELD ;  /* 0x0000000000007946 */ /* 0x000fea0003800000 */
[----:B------:R-:W-:Y:S01]  /*1060*/  ULDC.64 UR4, c[0x0][0xa28] ;  /* 0x00028a0000047ab9 */ /* 0x000fe20000000a00 */
[----:B------:R-:W-:Y:S01]  /*1070*/  ULDC.64 UR8, c[0x0][0xa18] ;  /* 0x0002860000087ab9 */ /* 0x000fe20000000a00 */
[----:B------:R-:W-:Y:S01]  /*1080*/  ISETP.NE.U32.AND P1, PT, RZ, UR4, PT ;  /* 0x00000004ff007c0c */ /* 0x000fe2000bf25070 */
[----:B------:R-:W-:Y:S01]  /*1090*/  IMAD.MOV.U32 R3, RZ, RZ, RZ ;  /* 0x000000ffff037224 */ /* 0x000fe200078e00ff */
[----:B------:R-:W-:Y:S01]  /*10a0*/  ULDC.64 UR6, c[0x0][0xa08] ;  /* 0x0002820000067ab9 */ /* 0x000fe20000000a00 */
[----:B------:R-:W-:Y:S01]  /*10b0*/  IMAD.MOV.U32 R33, RZ, RZ, RZ ;  /* 0x000000ffff217224 */ /* 0x000fe200078e00ff */
[----:B------:R-:W-:-:S02]  /*10c0*/  ISETP.NE.AND.EX P1, PT, RZ, UR5, PT, P1 ;  /* 0x00000005ff007c0c */ /* 0x000fc4000bf25310 */
[----:B------:R-:W-:-:S04]  /*10d0*/  ISETP.NE.U32.AND P0, PT, RZ, UR6, PT ;  /* 0x00000006ff007c0c */ /* 0x000fc8000bf05070 */
[----:B------:R-:W-:Y:S02]  /*10e0*/  ISETP.NE.AND.EX P0, PT, RZ, UR7, PT, P0 ;  /* 0x00000007ff007c0c */ /* 0x000fe4000bf05300 */
[----:B--2---:R-:W-:Y:S01]  /*10f0*/  SHF.R.S32.HI R0, RZ, 0x1f, R11 ;  /* 0x0000001fff007819 */ /* 0x004fe2000001140b */
[----:B------:R-:W-:-:S04]  /*1100*/  IMAD.SHL.U32 R34, R11, 0x4, RZ ;  /* 0x000000040b227824 */ /* 0x000fc800078e00ff */
[C---:B------:R-:W-:Y:S01]  /*1110*/  @P1 LEA R6, P2, R11.reuse, UR4, 0x2 ;  /* 0x000000040b061c11 */ /* 0x040fe2000f8410ff */
[----:B------:R0:W-:Y:S01]  /*1120*/  STL [R1+0x48], R11 ;  /* 0x0000480b01007387 */ /* 0x0001e20000100800 */
[C-C-:B------:R-:W-:Y:S02]  /*1130*/  SHF.L.U64.HI R35, R11.reuse, 0x2, R0.reuse ;  /* 0x000000020b237819 */ /* 0x140fe40000010200 */
[----:B------:R-:W-:Y:S02]  /*1140*/  @P1 LEA.HI.X R7, R11, UR5, R0, 0x2, P2 ;  /* 0x000000050b071c11 */ /* 0x000fe400090f1400 */
[----:B------:R-:W-:Y:S01]  /*1150*/  ISETP.NE.U32.AND P2, PT, RZ, UR8, PT ;  /* 0x00000008ff007c0c */ /* 0x000fe2000bf45070 */
[----:B------:R-:W-:Y:S01]  /*1160*/  ULDC UR4, c[0x0][0x288] ;  /* 0x0000a20000047ab9 */ /* 0x000fe20000000800 */
[----:B------:R-:W-:Y:S01]  /*1170*/  IADD3 R8, P3, R34, UR6, RZ ;  /* 0x0000000622087c10 */ /* 0x000fe2000ff7e0ff */
[----:B------:R0:W5:Y:S01]  /*1180*/  @P1 LDG.E R3, desc[UR40][R6.64] ;  /* 0x0000002806031981 */ /* 0x000162000c1e1900 */
[----:B------:R-:W-:Y:S01]  /*1190*/  ISETP.NE.AND.EX P2, PT, RZ, UR9, PT, P2 ;  /* 0x00000009ff007c0c */ /* 0x000fe2000bf45320 */
[----:B------:R-:W-:Y:S01]  /*11a0*/  IMAD.U32 R10, RZ, RZ, UR4 ;  /* 0x00000004ff0a7e24 */ /* 0x000fe2000f8e00ff */
[----:B------:R-:W-:Y:S01]  /*11b0*/  IADD3.X R9, R35, UR7, RZ, P3, !PT ;  /* 0x0000000723097c10 */ /* 0x000fe20009ffe4ff */
[----:B------:R-:W-:-:S04]  /*11c0*/  ULDC.64 UR4, c[0x0][0x418] ;  /* 0x0001060000047ab9 */ /* 0x000fc80000000a00 */
[----:B------:R0:W5:Y:S06]  /*11d0*/  @P0 LDG.E R33, desc[UR40][R8.64] ;  /* 0x0000002808210981 */ /* 0x00016c000c1e1900 */
[----:B------:R-:W-:-:S04]  /*11e0*/  @P2 IADD3 R4, P1, R34, UR8, RZ ;  /* 0x0000000822042c10 */ /* 0x000fc8000ff3e0ff */
[----:B------:R-:W-:-:S05]  /*11f0*/  @P2 IADD3.X R5, R35, UR9, RZ, P1, !PT ;  /* 0x0000000923052c10 */ /* 0x000fca0008ffe4ff */
[----:B------:R-:W2:Y:S01]  /*1200*/  @P2 LDG.E R10, desc[UR40][R4.64] ;  /* 0x00000028040a2981 */ /* 0x000ea2000c1e1900 */
        /* <DEDUP_REMOVED lines=8> */
[----:B------:R-:W-:Y:S02]  /*1290*/  IMAD.U32 R32, RZ, RZ, UR4 ;  /* 0x00000004ff207e24 */ /* 0x000fe4000f8e00ff */
[----:B------:R-:W-:Y:S01]  /*12a0*/  IMAD.MOV.U32 R31, RZ, RZ, R11 ;  /* 0x000000ffff1f7224 */ /* 0x000fe200078e000b */
[----:B--2---:R0:W-:Y:S01]  /*12b0*/  STL [R1+0x20], R10 ;  /* 0x0000200a01007387 */ /* 0x0041e20000100800 */
[----:B-1----:R-:W-:Y:S05]  /*12c0*/  @P2 BRA `(.L_x_2241) ;  /* 0x0000000000282947 */ /* 0x002fea0003800000 */
[----:B------:R-:W-:Y:S02]  /*12d0*/  ULDC.64 UR4, c[0x0][0xa00] ;  /* 0x0002800000047ab9 */ /* 0x000fe40000000a00 */
[----:B------:R-:W-:-:S04]  /*12e0*/  ISETP.NE.U32.AND P1, PT, RZ, UR4, PT ;  /* 0x00000004ff007c0c */ /* 0x000fc8000bf25070 */
[----:B------:R-:W-:-:S13]  /*12f0*/  ISETP.NE.AND.EX P1, PT, RZ, UR5, PT, P1 ;  /* 0x00000005ff007c0c */ /* 0x000fda000bf25310 */
[----:B------:R-:W-:Y:S05]  /*1300*/  @!P1 BRA `(.L_x_2241) ;  /* 0x0000000000189947 */ /* 0x000fea0003800000 */
[----:B------:R-:W1:Y:S02]  /*1310*/  LDC.64 R4, c[0x0][0xa00] ;  /* 0x00028000ff047b82 */ /* 0x000e640000000a00 */
[----:B-1----:R-:W-:-:S05]  /*1320*/  IMAD.WIDE R4, R31, 0x4, R4 ;  /* 0x000000041f047825 */ /* 0x002fca00078e0204 */
[----:B------:R-:W2:Y:S04]  /*1330*/  LDG.E R0, desc[UR40][R4.64] ;  /* 0x0000002804007981 */ /* 0x000ea8000c1e1900 */
[----:B0-----:R-:W2:Y:S02]  /*1340*/  LDG.E R7, desc[UR40][R4.64+0x4] ;  /* 0x0000042804077981 */ /* 0x001ea4000c1e1900 */
[----:B--2---:R-:W-:-:S05]  /*1350*/  IADD3 R10, -R0, R7, RZ ;  /* 0x00000007000a7210 */ /* 0x004fca0007ffe1ff */
[----:B------:R1:W-:Y:S02]  /*1360*/  STL [R1+0x20], R10 ;  /* 0x0000200a01007387 */ /* 0x0003e40000100800 */
.L_x_2241:
[----:B------:R-:W-:Y:S01]  /*1370*/  ULDC.64 UR4, c[0x0][0xa20] ;  /* 0x0002880000047ab9 */ /* 0x000fe20000000a00 */
[----:B------:R2:W-:Y:S01]  /*1380*/  STL [R1+0x4c], R30 ;  /* 0x00004c1e01007387 */ /* 0x0005e20000100800 */
[----:B------:R-:W-:-:S04]  /*1390*/  ISETP.NE.U32.AND P1, PT, RZ, UR4, PT ;  /* 0x00000004ff007c0c */ /* 0x000fc8000bf25070 */
[----:B------:R-:W-:-:S13]  /*13a0*/  ISETP.NE.AND.EX P1, PT, RZ, UR5, PT, P1 ;  /* 0x00000005ff007c0c */ /* 0x000fda000bf25310 */
[----:B--2---:R-:W-:Y:S05]  /*13b0*/  @!P1 BRA `(.L_x_2242) ;  /* 0x0000000000109947 */ /* 0x004fea0003800000 */
[----:B------:R-:W-:-:S04]  /*13c0*/  IADD3 R4, P0, R34, UR4, RZ ;  /* 0x0000000422047c10 */ /* 0x000fc8000ff1e0ff */
[----:B------:R-:W-:-:S05]  /*13d0*/  IADD3.X R5, R35, UR5, RZ, P0, !PT ;  /* 0x0000000523057c10 */ /* 0x000fca00087fe4ff */
[----:B------:R2:W5:Y:S01]  /*13e0*/  LDG.E R32, desc[UR40][R4.64] ;  /* 0x0000002804207981 */ /* 0x000562000c1e1900 */
[----:B------:R-:W-:Y:S05]  /*13f0*/  BRA `(.L_x_2243) ;  /* 0x0000000000107947 */ /* 0x000fea0003800000 */
.L_x_2242:
[----:B------:R-:W-:Y:S05]  /*1400*/  @!P0 BRA `(.L_x_2243) ;  /* 0x00000000000c8947 */ /* 0x000fea0003800000 */
[----:B------:R-:W2:Y:S04]  /*1410*/  LDG.E R5, desc[UR40][R8.64] ;  /* 0x0000002808057981 */ /* 0x000ea8000c1e1900 */
[----:B------:R-:W2:Y:S02]  /*1420*/  LDG.E R32, desc[UR40][R8.64+0x4] ;  /* 0x0000042808207981 */ /* 0x000ea4000c1e1900 */
[----:B--2---:R-:W-:-:S07]  /*1430*/  IMAD.IADD R32, R32, 0x1, -R5 ;  /* 0x0000000120207824 */ /* 0x004fce00078e0a05 */
.L_x_2243:
[----:B------:R-:W-:Y:S01]  /*1440*/  ULDC.64 UR4, c[0x0][0xa10] ;  /* 0x0002840000047ab9 */ /* 0x000fe20000000a00 */
[----:B0-----:R-:W0:Y:S01]  /*1450*/  LDC R8, c[0x0][0x448] ;  /* 0x00011200ff087b82 */ /* 0x001e220000000800 */
[----:B------:R-:W-:-:S04]  /*1460*/  ISETP.NE.U32.AND P0, PT, RZ, UR4, PT ;  /* 0x00000004ff007c0c */ /* 0x000fc8000bf05070 */
[----:B------:R-:W-:Y:S01]  /*1470*/  ISETP.NE.AND.EX P0, PT, RZ, UR5, PT, P0 ;  /* 0x00000005ff007c0c */ /* 0x000fe2000bf05300 */
[----:B------:R-:W-:-:S12]  /*1480*/  ULDC.64 UR4, c[0x0][0xa30] ;  /* 0x00028c0000047ab9 */ /* 0x000fd80000000a00 */
[----:B--2---:R-:W2:Y:S02]  /*1490*/  @P0 LDC.64 R4, c[0x0][0xa10] ;  /* 0x00028400ff040b82 */ /* 0x004ea40000000a00 */
[----:B--2---:R-:W-:-:S05]  /*14a0*/  @P0 IMAD.WIDE R4, R31, 0x4, R4 ;  /* 0x000000041f040825 */ /* 0x004fca00078e0204 */
[----:B------:R-:W2:Y:S04]  /*14b0*/  @P0 LDG.E R0, desc[UR40][R4.64] ;  /* 0x0000002804000981 */ /* 0x000ea8000c1e1900 */
[----:B------:R3:W2:Y:S01]  /*14c0*/  @P0 LDG.E R9, desc[UR40][R4.64+0x4] ;  /* 0x0000042804090981 */ /* 0x0006a2000c1e1900 */
[----:B------:R-:W-:Y:S01]  /*14d0*/  ISETP.NE.U32.AND P1, PT, RZ, UR4, PT ;  /* 0x00000004ff007c0c */ /* 0x000fe2000bf25070 */
[----:B-----5:R-:W-:-:S03]  /*14e0*/  IMAD.MOV.U32 R24, RZ, RZ, R32 ;  /* 0x000000ffff187224 */ /* 0x020fc600078e0020 */
[----:B------:R-:W-:-:S13]  /*14f0*/  ISETP.NE.AND.EX P1, PT, RZ, UR5, PT, P1 ;  /* 0x00000005ff007c0c */ /* 0x000fda000bf25310 */
[----:B------:R-:W-:-:S04]  /*1500*/  @P1 IADD3 R6, P2, R34, UR4, RZ ;  /* 0x0000000422061c10 */ /* 0x000fc8000ff5e0ff */
[----:B------:R-:W-:-:S05]  /*1510*/  @P1 IADD3.X R7, R35, UR5, RZ, P2, !PT ;  /* 0x0000000523071c10 */ /* 0x000fca00097fe4ff */
[----:B------:R4:W5:Y:S01]  /*1520*/  @P1 LDG.E R24, desc[UR40][R6.64] ;  /* 0x0000002806181981 */ /* 0x000962000c1e1900 */
[----:B0-----:R-:W-:Y:S01]  /*1530*/  ISETP.NE.AND P1, PT, R8, 0x1, PT ;  /* 0x000000010800780c */ /* 0x001fe20003f25270 */
[----:B------:R-:W-:Y:S02]  /*1540*/  IMAD R12, R29, 0xc0, RZ ;  /* 0x000000c01d0c7824 */ /* 0x000fe400078e02ff */
[----:B------:R-:W-:Y:S02]  /*1550*/  IMAD.IADD R8, R32, 0x1, -R3 ;  /* 0x0000000120087824 */ /* 0x000fe400078e0a03 */
[----:B---3--:R-:W-:Y:S01]  /*1560*/  VIADD R4, R12, 0xbf ;  /* 0x000000bf0c047836 */ /* 0x008fe20000000000 */
[----:B------:R0:W-:Y:S02]  /*1570*/  STL [R1+0x24], R12 ;  /* 0x0000240c01007387 */ /* 0x0001e40000100800 */
[----:B------:R-:W-:-:S04]  /*1580*/  IADD3 R27, -R8, RZ, RZ ;  /* 0x000000ff081b7210 */ /* 0x000fc80007ffe1ff */
[----:B------:R-:W-:Y:S01]  /*1590*/  VIMNMX R27, RZ, R27, !PT ;  /* 0x0000001bff1b7248 */ /* 0x000fe20007fe0100 */
[----:B------:R-:W3:Y:S08]  /*15a0*/  @P1 LDC R11, c[0x0][0x44c] ;  /* 0x00011300ff0b1b82 */ /* 0x000ef00000000800 */
[----:B------:R-:W1:Y:S01]  /*15b0*/  @P1 LDC R5, c[0x0][0x450] ;  /* 0x00011400ff051b82 */ /* 0x000e620000000800 */
[----:B--2---:R-:W-:-:S02]  /*15c0*/  @P0 IMAD.IADD R28, R9, 0x1, -R0 ;  /* 0x00000001091c0824 */ /* 0x004fc400078e0a00 */
[----:B---3--:R-:W-:-:S04]  /*15d0*/  @P1 IMAD.HI.U32 R0, R4, R11, RZ ;  /* 0x0000000b04001227 */ /* 0x008fc800078e00ff */
[----:B----4-:R-:W-:Y:S01]  /*15e0*/  IMAD.IADD R6, R8, 0x1, R28 ;  /* 0x0000000108067824 */ /* 0x010fe200078e021c */
[----:B-1----:R-:W-:-:S03]  /*15f0*/  @P1 SHF.R.U32.HI R4, RZ, R5, R0 ;  /* 0x00000005ff041219 */ /* 0x002fc60000011600 */
[C---:B------:R-:W-:Y:S01]  /*1600*/  VIADD R0, R6.reuse, 0x7f ;  /* 0x0000007f06007836 */ /* 0x040fe20000000000 */
[----:B------:R-:W-:Y:S01]  /*1610*/  IADD3 R91, R6, 0x80, -R10 ;  /* 0x00000080065b7810 */ /* 0x000fe20007ffe80a */
[----:B------:R0:W-:Y:S03]  /*1620*/  STL [R1+0x2c], R6 ;  /* 0x00002c0601007387 */ /* 0x0001e60000100800 */
[----:B------:R-:W-:Y:S01]  /*1630*/  SHF.R.S32.HI R3, RZ, 0x1f, R0 ;  /* 0x0000001fff037819 */ /* 0x000fe20000011400 */
[----:B------:R-:W-:-:S03]  /*1640*/  IMAD.IADD R4, R91, 0x1, R4 ;  /* 0x000000015b047824 */ /* 0x000fc600078e0204 */
[----:B------:R-:W-:Y:S02]  /*1650*/  LEA.HI R3, R3, R0, RZ, 0x7 ;  /* 0x0000000003037211 */ /* 0x000fe400078f38ff */
[----:B------:R-:W-:Y:S02]  /*1660*/  SHF.R.S32.HI R5, RZ, 0x1f, R4 ;  /* 0x0000001fff057819 */ /* 0x000fe40000011404 */
[----:B------:R-:W-:Y:S02]  /*1670*/  SHF.R.S32.HI R92, RZ, 0x7, R3 ;  /* 0x00000007ff5c7819 */ /* 0x000fe40000011403 */
[----:B------:R-:W-:-:S04]  /*1680*/  LEA.HI R5, R5, R4, RZ, 0x7 ;  /* 0x0000000405057211 */ /* 0x000fc800078f38ff */
[----:B------:R-:W-:-:S04]  /*1690*/  SHF.R.S32.HI R5, RZ, 0x7, R5 ;  /* 0x00000007ff057819 */ /* 0x000fc80000011405 */
[----:B------:R-:W-:-:S05]  /*16a0*/  VIMNMX R5, R92, R5, PT ;  /* 0x000000055c057248 */ /* 0x000fca0003fe0100 */
[----:B------:R-:W-:-:S05]  /*16b0*/  IMAD R5, R5, 0x80, -R8 ;  /* 0x0000008005057824 */ /* 0x000fca00078e0a08 */
[----:B------:R-:W-:-:S04]  /*16c0*/  VIMNMX R0, R5, R28, PT ;  /* 0x0000001c05007248 */ /* 0x000fc80003fe0100 */
[----:B------:R-:W-:Y:S02]  /*16d0*/  ISETP.GT.AND P0, PT, R0, R27, PT ;  /* 0x0000001b0000720c */ /* 0x000fe40003f04270 */
[----:B------:R-:W-:-:S05]  /*16e0*/  SHF.R.U32.HI R27, RZ, 0x7, R27 ;  /* 0x00000007ff1b7819 */ /* 0x000fca000001161b */
[----:B------:R-:W-:-:S06]  /*16f0*/  IMAD.MOV.U32 R26, RZ, RZ, R27 ;  /* 0x000000ffff1a7224 */ /* 0x000fcc00078e001b */
[----:B------:R-:W-:-:S05]  /*1700*/  @P0 VIADD R0, R0, 0x7f ;  /* 0x0000007f00000836 */ /* 0x000fca0000000000 */
[----:B------:R-:W-:-:S04]  /*1710*/  @P0 SHF.R.S32.HI R3, RZ, 0x1f, R0 ;  /* 0x0000001fff030819 */ /* 0x000fc80000011400 */
[----:B------:R-:W-:-:S04]  /*1720*/  @P0 LEA.HI R3, R3, R0, RZ, 0x7 ;  /* 0x0000000003030211 */ /* 0x000fc800078f38ff */
[----:B------:R-:W-:Y:S02]  /*1730*/  @P0 SHF.R.S32.HI R26, RZ, 0x7, R3 ;  /* 0x00000007ff1a0819 */ /* 0x000fe40000011403 */
        /* <DEDUP_REMOVED lines=14> */
[----:B------:R-:W-:Y:S01]  /*1820*/  MOV R10, UR6 ;  /* 0x00000006000a7c02 */ /* 0x000fe20008000f00 */
        /* <DEDUP_REMOVED lines=8> */
.L_x_2246:
[----:B------:R-:W-:Y:S05]  /*18b0*/  BSYNC B6 ;  /* 0x0000000000067941 */ /* 0x000fea0003800000 */
.L_x_2245:
        /* <DEDUP_REMOVED lines=13> */
[----:B------:R-:W-:Y:S02]  /*1990*/  IMAD.U32 R6, RZ, RZ, UR4 ;  /* 0x00000004ff067e24 */ /* 0x000fe4000f8e00ff */
[----:B------:R-:W-:-:S02]  /*19a0*/  IMAD.U32 R11, RZ, RZ, UR7 ;  /* 0x00000007ff0b7e24 */ /* 0x000fc4000f8e00ff */
[----:B------:R-:W-:Y:S02]  /*19b0*/  IMAD.MOV.U32 R8, RZ, RZ, 0x70 ;  /* 0x00000070ff087424 */ /* 0x000fe400078e00ff */
[----:B------:R-:W-:Y:S02]  /*19c0*/  IMAD.MOV.U32 R12, RZ, RZ, 0x1 ;  /* 0x00000001ff0c7424 */ /* 0x000fe400078e00ff */
[----:B0-----:R-:W-:-:S07]  /*19d0*/  IMAD.MOV.U32 R13, RZ, RZ, RZ ;  /* 0x000000ffff0d7224 */ /* 0x001fce00078e00ff */
[----:B------:R-:W-:-:S07]  /*19e0*/  LEPC R20, `(.L_x_2248) ;  /* 0x000000001014794e */ /* 0x000fce0000000000 */
[----:B-1---5:R-:W-:Y:S05]  /*19f0*/  CALL.ABS.NOINC R14 ;  /* 0x000000000e007343 */ /* 0x022fea0003c00000 */
.L_x_2248:
[----:B------:R-:W-:Y:S05]  /*1a00*/  BSYNC B6 ;  /* 0x0000000000067941 */ /* 0x000fea0003800000 */
.L_x_2247:
[----:B------:R-:W-:Y:S01]  /*1a10*/  ULDC.64 UR4, c[0x0][0x9f8] ;  /* 0x00027e0000047ab9 */ /* 0x000fe20000000a00 */
[----:B------:R-:W2:Y:S01]  /*1a20*/  LDL R37, [R1+0x38] ;  /* 0x0000380001257983 */ /* 0x000ea20000100800 */
[----:B------:R-:W-:Y:S01]  /*1a30*/  ISETP.NE.U32.AND P0, PT, RZ, UR4, PT ;  /* 0x00000004ff007c0c */ /* 0x000fe2000bf05070 */
[----:B------:R-:W0:Y:S01]  /*1a40*/  LDC.64 R4, c[0x0][0x300] ;  /* 0x0000c000ff047b82 */ /* 0x000e220000000a00 */
[----:B------:R-:W-:Y:S01]  /*1a50*/  IMAD.IADD R32, R33, 0x1, R32 ;  /* 0x0000000121207824 */ /* 0x000fe200078e0220 */
[----:B------:R-:W3:Y:S01]  /*1a60*/  LDL.LU R41, [R1] ;  /* 0x0000000001297983 */ /* 0x000ee20000300800 */
[----:B------:R-:W-:Y:S01]  /*1a70*/  ISETP.NE.AND.EX P0, PT, RZ, UR5, PT, P0 ;  /* 0x00000005ff007c0c */ /* 0x000fe2000bf05300 */
[----:B------:R-:W-:Y:S02]  /*1a80*/  ULDC.64 UR6, c[0x0][0xa08] ;  /* 0x0002820000067ab9 */ /* 0x000fe40000000a00 */
[----:B------:R-:W4:Y:S01]  /*1a90*/  LDL R36, [R1+0x3c] ;  /* 0x00003c0001247983 */ /* 0x000f220000100800 */
[----:B------:R-:W-:Y:S01]  /*1aa0*/  SHF.R.S32.HI R13, RZ, 0x1f, R30 ;  /* 0x0000001fff0d7819 */ /* 0x000fe2000001141e */
[----:B------:R-:W1:Y:S08]  /*1ab0*/  LDC R63, c[0x0][0x3f4] ;  /* 0x0000fd00ff3f7b82 */ /* 0x000e700000000800 */
[----:B------:R-:W-:Y:S01]  /*1ac0*/  @P0 IADD3 R6, P1, R34, UR4, RZ ;  /* 0x0000000422060c10 */ /* 0x000fe2000ff3e0ff */
[----:B------:R-:W1:Y:S01]  /*1ad0*/  S2R R40, SR_TID.X ;  /* 0x0000000000287919 */ /* 0x000e620000002100 */
[----:B------:R-:W-:Y:S01]  /*1ae0*/  SHF.R.S32.HI R17, RZ, 0x1f, R16 ;  /* 0x0000001fff117819 */ /* 0x000fe20000011410 */
[----:B------:R-:W1:Y:S01]  /*1af0*/  LDC.64 R68, c[0x0][0x408] ;  /* 0x00010200ff447b82 */ /* 0x000e620000000a00 */
[----:B------:R-:W-:Y:S01]  /*1b00*/  @P0 IADD3.X R7, R35, UR5, RZ, P1, !PT ;  /* 0x0000000523070c10 */ /* 0x000fe20008ffe4ff */
[----:B------:R-:W-:-:S04]  /*1b10*/  ULDC.64 UR4, c[0x0][0x308] ;  /* 0x0000c20000047ab9 */ /* 0x000fc80000000a00 */
[----:B------:R0:W4:Y:S01]  /*1b20*/  @P0 LDG.E R31, desc[UR40][R6.64] ;  /* 0x00000028061f0981 */ /* 0x000122000c1e1900 */
[----:B------:R-:W-:Y:S01]  /*1b30*/  SHF.R.S32.HI R35, RZ, 0x1f, R32 ;  /* 0x0000001fff237819 */ /* 0x000fe20000011420 */
[-C--:B0-----:R-:W-:Y:S01]  /*1b40*/  IMAD.WIDE.U32 R8, R32, R4.reuse, RZ ;  /* 0x0000000420087225 */ /* 0x081fe200078e00ff */
[----:B------:R-:W-:Y:S02]  /*1b50*/  ISETP.NE.U32.AND P0, PT, RZ, UR6, PT ;  /* 0x00000006ff007c0c */ /* 0x000fe4000bf05070 */
[----:B------:R-:W-:Y:S01]  /*1b60*/  SHF.R.S32.HI R38, RZ, 0x1f, R19 ;  /* 0x0000001fff267819 */ /* 0x000fe20000011413 */
[-C--:B------:R-:W-:Y:S01]  /*1b70*/  IMAD R0, R35, R4.reuse, RZ ;  /* 0x0000000423007224 */ /* 0x080fe200078e02ff */
[----:B------:R-:W-:Y:S01]  /*1b80*/  ISETP.NE.AND.EX P0, PT, RZ, UR7, PT, P0 ;  /* 0x00000007ff007c0c */ /* 0x000fe2000bf05300 */
[----:B------:R-:W-:Y:S01]  /*1b90*/  IMAD.WIDE.U32 R10, R19, R4, R16 ;  /* 0x00000004130a7225 */ /* 0x000fe200078e0010 */
[----:B------:R-:W-:Y:S02]  /*1ba0*/  SHF.R.S32.HI R153, RZ, 0x1f, R152 ;  /* 0x0000001fff997819 */ /* 0x000fe40000011498 */
[----:B------:R-:W-:Y:S01]  /*1bb0*/  SHF.L.U64.HI R74, R4, 0x7, R5 ;  /* 0x00000007044a7819 */ /* 0x000fe20000010205 */
[----:B------:R-:W-:-:S02]  /*1bc0*/  IMAD R3, R32, R5, R0 ;  /* 0x0000000520037224 */ /* 0x000fc400078e0200 */
[----:B------:R-:W-:Y:S02]  /*1bd0*/  IMAD.SHL.U32 R73, R4, 0x80, RZ ;  /* 0x0000008004497824 */ /* 0x000fe400078e00ff */
[----:B------:R-:W-:Y:S02]  /*1be0*/  IMAD.IADD R9, R9, 0x1, R3 ;  /* 0x0000000109097824 */ /* 0x000fe400078e0203 */
[----:B------:R-:W-:Y:S02]  /*1bf0*/  IMAD R3, R13, UR4, RZ ;  /* 0x000000040d037c24 */ /* 0x000fe4000f8e02ff */
[----:B------:R-:W-:-:S04]  /*1c00*/  IMAD.WIDE.U32 R6, R30, UR4, R8 ;  /* 0x000000041e067c25 */ /* 0x000fc8000f8e0008 */
[----:B------:R-:W-:Y:S01]  /*1c10*/  IMAD R3, R30, UR5, R3 ;  /* 0x000000051e037c24 */ /* 0x000fe2000f8e0203 */
[----:B------:R-:W-:Y:S01]  /*1c20*/  ULDC.64 UR4, c[0x0][0x310] ;  /* 0x0000c40000047ab9 */ /* 0x000fe20000000a00 */
[----:B-1----:R-:W-:Y:S01]  /*1c30*/  SHF.R.U32.HI R39, RZ, 0x7, R40 ;  /* 0x00000007ff277819 */ /* 0x002fe20000011628 */
[----:B------:R-:W-:-:S03]  /*1c40*/  IMAD.WIDE.U32 R20, R19, R68, R16 ;  /* 0x0000004413147225 */ /* 0x000fc600078e0010 */
[----:B------:R-:W-:Y:S01]  /*1c50*/  ISETP.NE.AND P6, PT, R39, 0x1, PT ;  /* 0x000000012700780c */ /* 0x000fe20003fc5270 */
[----:B------:R-:W-:Y:S02]  /*1c60*/  IMAD.IADD R7, R7, 0x1, R3 ;  /* 0x0000000107077824 */ /* 0x000fe400078e0203 */
[----:B------:R-:W-:Y:S02]  /*1c70*/  VIADD R40, R40, 0xffffff80 ;  /* 0xffffff8028287836 */ /* 0x000fe40000000000 */
[----:B------:R-:W-:Y:S02]  /*1c80*/  VIADD R66, R16, 0x20 ;  /* 0x0000002010427836 */ /* 0x000fe40000000000 */
[----:B------:R-:W-:Y:S01]  /*1c90*/  VIADD R64, R39, 0x8 ;  /* 0x0000000827407836 */ /* 0x000fe20000000000 */
[C---:B--2---:R-:W-:Y:S01]  /*1ca0*/  LOP3.LUT P1, RZ, R37.reuse, 0x4, RZ, 0xc0, !PT ;  /* 0x0000000425ff7812 */ /* 0x044fe2000782c0ff */
[----:B------:R-:W-:Y:S02]  /*1cb0*/  IMAD.SHL.U32 R70, R37, 0x40, RZ ;  /* 0x0000004025467824 */ /* 0x000fe400078e00ff */
[----:B------:R-:W-:Y:S01]  /*1cc0*/  VIADD R37, R19, 0x60 ;  /* 0x0000006013257836 */ /* 0x000fe20000000000 */
[----:B---3--:R-:W-:-:S02]  /*1cd0*/  LOP3.LUT R41, R41, 0xfffffffb, RZ, 0xc0, !PT ;  /* 0xfffffffb29297812 */ /* 0x008fc400078ec0ff */
[----:B------:R-:W-:Y:S02]  /*1ce0*/  LOP3.LUT R70, R70, 0x1c0, RZ, 0xc0, !PT ;  /* 0x000001c046467812 */ /* 0x000fe400078ec0ff */
[----:B------:R-:W-:Y:S02]  /*1cf0*/  SHF.R.S32.HI R65, RZ, 0x1f, R37 ;  /* 0x0000001fff417819 */ /* 0x000fe40000011425 */
[----:B------:R-:W-:Y:S02]  /*1d00*/  SHF.R.S32.HI R37, RZ, 0x1f, R40 ;  /* 0x0000001fff257819 */ /* 0x000fe40000011428 */
[----:B------:R-:W-:Y:S02]  /*1d10*/  SHF.R.U32.HI R67, RZ, 0x3, R70 ;  /* 0x00000003ff437819 */ /* 0x000fe40000011646 */
[----:B------:R-:W-:Y:S02]  /*1d20*/  @P1 LOP3.LUT R41, R41, 0x4, RZ, 0xfc, !PT ;  /* 0x0000000429291812 */ /* 0x000fe400078efcff */
[----:B------:R-:W-:-:S03]  /*1d30*/  LEA.HI R37, R37, R40, RZ, 0x5 ;  /* 0x0000002825257211 */ /* 0x000fc600078f28ff */
[----:B------:R0:W-:Y:S01]  /*1d40*/  STL [R1], R41 ;  /* 0x0000002901007387 */ /* 0x0001e20000100800 */
[----:B------:R-:W-:Y:S02]  /*1d50*/  SHF.R.S32.HI R37, RZ, 0x5, R37 ;  /* 0x00000005ff257819 */ /* 0x000fe40000011425 */
[----:B----4-:R-:W-:Y:S02]  /*1d60*/  SEL R57, R31, RZ, !P0 ;  /* 0x000000ff1f397207 */ /* 0x010fe40004000000 */
[----:B------:R-:W-:-:S03]  /*1d70*/  SHF.R.S32.HI R0, RZ, 0x1f, R31 ;  /* 0x0000001fff007819 */ /* 0x000fc6000001141f */
[----:B------:R-:W-:Y:S01]  /*1d80*/  IMAD.WIDE.U32 R8, R57, UR4, R6 ;  /* 0x0000000439087c25 */ /* 0x000fe2000f8e0006 */
[----:B------:R-:W-:Y:S01]  /*1d90*/  SEL R14, R0, RZ, !P0 ;  /* 0x000000ff000e7207 */ /* 0x000fe20004000000 */
[----:B------:R-:W1:Y:S01]  /*1da0*/  LDC.64 R6, c[0x0][0x3f8] ;  /* 0x0000fe00ff067b82 */ /* 0x000e620000000a00 */
[----:B------:R-:W-:-:S03]  /*1db0*/  IADD3 R77, P0, R8, R10, RZ ;  /* 0x0000000a084d7210 */ /* 0x000fc60007f1e0ff */
[----:B------:R-:W-:-:S04]  /*1dc0*/  IMAD R0, R14, UR4, RZ ;  /* 0x000000040e007c24 */ /* 0x000fc8000f8e02ff */
[----:B------:R-:W-:Y:S01]  /*1dd0*/  IMAD R3, R57, UR5, R0 ;  /* 0x0000000539037c24 */ /* 0x000fe2000f8e0200 */
[----:B------:R-:W-:Y:S05]  /*1de0*/  @!P6 WARPSYNC.ALL ;  /* 0x000000000000e948 */ /* 0x000fea0003800000 */
[----:B------:R-:W-:Y:S01]  /*1df0*/  ULDC.64 UR4, c[0x0][0x330] ;  /* 0x0000cc0000047ab9 */ /* 0x000fe20000000a00 */
[----:B------:R-:W-:Y:S01]  /*1e00*/  IMAD R0, R38, R4, RZ ;  /* 0x0000000426007224 */ /* 0x000fe200078e02ff */
[----:B------:R-:W-:Y:S01]  /*1e10*/  IADD3 R76, R9, R3, RZ ;  /* 0x00000003094c7210 */ /* 0x000fe20007ffe0ff */
[----:B------:R-:W-:Y:S02]  /*1e20*/  IMAD R13, R13, UR4, RZ ;  /* 0x000000040d0d7c24 */ /* 0x000fe4000f8e02ff */
[----:B------:R-:W-:-:S02]  /*1e30*/  IMAD R75, R19, R5, R0 ;  /* 0x00000005134b7224 */ /* 0x000fc400078e0200 */
[C---:B------:R-:W-:Y:S02]  /*1e40*/  IMAD R15, R30.reuse, UR5, R13 ;  /* 0x000000051e0f7c24 */ /* 0x040fe4000f8e020d */
[----:B------:R-:W-:Y:S01]  /*1e50*/  IMAD.WIDE.U32 R12, R30, UR4, R16 ;  /* 0x000000041e0c7c25 */ /* 0x000fe2000f8e0010 */
[----:B------:R-:W-:Y:S01]  /*1e60*/  IADD3.X R75, R76, R11, R75, P0, !PT ;  /* 0x0000000b4c4b7210 */ /* 0x000fe200007fe44b */
[----:B------:R-:W-:Y:S01]  /*1e70*/  ULDC.64 UR4, c[0x0][0x338] ;  /* 0x0000ce0000047ab9 */ /* 0x000fe20000000a00 */
[----:B------:R-:W-:Y:S01]  /*1e80*/  ISETP.GE.AND P0, PT, R16, R63, PT ;  /* 0x0000003f1000720c */ /* 0x000fe20003f06270 */
[----:B-1----:R-:W-:Y:S01]  /*1e90*/  IMAD R0, R38, R6, RZ ;  /* 0x0000000626007224 */ /* 0x002fe200078e02ff */
[C---:B------:R-:W-:Y:S01]  /*1ea0*/  SHF.L.U64.HI R72, R6.reuse, 0x7, R7 ;  /* 0x0000000706487819 */ /* 0x040fe20000010207 */
[----:B------:R-:W-:Y:S01]  /*1eb0*/  IMAD.IADD R13, R13, 0x1, R15 ;  /* 0x000000010d0d7824 */ /* 0x000fe200078e020f */
[----:B------:R-:W-:Y:S01]  /*1ec0*/  SHF.L.U32 R71, R6, 0x7, RZ ;  /* 0x0000000706477819 */ /* 0x000fe200000006ff */
[----:B------:R-:W-:-:S02]  /*1ed0*/  IMAD R15, R19, R7, R0 ;  /* 0x00000007130f7224 */ /* 0x000fc400078e0200 */
[----:B------:R-:W-:-:S04]  /*1ee0*/  IMAD.WIDE.U32 R10, R19, R6, R16 ;  /* 0x00000006130a7225 */ /* 0x000fc800078e0010 */
[----:B------:R-:W-:Y:S02]  /*1ef0*/  IMAD.IADD R11, R15, 0x1, R11 ;  /* 0x000000010f0b7824 */ /* 0x000fe400078e020b */
[----:B------:R-:W-:Y:S02]  /*1f00*/  IMAD R3, R14, UR4, RZ ;  /* 0x000000040e037c24 */ /* 0x000fe4000f8e02ff */
[----:B-----5:R-:W-:Y:S01]  /*1f10*/  IMAD.WIDE.U32 R52, R24, R6, R10 ;  /* 0x0000000618347225 */ /* 0x020fe200078e000a */
[----:B------:R-:W-:Y:S01]  /*1f20*/  @!P6 BAR.SYNC.DEFER_BLOCKING 0x9, 0x100 ;  /* 0x024400000000eb1d */ /* 0x000fe20000010000 */
[----:B------:R-:W-:Y:S02]  /*1f30*/  IADD3 R10, P1, R19, R32, RZ ;  /* 0x00000020130a7210 */ /* 0x000fe40007f3e0ff */
[----:B------:R-:W-:Y:S01]  /*1f40*/  IMAD R33, R57, UR5, R3 ;  /* 0x0000000539217c24 */ /* 0x000fe2000f8e0203 */
[----:B------:R-:W-:Y:S01]  /*1f50*/  SEL R3, R63, RZ, P0 ;  /* 0x000000ff3f037207 */ /* 0x000fe20000000000 */
[----:B------:R-:W-:-:S02]  /*1f60*/  IMAD R0, R38, R68, RZ ;  /* 0x0000004426007224 */ /* 0x000fc400078e02ff */
[----:B------:R-:W-:Y:S01]  /*1f70*/  IMAD.WIDE.U32 R56, R57, UR4, R12 ;  /* 0x0000000439387c25 */ /* 0x000fe2000f8e000c */
[----:B------:R-:W-:Y:S02]  /*1f80*/  ULDC UR4, c[0x0][0x2f4] ;  /* 0x0000bd0000047ab9 */ /* 0x000fe40000000800 */
[----:B------:R-:W-:Y:S01]  /*1f90*/  ISETP.GE.AND P2, PT, R66, UR4, PT ;  /* 0x0000000442007c0c */ /* 0x000fe2000bf46270 */
[----:B------:R-:W-:Y:S01]  /*1fa0*/  IMAD.X R11, R38, 0x1, R35, P1 ;  /* 0x00000001260b7824 */ /* 0x000fe200008e0623 */
[----:B------:R-:W-:Y:S01]  /*1fb0*/  ISETP.GE.AND P1, PT, R16, UR4, PT ;  /* 0x0000000410007c0c */ /* 0x000fe2000bf26270 */
[----:B------:R-:W-:-:S04]  /*1fc0*/  IMAD.WIDE.U32 R30, R19, R68, R152 ;  /* 0x00000044131e7225 */ /* 0x000fc800078e0098 */
[C---:B------:R-:W-:Y:S02]  /*1fd0*/  IMAD R13, R19.reuse, R69, R0 ;  /* 0x00000045130d7224 */ /* 0x040fe400078e0200 */
[----:B------:R-:W-:Y:S02]  /*1fe0*/  IMAD.IADD R3, R16, 0x1, R3 ;  /* 0x0000000110037824 */ /* 0x000fe400078e0203 */
[----:B------:R-:W-:Y:S02]  /*1ff0*/  VIADD R38, R19, 0x60 ;  /* 0x0000006013267836 */ /* 0x000fe40000000000 */
[----:B------:R-:W-:Y:S01]  /*2000*/  IMAD.IADD R31, R31, 0x1, R13 ;  /* 0x000000011f1f7824 */ /* 0x000fe200078e020d */
[----:B------:R-:W-:Y:S01]  /*2010*/  SHF.R.S32.HI R0, RZ, 0x1f, R3 ;  /* 0x0000001fff007819 */ /* 0x000fe20000011403 */
[----:B------:R-:W-:Y:S01]  /*2020*/  IMAD.IADD R21, R13, 0x1, R21 ;  /* 0x000000010d157824 */ /* 0x000fe200078e0215 */
[----:B------:R-:W-:Y:S01]  /*2030*/  SHF.R.S32.HI R13, RZ, 0x1f, R24 ;  /* 0x0000001fff0d7819 */ /* 0x000fe20000011418 */
[----:B------:R-:W-:Y:S01]  /*2040*/  IMAD.SHL.U32 R38, R38, 0x40, RZ ;  /* 0x0000004026267824 */ /* 0x000fe200078e00ff */
[----:B------:R-:W-:Y:S01]  /*2050*/  LEA.HI R3, R0, R3, RZ, 0x3 ;  /* 0x0000000300037211 */ /* 0x000fe200078f18ff */
[----:B------:R-:W-:-:S03]  /*2060*/  IMAD.WIDE.U32 R54, R19, R6, R152 ;  /* 0x0000000613367225 */ /* 0x000fc600078e0098 */
[----:B------:R-:W-:Y:S01]  /*2070*/  LOP3.LUT R38, R38, 0x1c0, RZ, 0xc0, !PT ;  /* 0x000001c026267812 */ /* 0x000fe200078ec0ff */
[----:B------:R-:W-:Y:S02]  /*2080*/  IMAD R0, R13, R6, RZ ;  /* 0x000000060d007224 */ /* 0x000fe400078e02ff */
[----:B------:R-:W-:Y:S01]  /*2090*/  IMAD.IADD R55, R55, 0x1, R15 ;  /* 0x0000000137377824 */ /* 0x000fe200078e020f */
[----:B------:R-:W-:Y:S01]  /*20a0*/  LOP3.LUT R4, R38, 0x38, R3, 0xf8, !PT ;  /* 0x0000003826047812 */ /* 0x000fe200078ef803 */
[----:B------:R-:W-:Y:S01]  /*20b0*/  IMAD R5, R24, R7, R0 ;  /* 0x0000000718057224 */ /* 0x000fe200078e0200 */
[----:B------:R-:W-:Y:S01]  /*20c0*/  LOP3.LUT R0, R70, 0x18, R16, 0xf8, !PT ;  /* 0x0000001846007812 */ /* 0x000fe200078ef810 */
[----:B------:R-:W-:Y:S01]  /*20d0*/  VIADD R38, R19, 0x60 ;  /* 0x0000006013267836 */ /* 0x000fe20000000000 */
[----:B------:R-:W-:Y:S01]  /*20e0*/  LOP3.LUT R7, R3, 0xfffffff8, RZ, 0xc0, !PT ;  /* 0xfffffff803077812 */ /* 0x000fe200078ec0ff */
[----:B------:R-:W-:Y:S01]  /*20f0*/  IMAD R13, R13, R68, RZ ;  /* 0x000000440d0d7224 */ /* 0x000fe200078e02ff */
[----:B------:R-:W-:Y:S01]  /*2100*/  LOP3.LUT R0, R0, R67, RZ, 0x3c, !PT ;  /* 0x0000004300007212 */ /* 0x000fe200078e3cff */
[----:B------:R-:W-:-:S02]  /*2110*/  IMAD.SHL.U32 R38, R38, 0x40, RZ ;  /* 0x0000004026267824 */ /* 0x000fc400078e00ff */
[----:B------:R-:W-:Y:S01]  /*2120*/  IMAD.WIDE.U32 R54, R24, R6, R54 ;  /* 0x0000000618367225 */ /* 0x000fe200078e0036 */
[--C-:B------:R-:W-:Y:S02]  /*2130*/  SHF.R.S32.HI R6, RZ, 0x3, R3.reuse ;  /* 0x00000003ff067819 */ /* 0x100fe40000011403 */
[----:B------:R-:W-:Y:S01]  /*2140*/  LOP3.LUT R38, R38, 0x1c0, RZ, 0xc0, !PT ;  /* 0x000001c026267812 */ /* 0x000fe200078ec0ff */
[----:B------:R-:W-:Y:S01]  /*2150*/  IMAD R62, R37, 0x200, R0 ;  /* 0x00000200253e7824 */ /* 0x000fe200078e0200 */
[----:B------:R-:W-:Y:S01]  /*2160*/  LOP3.LUT R0, R70, 0x38, R3, 0xf8, !PT ;  /* 0x0000003846007812 */ /* 0x000fe200078ef803 */
[C---:B------:R-:W-:Y:S01]  /*2170*/  IMAD R13, R24.reuse, R69, R13 ;  /* 0x00000045180d7224 */ /* 0x040fe200078e020d */
[----:B------:R-:W-:Y:S01]  /*2180*/  SHF.R.U32.HI R38, RZ, 0x3, R38 ;  /* 0x00000003ff267819 */ /* 0x000fe20000011626 */
[----:B------:R-:W-:Y:S01]  /*2190*/  IMAD.WIDE.U32 R30, R24, R68, R30 ;  /* 0x00000044181e7225 */ /* 0x000fe200078e001e */
[----:B------:R-:W-:Y:S02]  /*21a0*/  LOP3.LUT R0, R0, R67, RZ, 0x3c, !PT ;  /* 0x0000004300007212 */ /* 0x000fe400078e3cff */
[----:B------:R-:W-:Y:S01]  /*21b0*/  LOP3.LUT R12, R4, R38, RZ, 0x3c, !PT ;  /* 0x00000026040c7212 */ /* 0x000fe200078e3cff */
[----:B------:R-:W-:Y:S01]  /*21c0*/  IMAD.WIDE.U32 R20, R24, R68, R20 ;  /* 0x0000004418147225 */ /* 0x000fe200078e0014 */
[----:B------:R-:W-:-:S02]  /*21d0*/  SHF.L.U64.HI R69, R68, 0x7, R69 ;  /* 0x0000000744457819 */ /* 0x000fc40000010245 */
[----:B------:R-:W-:Y:S01]  /*21e0*/  IADD3 R61, R55, R5, RZ ;  /* 0x00000005373d7210 */ /* 0x000fe20007ffe0ff */
[----:B------:R-:W-:Y:S01]  /*21f0*/  IMAD.IADD R60, R5, 0x1, R53 ;  /* 0x00000001053c7824 */ /* 0x000fe200078e0235 */
[----:B------:R-:W-:Y:S01]  /*2200*/  SHF.R.S32.HI R5, RZ, 0x1f, R7 ;  /* 0x0000001fff057819 */ /* 0x000fe20000011407 */
[----:B------:R-:W-:Y:S01]  /*2210*/  IMAD R4, R37, 0x200, R0 ;  /* 0x0000020025047824 */ /* 0x000fe200078e0200 */
[----:B------:R-:W-:Y:S01]  /*2220*/  IADD3 R3, R36, R12, RZ ;  /* 0x0000000c24037210 */ /* 0x000fe20007ffe0ff */
[----:B------:R-:W-:Y:S02]  /*2230*/  IMAD.SHL.U32 R68, R68, 0x80, RZ ;  /* 0x0000008044447824 */ /* 0x000fe400078e00ff */
[----:B------:R-:W-:Y:S02]  /*2240*/  IMAD.SHL.U32 R63, R63, 0x2, RZ ;  /* 0x000000023f3f7824 */ /* 0x000fe400078e00ff */
[----:B------:R-:W-:Y:S02]  /*2250*/  IMAD.IADD R59, R31, 0x1, R13 ;  /* 0x000000011f3b7824 */ /* 0x000fe400078e020d */
[----:B------:R-:W-:-:S02]  /*2260*/  IMAD.IADD R58, R13, 0x1, R21 ;  /* 0x000000010d3a7824 */ /* 0x000fc400078e0215 */
[----:B0-----:R-:W-:-:S07]  /*2270*/  IMAD.IADD R0, R57, 0x1, R33 ;  /* 0x0000000139007824 */ /* 0x001fce00078e0221 */
.L_x_2298:
[----:B------:R-:W2:Y:S01]  /*2280*/  LDL R35, [R1+0x38] ;  /* 0x0000380001237983 */ /* 0x000ea20000100800 */
[----:B------:R-:W0:Y:S03]  /*2290*/  LDC.64 R86, c[0x0][0x300] ;  /* 0x0000c000ff567b82 */ /* 0x000e260000000a00 */
        /* <DEDUP_REMOVED lines=9> */
[----:B------:R-:W4:Y:S01]  /*2330*/  LDC R88, c[0x0][0x3f4] ;  /* 0x0000fd00ff587b82 */ /* 0x000f220000000800 */
[----:B------:R-:W-:Y:S02]  /*2340*/  IMAD.MOV.U32 R84, RZ, RZ, R14 ;  /* 0x000000ffff547224 */ /* 0x000fe400078e000e */
[----:B------:R-:W-:Y:S02]  /*2350*/  IMAD.IADD R85, R15, 0x1, R85 ;  /* 0x000000010f557824 */ /* 0x000fe400078e0255 */
[----:B0-----:R-:W-:Y:S02]  /*2360*/  IMAD R26, R87, 0x60, RZ ;  /* 0x00000060571a7824 */ /* 0x001fe400078e02ff */
[----:B------:R-:W-:-:S04]  /*2370*/  IMAD.WIDE.U32 R12, R86, 0x60, R84 ;  /* 0x00000060560c7825 */ /* 0x000fc800078e0054 */
[----:B------:R-:W-:Y:S01]  /*2380*/  IMAD R82, R22, 0x2000, R62 ;  /* 0x0000200016527824 */ /* 0x000fe200078e023e */
[C---:B------:R-:W-:Y:S02]  /*2390*/  IADD3 R15, P4, R77.reuse, R12, RZ ;  /* 0x0000000c4d0f7210 */ /* 0x040fe40007f9e0ff */
[----:B------:R-:W-:Y:S02]  /*23a0*/  IADD3 R12, P3, R77, R14, RZ ;  /* 0x0000000e4d0c7210 */ /* 0x000fe40007f7e0ff */
[----:B------:R-:W-:Y:S01]  /*23b0*/  IADD3.X R14, R75, R13, R26, P4, !PT ;  /* 0x0000000d4b0e7210 */ /* 0x000fe200027fe41a */
[----:B------:R-:W-:Y:S01]  /*23c0*/  IMAD.MOV.U32 R26, RZ, RZ, R32 ;  /* 0x000000ffff1a7224 */ /* 0x000fe200078e0020 */
[-C--:B-1----:R-:W-:Y:S01]  /*23d0*/  LEA R36, P4, R15, R80.reuse, 0x1 ;  /* 0x000000500f247211 */ /* 0x082fe200078808ff */
[----:B------:R-:W-:Y:S01]  /*23e0*/  IMAD.X R13, R85, 0x1, R75, P3 ;  /* 0x00000001550d7824 */ /* 0x000fe200018e064b */
[----:B------:R-:W-:Y:S02]  /*23f0*/  LEA R38, P3, R12, R80, 0x1 ;  /* 0x000000500c267211 */ /* 0x000fe400078608ff */
[----:B------:R-:W-:-:S02]  /*2400*/  LEA.HI.X R37, R15, R81, R14, 0x1, P4 ;  /* 0x000000510f257211 */ /* 0x000fc400020f0c0e */
[----:B------:R-:W-:Y:S02]  /*2410*/  ISETP.GT.AND P4, PT, R32, R27, PT ;  /* 0x0000001b2000720c */ /* 0x000fe40003f84270 */
[----:B------:R-:W-:Y:S01]  /*2420*/  LEA.HI.X R39, R12, R81, R13, 0x1, P3 ;  /* 0x000000510c277211 */ /* 0x000fe200018f0c0d */
[----:B------:R-:W-:Y:S01]  /*2430*/  VIADD R12, R82, 0x20 ;  /* 0x00000020520c7836 */ /* 0x000fe20000000000 */
[----:B----4-:R-:W-:Y:S02]  /*2440*/  ISETP.GE.AND P3, PT, R88, 0x1, PT ;  /* 0x000000015800780c */ /* 0x010fe40003f66270 */
[----:B--2---:R-:W-:Y:S02]  /*2450*/  LOP3.LUT P5, RZ, R35, 0x4, RZ, 0xc0, !PT ;  /* 0x0000000423ff7812 */ /* 0x004fe400078ac0ff */
[----:B---3--:R-:W-:-:S05]  /*2460*/  LOP3.LUT R34, R34, 0xfffffffd, RZ, 0xc0, !PT ;  /* 0xfffffffd22227812 */ /* 0x008fca00078ec0ff */
[----:B------:R-:W-:-:S05]  /*2470*/  @P4 LOP3.LUT R34, R34, 0x2, RZ, 0xfc, !PT ;  /* 0x0000000222224812 */ /* 0x000fca00078efcff */
[----:B------:R0:W-:Y:S01]  /*2480*/  STL [R1], R34 ;  /* 0x0000002201007387 */ /* 0x0001e20000100800 */
[C---:B------:R-:W-:Y:S01]  /*2490*/  @P5 VIADD R12, R82.reuse, 0xffffffe0 ;  /* 0xffffffe0520c5836 */ /* 0x040fe20000000000 */
[----:B------:R-:W-:-:S03]  /*24a0*/  LEA R82, R82, R25, 0x1 ;  /* 0x0000001952527211 */ /* 0x000fc600078e08ff */
[----:B------:R-:W-:Y:S01]  /*24b0*/  IMAD R79, R12, 0x2, R25 ;  /* 0x000000020c4f7824 */ /* 0x000fe200078e0219 */
[----:B------:R-:W-:Y:S06]  /*24c0*/  @!P3 BRA `(.L_x_2250) ;  /* 0x000000280060b947 */ /* 0x000fec0003800000 */
[----:B------:R-:W-:Y:S01]  /*24d0*/  ULDC.U8 UR4, c[0x0][0x410] ;  /* 0x0001040000047ab9 */ /* 0x000fe20000000000 */
[-C--:B------:R-:W-:Y:S01]  /*24e0*/  IMAD R12, R72, R32.reuse, RZ ;  /* 0x00000020480c7224 */ /* 0x080fe200078e02ff */
[----:B------:R-:W-:Y:S01]  /*24f0*/  ISETP.NE.AND P3, PT, RZ, UR4, PT ;  /* 0x00000004ff007c0c */ /* 0x000fe2000bf65270 */
[----:B------:R-:W-:Y:S02]  /*2500*/  IMAD R13, R69, R32, RZ ;  /* 0x00000020450d7224 */ /* 0x000fe400078e02ff */
[----:B------:R-:W-:Y:S02]  /*2510*/  IMAD R83, R26, -0x80, R28 ;  /* 0xffffff801a537824 */ /* 0x000fe400078e021c */
[C---:B------:R-:W-:Y:S02]  /*2520*/  IMAD R89, R33.reuse, R71, R12 ;  /* 0x0000004721597224 */ /* 0x040fe400078e020c */
[----:B------:R-:W-:Y:S01]  /*2530*/  IMAD R13, R33, R68, R13 ;  /* 0x00000044210d7224 */ /* 0x000fe200078e020d */
[----:B------:R-:W-:Y:S01]  /*2540*/  VIMNMX R83, R83, 0x80, PT ;  /* 0x0000008053537848 */ /* 0x000fe20003fe0100 */
[----:B------:R-:W-:-:S04]  /*2550*/  IMAD.WIDE.U32 R46, R71, R32, RZ ;  /* 0x00000020472e7225 */ /* 0x000fc800078e00ff */
[----:B------:R-:W-:-:S04]  /*2560*/  IMAD.WIDE.U32 R44, R68, R32, RZ ;  /* 0x00000020442c7225 */ /* 0x000fc800078e00ff */
[----:B------:R-:W-:Y:S02]  /*2570*/  IMAD.IADD R89, R47, 0x1, R89 ;  /* 0x000000012f597824 */ /* 0x000fe400078e0259 */
        /* <DEDUP_REMOVED lines=33> */
.L_x_2253:
[----:B------:R-:W-:Y:S05]  /*2790*/  BSYNC B1 ;  /* 0x0000000000017941 */ /* 0x000fea0003800000 */
.L_x_2252:
[----:B0-----:R-:W-:Y:S01]  /*27a0*/  VIADD R12, R19, 0x60 ;  /* 0x00000060130c7836 */ /* 0x001fe20000000000 */
[----:B------:R-:W-:Y:S01]  /*27b0*/  BSSY B1, `(.L_x_2254) ;  /* 0x0000021000017945 */ /* 0x000fe20003800000 */
[----:B-----5:R-:W-:Y:S01]  /*27c0*/  IMAD.MOV.U32 R86, RZ, RZ, R48 ;  /* 0x000000ffff567224 */ /* 0x020fe200078e0030 */
[----:B------:R-:W-:Y:S02]  /*27d0*/  MOV R87, R49 ;  /* 0x0000003100577202 */ /* 0x000fe40000000f00 */
        /* <DEDUP_REMOVED lines=30> */
.L_x_2255:
[----:B------:R-:W-:Y:S05]  /*29c0*/  BSYNC B1 ;  /* 0x0000000000017941 */ /* 0x000fea0003800000 */
.L_x_2254:
[----:B0-----:R-:W-:Y:S01]  /*29d0*/  IMAD.MOV.U32 R12, RZ, RZ, R80 ;  /* 0x000000ffff0c7224 */ /* 0x001fe200078e0050 */
[----:B------:R-:W-:Y:S01]  /*29e0*/  PRMT R87, R87, 0x5410, R86 ;  /* 0x0000541057577816 */ /* 0x000fe20000000056 */
[----:B------:R-:W-:Y:S01]  /*29f0*/  IMAD.MOV.U32 R13, RZ, RZ, R81 ;  /* 0x000000ffff0d7224 */ /* 0x000fe200078e0051 */
[----:B------:R-:W-:Y:S01]  /*2a00*/  ISETP.NE.AND P3, PT, R156, 0x3, PT ;  /* 0x000000039c00780c */ /* 0x000fe20003f65270 */
[----:B------:R-:W-:Y:S01]  /*2a10*/  IMAD.MOV.U32 R14, RZ, RZ, R84 ;  /* 0x000000ffff0e7224 */ /* 0x000fe200078e0054 */
[----:B------:R-:W-:Y:S01]  /*2a20*/  PRMT R86, R87, 0x7610, R86 ;  /* 0x0000761057567816 */ /* 0x000fe20000000056 */
[----:B------:R-:W-:Y:S01]  /*2a30*/  IMAD.MOV.U32 R15, RZ, RZ, R85 ;  /* 0x000000ffff0f7224 */ /* 0x000fe200078e0055 */
[----:B------:R-:W-:Y:S01]  /*2a40*/  PRMT R95, R12, 0x5410, R13 ;  /* 0x000054100c5f7816 */ /* 0x000fe2000000000d */
[----:B------:R-:W-:Y:S02]  /*2a50*/  IMAD.MOV.U32 R13, RZ, RZ, R51 ;  /* 0x000000ffff0d7224 */ /* 0x000fe400078e0033 */
[----:B------:R-:W-:Y:S01]  /*2a60*/  IMAD.MOV.U32 R12, RZ, RZ, R50 ;  /* 0x000000ffff0c7224 */ /* 0x000fe200078e0032 */
[----:B------:R-:W-:Y:S01]  /*2a70*/  PRMT R99, R14, 0x5410, R15 ;  /* 0x000054100e637816 */ /* 0x000fe2000000000f */
[----:B-----5:R-:W-:Y:S01]  /*2a80*/  IMAD.MOV.U32 R14, RZ, RZ, R40 ;  /* 0x000000ffff0e7224 */ /* 0x020fe200078e0028 */
[----:B------:R-:W-:Y:S01]  /*2a90*/  PRMT R86, R86, 0x5410, R13 ;  /* 0x0000541056567816 */ /* 0x000fe2000000000d */
[----:B------:R-:W-:Y:S01]  /*2aa0*/  IMAD.MOV.U32 R13, RZ, RZ, R33 ;  /* 0x000000ffff0d7224 */ /* 0x000fe200078e0021 */
[----:B------:R-:W-:Y:S01]  /*2ab0*/  PRMT R87, R12, 0x7610, R87 ;  /* 0x000076100c577816 */ /* 0x000fe20000000057 */
[----:B------:R-:W-:Y:S01]  /*2ac0*/  IMAD.MOV.U32 R15, RZ, RZ, R41 ;  /* 0x000000ffff0f7224 */ /* 0x000fe200078e0029 */
[----:B------:R-:W-:-:S04]  /*2ad0*/  MOV R12, R32 ;  /* 0x00000020000c7202 */ /* 0x000fc80000000f00 */
[----:B------:R-:W-:Y:S01]  /*2ae0*/  PRMT R44, R12, 0x5410, R13 ;  /* 0x000054100c2c7816 */ /* 0x000fe2000000000d */
[----:B------:R-:W-:Y:S01]  /*2af0*/  IMAD.MOV.U32 R12, RZ, RZ, R34 ;  /* 0x000000ffff0c7224 */ /* 0x000fe200078e0022 */
[----:B------:R-:W-:Y:S01]  /*2b00*/  PRMT R46, R14, 0x5410, R15 ;  /* 0x000054100e2e7816 */ /* 0x000fe2000000000f */
[----:B------:R-:W-:Y:S02]  /*2b10*/  IMAD.MOV.U32 R13, RZ, RZ, R35 ;  /* 0x000000ffff0d7224 */ /* 0x000fe400078e0023 */
[----:B------:R-:W-:Y:S02]  /*2b20*/  IMAD.MOV.U32 R14, RZ, RZ, R42 ;  /* 0x000000ffff0e7224 */ /* 0x000fe400078e002a */
[----:B------:R-:W-:Y:S01]  /*2b30*/  IMAD.MOV.U32 R15, RZ, RZ, R43 ;  /* 0x000000ffff0f7224 */ /* 0x000fe200078e002b */
[----:B------:R-:W-:-:S04]  /*2b40*/  PRMT R45, R12, 0x5410, R13 ;  /* 0x000054100c2d7816 */ /* 0x000fc8000000000d */
[----:B------:R-:W-:Y:S01]  /*2b50*/  PRMT R47, R14, 0x5410, R15 ;  /* 0x000054100e2f7816 */ /* 0x000fe2000000000f */
[----:B------:R-:W-:Y:S06]  /*2b60*/  @!P3 BRA `(.L_x_2256) ;  /* 0x000000000004b947 */ /* 0x000fec0003800000 */
[----:B------:R-:W-:Y:S01]  /*2b70*/  BPT.TRAP 0x1 ;  /* 0x000000040000795c */ /* 0x000fe20000300000 */
.L_x_2256:
[----:B------:R-:W-:Y:S01]  /*2b80*/  IMAD R78, R22, 0x8, R2 ;  /* 0x00000008164e7824 */ /* 0x000fe200078e0202 */
[----:B------:R-:W-:Y:S01]  /*2b90*/  SHF.L.U32 R90, R154, 0x1f, RZ ;  /* 0x0000001f9a5a7819 */ /* 0x000fe200000006ff */
[----:B------:R-:W-:Y:S03]  /*2ba0*/  BSSY B1, `(.L_x_2257) ;  /* 0x0000003000017945 */ /* 0x000fe60003800000 */
[----:B------:R-:W0:Y:S02]  /*2bb0*/  SYNCS.PHASECHK.TRANS64.TRYWAIT P6, [R78+URZ+0x16890], R90 ;  /* 0x0168905a4e0075a7 */ /* 0x000e2400080c017f */
[----:B0-----:R-:W-:Y:S05]  /*2bc0*/  @!P6 BRA `(.L_x_2258) ;  /* 0x000001500094e947 */ /* 0x001fea0003800000 */
.L_x_2516:
[----:B------:R-:W-:Y:S05]  /*2bd0*/  BSYNC B1 ;  /* 0x0000000000017941 */ /* 0x000fea0003800000 */
.L_x_2257:
        /* <DEDUP_REMOVED lines=8> */
[--C-:B------:R-:W-:Y:S02]  /*2c60*/  SHF.R.U64 R89, R80, 0x10, R81.reuse ;  /* 0x0000001050597819 */ /* 0x100fe40000001251 */
[----:B------:R-:W-:Y:S02]  /*2c70*/  SHF.R.U32.HI R94, RZ, 0x10, R81 ;  /* 0x00000010ff5e7819 */ /* 0x000fe40000011651 */
[--C-:B------:R-:W-:Y:S01]  /*2c80*/  SHF.R.U64 R81, R84, 0x10, R85.reuse ;  /* 0x0000001054517819 */ /* 0x100fe20000001255 */
[----:B------:R-:W-:Y:S01]  /*2c90*/  HADD2.F32 R84, -RZ, R89.H0_H0 ;  /* 0x20000059ff547230 */ /* 0x000fe20000004100 */
[----:B------:R-:W-:Y:S01]  /*2ca0*/  SHF.R.U32.HI R96, RZ, 0x10, R85 ;  /* 0x00000010ff607819 */ /* 0x000fe20000011655 */
[----:B------:R-:W-:Y:S01]  /*2cb0*/  HADD2.F32 R94, -RZ, R94.H0_H0 ;  /* 0x2000005eff5e7230 */ /* 0x000fe20000004100 */
[----:B--2---:R-:W-:Y:S01]  /*2cc0*/  MOV R80, R14 ;  /* 0x0000000e00507202 */ /* 0x004fe20000000f00 */
[----:B------:R-:W-:Y:S02]  /*2cd0*/  HADD2.F32 R85, -RZ, R81.H0_H0 ;  /* 0x20000051ff557230 */ /* 0x000fe40000004100 */
[----:B------:R-:W-:-:S02]  /*2ce0*/  HADD2.F32 R14, -RZ, R13.H1_H1 ;  /* 0x3000000dff0e7230 */ /* 0x000fc40000004100 */
[----:B------:R-:W-:Y:S02]  /*2cf0*/  HADD2.F32 R13, -RZ, R13.H0_H0 ;  /* 0x2000000dff0d7230 */ /* 0x000fe40000004100 */
[----:B------:R-:W-:Y:S02]  /*2d00*/  HADD2.F32 R96, -RZ, R96.H0_H0 ;  /* 0x20000060ff607230 */ /* 0x000fe40000004100 */
[-C--:B------:R-:W-:Y:S01]  /*2d10*/  FMUL.FTZ R98, R14, R85.reuse ;  /* 0x000000550e627220 */ /* 0x080fe20000410000 */
[--C-:B------:R-:W-:Y:S02]  /*2d20*/  HADD2.F32 R81, -RZ, R15.reuse.H1_H1 ;  /* 0x3000000fff517230 */ /* 0x100fe40000004100 */
[C---:B------:R-:W-:Y:S01]  /*2d30*/  FMUL.FTZ R85, R13.reuse, R85 ;  /* 0x000000550d557220 */ /* 0x040fe20000410000 */
[----:B------:R-:W-:Y:S02]  /*2d40*/  HADD2.F32 R15, -RZ, R15.H0_H0 ;  /* 0x2000000fff0f7230 */ /* 0x000fe40000004100 */
[----:B------:R-:W-:Y:S01]  /*2d50*/  FFMA.FTZ R98, R13, R84, -R98 ;  /* 0x000000540d627223 */ /* 0x000fe20000010862 */
[----:B------:R-:W-:-:S02]  /*2d60*/  HADD2.F32 R13, -RZ, R12.H1_H1 ;  /* 0x3000000cff0d7230 */ /* 0x000fc40000004100 */
[----:B------:R-:W-:Y:S01]  /*2d70*/  FMUL.FTZ R100, R81, R96 ;  /* 0x0000006051647220 */ /* 0x000fe20000410000 */
[----:B------:R-:W-:Y:S01]  /*2d80*/  FFMA.FTZ R93, R14, R84, R85 ;  /* 0x000000540e5d7223 */ /* 0x000fe20000010055 */
[C---:B------:R-:W-:Y:S01]  /*2d90*/  FMUL.FTZ R96, R15.reuse, R96 ;  /* 0x000000600f607220 */ /* 0x040fe20000410000 */
[--C-:B------:R-:W-:Y:S02]  /*2da0*/  HADD2.F32 R84, -RZ, R99.reuse.H0_H0 ;  /* 0x20000063ff547230 */ /* 0x100fe40000004100 */
[-C--:B------:R-:W-:Y:S01]  /*2db0*/  FFMA.FTZ R100, R15, R94.reuse, -R100 ;  /* 0x0000005e0f647223 */ /* 0x080fe20000010864 */
[----:B------:R-:W-:Y:S02]  /*2dc0*/  HADD2.F32 R85, -RZ, R99.H1_H1 ;  /* 0x30000063ff557230 */ /* 0x000fe40000004100 */
[----:B------:R-:W-:Y:S01]  /*2dd0*/  FFMA.FTZ R97, R81, R94, R96 ;  /* 0x0000005e51617223 */ /* 0x000fe20000010060 */
[----:B------:R-:W-:Y:S02]  /*2de0*/  HADD2.F32 R14, -RZ, R80.H1_H1 ;  /* 0x30000050ff0e7230 */ /* 0x000fe40000004100 */
[----:B------:R-:W-:Y:S01]  /*2df0*/  FMUL.FTZ R89, R13, R84 ;  /* 0x000000540d597220 */ /* 0x000fe20000410000 */
[----:B------:R-:W-:-:S02]  /*2e00*/  HADD2.F32 R12, -RZ, R12.H0_H0 ;  /* 0x2000000cff0c7230 */ /* 0x000fc40000004100 */
[----:B------:R-:W-:Y:S02]  /*2e10*/  HADD2.F32 R80, -RZ, R80.H0_H0 ;  /* 0x20000050ff507230 */ /* 0x000fe40000004100 */
        /* <DEDUP_REMOVED lines=13> */
.L_x_2264:
[----:B------:R-:W-:Y:S05]  /*2ef0*/  BSYNC B3 ;  /* 0x0000000000037941 */ /* 0x000fea0003800000 */
.L_x_2263:
[----:B--2---:R1:W-:Y:S02]  /*2f00*/  STG.E.128 desc[UR40][R38.64], R12 ;  /* 0x0000000c26007986 */ /* 0x0043e4000c101d28 */
.L_x_2262:
[----:B------:R-:W-:Y:S05]  /*2f10*/  BSYNC B2 ;  /* 0x0000000000027941 */ /* 0x000fea0003800000 */
.L_x_2261:
        /* <DEDUP_REMOVED lines=46> */
.L_x_2266:
[----:B------:R-:W-:Y:S05]  /*3200*/  BSYNC B2 ;  /* 0x0000000000027941 */ /* 0x000fea0003800000 */
.L_x_2265:
[----:B--2---:R2:W-:Y:S02]  /*3210*/  STG.E.128 desc[UR40][R38.64+0x40], R12 ;  /* 0x0000400c26007986 */ /* 0x0045e4000c101d28 */
.L_x_2260:
[----:B------:R-:W-:Y:S05]  /*3220*/  BSYNC B1 ;  /* 0x0000000000017941 */ /* 0x000fea0003800000 */
.L_x_2259:
        /* <DEDUP_REMOVED lines=48> */
.L_x_2271:
[----:B------:R-:W-:Y:S05]  /*3530*/  BSYNC B2 ;  /* 0x0000000000027941 */ /* 0x000fea0003800000 */
.L_x_2270:
[----:B--2---:R3:W-:Y:S02]  /*3540*/  STG.E.128 desc[UR40][R36.64], R12 ;  /* 0x0000000c24007986 */ /* 0x0047e4000c101d28 */
.L_x_2269:
[----:B------:R-:W-:Y:S05]  /*3550*/  BSYNC B1 ;  /* 0x0000000000017941 */ /* 0x000fea0003800000 */
.L_x_2268:
        /* <DEDUP_REMOVED lines=46> */
.L_x_2273:
[----:B------:R-:W-:Y:S05]  /*3840*/  BSYNC B1 ;  /* 0x0000000000017941 */ /* 0x000fea0003800000 */
.L_x_2272:
[----:B--2---:R1:W-:Y:S01]  /*3850*/  STG.E.128 desc[UR40][R36.64+0x40], R12 ;  /* 0x0000400c24007986 */ /* 0x0043e2000c101d28 */
[----:B------:R-:W-:Y:S05]  /*3860*/  BRA `(.L_x_2267) ;  /* 0x0000001400e07947 */ /* 0x000fea0003800000 */
.L_x_2251:
        /* <DEDUP_REMOVED lines=48> */
.L_x_2275:
[----:B------:R-:W-:Y:S05]  /*3b70*/  BSYNC B1 ;  /* 0x0000000000017941 */ /* 0x000fea0003800000 */
.L_x_2274:
[----:B-----5:R-:W-:Y:S01]  /*3b80*/  IMAD.MOV.U32 R45, RZ, RZ, R39 ;  /* 0x000000ffff2d7224 */ /* 0x020fe200078e0027 */
[----:B------:R-:W-:Y:S01]  /*3b90*/  MOV R44, R38 ;  /* 0x00000026002c7202 */ /* 0x000fe20000000f00 */
[----:B------:R-:W-:Y:S01]  /*3ba0*/  IMAD.MOV.U32 R46, RZ, RZ, R36 ;  /* 0x000000ffff2e7224 */ /* 0x000fe200078e0024 */
[----:B------:R-:W-:Y:S01]  /*3bb0*/  ISETP.NE.AND P3, PT, R156, 0x3, PT ;  /* 0x000000039c00780c */ /* 0x000fe20003f65270 */
[----:B------:R-:W-:Y:S01]  /*3bc0*/  IMAD.MOV.U32 R47, RZ, RZ, R37 ;  /* 0x000000ffff2f7224 */ /* 0x000fe200078e0025 */
[----:B------:R-:W-:Y:S01]  /*3bd0*/  PRMT R102, R45, 0x5410, R44 ;  /* 0x000054102d667816 */ /* 0x000fe2000000002c */
[----:B------:R-:W-:Y:S02]  /*3be0*/  IMAD.MOV.U32 R44, RZ, RZ, R42 ;  /* 0x000000ffff2c7224 */ /* 0x000fe400078e002a */
[----:B------:R-:W-:Y:S01]  /*3bf0*/  IMAD.MOV.U32 R45, RZ, RZ, R43 ;  /* 0x000000ffff2d7224 */ /* 0x000fe200078e002b */
[----:B------:R-:W-:Y:S01]  /*3c00*/  PRMT R101, R47, 0x5410, R46 ;  /* 0x000054102f657816 */ /* 0x000fe2000000002e */
[----:B------:R-:W-:-:S02]  /*3c10*/  IMAD.MOV.U32 R46, RZ, RZ, R40 ;  /* 0x000000ffff2e7224 */ /* 0x000fc400078e0028 */
        /* <DEDUP_REMOVED lines=21> */
.L_x_2276:
[----:B------:R-:W-:Y:S01]  /*3d70*/  IMAD R78, R22, 0x8, R2 ;  /* 0x00000008164e7824 */ /* 0x000fe200078e0202 */
[----:B------:R-:W-:Y:S01]  /*3d80*/  SHF.L.U32 R90, R154, 0x1f, RZ ;  /* 0x0000001f9a5a7819 */ /* 0x000fe200000006ff */
[----:B------:R-:W0:Y:S01]  /*3d90*/  LDC R94, c[0x0][0x2f4] ;  /* 0x0000bd00ff5e7b82 */ /* 0x000e220000000800 */
[----:B------:R-:W-:Y:S02]  /*3da0*/  BSSY B1, `(.L_x_2277) ;  /* 0x0000004000017945 */ /* 0x000fe40003800000 */
[----:B------:R-:W1:Y:S01]  /*3db0*/  SYNCS.PHASECHK.TRANS64.TRYWAIT P5, [R78+URZ+0x16890], R90 ;  /* 0x0168905a4e0075a7 */ /* 0x000e6200080a017f */
[----:B0-----:R-:W-:Y:S01]  /*3dc0*/  IMAD.IADD R96, R94, 0x1, -R63 ;  /* 0x000000015e607824 */ /* 0x001fe200078e0a3f */
[----:B-1----:R-:W-:Y:S06]  /*3dd0*/  @!P5 BRA `(.L_x_2278) ;  /* 0x000001400024d947 */ /* 0x002fec0003800000 */
.L_x_2517:
[----:B------:R-:W-:Y:S05]  /*3de0*/  BSYNC B1 ;  /* 0x0000000000017941 */ /* 0x000fea0003800000 */
.L_x_2277:
        /* <DEDUP_REMOVED lines=10> */
[----:B------:R-:W-:-:S04]  /*3e90*/  SEL R44, R63, R96, !P0 ;  /* 0x000000603f2c7207 */ /* 0x000fc80004000000 */
[----:B------:R-:W-:-:S04]  /*3ea0*/  IADD3 R95, R95, R89, RZ ;  /* 0x000000595f5f7210 */ /* 0x000fc80007ffe0ff */
        /* <DEDUP_REMOVED lines=8> */
[----:B------:R-:W-:Y:S01]  /*3f30*/  SHF.R.S32.HI R46, RZ, 0x5, R46 ;  /* 0x00000005ff2e7819 */ /* 0x000fe2000001142e */
[----:B------:R-:W-:-:S03]  /*3f40*/  IMAD R45, R22, 0x2000, R4 ;  /* 0x00002000162d7824 */ /* 0x000fc600078e0204 */
[----:B------:R-:W-:Y:S01]  /*3f50*/  LOP3.LUT R44, R70, 0x38, R97, 0xf8, !PT ;  /* 0x00000038462c7812 */ /* 0x000fe200078ef861 */
[----:B------:R-:W-:-:S03]  /*3f60*/  IMAD R45, R45, 0x2, R2 ;  /* 0x000000022d2d7824 */ /* 0x000fc600078e0202 */
[----:B------:R-:W-:-:S05]  /*3f70*/  LOP3.LUT R44, R44, R67, RZ, 0x3c, !PT ;  /* 0x000000432c2c7212 */ /* 0x000fca00078e3cff */
[----:B------:R-:W-:-:S04]  /*3f80*/  IMAD R47, R46, 0x200, R44 ;  /* 0x000002002e2f7824 */ /* 0x000fc800078e022c */
[----:B------:R-:W-:-:S04]  /*3f90*/  IMAD R47, R22, 0x2000, R47 ;  /* 0x00002000162f7824 */ /* 0x000fc800078e022f */
[----:B------:R-:W-:Y:S02]  /*3fa0*/  IMAD R48, R47, 0x2, R2 ;  /* 0x000000022f307824 */ /* 0x000fe400078e0202 */
        /* <DEDUP_REMOVED lines=12> */
[----:B------:R-:W-:Y:S01]  /*4070*/  FMUL.FTZ R49, R110, R109 ;  /* 0x0000006d6e317220 */ /* 0x000fe20000410000 */
[----:B------:R-:W-:Y:S01]  /*4080*/  SHF.R.U32.HI R32, RZ, 0x10, R15 ;  /* 0x00000010ff207819 */ /* 0x000fe2000001160f */
[----:B------:R-:W-:Y:S01]  /*4090*/  HADD2.F32 R33, -RZ, R33.H0_H0 ;  /* 0x20000021ff217230 */ /* 0x000fe20000004100 */
[----:B------:R-:W-:-:S02]  /*40a0*/  SHF.R.U64 R15, R34, 0x10, R35 ;  /* 0x00000010220f7819 */ /* 0x000fc40000001223 */
[----:B------:R-:W-:Y:S01]  /*40b0*/  SHF.R.U32.HI R34, RZ, 0x10, R35 ;  /* 0x00000010ff227819 */ /* 0x000fe20000011623 */
[----:B------:R-:W-:Y:S02]  /*40c0*/  HADD2.F32 R35, -RZ, R104.H0_H0 ;  /* 0x20000068ff237230 */ /* 0x000fe40000004100 */
[----:B------:R-:W-:Y:S01]  /*40d0*/  FMUL.FTZ R112, R106, R33 ;  /* 0x000000216a707220 */ /* 0x000fe20000410000 */
[--C-:B-1----:R-:W-:Y:S02]  /*40e0*/  HADD2.F32 R104, -RZ, R45.reuse.H0_H0 ;  /* 0x2000002dff687230 */ /* 0x102fe40000004100 */
[----:B------:R-:W-:Y:S02]  /*40f0*/  HADD2.F32 R45, -RZ, R45.H1_H1 ;  /* 0x3000002dff2d7230 */ /* 0x000fe40000004100 */
[----:B------:R-:W-:Y:S02]  /*4100*/  HADD2.F32 R34, -RZ, R34.H0_H0 ;  /* 0x20000022ff227230 */ /* 0x000fe40000004100 */
[C---:B------:R-:W-:Y:S01]  /*4110*/  FMUL.FTZ R109, R104.reuse, R109 ;  /* 0x0000006d686d7220 */ /* 0x040fe20000410000 */
[C---:B------:R-:W-:Y:S01]  /*4120*/  FMUL.FTZ R111, R45.reuse, R33 ;  /* 0x000000212d6f7220 */ /* 0x040fe20000410000 */
[----:B------:R-:W-:Y:S01]  /*4130*/  FFMA.FTZ R33, R104, R35, -R49 ;  /* 0x0000002368217223 */ /* 0x000fe20000010831 */
[----:B------:R-:W-:Y:S01]  /*4140*/  FFMA.FTZ R104, R45, R103, -R112 ;  /* 0x000000672d687223 */ /* 0x000fe20000010870 */
[----:B------:R-:W-:-:S02]  /*4150*/  HADD2.F32 R112, -RZ, R108.H0_H0 ;  /* 0x2000006cff707230 */ /* 0x000fc40000004100 */
[----:B------:R-:W-:Y:S01]  /*4160*/  FFMA.FTZ R35, R110, R35, R109 ;  /* 0x000000236e237223 */ /* 0x000fe2000001006d */
[----:B------:R-:W-:Y:S02]  /*4170*/  HADD2.F32 R49, -RZ, R51.H0_H0 ;  /* 0x20000033ff317230 */ /* 0x000fe40000004100 */
[----:B------:R-:W-:Y:S01]  /*4180*/  FFMA.FTZ R106, R106, R103, R111 ;  /* 0x000000676a6a7223 */ /* 0x000fe2000001006f */
[----:B------:R-:W-:Y:S01]  /*4190*/  HADD2.F32 R45, -RZ, R47.H0_H0 ;  /* 0x2000002fff2d7230 */ /* 0x000fe20000004100 */
[----:B------:R-:W-:Y:S01]  /*41a0*/  F2FP.F16.F32.PACK_AB R33, R104, R33 ;  /* 0x000000216821723e */ /* 0x000fe200000000ff */
[----:B------:R-:W-:Y:S02]  /*41b0*/  HADD2.F32 R110, -RZ, R108.H1_H1 ;  /* 0x3000006cff6e7230 */ /* 0x000fe40000004100 */
[----:B------:R-:W-:Y:S01]  /*41c0*/  HADD2.F32 R51, -RZ, R51.H1_H1 ;  /* 0x30000033ff337230 */ /* 0x000fe20000004100 */
[----:B------:R-:W-:Y:S01]  /*41d0*/  F2FP.F16.F32.PACK_AB R35, R106, R35 ;  /* 0x000000236a23723e */ /* 0x000fe200000000ff */
        /* <DEDUP_REMOVED lines=8> */
[----:B------:R-:W-:Y:S02]  /*4260*/  HADD2.F32 R110, -RZ, R107.H0_H0 ;  /* 0x2000006bff6e7230 */ /* 0x000fe40000004100 */
[----:B------:R-:W-:Y:S01]  /*4270*/  FFMA.FTZ R45, R47, R108, -R114 ;  /* 0x0000006c2f2d7223 */ /* 0x000fe20000010872 */
[----:B------:R-:W-:-:S02]  /*4280*/  HADD2.F32 R103, -RZ, R13.H0_H0 ;  /* 0x2000000dff677230 */ /* 0x000fc40000004100 */
[----:B------:R-:W-:Y:S01]  /*4290*/  FFMA.FTZ R47, R51, R108, R116 ;  /* 0x0000006c332f7223 */ /* 0x000fe20000010074 */
[----:B------:R-:W-:Y:S02]  /*42a0*/  HADD2.F32 R49, -RZ, R48.H0_H0 ;  /* 0x20000030ff317230 */ /* 0x000fe40000004100 */
[----:B------:R-:W-:Y:S02]  /*42b0*/  HADD2.F32 R13, -RZ, R44.H0_H0 ;  /* 0x2000002cff0d7230 */ /* 0x000fe40000004100 */
[----:B------:R-:W-:Y:S02]  /*42c0*/  HADD2.F32 R48, -RZ, R48.H1_H1 ;  /* 0x30000030ff307230 */ /* 0x000fe40000004100 */
[----:B------:R-:W-:Y:S02]  /*42d0*/  HADD2.F32 R44, -RZ, R44.H1_H1 ;  /* 0x3000002cff2c7230 */ /* 0x000fe40000004100 */
[----:B------:R-:W-:Y:S02]  /*42e0*/  HADD2.F32 R108, -RZ, R107.H1_H1 ;  /* 0x3000006bff6c7230 */ /* 0x000fe40000004100 */
[----:B------:R-:W-:Y:S01]  /*42f0*/  FMUL.FTZ R107, R48, R103 ;  /* 0x00000067306b7220 */ /* 0x000fe20000410000 */
[----:B------:R-:W-:-:S02]  /*4300*/  HADD2.F32 R51, -RZ, R12.H0_H0 ;  /* 0x2000000cff337230 */ /* 0x000fc40000004100 */
[-C--:B------:R-:W-:Y:S01]  /*4310*/  FMUL.FTZ R12, R49, R110.reuse ;  /* 0x0000006e310c7220 */ /* 0x080fe20000410000 */
[C---:B------:R-:W-:Y:S01]  /*4320*/  FMUL.FTZ R110, R13.reuse, R110 ;  /* 0x0000006e0d6e7220 */ /* 0x040fe20000410000 */
[C---:B------:R-:W-:Y:S02]  /*4330*/  FMUL.FTZ R103, R44.reuse, R103 ;  /* 0x000000672c677220 */ /* 0x040fe40000410000 */
[-C--:B------:R-:W-:Y:S01]  /*4340*/  FFMA.FTZ R12, R13, R108.reuse, -R12 ;  /* 0x0000006c0d0c7223 */ /* 0x080fe2000001080c */
[----:B------:R-:W-:Y:S01]  /*4350*/  FFMA.FTZ R13, R49, R108, R110 ;  /* 0x0000006c310d7223 */ /* 0x000fe2000001006e */
[-C--:B------:R-:W-:Y:S01]  /*4360*/  FFMA.FTZ R49, R44, R51.reuse, -R107 ;  /* 0x000000332c317223 */ /* 0x080fe2000001086b */
[----:B------:R-:W-:Y:S01]  /*4370*/  FFMA.FTZ R44, R48, R51, R103 ;  /* 0x00000033302c7223 */ /* 0x000fe20000010067 */
[--C-:B------:R-:W-:Y:S02]  /*4380*/  HADD2.F32 R51, -RZ, R105.reuse.H0_H0 ;  /* 0x20000069ff337230 */ /* 0x100fe40000004100 */
[----:B------:R-:W-:-:S02]  /*4390*/  HADD2.F32 R105, -RZ, R105.H1_H1 ;  /* 0x30000069ff697230 */ /* 0x000fc40000004100 */
[----:B------:R-:W-:Y:S02]  /*43a0*/  HADD2.F32 R107, -RZ, R15.H0_H0 ;  /* 0x2000000fff6b7230 */ /* 0x000fe40000004100 */
[----:B------:R-:W-:Y:S02]  /*43b0*/  HADD2.F32 R48, -RZ, R50.H0_H0 ;  /* 0x20000032ff307230 */ /* 0x000fe40000004100 */
[----:B------:R-:W-:Y:S02]  /*43c0*/  HADD2.F32 R15, -RZ, R46.H0_H0 ;  /* 0x2000002eff0f7230 */ /* 0x000fe40000004100 */
[----:B------:R-:W-:Y:S02]  /*43d0*/  HADD2.F32 R50, -RZ, R50.H1_H1 ;  /* 0x30000032ff327230 */ /* 0x000fe40000004100 */
[----:B------:R-:W-:Y:S02]  /*43e0*/  HADD2.F32 R46, -RZ, R46.H1_H1 ;  /* 0x3000002eff2e7230 */ /* 0x000fe40000004100 */
[----:B------:R-:W-:-:S02]  /*43f0*/  HADD2.F32 R103, -RZ, R14.H0_H0 ;  /* 0x2000000eff677230 */ /* 0x000fc40000004100 */
[----:B------:R-:W-:Y:S01]  /*4400*/  FMUL.FTZ R14, R48, R105 ;  /* 0x00000069300e7220 */ /* 0x000fe20000410000 */
[----:B------:R-:W-:Y:S01]  /*4410*/  FMUL.FTZ R109, R50, R107 ;  /* 0x0000006b326d7220 */ /* 0x000fe20000410000 */
[C---:B------:R-:W-:Y:S01]  /*4420*/  FMUL.FTZ R105, R15.reuse, R105 ;  /* 0x000000690f697220 */ /* 0x040fe20000410000 */
[----:B------:R-:W-:Y:S01]  /*4430*/  FMUL.FTZ R107, R46, R107 ;  /* 0x0000006b2e6b7220 */ /* 0x000fe20000410000 */
[-C--:B------:R-:W-:Y:S01]  /*4440*/  FFMA.FTZ R14, R15, R51.reuse, -R14 ;  /* 0x000000330f0e7223 */ /* 0x080fe2000001080e */
[----:B------:R-:W-:Y:S01]  /*4450*/  F2FP.F16.F32.PACK_AB R15, R45, R32 ;  /* 0x000000202d0f723e */ /* 0x000fe200000000ff */
[----:B------:R-:W-:Y:S01]  /*4460*/  FFMA.FTZ R105, R48, R51, R105 ;  /* 0x0000003330697223 */ /* 0x000fe20000010069 */
[-C--:B------:R-:W-:Y:S01]  /*4470*/  FFMA.FTZ R109, R46, R103.reuse, -R109 ;  /* 0x000000672e6d7223 */ /* 0x080fe2000001086d */
[----:B------:R-:W-:Y:S01]  /*4480*/  FFMA.FTZ R50, R50, R103, R107 ;  /* 0x0000006732327223 */ /* 0x000fe2000001006b */
        /* <DEDUP_REMOVED lines=8> */
[----:B------:R-:W-:-:S07]  /*4510*/  MOV R45, R33 ;  /* 0x00000021002d7202 */ /* 0x000fce0000000f00 */
.L_x_2282:
[----:B------:R-:W-:Y:S05]  /*4520*/  BSYNC B2 ;  /* 0x0000000000027941 */ /* 0x000fea0003800000 */
.L_x_2281:
        /* <DEDUP_REMOVED lines=12> */
.L_x_2280:
[----:B------:R-:W-:Y:S05]  /*45f0*/  BSYNC B1 ;  /* 0x0000000000017941 */ /* 0x000fea0003800000 */
.L_x_2279:
        /* <DEDUP_REMOVED lines=11> */
[----:B------:R-:W-:Y:S01]  /*46b0*/  VIADD R32, R19, 0x60 ;  /* 0x0000006013207836 */ /* 0x000fe20000000000 */
[----:B------:R-:W-:Y:S01]  /*46c0*/  IADD3.X R13, R76, R47, R5, P5, P6 ;  /* 0x0000002f4c0d7210 */ /* 0x000fe20002fec405 */
[----:B------:R-:W-:Y:S01]  /*46d0*/  IMAD.SHL.U32 R15, R15, 0x40, RZ ;  /* 0x000000400f0f7824 */ /* 0x000fe200078e00ff */
[----:B------:R-:W-:Y:S01]  /*46e0*/  LEA R44, P5, R12, R80, 0x1 ;  /* 0x000000500c2c7211 */ /* 0x000fe200078a08ff */
[----:B------:R-:W-:Y:S01]  /*46f0*/  IMAD.SHL.U32 R32, R32, 0x40, RZ ;  /* 0x0000004020207824 */ /* 0x000fe200078e00ff */
[----:B------:R-:W-:Y:S02]  /*4700*/  BSSY B1, `(.L_x_2283) ;  /* 0x000006a000017945 */ /* 0x000fe40003800000 */
[----:B------:R-:W-:-:S02]  /*4710*/  LEA.HI.X R45, R12, R81, R13, 0x1, P5 ;  /* 0x000000510c2d7211 */ /* 0x000fc400028f0c0d */
[----:B------:R-:W-:Y:S02]  /*4720*/  SHF.R.S32.HI R13, RZ, 0x1f, R96 ;  /* 0x0000001fff0d7819 */ /* 0x000fe40000011460 */
[----:B------:R-:W-:Y:S02]  /*4730*/  LOP3.LUT R15, R15, 0x1c0, RZ, 0xc0, !PT ;  /* 0x000001c00f0f7812 */ /* 0x000fe400078ec0ff */
[----:B------:R-:W-:Y:S02]  /*4740*/  LEA.HI R13, R13, R96, RZ, 0x4 ;  /* 0x000000600d0d7211 */ /* 0x000fe400078f20ff */
[----:B------:R-:W-:Y:S02]  /*4750*/  LOP3.LUT R32, R32, 0x1c0, RZ, 0xc0, !PT ;  /* 0x000001c020207812 */ /* 0x000fe400078ec0ff */
[----:B------:R-:W-:Y:S02]  /*4760*/  LEA.HI.SX32 R13, R13, R6, 0x1c ;  /* 0x000000060d0d7211 */ /* 0x000fe400078fe2ff */
[----:B------:R-:W-:-:S02]  /*4770*/  SHF.R.U32.HI R15, RZ, 0x3, R15 ;  /* 0x00000003ff0f7819 */ /* 0x000fc4000001160f */
[----:B------:R-:W-:Y:S01]  /*4780*/  SHF.L.U32 R49, R13, 0x3, RZ ;  /* 0x000000030d317819 */ /* 0x000fe200000006ff */
[----:B------:R-:W-:-:S03]  /*4790*/  IMAD R13, R22, 0x2000, R3 ;  /* 0x00002000160d7824 */ /* 0x000fc600078e0203 */
[----:B------:R-:W-:Y:S01]  /*47a0*/  LOP3.LUT R12, R32, 0x38, R49, 0xf8, !PT ;  /* 0x00000038200c7812 */ /* 0x000fe200078ef831 */
[----:B------:R-:W-:-:S03]  /*47b0*/  IMAD R13, R13, 0x2, R2 ;  /* 0x000000020d0d7824 */ /* 0x000fc600078e0202 */
        /* <DEDUP_REMOVED lines=8> */
[--C-:B------:R-:W-:Y:S01]  /*4840*/  HADD2.F32 R51, -RZ, R99.reuse.H0_H0 ;  /* 0x20000063ff337230 */ /* 0x100fe20000004100 */
[----:B------:R-:W-:Y:S01]  /*4850*/  SHF.R.U64 R36, R38, 0x10, R39 ;  /* 0x0000001026247819 */ /* 0x000fe20000001227 */
[----:B-1----:R-:W-:Y:S01]  /*4860*/  IMAD.MOV.U32 R38, RZ, RZ, R12 ;  /* 0x000000ffff267224 */ /* 0x002fe200078e000c */
[----:B------:R-:W-:Y:S01]  /*4870*/  SHF.R.U32.HI R50, RZ, 0x10, R41 ;  /* 0x00000010ff327819 */ /* 0x000fe20000011629 */
[----:B--2---:R-:W-:Y:S01]  /*4880*/  IMAD.MOV.U32 R12, RZ, RZ, R33 ;  /* 0x000000ffff0c7224 */ /* 0x004fe200078e0021 */
[----:B------:R-:W-:Y:S01]  /*4890*/  SHF.R.U32.HI R48, RZ, 0x10, R37 ;  /* 0x00000010ff307819 */ /* 0x000fe20000011625 */
[----:B------:R-:W-:Y:S01]  /*48a0*/  HADD2.F32 R99, -RZ, R99.H1_H1 ;  /* 0x30000063ff637230 */ /* 0x000fe20000004100 */
[----:B------:R-:W-:Y:S01]  /*48b0*/  SHF.R.U64 R40, R40, 0x10, R41 ;  /* 0x0000001028287819 */ /* 0x000fe20000001229 */
[----:B------:R-:W-:Y:S01]  /*48c0*/  HADD2.F32 R50, -RZ, R50.H0_H0 ;  /* 0x20000032ff327230 */ /* 0x000fe20000004100 */
[----:B------:R-:W-:Y:S01]  /*48d0*/  SHF.R.U32.HI R41, RZ, 0x10, R39 ;  /* 0x00000010ff297819 */ /* 0x000fe20000011627 */
[----:B------:R-:W-:Y:S01]  /*48e0*/  IMAD.MOV.U32 R39, RZ, RZ, R32 ;  /* 0x000000ffff277224 */ /* 0x000fe200078e0020 */
[----:B------:R-:W-:Y:S01]  /*48f0*/  SHF.R.U64 R37, R42, 0x10, R43 ;  /* 0x000000102a257819 */ /* 0x000fe2000000122b */
[----:B------:R-:W-:Y:S01]  /*4900*/  IMAD.MOV.U32 R42, RZ, RZ, R35 ;  /* 0x000000ffff2a7224 */ /* 0x000fe200078e0023 */
[----:B------:R-:W-:Y:S01]  /*4910*/  MOV R33, R15 ;  /* 0x0000000f00217202 */ /* 0x000fe20000000f00 */
[--C-:B------:R-:W-:Y:S01]  /*4920*/  HADD2.F32 R32, -RZ, R12.reuse.H0_H0 ;  /* 0x2000000cff207230 */ /* 0x100fe20000004100 */
[----:B------:R-:W-:Y:S01]  /*4930*/  SHF.R.U32.HI R87, RZ, 0x10, R43 ;  /* 0x00000010ff577819 */ /* 0x000fe2000001162b */
[----:B------:R-:W-:-:S02]  /*4940*/  HADD2.F32 R35, -RZ, R12.H1_H1 ;  /* 0x3000000cff237230 */ /* 0x000fc40000004100 */
[--C-:B------:R-:W-:Y:S02]  /*4950*/  HADD2.F32 R12, -RZ, R13.reuse.H0_H0 ;  /* 0x2000000dff0c7230 */ /* 0x100fe40000004100 */
[----:B------:R-:W-:Y:S02]  /*4960*/  HADD2.F32 R15, -RZ, R13.H1_H1 ;  /* 0x3000000dff0f7230 */ /* 0x000fe40000004100 */
[-C--:B------:R-:W-:Y:S01]  /*4970*/  FMUL.FTZ R13, R32, R51.reuse ;  /* 0x00000033200d7220 */ /* 0x080fe20000410000 */
[----:B------:R-:W-:Y:S02]  /*4980*/  HADD2.F32 R43, -RZ, R101.H0_H0 ;  /* 0x20000065ff2b7230 */ /* 0x000fe40000004100 */
[C---:B------:R-:W-:Y:S01]  /*4990*/  FMUL.FTZ R51, R12.reuse, R51 ;  /* 0x000000330c337220 */ /* 0x040fe20000410000 */
[----:B------:R-:W-:Y:S02]  /*49a0*/  HADD2.F32 R48, -RZ, R48.H0_H0 ;  /* 0x20000030ff307230 */ /* 0x000fe40000004100 */
[-C--:B------:R-:W-:Y:S01]  /*49b0*/  FMUL.FTZ R86, R35, R50.reuse ;  /* 0x0000003223567220 */ /* 0x080fe20000410000 */
[C---:B------:R-:W-:Y:S01]  /*49c0*/  FMUL.FTZ R50, R15.reuse, R50 ;  /* 0x000000320f327220 */ /* 0x040fe20000410000 */
[-C--:B------:R-:W-:Y:S01]  /*49d0*/  FFMA.FTZ R12, R12, R43.reuse, -R13 ;  /* 0x0000002b0c0c7223 */ /* 0x080fe2000001080d */
[----:B------:R-:W-:Y:S01]  /*49e0*/  FFMA.FTZ R13, R32, R43, R51 ;  /* 0x0000002b200d7223 */ /* 0x000fe20000010033 */
[-C--:B------:R-:W-:Y:S01]  /*49f0*/  FFMA.FTZ R15, R15, R48.reuse, -R86 ;  /* 0x000000300f0f7223 */ /* 0x080fe20000010856 */
[----:B------:R-:W-:Y:S01]  /*4a00*/  FFMA.FTZ R32, R35, R48, R50 ;  /* 0x0000003023207223 */ /* 0x000fe20000010032 */
[----:B------:R-:W-:-:S02]  /*4a10*/  HADD2.F32 R86, -RZ, R100.H0_H0 ;  /* 0x20000064ff567230 */ /* 0x000fc40000004100 */
[--C-:B------:R-:W-:Y:S01]  /*4a20*/  HADD2.F32 R43, -RZ, R42.reuse.H0_H0 ;  /* 0x2000002aff2b7230 */ /* 0x100fe20000004100 */
[----:B------:R-:W-:Y:S01]  /*4a30*/  F2FP.F16.F32.PACK_AB R15, R15, R12 ;  /* 0x0000000c0f0f723e */ /* 0x000fe200000000ff */
[----:B------:R-:W-:Y:S02]  /*4a40*/  HADD2.F32 R48, -RZ, R42.H1_H1 ;  /* 0x3000002aff307230 */ /* 0x000fe40000004100 */
[----:B------:R-:W-:Y:S02]  /*4a50*/  HADD2.F32 R35, -RZ, R33.H0_H0 ;  /* 0x20000021ff237230 */ /* 0x000fe40000004100 */
[-C--:B------:R-:W-:Y:S01]  /*4a60*/  FMUL.FTZ R88, R43, R86.reuse ;  /* 0x000000562b587220 */ /* 0x080fe20000410000 */
[----:B------:R-:W-:Y:S02]  /*4a70*/  HADD2.F32 R51, -RZ, R87.H0_H0 ;  /* 0x20000057ff337230 */ /* 0x000fe40000004100 */
[----:B------:R-:W-:Y:S02]  /*4a80*/  HADD2.F32 R42, -RZ, R33.H1_H1 ;  /* 0x30000021ff2a7230 */ /* 0x000fe40000004100 */
[----:B------:R-:W-:Y:S01]  /*4a90*/  FMUL.FTZ R86, R35, R86 ;  /* 0x0000005623567220 */ /* 0x000fe20000410000 */
[----:B------:R-:W-:-:S02]  /*4aa0*/  HADD2.F32 R50, -RZ, R102.H0_H0 ;  /* 0x20000066ff327230 */ /* 0x000fc40000004100 */
[-C--:B------:R-:W-:Y:S01]  /*4ab0*/  FMUL.FTZ R87, R48, R51.reuse ;  /* 0x0000003330577220 */ /* 0x080fe20000410000 */
[----:B------:R-:W-:Y:S02]  /*4ac0*/  HADD2.F32 R41, -RZ, R41.H0_H0 ;  /* 0x20000029ff297230 */ /* 0x000fe40000004100 */
[C---:B------:R-:W-:Y:S01]  /*4ad0*/  FMUL.FTZ R51, R42.reuse, R51 ;  /* 0x000000332a337220 */ /* 0x040fe20000410000 */
[----:B------:R-:W-:Y:S02]  /*4ae0*/  HADD2.F32 R101, -RZ, R101.H1_H1 ;  /* 0x30000065ff657230 */ /* 0x000fe40000004100 */
[-C--:B------:R-:W-:Y:S01]  /*4af0*/  FFMA.FTZ R33, R35, R50.reuse, -R88 ;  /* 0x0000003223217223 */ /* 0x080fe20000010858 */
[----:B------:R-:W-:Y:S01]  /*4b00*/  FFMA.FTZ R35, R43, R50, R86 ;  /* 0x000000322b237223 */ /* 0x000fe20000010056 */
[-C--:B------:R-:W-:Y:S01]  /*4b10*/  FFMA.FTZ R50, R42, R41.reuse, -R87 ;  /* 0x000000292a327223 */ /* 0x080fe20000010857 */
[----:B------:R-:W-:Y:S01]  /*4b20*/  FFMA.FTZ R86, R48, R41, R51 ;  /* 0x0000002930567223 */ /* 0x000fe20000010033 */
[----:B------:R-:W-:-:S02]  /*4b30*/  HADD2.F32 R42, -RZ, R40.H0_H0 ;  /* 0x20000028ff2a7230 */ /* 0x000fc40000004100 */
[--C-:B------:R-:W-:Y:S01]  /*4b40*/  HADD2.F32 R41, -RZ, R39.reuse.H0_H0 ;  /* 0x20000027ff297230 */ /* 0x100fe20000004100 */
[----:B------:R-:W-:Y:S01]  /*4b50*/  F2FP.F16.F32.PACK_AB R50, R50, R33 ;  /* 0x000000213232723e */ /* 0x000fe200000000ff */
[--C-:B------:R-:W-:Y:S01]  /*4b60*/  HADD2.F32 R40, -RZ, R38.reuse.H0_H0 ;  /* 0x20000026ff287230 */ /* 0x100fe20000004100 */
[----:B------:R-:W-:Y:S01]  /*4b70*/  F2FP.F16.F32.PACK_AB R33, R32, R13 ;  /* 0x0000000d2021723e */ /* 0x000fe200000000ff */
[----:B------:R-:W-:Y:S02]  /*4b80*/  HADD2.F32 R39, -RZ, R39.H1_H1 ;  /* 0x30000027ff277230 */ /* 0x000fe40000004100 */
[-C--:B------:R-:W-:Y:S01]  /*4b90*/  FMUL.FTZ R43, R41, R99.reuse ;  /* 0x00000063292b7220 */ /* 0x080fe20000410000 */
[----:B------:R-:W-:Y:S02]  /*4ba0*/  HADD2.F32 R38, -RZ, R38.H1_H1 ;  /* 0x30000026ff267230 */ /* 0x000fe40000004100 */
[----:B------:R-:W-:Y:S01]  /*4bb0*/  FMUL.FTZ R48, R40, R99 ;  /* 0x0000006328307220 */ /* 0x000fe20000410000 */
[----:B------:R-:W-:-:S02]  /*4bc0*/  HADD2.F32 R46, -RZ, R46.H0_H0 ;  /* 0x2000002eff2e7230 */ /* 0x000fc40000004100 */
[-C--:B------:R-:W-:Y:S01]  /*4bd0*/  FMUL.FTZ R51, R39, R42.reuse ;  /* 0x0000002a27337220 */ /* 0x080fe20000410000 */
[-C--:B------:R-:W-:Y:S01]  /*4be0*/  FFMA.FTZ R43, R40, R101.reuse, -R43 ;  /* 0x00000065282b7223 */ /* 0x080fe2000001082b */
[C---:B------:R-:W-:Y:S01]  /*4bf0*/  FMUL.FTZ R42, R38.reuse, R42 ;  /* 0x0000002a262a7220 */ /* 0x040fe20000410000 */
[----:B------:R-:W-:Y:S01]  /*4c00*/  FFMA.FTZ R48, R41, R101, R48 ;  /* 0x0000006529307223 */ /* 0x000fe20000010030 */
[-C--:B------:R-:W-:Y:S01]  /*4c10*/  FFMA.FTZ R40, R38, R46.reuse, -R51 ;  /* 0x0000002e26287223 */ /* 0x080fe20000010833 */
[----:B------:R-:W-:Y:S02]  /*4c20*/  HADD2.F32 R41, -RZ, R37.H0_H0 ;  /* 0x20000025ff297230 */ /* 0x000fe40000004100 */
[----:B------:R-:W-:Y:S01]  /*4c30*/  FFMA.FTZ R51, R39, R46, R42 ;  /* 0x0000002e27337223 */ /* 0x000fe2000001002a */
[----:B------:R-:W-:Y:S01]  /*4c40*/  HADD2.F32 R38, -RZ, R34.H0_H0 ;  /* 0x20000022ff267230 */ /* 0x000fe20000004100 */
[----:B------:R-:W-:Y:S01]  /*4c50*/  F2FP.F16.F32.PACK_AB R35, R86, R35 ;  /* 0x000000235623723e */ /* 0x000fe200000000ff */
[----:B------:R-:W-:Y:S01]  /*4c60*/  HADD2.F32 R37, -RZ, R14.H0_H0 ;  /* 0x2000000eff257230 */ /* 0x000fe20000004100 */
[----:B------:R-:W-:Y:S01]  /*4c70*/  F2FP.F16.F32.PACK_AB R12, R40, R43 ;  /* 0x0000002b280c723e */ /* 0x000fe200000000ff */
[----:B------:R-:W-:Y:S01]  /*4c80*/  HADD2.F32 R34, -RZ, R34.H1_H1 ;  /* 0x30000022ff227230 */ /* 0x000fe20000004100 */
[----:B------:R-:W-:Y:S01]  /*4c90*/  F2FP.F16.F32.PACK_AB R32, R51, R48 ;  /* 0x000000303320723e */ /* 0x000fe200000000ff */
[----:B------:R-:W-:-:S02]  /*4ca0*/  HADD2.F32 R100, -RZ, R100.H1_H1 ;  /* 0x30000064ff647230 */ /* 0x000fc40000004100 */
[----:B------:R-:W-:Y:S02]  /*4cb0*/  HADD2.F32 R14, -RZ, R14.H1_H1 ;  /* 0x3000000eff0e7230 */ /* 0x000fe40000004100 */
[-C--:B------:R-:W-:Y:S01]  /*4cc0*/  FMUL.FTZ R89, R34, R41.reuse ;  /* 0x0000002922597220 */ /* 0x080fe20000410000 */
[----:B------:R-:W-:Y:S02]  /*4cd0*/  HADD2.F32 R102, -RZ, R102.H1_H1 ;  /* 0x30000066ff667230 */ /* 0x000fe40000004100 */
[-C--:B------:R-:W-:Y:S01]  /*4ce0*/  FMUL.FTZ R87, R37, R100.reuse ;  /* 0x0000006425577220 */ /* 0x080fe20000410000 */
[----:B------:R-:W-:Y:S02]  /*4cf0*/  HADD2.F32 R39, -RZ, R36.H0_H0 ;  /* 0x20000024ff277230 */ /* 0x000fe40000004100 */
[----:B------:R-:W-:Y:S01]  /*4d00*/  FMUL.FTZ R36, R38, R100 ;  /* 0x0000006426247220 */ /* 0x000fe20000410000 */
[----:B------:R-:W-:Y:S01]  /*4d10*/  FMUL.FTZ R41, R14, R41 ;  /* 0x000000290e297220 */ /* 0x000fe20000410000 */
[----:B------:R-:W-:Y:S01]  /*4d20*/  FFMA.FTZ R87, R38, R102, R87 ;  /* 0x0000006626577223 */ /* 0x000fe20000010057 */
[----:B------:R-:W-:-:S02]  /*4d30*/  IMAD.MOV.U32 R13, RZ, RZ, R15 ;  /* 0x000000ffff0d7224 */ /* 0x000fc400078e000f */
[----:B------:R-:W-:Y:S01]  /*4d40*/  FFMA.FTZ R36, R37, R102, -R36 ;  /* 0x0000006625247223 */ /* 0x000fe20000010824 */
[-C--:B------:R-:W-:Y:S01]  /*4d50*/  FFMA.FTZ R89, R14, R39.reuse, -R89 ;  /* 0x000000270e597223 */ /* 0x080fe20000010859 */
[----:B------:R-:W-:Y:S01]  /*4d60*/  FFMA.FTZ R34, R34, R39, R41 ;  /* 0x0000002722227223 */ /* 0x000fe20000010029 */
[----:B------:R-:W-:-:S03]  /*4d70*/  IMAD.MOV.U32 R15, RZ, RZ, R50 ;  /* 0x000000ffff0f7224 */ /* 0x000fc600078e0032 */
[----:B------:R-:W-:Y:S02]  /*4d80*/  F2FP.F16.F32.PACK_AB R14, R89, R36 ;  /* 0x00000024590e723e */ /* 0x000fe400000000ff */
[----:B------:R-:W-:-:S07]  /*4d90*/  F2FP.F16.F32.PACK_AB R34, R34, R87 ;  /* 0x000000572222723e */ /* 0x000fce00000000ff */
.L_x_2284:
[----:B------:R-:W-:Y:S05]  /*4da0*/  BSYNC B1 ;  /* 0x0000000000017941 */ /* 0x000fea0003800000 */
.L_x_2283:
        /* <DEDUP_REMOVED lines=10> */
.L_x_2250:
[----:B------:R-:W-:-:S13]  /*4e50*/  ISETP.NE.AND P3, PT, R156, 0x3, PT ;  /* 0x000000039c00780c */ /* 0x000fda0003f65270 */
[----:B------:R-:W-:Y:S05]  /*4e60*/  @!P3 BRA `(.L_x_2285) ;  /* 0x000000000004b947 */ /* 0x000fea0003800000 */
[----:B------:R-:W-:Y:S01]  /*4e70*/  BPT.TRAP 0x1 ;  /* 0x000000040000795c */ /* 0x000fe20000300000 */
.L_x_2285:
[----:B------:R-:W-:Y:S01]  /*4e80*/  IMAD R78, R22, 0x8, R2 ;  /* 0x00000008164e7824 */ /* 0x000fe200078e0202 */
[----:B------:R-:W-:Y:S01]  /*4e90*/  SHF.L.U32 R90, R154, 0x1f, RZ ;  /* 0x0000001f9a5a7819 */ /* 0x000fe200000006ff */
[----:B------:R-:W-:Y:S01]  /*4ea0*/  IMAD R83, R26, -0x80, R28 ;  /* 0xffffff801a537824 */ /* 0x000fe200078e021c */
[----:B------:R-:W-:Y:S02]  /*4eb0*/  BSSY B1, `(.L_x_2286) ;  /* 0x0000004000017945 */ /* 0x000fe40003800000 */
[----:B------:R-:W1:Y:S02]  /*4ec0*/  SYNCS.PHASECHK.TRANS64.TRYWAIT P4, [R78+URZ+0x16890], R90 ;  /* 0x0168905a4e0075a7 */ /* 0x000e64000808017f */
[----:B------:R-:W-:Y:S01]  /*4ed0*/  VIMNMX R83, R83, 0x80, PT ;  /* 0x0000008053537848 */ /* 0x000fe20003fe0100 */
[----:B-1----:R-:W-:Y:S06]  /*4ee0*/  @!P4 BRA `(.L_x_2287) ;  /* 0x0000012c00f4c947 */ /* 0x002fec0003800000 */
.L_x_2518:
[----:B------:R-:W-:Y:S05]  /*4ef0*/  BSYNC B1 ;  /* 0x0000000000017941 */ /* 0x000fea0003800000 */
.L_x_2286:
[----:B------:R-:W-:Y:S01]  /*4f00*/  ISETP.GE.AND P4, PT, R19, R83, PT ;  /* 0x000000531300720c */ /* 0x000fe20003f86270 */
[----:B------:R-:W-:-:S12]  /*4f10*/  BSSY B1, `(.L_x_2288) ;  /* 0x0000006000017945 */ /* 0x000fd80003800000 */
[----:B------:R-:W-:Y:S05]  /*4f20*/  @P4 BRA `(.L_x_2289) ;  /* 0x0000000000104947 */ /* 0x000fea0003800000 */
[----:B------:R-:W2:Y:S04]  /*4f30*/  @!P1 LDS.128 R12, [R82+0xe000] ;  /* 0x00e00000520c9984 */ /* 0x000ea80000000c00 */
[----:B0-----:R-:W0:Y:S04]  /*4f40*/  @!P2 LDS.128 R32, [R79+0xe000] ;  /* 0x00e000004f20a984 */ /* 0x001e280000000c00 */
[----:B--2---:R2:W-:Y:S04]  /*4f50*/  @!P1 STG.E.128 desc[UR40][R38.64], R12 ;  /* 0x0000000c26009986 */ /* 0x0045e8000c101d28 */
[----:B0-----:R2:W-:Y:S02]  /*4f60*/  @!P2 STG.E.128 desc[UR40][R38.64+0x40], R32 ;  /* 0x000040202600a986 */ /* 0x0015e4000c101d28 */
.L_x_2289:
[----:B------:R-:W-:Y:S05]  /*4f70*/  BSYNC B1 ;  /* 0x0000000000017941 */ /* 0x000fea0003800000 */
.L_x_2288:
[----:B--2---:R-:W-:-:S05]  /*4f80*/  VIADD R12, R19, 0x60 ;  /* 0x00000060130c7836 */ /* 0x004fca0000000000 */
[----:B------:R-:W-:-:S13]  /*4f90*/  ISETP.GE.AND P4, PT, R12, R83, PT ;  /* 0x000000530c00720c */ /* 0x000fda0003f86270 */
[----:B------:R-:W-:Y:S05]  /*4fa0*/  @P4 BRA `(.L_x_2267) ;  /* 0x0000000000104947 */ /* 0x000fea0003800000 */
[----:B------:R-:W2:Y:S04]  /*4fb0*/  @!P1 LDS.128 R12, [R82+0x11000] ;  /* 0x01100000520c9984 */ /* 0x000ea80000000c00 */
[----:B0-----:R-:W0:Y:S04]  /*4fc0*/  @!P2 LDS.128 R32, [R79+0x11000] ;  /* 0x011000004f20a984 */ /* 0x001e280000000c00 */
[----:B--2---:R2:W-:Y:S04]  /*4fd0*/  @!P1 STG.E.128 desc[UR40][R36.64], R12 ;  /* 0x0000000c24009986 */ /* 0x0045e8000c101d28 */
[----:B0-----:R2:W-:Y:S02]  /*4fe0*/  @!P2 STG.E.128 desc[UR40][R36.64+0x40], R32 ;  /* 0x000040202400a986 */ /* 0x0015e4000c101d28 */
.L_x_2267:
[----:B------:R-:W-:Y:S05]  /*4ff0*/  BSYNC B0 ;  /* 0x0000000000007941 */ /* 0x000fea0003800000 */
.L_x_2249:
        /* <DEDUP_REMOVED lines=17> */
.L_x_2291:
[----:B------:R-:W-:Y:S05]  /*5110*/  BSYNC B0 ;  /* 0x0000000000007941 */ /* 0x000fea0003800000 */
.L_x_2290:
[----:B------:R-:W2:Y:S01]  /*5120*/  SYNCS.PHASECHK.TRANS64.TRYWAIT P3, [R78+URZ+0x168b0], R90 ;  /* 0x0168b05a4e0075a7 */ /* 0x000ea2000806017f */
[----:B------:R-:W-:Y:S01]  /*5130*/  ULDC UR42, c[0x0][0x2f4] ;  /* 0x0000bd00002a7ab9 */ /* 0x000fe20000000800 */
[----:B------:R-:W-:Y:S01]  /*5140*/  ULDC.64 UR38, c[0x0][0x328] ;  /* 0x0000ca0000267ab9 */ /* 0x000fe20000000a00 */
[----:B------:R-:W-:Y:S01]  /*5150*/  ULDC.64 UR36, c[0x0][0x318] ;  /* 0x0000c60000247ab9 */ /* 0x000fe20000000a00 */
[----:B------:R-:W-:Y:S01]  /*5160*/  BSSY B0, `(.L_x_2292) ;  /* 0x0000003000007945 */ /* 0x000fe20003800000 */
[----:B----4-:R-:W-:-:S03]  /*5170*/  IMAD.WIDE R32, R26, 0x80, R10 ;  /* 0x000000801a207825 */ /* 0x010fc600078e020a */
[----:B--2---:R-:W-:Y:S05]  /*5180*/  @!P3 BRA `(.L_x_2293) ;  /* 0x0000012c0060b947 */ /* 0x004fea0003800000 */
.L_x_2519:
[----:B------:R-:W-:Y:S05]  /*5190*/  BSYNC B0 ;  /* 0x0000000000007941 */ /* 0x000fea0003800000 */
.L_x_2292:
[----:B------:R-:W-:Y:S01]  /*51a0*/  ISETP.GE.AND P3, PT, R19, R83, PT ;  /* 0x000000531300720c */ /* 0x000fe20003f66270 */
[----:B------:R-:W-:-:S12]  /*51b0*/  BSSY B0, `(.L_x_2294) ;  /* 0x0000010000007945 */ /* 0x000fd80003800000 */
[----:B------:R-:W-:Y:S05]  /*51c0*/  @P3 BRA `(.L_x_2295) ;  /* 0x0000000000383947 */ /* 0x000fea0003800000 */
[----:B------:R-:W-:Y:S02]  /*51d0*/  IMAD R15, R33, UR38, RZ ;  /* 0x00000026210f7c24 */ /* 0x000fe4000f8e02ff */
[----:B-1----:R-:W-:Y:S02]  /*51e0*/  IMAD.MOV.U32 R12, RZ, RZ, R56 ;  /* 0x000000ffff0c7224 */ /* 0x002fe400078e0038 */
[----:B------:R-:W-:Y:S02]  /*51f0*/  IMAD.MOV.U32 R13, RZ, RZ, R0 ;  /* 0x000000ffff0d7224 */ /* 0x000fe400078e0000 */
[C---:B------:R-:W-:Y:S02]  /*5200*/  IMAD R15, R32.reuse, UR39, R15 ;  /* 0x00000027200f7c24 */ /* 0x040fe4000f8e020f */
[----:B------:R-:W-:-:S05]  /*5210*/  IMAD.WIDE.U32 R12, R32, UR38, R12 ;  /* 0x00000026200c7c25 */ /* 0x000fca000f8e000c */
[----:B------:R-:W-:Y:S02]  /*5220*/  IADD3 R13, R13, R15, RZ ;  /* 0x0000000f0d0d7210 */ /* 0x000fe40007ffe0ff */
        /* <DEDUP_REMOVED lines=8> */
.L_x_2295:
[----:B------:R-:W-:Y:S05]  /*52b0*/  BSYNC B0 ;  /* 0x0000000000007941 */ /* 0x000fea0003800000 */
.L_x_2294:
        /* <DEDUP_REMOVED lines=20> */
.L_x_2297:
[----:B------:R-:W-:Y:S05]  /*5400*/  BSYNC B0 ;  /* 0x0000000000007941 */ /* 0x000fea0003800000 */
.L_x_2296:
[----:B-1----:R-:W3:Y:S01]  /*5410*/  LDL R12, [R1] ;  /* 0x00000000010c7983 */ /* 0x002ee20000100800 */
        /* <DEDUP_REMOVED lines=11> */
[----:B------:R-:W-:Y:S02]  /*54d0*/  SEL R13, RZ, 0x1, P3 ;  /* 0x00000001ff0d7807 */ /* 0x000fe40001800000 */
[----:B------:R-:W-:Y:S02]  /*54e0*/  SEL R22, R22, RZ, P3 ;  /* 0x000000ff16167207 */ /* 0x000fe40001800000 */
[----:B------:R-:W-:Y:S01]  /*54f0*/  LOP3.LUT R154, R154, R13, RZ, 0x3c, !PT ;  /* 0x0000000d9a9a7212 */ /* 0x000fe200078e3cff */
[----:B------:R0:W-:Y:S01]  /*5500*/  @!P4 SYNCS.ARRIVE.TRANS64.RED.A1T0 RZ, [R78+URZ], RZ ;  /* 0x000000ff4effc9a7 */ /* 0x0001e2000810043f */
[----:B---3--:R-:W-:-:S13]  /*5510*/  LOP3.LUT P5, RZ, R12, 0x2, RZ, 0xc0, !PT ;  /* 0x000000020cff7812 */ /* 0x008fda00078ac0ff */
[----:B0-----:R-:W-:Y:S05]  /*5520*/  @P5 BRA `(.L_x_2298) ;  /* 0xffffffcc00545947 */ /* 0x001fea000383ffff */
[----:B------:R-:W0:Y:S01]  /*5530*/  S2R R12, SR_TID.X ;  /* 0x00000000000c7919 */ /* 0x000e220000002100 */
[----:B------:R-:W-:Y:S02]  /*5540*/  PLOP3.LUT P0, PT, PT, PT, PT, 0x8, 0x0 ;  /* 0x000000000000781c */ /* 0x000fe40003f0e170 */
[----:B0-----:R-:W-:-:S04]  /*5550*/  SHF.R.U32.HI R12, RZ, 0x7, R12 ;  /* 0x00000007ff0c7819 */ /* 0x001fc8000001160c */
[----:B------:R-:W-:-:S13]  /*5560*/  ISETP.NE.AND P5, PT, R12, 0x1, PT ;  /* 0x000000010c00780c */ /* 0x000fda0003fa5270 */
[----:B------:R-:W-:Y:S06]  /*5570*/  @!P5 BAR.ARV 0x9, 0x100 ;  /* 0x024400000000db1d */ /* 0x000fec0000002000 */
.L_x_2244:
[----:B------:R-:W2:Y:S01]  /*5580*/  LDL R5, [R1+0x24] ;  /* 0x0000240001057983 */ /* 0x000ea20000100800 */
[----:B------:R-:W0:Y:S01]  /*5590*/  LDC R0, c[0x0][0x448] ;  /* 0x00011200ff007b82 */ /* 0x000e220000000800 */
[----:B------:R-:W-:Y:S01]  /*55a0*/  IMAD.MOV.U32 R35, RZ, RZ, RZ ;  /* 0x000000ffff237224 */ /* 0x000fe200078e00ff */
[----:B------:R-:W-:Y:S01]  /*55b0*/  CS2R R118, SRZ ;  /* 0x0000000000767805 */ /* 0x000fe2000001ff00 */
[----:B------:R-:W-:Y:S01]  /*55c0*/  IMAD.MOV.U32 R36, RZ, RZ, RZ ;  /* 0x000000ffff247224 */ /* 0x000fe200078e00ff */
        /* <DEDUP_REMOVED lines=11> */
[----:B------:R-:W-:Y:S01]  /*5680*/  CS2R R14, SRZ ;  /* 0x00000000000e7805 */ /* 0x000fe2000001ff00 */
[----:B------:R-:W-:Y:S02]  /*5690*/  IMAD.MOV.U32 R94, RZ, RZ, RZ ;  /* 0x000000ffff5e7224 */ /* 0x000fe400078e00ff */
[----:B------:R-:W-:Y:S02]  /*56a0*/  IMAD.MOV.U32 R25, RZ, RZ, RZ ;  /* 0x000000ffff197224 */ /* 0x000fe400078e00ff */
[----:B------:R-:W-:Y:S02]  /*56b0*/  IMAD.MOV.U32 R13, RZ, RZ, RZ ;  /* 0x000000ffff0d7224 */ /* 0x000fe400078e00ff */
[----:B------:R-:W-:Y:S01]  /*56c0*/  IMAD.MOV.U32 R90, RZ, RZ, RZ ;  /* 0x000000ffff5a7224 */ /* 0x000fe200078e00ff */
[----:B0-----:R-:W-:-:S13]  /*56d0*/  ISETP.NE.AND P1, PT, R0, 0x1, PT ;  /* 0x000000010000780c */ /* 0x001fda0003f25270 */
[----:B------:R-:W0:Y:S08]  /*56e0*/  @P1 LDC R3, c[0x0][0x44c] ;  /* 0x00011300ff031b82 */ /* 0x000e300000000800 */
[----:B------:R-:W1:Y:S01]  /*56f0*/  @P1 LDC R4, c[0x0][0x450] ;  /* 0x00011400ff041b82 */ /* 0x000e620000000800 */
[----:B--2---:R-:W-:-:S04]  /*5700*/  VIADD R0, R5, 0xbf ;  /* 0x000000bf05007836 */ /* 0x004fc80000000000 */
[----:B0-----:R-:W-:-:S05]  /*5710*/  @P1 IMAD.HI.U32 R3, R0, R3, RZ ;  /* 0x0000000300031227 */ /* 0x001fca00078e00ff */
[----:B-1----:R-:W-:Y:S02]  /*5720*/  @P1 SHF.R.U32.HI R0, RZ, R4, R3 ;  /* 0x00000004ff001219 */ /* 0x002fe40000011603 */
[----:B------:R-:W-:Y:S02]  /*5730*/  PLOP3.LUT P1, PT, PT, PT, PT, 0x80, 0x0 ;  /* 0x000000000000781c */ /* 0x000fe40003f2f070 */
[----:B------:R-:W-:-:S04]  /*5740*/  IADD3 R0, R91, R0, RZ ;  /* 0x000000005b007210 */ /* 0x000fc80007ffe0ff */
[----:B------:R-:W-:-:S04]  /*5750*/  SHF.R.S32.HI R3, RZ, 0x1f, R0 ;  /* 0x0000001fff037819 */ /* 0x000fc80000011400 */
[----:B------:R-:W-:-:S04]  /*5760*/  LEA.HI R3, R3, R0, RZ, 0x7 ;  /* 0x0000000003037211 */ /* 0x000fc800078f38ff */
[----:B------:R-:W-:-:S04]  /*5770*/  SHF.R.S32.HI R3, RZ, 0x7, R3 ;  /* 0x00000007ff037819 */ /* 0x000fc80000011403 */
[----:B------:R-:W-:-:S04]  /*5780*/  VIMNMX R92, R92, R3, PT ;  /* 0x000000035c5c7248 */ /* 0x000fc80003fe0100 */
[----:B------:R-:W-:Y:S01]  /*5790*/  ISETP.GE.AND P2, PT, R92, 0x1, PT ;  /* 0x000000015c00780c */ /* 0x000fe20003f46270 */
[----:B------:R-:W-:-:S12]  /*57a0*/  @P0 BRA `(.L_x_2299) ;  /* 0x00000000000c0947 */ /* 0x000fd80003800000 */
[----:B------:R-:W0:Y:S01]  /*57b0*/  FENCE.VIEW.ASYNC.G ;  /* 0x00000000000073c6 */ /* 0x000e220000000100 */
[----:B------:R-:W-:Y:S05]  /*57c0*/  WARPSYNC.ALL ;  /* 0x0000000000007948 */ /* 0x000fea0003800000 */
[----:B0-----:R-:W-:Y:S06]  /*57d0*/  BAR.ARV 0xc, 0x200 ;  /* 0x0308000000007b1d */ /* 0x001fec0000002000 */
.L_x_2299:
[----:B------:R-:W-:Y:S02]  /*57e0*/  IMAD.MOV.U32 R12, RZ, RZ, RZ ;  /* 0x000000ffff0c7224 */ /* 0x000fe400078e00ff */
[----:B------:R-:W-:Y:S01]  /*57f0*/  IMAD.MOV.U32 R27, RZ, RZ, RZ ;  /* 0x000000ffff1b7224 */ /* 0x000fe200078e00ff */
[----:B------:R-:W-:Y:S06]  /*5800*/  @!P2 BRA `(.L_x_2300) ;  /* 0x000000a4004ca947 */ /* 0x000fec0003800000 */
[----:B------:R-:W-:-:S03]  /*5810*/  UMOV UR4, 0xffffffff ;  /* 0xffffffff00047882 */ /* 0x000fc60000000000 */
[----:B------:R-:W-:Y:S05]  /*5820*/  BRA.DIV UR4, `(.L_x_2301) ;  /* 0x0000012604cc7947 */ /* 0x000fea000b800000 */
[----:B------:R-:W0:Y:S02]  /*5830*/  S2R R0, SR_TID.X ;  /* 0x0000000000007919 */ /* 0x000e240000002100 */
[----:B0-----:R-:W-:-:S04]  /*5840*/  IADD3 R3, R0, -0x80, RZ ;  /* 0xffffff8000037810 */ /* 0x001fc80007ffe0ff */
[----:B------:R-:W-:-:S04]  /*5850*/  SHF.R.S32.HI R0, RZ, 0x1f, R3 ;  /* 0x0000001fff007819 */ /* 0x000fc80000011403 */
[----:B------:R-:W-:-:S04]  /*5860*/  LEA.HI R0, R0, R3, RZ, 0x7 ;  /* 0x0000000300007211 */ /* 0x000fc800078f38ff */
[----:B------:R-:W-:-:S05]  /*5870*/  SHF.R.S32.HI R0, RZ, 0x7, R0 ;  /* 0x00000007ff007819 */ /* 0x000fca0000011400 */
[----:B------:R0:W1:Y:S02]  /*5880*/  SHFL.IDX PT, R157, R0, RZ, 0x1f ;  /* 0x00001fff009d7589 */ /* 0x00006400000e0000 */
.L_x_2522:
[----:B01----:R-:W-:Y:S01]  /*5890*/  IMAD.HI R0, R157, 0x55555556, RZ ;  /* 0x555555569d007827 */ /* 0x003fe200078e02ff */
[----:B------:R-:W-:Y:S03]  /*58a0*/  BSSY B6, `(.L_x_2302) ;  /* 0x000001a000067945 */ /* 0x000fe60003800000 */
[----:B------:R-:W-:Y:S01]  /*58b0*/  VIADD R3, R2, 0x8400 ;  /* 0x0000840002037836 */ /* 0x000fe20000000000 */
[----:B------:R-:W-:-:S04]  /*58c0*/  LEA.HI R0, R0, R0, RZ, 0x1 ;  /* 0x0000000000007211 */ /* 0x000fc800078f08ff */
[----:B------:R-:W-:Y:S01]  /*58d0*/  LOP3.LUT P0, RZ, R3, 0x3ff, RZ, 0xc0, !PT ;  /* 0x000003ff03ff7812 */ /* 0x000fe2000780c0ff */
[----:B------:R-:W-:-:S03]  /*58e0*/  IMAD R0, R0, -0x3, R157 ;  /* 0xfffffffd00007824 */ /* 0x000fc600078e029d */
[----:B------:R-:W-:Y:S01]  /*58f0*/  P2R R25, PR, RZ, 0x1 ;  /* 0x00000001ff197803 */ /* 0x000fe20000000000 */
[----:B------:R-:W-:-:S05]  /*5900*/  IMAD R0, R0, 0x2000, R3 ;  /* 0x0000200000007824 */ /* 0x000fca00078e0203 */
[----:B------:R-:W-:-:S04]  /*5910*/  SHF.R.U32.HI R0, RZ, 0x4, R0 ;  /* 0x00000004ff007819 */ /* 0x000fc80000011600 */
[----:B------:R-:W-:Y:S01]  /*5920*/  LOP3.LUT R28, R0, 0x3fff, RZ, 0xc0, !PT ;  /* 0x00003fff001c7812 */ /* 0x000fe200078ec0ff */
[----:B------:R-:W-:Y:S06]  /*5930*/  @!P0 BRA `(.L_x_2303) ;  /* 0x0000000000408947 */ /* 0x000fec0003800000 */
        /* <DEDUP_REMOVED lines=16> */
.L_x_2303:
[----:B------:R-:W-:Y:S05]  /*5a40*/  BSYNC B6 ;  /* 0x0000000000067941 */ /* 0x000fea0003800000 */
.L_x_2302:
        /* <DEDUP_REMOVED lines=8> */
[----:B------:R0:W1:Y:S03]  /*5ad0*/  SYNCS.PHASECHK.TRANS64.TRYWAIT P0, [R2+URZ+0x16800], R3 ;  /* 0x01680003020075a7 */ /* 0x000066000800017f */
[----:B-1----:R-:W-:Y:S05]  /*5ae0*/  @!P0 NANOSLEEP.SYNCS 0x989680 ;  /* 0x009896800000895d */ /* 0x002fea0003900000 */
[----:B------:R-:W1:Y:S01]  /*5af0*/  @!P0 SYNCS.PHASECHK.TRANS64 P0, [R2+URZ+0x16800], R3 ;  /* 0x01680003020085a7 */ /* 0x000e62000800007f */
[----:B------:R-:W-:Y:S04]  /*5b00*/  BSSY B0, `(.L_x_2305) ;  /* 0x0000006000007945 */ /* 0x000fe80003800000 */
[----:B-1----:R-:W-:Y:S05]  /*5b10*/  @P0 BRA `(.L_x_2306) ;  /* 0x0000000000100947 */ /* 0x002fea0003800000 */
.L_x_2307:
[----:B-1----:R1:W2:Y:S02]  /*5b20*/  SYNCS.PHASECHK.TRANS64.TRYWAIT P0, [R2+URZ+0x16800], R3 ;  /* 0x01680003020075a7 */ /* 0x0022a4000800017f */
[----:B--2---:R-:W-:Y:S05]  /*5b30*/  @!P0 NANOSLEEP.SYNCS 0x989680 ;  /* 0x009896800000895d */ /* 0x004fea0003900000 */
[----:B------:R-:W2:Y:S02]  /*5b40*/  @!P0 SYNCS.PHASECHK.TRANS64 P0, [R2+URZ+0x16800], R3 ;  /* 0x01680003020085a7 */ /* 0x000ea4000800007f */
[----:B--2---:R-:W-:Y:S05]  /*5b50*/  @!P0 BRA `(.L_x_2307) ;  /* 0xfffffffc00f08947 */ /* 0x004fea000383ffff */
.L_x_2306:
[----:B------:R-:W-:Y:S05]  /*5b60*/  BSYNC B0 ;  /* 0x0000000000007941 */ /* 0x000fea0003800000 */
.L_x_2305:
[----:B------:R-:W-:Y:S05]  /*5b70*/  BRA `(.L_x_2308) ;  /* 0x0000002c00907947 */ /* 0x000fea0003800000 */
.L_x_2304:
        /* <DEDUP_REMOVED lines=29> */
[----:B-1----:R-:W-:Y:S05]  /*5d50*/  CALL.ABS.NOINC R14 ;  /* 0x000000000e007343 */ /* 0x002fea0003c00000 */
.L_x_2310:
[----:B------:R-:W-:Y:S05]  /*5d60*/  BSYNC B6 ;  /* 0x0000000000067941 */ /* 0x000fea0003800000 */
.L_x_2309:
[----:B------:R-:W2:Y:S01]  /*5d70*/  LDL R20, [R1+0x24] ;  /* 0x0000240001147983 */ /* 0x000ea20000100800 */
[----:B------:R-:W-:Y:S01]  /*5d80*/  ULDC.U8 UR4, c[0x0][0x410] ;  /* 0x0001040000047ab9 */ /* 0x000fe20000000000 */
[----:B------:R-:W-:Y:S01]  /*5d90*/  BSSY B0, `(.L_x_2311) ;  /* 0x00002ba000007945 */ /* 0x000fe20003800000 */
[----:B------:R-:W-:Y:S01]  /*5da0*/  ISETP.NE.AND P0, PT, RZ, UR4, PT ;  /* 0x00000004ff007c0c */ /* 0x000fe2000bf05270 */
[----:B--2---:R-:W-:-:S12]  /*5db0*/  IMAD.IADD R39, R19, 0x1, R20 ;  /* 0x0000000113277824 */ /* 0x004fd800078e0214 */
[----:B------:R-:W-:Y:S05]  /*5dc0*/  @!P0 BRA `(.L_x_2312) ;  /* 0x00000014009c8947 */ /* 0x000fea0003800000 */
[----:B------:R-:W0:Y:S01]  /*5dd0*/  LDC R40, c[0x0][0x448] ;  /* 0x00011200ff287b82 */ /* 0x000e220000000800 */
[----:B------:R-:W1:Y:S01]  /*5de0*/  S2R R20, SR_TID.X ;  /* 0x0000000000147919 */ /* 0x000e620000002100 */
[----:B------:R-:W-:Y:S01]  /*5df0*/  ULDC.64 UR4, c[0x0][0x3f8] ;  /* 0x0000fe0000047ab9 */ /* 0x000fe20000000a00 */
[----:B------:R-:W-:Y:S01]  /*5e00*/  MOV R6, R26 ;  /* 0x0000001a00067202 */ /* 0x000fe20000000f00 */
[----:B------:R-:W-:Y:S01]  /*5e10*/  ULDC.64 UR6, c[0x0][0x408] ;  /* 0x0001020000067ab9 */ /* 0x000fe20000000a00 */
[----:B------:R-:W-:Y:S01]  /*5e20*/  IMAD.MOV.U32 R7, RZ, RZ, R31 ;  /* 0x000000ffff077224 */ /* 0x000fe200078e001f */
[----:B------:R-:W-:Y:S01]  /*5e30*/  SHF.R.S32.HI R38, RZ, 0x1f, R155 ;  /* 0x0000001fff267819 */ /* 0x000fe2000001149b */
[----:B------:R-:W-:Y:S02]  /*5e40*/  IMAD.MOV.U32 R8, RZ, RZ, R24 ;  /* 0x000000ffff087224 */ /* 0x000fe400078e0018 */
[----:B------:R-:W-:Y:S01]  /*5e50*/  IMAD.MOV.U32 R9, RZ, RZ, R33 ;  /* 0x000000ffff097224 */ /* 0x000fe200078e0021 */
[----:B0-----:R-:W-:Y:S01]  /*5e60*/  ISETP.NE.AND P0, PT, R40, 0x1, PT ;  /* 0x000000012800780c */ /* 0x001fe20003f05270 */
[----:B-1----:R-:W-:-:S12]  /*5e70*/  VIADD R21, R20, 0xffffff80 ;  /* 0xffffff8014157836 */ /* 0x002fd80000000000 */
[----:B------:R-:W0:Y:S01]  /*5e80*/  @P0 LDC R0, c[0x0][0x44c] ;  /* 0x00011300ff000b82 */ /* 0x000e220000000800 */
[----:B------:R-:W-:-:S04]  /*5e90*/  SHF.R.S32.HI R20, RZ, 0x1f, R21 ;  /* 0x0000001fff147819 */ /* 0x000fc80000011415 */
[----:B------:R-:W-:-:S03]  /*5ea0*/  LEA.HI R20, R20, R21, RZ, 0x2 ;  /* 0x0000001514147211 */ /* 0x000fc600078f10ff */
[----:B------:R-:W1:Y:S01]  /*5eb0*/  @P0 LDC R5, c[0x0][0x450] ;  /* 0x00011400ff050b82 */ /* 0x000e620000000800 */
[----:B------:R-:W-:-:S05]  /*5ec0*/  LOP3.LUT R20, R20, 0xfffffffc, RZ, 0xc0, !PT ;  /* 0xfffffffc14147812 */ /* 0x000fca00078ec0ff */
[----:B------:R-:W-:-:S04]  /*5ed0*/  IMAD.IADD R20, R21, 0x1, -R20 ;  /* 0x0000000115147824 */ /* 0x000fc800078e0a14 */
[----:B------:R-:W-:-:S04]  /*5ee0*/  IMAD R3, R20, 0x60, R39 ;  /* 0x0000006014037824 */ /* 0x000fc800078e0227 */
[----:B0-----:R-:W-:-:S05]  /*5ef0*/  @P0 IMAD.HI.U32 R0, R3, R0, RZ ;  /* 0x0000000003000227 */ /* 0x001fca00078e00ff */
[----:B-1----:R-:W-:-:S04]  /*5f00*/  @P0 SHF.R.U32.HI R3, RZ, R5, R0 ;  /* 0x00000005ff030219 */ /* 0x002fc80000011600 */
        /* <DEDUP_REMOVED lines=17> */
[----:B------:R0:W1:Y:S04]  /*6020*/  SHFL.IDX PT, R3, R6, RZ, 0x1c1f ;  /* 0x001c1fff06037589 */ /* 0x00006800000e0000 */
[----:B------:R0:W2:Y:S04]  /*6030*/  SHFL.IDX PT, R0, R4, RZ, 0x1c1f ;  /* 0x001c1fff04007589 */ /* 0x0000a800000e0000 */
[----:B------:R0:W3:Y:S04]  /*6040*/  SHFL.IDX PT, R5, R8, RZ, 0x1c1f ;  /* 0x001c1fff08057589 */ /* 0x0000e800000e0000 */
[----:B------:R0:W4:Y:S02]  /*6050*/  SHFL.IDX PT, R14, R7, RZ, 0x1c1f ;  /* 0x001c1fff070e7589 */ /* 0x00012400000e0000 */
.L_x_2528:
        /* <DEDUP_REMOVED lines=10> */
[----:B--2---:R-:W-:Y:S01]  /*6100*/  IMAD.MOV.U32 R10, RZ, RZ, R0 ;  /* 0x000000ffff0a7224 */ /* 0x004fe200078e0000 */
[----:B------:R-:W-:Y:S01]  /*6110*/  ISETP.GE.AND P3, PT, R155, UR4, PT ;  /* 0x000000049b007c0c */ /* 0x000fe2000bf66270 */
[----:B-1----:R-:W-:Y:S01]  /*6120*/  IMAD.MOV.U32 R11, RZ, RZ, R3 ;  /* 0x000000ffff0b7224 */ /* 0x002fe200078e0003 */
[----:B------:R-:W-:Y:S02]  /*6130*/  ISETP.GE.AND P2, PT, R152, UR4, PT ;  /* 0x0000000498007c0c */ /* 0x000fe4000bf46270 */
[----:B------:R-:W-:Y:S02]  /*6140*/  CS2R R30, SRZ ;  /* 0x00000000001e7805 */ /* 0x000fe4000001ff00 */
[----:B---3--:R-:W-:-:S07]  /*6150*/  MOV R15, R5 ;  /* 0x00000005000f7202 */ /* 0x008fce0000000f00 */
[C---:B------:R-:W-:Y:S01]  /*6160*/  @!P3 IMAD.SHL.U32 R35, R155.reuse, 0x2, RZ ;  /* 0x000000029b23b824 */ /* 0x040fe200078e00ff */
[----:B------:R-:W-:Y:S02]  /*6170*/  @!P3 SHF.L.U64.HI R20, R155, 0x1, R38 ;  /* 0x000000019b14b819 */ /* 0x000fe40000010226 */
[----:B------:R-:W-:Y:S02]  /*6180*/  CS2R R32, SRZ ;  /* 0x0000000000207805 */ /* 0x000fe4000001ff00 */
[----:B------:R-:W-:Y:S01]  /*6190*/  CS2R R24, SRZ ;  /* 0x0000000000187805 */ /* 0x000fe2000001ff00 */
[----:B------:R-:W-:Y:S01]  /*61a0*/  @!P2 IMAD.WIDE R10, R152, 0x2, R10 ;  /* 0x00000002980aa825 */ /* 0x000fe200078e020a */
[-C--:B------:R-:W-:Y:S02]  /*61b0*/  @!P3 IADD3 R26, P0, R0, R35.reuse, RZ ;  /* 0x00000023001ab210 */ /* 0x080fe40007f1e0ff */
[----:B----4-:R-:W-:Y:S01]  /*61c0*/  @!P3 IADD3 R34, P1, R14, R35, RZ ;  /* 0x000000230e22b210 */ /* 0x010fe20007f3e0ff */
        /* <DEDUP_REMOVED lines=8> */
.L_x_2315:
[----:B------:R-:W-:Y:S05]  /*6250*/  BSYNC B1 ;  /* 0x0000000000017941 */ /* 0x000fea0003800000 */
.L_x_2314:
[----:B--2--5:R-:W-:Y:S01]  /*6260*/  IMAD.MOV.U32 R0, RZ, RZ, R32 ;  /* 0x000000ffff007224 */ /* 0x024fe200078e0020 */
[----:B------:R-:W-:Y:S01]  /*6270*/  UMOV UR4, 0xffffffff ;  /* 0xffffffff00047882 */ /* 0x000fe20000000000 */
[----:B-1----:R-:W-:Y:S01]  /*6280*/  IMAD.MOV.U32 R3, RZ, RZ, R33 ;  /* 0x000000ffff037224 */ /* 0x002fe200078e0021 */
[----:B------:R-:W-:Y:S01]  /*6290*/  CS2R R26, SRZ ;  /* 0x00000000001a7805 */ /* 0x000fe2000001ff00 */
[----:B------:R-:W-:Y:S01]  /*62a0*/  IMAD.MOV.U32 R9, RZ, RZ, R21 ;  /* 0x000000ffff097224 */ /* 0x000fe200078e0015 */
[----:B------:R-:W-:Y:S01]  /*62b0*/  PRMT R41, R0, 0x7610, R41 ;  /* 0x0000761000297816 */ /* 0x000fe20000000029 */
[----:B---3--:R-:W-:Y:S01]  /*62c0*/  IMAD.MOV.U32 R5, RZ, RZ, R20 ;  /* 0x000000ffff057224 */ /* 0x008fe200078e0014 */
[----:B------:R-:W-:Y:S01]  /*62d0*/  PRMT R47, R3, 0x7610, R47 ;  /* 0x00007610032f7816 */ /* 0x000fe2000000002f */
[----:B------:R-:W-:Y:S01]  /*62e0*/  IMAD.MOV.U32 R0, RZ, RZ, R30 ;  /* 0x000000ffff007224 */ /* 0x000fe200078e001e */
[----:B------:R-:W-:Y:S01]  /*62f0*/  PRMT R35, R35, 0x5410, R9 ;  /* 0x0000541023237816 */ /* 0x000fe20000000009 */
[----:B------:R-:W-:Y:S01]  /*6300*/  IMAD.MOV.U32 R3, RZ, RZ, R31 ;  /* 0x000000ffff037224 */ /* 0x000fe200078e001f */
[----:B------:R-:W-:Y:S01]  /*6310*/  PRMT R36, R36, 0x5410, R5 ;  /* 0x0000541024247816 */ /* 0x000fe20000000005 */
[----:B------:R-:W-:Y:S01]  /*6320*/  IMAD.MOV.U32 R9, RZ, RZ, R25 ;  /* 0x000000ffff097224 */ /* 0x000fe200078e0019 */
[----:B------:R-:W-:-:S02]  /*6330*/  MOV R5, R24 ;  /* 0x0000001800057202 */ /* 0x000fc40000000f00 */
[----:B------:R-:W-:Y:S02]  /*6340*/  PRMT R41, R41, 0x5410, R0 ;  /* 0x0000541029297816 */ /* 0x000fe40000000000 */
[----:B------:R-:W-:Y:S02]  /*6350*/  PRMT R47, R47, 0x5410, R3 ;  /* 0x000054102f2f7816 */ /* 0x000fe40000000003 */
[----:B------:R-:W-:Y:S02]  /*6360*/  PRMT R48, R5, 0x7610, R48 ;  /* 0x0000761005307816 */ /* 0x000fe40000000030 */
[----:B------:R-:W-:Y:S01]  /*6370*/  PRMT R35, R9, 0x7610, R35 ;  /* 0x0000761009237816 */ /* 0x000fe20000000023 */
[----:B------:R-:W-:Y:S06]  /*6380*/  BRA.DIV UR4, `(.L_x_2316) ;  /* 0x0000011e04a47947 */ /* 0x000fec000b800000 */
[----:B------:R1:W2:Y:S04]  /*6390*/  SHFL.IDX PT, R3, R6, 0x1, 0x1c1f ;  /* 0x003c1f0006037f89 */ /* 0x0002a800000e0000 */
[----:B------:R1:W3:Y:S04]  /*63a0*/  SHFL.IDX PT, R0, R4, 0x1, 0x1c1f ;  /* 0x003c1f0004007f89 */ /* 0x0002e800000e0000 */
[----:B------:R1:W0:Y:S04]  /*63b0*/  SHFL.IDX PT, R5, R8, 0x1, 0x1c1f ;  /* 0x003c1f0008057f89 */ /* 0x00022800000e0000 */
[----:B----4-:R1:W4:Y:S02]  /*63c0*/  SHFL.IDX PT, R14, R7, 0x1, 0x1c1f ;  /* 0x003c1f00070e7f89 */ /* 0x01032400000e0000 */
.L_x_2534:
        /* <DEDUP_REMOVED lines=19> */
[----:B------:R-:W-:Y:S01]  /*6500*/  IMAD.MOV.U32 R15, RZ, RZ, R5 ;  /* 0x000000ffff0f7224 */ /* 0x000fe200078e0005 */
[----:B------:R-:W-:-:S09]  /*6510*/  CS2R R12, SRZ ;  /* 0x00000000000c7805 */ /* 0x000fd2000001ff00 */
[C---:B------:R-:W-:Y:S01]  /*6520*/  @!P3 IMAD.SHL.U32 R9, R155.reuse, 0x2, RZ ;  /* 0x000000029b09b824 */ /* 0x040fe200078e00ff */
[----:B------:R-:W-:Y:S02]  /*6530*/  @!P3 SHF.L.U64.HI R10, R155, 0x1, R38 ;  /* 0x000000019b0ab819 */ /* 0x000fe40000010226 */
[----:B------:R-:W-:Y:S01]  /*6540*/  CS2R R26, SRZ ;  /* 0x00000000001a7805 */ /* 0x000fe2000001ff00 */
[----:B------:R-:W-:Y:S01]  /*6550*/  @!P2 IMAD.WIDE R6, R152, 0x2, R6 ;  /* 0x000000029806a825 */ /* 0x000fe200078e0206 */
[-C--:B----4-:R-:W-:Y:S02]  /*6560*/  @!P3 IADD3 R4, P1, R14, R9.reuse, RZ ;  /* 0x000000090e04b210 */ /* 0x090fe40007f3e0ff */
[----:B------:R-:W-:Y:S02]  /*6570*/  @!P3 IADD3 R38, P0, R0, R9, RZ ;  /* 0x000000090026b210 */ /* 0x000fe40007f1e0ff */
[----:B------:R-:W-:Y:S01]  /*6580*/  CS2R R8, SRZ ;  /* 0x0000000000087805 */ /* 0x000fe2000001ff00 */
[----:B------:R0:W5:Y:S01]  /*6590*/  @!P2 LD.E.64 R12, desc[UR40][R6.64] ;  /* 0x00000028060ca980 */ /* 0x000162000c101b00 */
[----:B------:R-:W-:Y:S01]  /*65a0*/  @!P3 IMAD.X R5, R5, 0x1, R10, P1 ;  /* 0x000000010505b824 */ /* 0x000fe200008e060a */
[----:B------:R-:W-:-:S02]  /*65b0*/  @!P3 IADD3.X R39, R3, R10, RZ, P0, !PT ;  /* 0x0000000a0327b210 */ /* 0x000fc400007fe4ff */
[----:B------:R-:W-:Y:S01]  /*65c0*/  CS2R R10, SRZ ;  /* 0x00000000000a7805 */ /* 0x000fe2000001ff00 */
[----:B------:R-:W-:Y:S02]  /*65d0*/  @!P2 IMAD.WIDE R14, R152, 0x2, R14 ;  /* 0x00000002980ea825 */ /* 0x000fe400078e020e */
[----:B------:R0:W5:Y:S04]  /*65e0*/  @!P3 LD.E.64 R8, desc[UR40][R38.64] ;  /* 0x000000282608b980 */ /* 0x000168000c101b00 */
[----:B------:R0:W5:Y:S04]  /*65f0*/  @!P2 LD.E.64 R26, desc[UR40][R14.64] ;  /* 0x000000280e1aa980 */ /* 0x000168000c101b00 */
[----:B------:R0:W5:Y:S02]  /*6600*/  @!P3 LD.E.64 R10, desc[UR40][R4.64] ;  /* 0x00000028040ab980 */ /* 0x000164000c101b00 */
.L_x_2318:
[----:B------:R-:W-:Y:S05]  /*6610*/  BSYNC B1 ;  /* 0x0000000000017941 */ /* 0x000fea0003800000 */
.L_x_2317:
[----:B0-----:R-:W0:Y:S01]  /*6620*/  S2R R7, SR_TID.X ;  /* 0x0000000000077919 */ /* 0x001e220000002100 */
[----:B------:R-:W1:Y:S01]  /*6630*/  SYNCS.PHASECHK.TRANS64.TRYWAIT P0, [R2+URZ+0x16800], R37 ;  /* 0x01680025020075a7 */ /* 0x000e62000800017f */
[----:B------:R-:W-:Y:S01]  /*6640*/  LOP3.LUT R3, R34, 0x1c0, RZ, 0xc0, !PT ;  /* 0x000001c022037812 */ /* 0x000fe200078ec0ff */
[----:B-----5:R-:W-:Y:S01]  /*6650*/  IMAD.MOV.U32 R4, RZ, RZ, R26 ;  /* 0x000000ffff047224 */ /* 0x020fe200078e001a */
[----:B------:R-:W-:Y:S01]  /*6660*/  BSSY B1, `(.L_x_2319) ;  /* 0x000001e000017945 */ /* 0x000fe20003800000 */
[----:B------:R-:W-:Y:S01]  /*6670*/  IMAD.MOV.U32 R5, RZ, RZ, R11 ;  /* 0x000000ffff057224 */ /* 0x000fe200078e000b */
[----:B---3--:R-:W-:Y:S01]  /*6680*/  LOP3.LUT R0, R3, 0x18, R16, 0xf8, !PT ;  /* 0x0000001803007812 */ /* 0x008fe200078ef810 */
[----:B------:R-:W-:Y:S01]  /*6690*/  IMAD R34, R29, -0xc0, R40 ;  /* 0xffffff401d227824 */ /* 0x000fe200078e0228 */
[----:B------:R-:W-:Y:S01]  /*66a0*/  SHF.R.U32.HI R3, RZ, 0x3, R3 ;  /* 0x00000003ff037819 */ /* 0x000fe20000011603 */
[----:B------:R-:W-:Y:S01]  /*66b0*/  IMAD.MOV.U32 R6, RZ, RZ, R12 ;  /* 0x000000ffff067224 */ /* 0x000fe200078e000c */
[----:B------:R-:W-:Y:S01]  /*66c0*/  PRMT R36, R4, 0x7610, R36 ;  /* 0x0000761004247816 */ /* 0x000fe20000000024 */
[----:B------:R-:W-:Y:S01]  /*66d0*/  IMAD.MOV.U32 R4, RZ, RZ, R10 ;  /* 0x000000ffff047224 */ /* 0x000fe200078e000a */
[----:B------:R-:W-:Y:S01]  /*66e0*/  LOP3.LUT R0, R0, R3, RZ, 0x3c, !PT ;  /* 0x0000000300007212 */ /* 0x000fe200078e3cff */
[----:B------:R-:W-:Y:S01]  /*66f0*/  IMAD.MOV.U32 R3, RZ, RZ, R27 ;  /* 0x000000ffff037224 */ /* 0x000fe200078e001b */
[----:B------:R-:W-:-:S02]  /*6700*/  VIMNMX R34, R34, 0xc0, PT ;  /* 0x000000c022227848 */ /* 0x000fc40003fe0100 */
[----:B----4-:R-:W-:Y:S01]  /*6710*/  PRMT R14, R4, 0x5410, R5 ;  /* 0x00005410040e7816 */ /* 0x010fe20000000005 */
[----:B------:R-:W-:Y:S01]  /*6720*/  IMAD.MOV.U32 R4, RZ, RZ, R8 ;  /* 0x000000ffff047224 */ /* 0x000fe200078e0008 */
[----:B------:R-:W-:Y:S01]  /*6730*/  PRMT R29, R3, 0x7610, R29 ;  /* 0x00007610031d7816 */ /* 0x000fe2000000001d */
[----:B------:R-:W-:Y:S01]  /*6740*/  IMAD.MOV.U32 R5, RZ, RZ, R9 ;  /* 0x000000ffff057224 */ /* 0x000fe200078e0009 */
        /* <DEDUP_REMOVED lines=8> */
[----:B------:R-:W-:Y:S01]  /*67d0*/  IMAD R3, R7, 0x200, R0 ;  /* 0x0000020007037824 */ /* 0x000fe200078e0200 */
[----:B------:R-:W-:-:S03]  /*67e0*/  MOV R0, R13 ;  /* 0x0000000d00007202 */ /* 0x000fc60000000f00 */
[----:B------:R-:W-:Y:S01]  /*67f0*/  IMAD R3, R3, 0x2, R2 ;  /* 0x0000000203037824 */ /* 0x000fe200078e0202 */
[----:B------:R-:W-:-:S03]  /*6800*/  PRMT R29, R29, 0x5410, R0 ;  /* 0x000054101d1d7816 */ /* 0x000fc60000000000 */
[C---:B------:R-:W-:Y:S02]  /*6810*/  VIADD R4, R3.reuse, 0x8400 ;  /* 0x0000840003047836 */ /* 0x040fe40000000000 */
[----:B------:R-:W-:Y:S01]  /*6820*/  VIADD R0, R3, 0x8440 ;  /* 0x0000844003007836 */ /* 0x000fe20000000000 */
[----:B-1----:R-:W-:Y:S06]  /*6830*/  @!P0 BRA `(.L_x_2320) ;  /* 0x0000011800e88947 */ /* 0x002fec0003800000 */
.L_x_2535:
[----:B------:R-:W-:Y:S05]  /*6840*/  BSYNC B1 ;  /* 0x0000000000017941 */ /* 0x000fea0003800000 */
.L_x_2319:
[----:B------:R-:W-:Y:S01]  /*6850*/  BSSY B1, `(.L_x_2321) ;  /* 0x000005f000017945 */ /* 0x000fe20003800000 */
[----:B------:R-:W-:Y:S01]  /*6860*/  PRMT R15, R15, 0x5410, R5 ;  /* 0x000054100f0f7816 */ /* 0x000fe20000000005 */
[----:B------:R-:W-:Y:S02]  /*6870*/  @P2 VIADD R0, R4, 0xffffffc0 ;  /* 0xffffffc004002836 */ /* 0x000fe40000000000 */
[----:B------:R-:W-:Y:S05]  /*6880*/  @P1 BRA `(.L_x_2322) ;  /* 0x00000004006c1947 */ /* 0x000fea0003800000 */
[----:B------:R-:W1:Y:S01]  /*6890*/  LDC R4, c[0x0][0x3f4] ;  /* 0x0000fd00ff047b82 */ /* 0x000e620000000800 */
[----:B------:R-:W-:Y:S01]  /*68a0*/  BSSY B2, `(.L_x_2323) ;  /* 0x000002e000027945 */ /* 0x000fe20003800000 */
[-C--:B-1----:R-:W-:Y:S02]  /*68b0*/  ISETP.GE.AND P0, PT, R152, R4.reuse, PT ;  /* 0x000000049800720c */ /* 0x082fe40003f06270 */
[----:B------:R-:W-:-:S11]  /*68c0*/  ISETP.GE.AND P1, PT, R155, R4, PT ;  /* 0x000000049b00720c */ /* 0x000fd60003f26270 */
[----:B------:R-:W-:Y:S05]  /*68d0*/  @P0 BRA `(.L_x_2324) ;  /* 0x0000000000a80947 */ /* 0x000fea0003800000 */
[----:B------:R-:W1:Y:S01]  /*68e0*/  LDS.128 R4, [R3+0x8400] ;  /* 0x0084000003047984 */ /* 0x000e620000000c00 */
[----:B------:R-:W-:Y:S01]  /*68f0*/  SHF.R.U32.HI R40, RZ, 0x10, R33 ;  /* 0x00000010ff287819 */ /* 0x000fe20000011621 */
[--C-:B------:R-:W-:Y:S01]  /*6900*/  HADD2.F32 R39, -RZ, R41.reuse.H0_H0 ;  /* 0x20000029ff277230 */ /* 0x100fe20000004100 */
[----:B------:R-:W-:Y:S01]  /*6910*/  SHF.R.U32.HI R38, RZ, 0x10, R31 ;  /* 0x00000010ff267819 */ /* 0x000fe2000001161f */
[----:B0-----:R-:W-:Y:S01]  /*6920*/  HADD2.F32 R37, -RZ, R41.H1_H1 ;  /* 0x30000029ff257230 */ /* 0x001fe20000004100 */
        /* <DEDUP_REMOVED lines=9> */
[----:B------:R-:W-:Y:S01]  /*69c0*/  FMUL.FTZ R33, R33, R38 ;  /* 0x0000002621217220 */ /* 0x000fe20000410000 */
[--C-:B------:R-:W-:Y:S02]  /*69d0*/  HADD2.F32 R30, -RZ, R6.reuse.H0_H0 ;  /* 0x20000006ff1e7230 */ /* 0x100fe40000004100 */
[----:B------:R-:W-:Y:S01]  /*69e0*/  FMUL.FTZ R42, R4, R39 ;  /* 0x00000027042a7220 */ /* 0x000fe20000410000 */
[----:B------:R-:W-:-:S02]  /*69f0*/  HADD2.F32 R31, -RZ, R6.H1_H1 ;  /* 0x30000006ff1f7230 */ /* 0x000fc40000004100 */
[C---:B------:R-:W-:Y:S01]  /*6a00*/  FFMA.FTZ R43, R32.reuse, R38, -R41 ;  /* 0x00000026202b7223 */ /* 0x040fe20000010829 */
[--C-:B------:R-:W-:Y:S02]  /*6a10*/  HADD2.F32 R6, -RZ, R5.reuse.H0_H0 ;  /* 0x20000005ff067230 */ /* 0x100fe40000004100 */
[----:B------:R-:W-:Y:S01]  /*6a20*/  FFMA.FTZ R44, R32, R40, R33 ;  /* 0x00000028202c7223 */ /* 0x000fe20000010021 */
[-C--:B------:R-:W-:Y:S01]  /*6a30*/  FMUL.FTZ R38, R4, R37.reuse ;  /* 0x0000002504267220 */ /* 0x080fe20000410000 */
[C---:B------:R-:W-:Y:S01]  /*6a40*/  FFMA.FTZ R42, R7.reuse, R37, -R42 ;  /* 0x00000025072a7223 */ /* 0x040fe2000001082a */
[----:B------:R-:W-:Y:S02]  /*6a50*/  HADD2.F32 R5, -RZ, R5.H1_H1 ;  /* 0x30000005ff057230 */ /* 0x000fe40000004100 */
[--C-:B------:R-:W-:Y:S02]  /*6a60*/  HADD2.F32 R37, -RZ, R47.reuse.H0_H0 ;  /* 0x2000002fff257230 */ /* 0x100fe40000004100 */
[----:B------:R-:W-:Y:S01]  /*6a70*/  FFMA.FTZ R39, R7, R39, R38 ;  /* 0x0000002707277223 */ /* 0x000fe20000010026 */
[----:B------:R-:W-:-:S02]  /*6a80*/  HADD2.F32 R32, -RZ, R47.H1_H1 ;  /* 0x3000002fff207230 */ /* 0x000fc40000004100 */
        /* <DEDUP_REMOVED lines=15> */
.L_x_2324:
[----:B------:R-:W-:Y:S05]  /*6b80*/  BSYNC B2 ;  /* 0x0000000000027941 */ /* 0x000fea0003800000 */
.L_x_2323:
[----:B------:R-:W-:Y:S05]  /*6b90*/  @P1 BRA `(.L_x_2322) ;  /* 0x0000000000a81947 */ /* 0x000fea0003800000 */
[----:B-1----:R-:W1:Y:S01]  /*6ba0*/  LDS.128 R4, [R0] ;  /* 0x0000000000047984 */ /* 0x002e620000000c00 */
[----:B------:R-:W-:Y:S01]  /*6bb0*/  SHF.R.U32.HI R31, RZ, 0x10, R25 ;  /* 0x00000010ff1f7819 */ /* 0x000fe20000011619 */
[----:B------:R-:W-:Y:S01]  /*6bc0*/  HADD2.F32 R30, -RZ, R48.H0_H0 ;  /* 0x20000030ff1e7230 */ /* 0x000fe20000004100 */
[----:B------:R-:W-:Y:S01]  /*6bd0*/  SHF.R.U32.HI R33, RZ, 0x10, R21 ;  /* 0x00000010ff217819 */ /* 0x000fe20000011615 */
[----:B------:R-:W-:Y:S01]  /*6be0*/  HADD2.F32 R32, -RZ, R36.H1_H1 ;  /* 0x30000024ff207230 */ /* 0x000fe20000004100 */
[----:B------:R-:W-:Y:S01]  /*6bf0*/  SHF.R.U64 R41, R24, 0x10, R25 ;  /* 0x0000001018297819 */ /* 0x000fe20000001219 */
[----:B------:R-:W-:Y:S01]  /*6c00*/  HADD2.F32 R31, -RZ, R31.H0_H0 ;  /* 0x2000001fff1f7230 */ /* 0x000fe20000004100 */
[----:B------:R-:W-:Y:S01]  /*6c10*/  SHF.R.U64 R39, R20, 0x10, R21 ;  /* 0x0000001014277819 */ /* 0x000fe20000001215 */
[----:B------:R-:W-:Y:S02]  /*6c20*/  HADD2.F32 R33, -RZ, R33.H0_H0 ;  /* 0x20000021ff217230 */ /* 0x000fe40000004100 */
[----:B-1----:R-:W-:-:S02]  /*6c30*/  HADD2.F32 R25, -RZ, R7.H1_H1 ;  /* 0x30000007ff197230 */ /* 0x002fc40000004100 */
[----:B------:R-:W-:Y:S02]  /*6c40*/  HADD2.F32 R24, -RZ, R7.H0_H0 ;  /* 0x20000007ff187230 */ /* 0x000fe40000004100 */
[--C-:B------:R-:W-:Y:S02]  /*6c50*/  HADD2.F32 R7, -RZ, R4.reuse.H0_H0 ;  /* 0x20000004ff077230 */ /* 0x100fe40000004100 */
[C---:B------:R-:W-:Y:S01]  /*6c60*/  FMUL.FTZ R40, R25.reuse, R31 ;  /* 0x0000001f19287220 */ /* 0x040fe20000410000 */
[----:B------:R-:W-:Y:S02]  /*6c70*/  HADD2.F32 R4, -RZ, R4.H1_H1 ;  /* 0x30000004ff047230 */ /* 0x000fe40000004100 */
[-C--:B0-----:R-:W-:Y:S01]  /*6c80*/  FMUL.FTZ R37, R25, R33.reuse ;  /* 0x0000002119257220 */ /* 0x081fe20000410000 */
[--C-:B------:R-:W-:Y:S02]  /*6c90*/  HADD2.F32 R20, -RZ, R6.reuse.H0_H0 ;  /* 0x20000006ff147230 */ /* 0x100fe40000004100 */
[----:B------:R-:W-:Y:S01]  /*6ca0*/  FFMA.FTZ R42, R24, R33, R40 ;  /* 0x00000021182a7223 */ /* 0x000fe20000010028 */
[----:B------:R-:W-:-:S02]  /*6cb0*/  HADD2.F32 R21, -RZ, R6.H1_H1 ;  /* 0x30000006ff157230 */ /* 0x000fc40000004100 */
[----:B------:R-:W-:Y:S01]  /*6cc0*/  FMUL.FTZ R38, R4, R32 ;  /* 0x0000002004267220 */ /* 0x000fe20000410000 */
[----:B------:R-:W-:Y:S02]  /*6cd0*/  HADD2.F32 R25, -RZ, R35.H1_H1 ;  /* 0x30000023ff197230 */ /* 0x000fe40000004100 */
[----:B------:R-:W-:Y:S01]  /*6ce0*/  FFMA.FTZ R37, R24, R31, -R37 ;  /* 0x0000001f18257223 */ /* 0x000fe20000010825 */
[----:B------:R-:W-:Y:S02]  /*6cf0*/  HADD2.F32 R6, -RZ, R5.H0_H0 ;  /* 0x20000005ff067230 */ /* 0x000fe40000004100 */
[-C--:B------:R-:W-:Y:S01]  /*6d00*/  FMUL.FTZ R40, R4, R30.reuse ;  /* 0x0000001e04287220 */ /* 0x080fe20000410000 */
[----:B------:R-:W-:Y:S02]  /*6d10*/  HADD2.F32 R35, -RZ, R35.H0_H0 ;  /* 0x20000023ff237230 */ /* 0x000fe40000004100 */
[----:B------:R-:W-:Y:S01]  /*6d20*/  FFMA.FTZ R38, R7, R30, -R38 ;  /* 0x0000001e07267223 */ /* 0x000fe20000010826 */
[----:B------:R-:W-:-:S02]  /*6d30*/  HADD2.F32 R5, -RZ, R5.H1_H1 ;  /* 0x30000005ff057230 */ /* 0x000fc40000004100 */
        /* <DEDUP_REMOVED lines=16> */
.L_x_2322:
[----:B------:R-:W-:Y:S05]  /*6e40*/  BSYNC B1 ;  /* 0x0000000000017941 */ /* 0x000fea0003800000 */
.L_x_2321:
[----:B-12---:R-:W-:-:S05]  /*6e50*/  VIADD R4, R19, 0x60 ;  /* 0x0000006013047836 */ /* 0x006fca0000000000 */
[----:B------:R-:W-:-:S13]  /*6e60*/  ISETP.GE.AND P0, PT, R4, R34, PT ;  /* 0x000000220400720c */ /* 0x000fda0003f06270 */
[----:B------:R-:W-:Y:S05]  /*6e70*/  @P0 BRA `(.L_x_2325) ;  /* 0x0000001800ac0947 */ /* 0x000fea0003800000 */
[----:B------:R-:W1:Y:S01]  /*6e80*/  LDC R4, c[0x0][0x3f4] ;  /* 0x0000fd00ff047b82 */ /* 0x000e620000000800 */
[----:B------:R-:W-:Y:S01]  /*6e90*/  BSSY B1, `(.L_x_2326) ;  /* 0x000002e000017945 */ /* 0x000fe20003800000 */
[-C--:B-1----:R-:W-:Y:S02]  /*6ea0*/  ISETP.GE.AND P0, PT, R152, R4.reuse, PT ;  /* 0x000000049800720c */ /* 0x082fe40003f06270 */
[----:B------:R-:W-:-:S11]  /*6eb0*/  ISETP.GE.AND P1, PT, R155, R4, PT ;  /* 0x000000049b00720c */ /* 0x000fd60003f26270 */
[----:B------:R-:W-:Y:S05]  /*6ec0*/  @P0 BRA `(.L_x_2327) ;  /* 0x0000000000a80947 */ /* 0x000fea0003800000 */
[----:B------:R-:W1:Y:S01]  /*6ed0*/  LDS.128 R4, [R3+0xb400] ;  /* 0x00b4000003047984 */ /* 0x000e620000000c00 */
[--C-:B------:R-:W-:Y:S01]  /*6ee0*/  SHF.R.U64 R33, R26, 0x10, R27.reuse ;  /* 0x000000101a217819 */ /* 0x100fe2000000121b */
[----:B------:R-:W-:Y:S01]  /*6ef0*/  HADD2.F32 R24, -RZ, R48.H1_H1 ;  /* 0x30000030ff187230 */ /* 0x000fe20000004100 */
        /* <DEDUP_REMOVED lines=39> */
.L_x_2327:
[----:B------:R-:W-:Y:S05]  /*7170*/  BSYNC B1 ;  /* 0x0000000000017941 */ /* 0x000fea0003800000 */
.L_x_2326:
[----:B------:R-:W-:Y:S05]  /*7180*/  @P1 BRA `(.L_x_2325) ;  /* 0x0000001400e81947 */ /* 0x000fea0003800000 */
[----:B-1----:R-:W1:Y:S01]  /*7190*/  LDS.128 R4, [R0+0x3000] ;  /* 0x0030000000047984 */ /* 0x002e620000000c00 */
[----:B------:R-:W-:Y:S01]  /*71a0*/  SHF.R.U32.HI R20, RZ, 0x10, R11 ;  /* 0x00000010ff147819 */ /* 0x000fe2000001160b */
[--C-:B------:R-:W-:Y:S01]  /*71b0*/  HADD2.F32 R13, -RZ, R14.reuse.H0_H0 ;  /* 0x2000000eff0d7230 */ /* 0x100fe20000004100 */
[----:B------:R-:W-:Y:S01]  /*71c0*/  SHF.R.U32.HI R12, RZ, 0x10, R9 ;  /* 0x00000010ff0c7819 */ /* 0x000fe20000011609 */
        /* <DEDUP_REMOVED lines=39> */
.L_x_2312:
[----:B------:R-:W0:Y:S01]  /*7440*/  S2R R0, SR_TID.X ;  /* 0x0000000000007919 */ /* 0x000e220000002100 */
[----:B------:R-:W1:Y:S01]  /*7450*/  LDC R32, c[0x0][0x448] ;  /* 0x00011200ff207b82 */ /* 0x000e620000000800 */
[----:B------:R-:W-:Y:S01]  /*7460*/  ULDC.64 UR4, c[0x0][0x3f8] ;  /* 0x0000fe0000047ab9 */ /* 0x000fe20000000a00 */
[----:B------:R-:W-:Y:S01]  /*7470*/  ULDC.64 UR6, c[0x0][0x408] ;  /* 0x0001020000067ab9 */ /* 0x000fe20000000a00 */
[----:B------:R-:W-:Y:S01]  /*7480*/  IMAD.MOV.U32 R27, RZ, RZ, R31 ;  /* 0x000000ffff1b7224 */ /* 0x000fe200078e001f */
[----:B------:R-:W-:Y:S01]  /*7490*/  SHF.R.S32.HI R43, RZ, 0x1f, R16 ;  /* 0x0000001fff2b7819 */ /* 0x000fe20000011410 */
[----:B------:R-:W-:Y:S01]  /*74a0*/  IMAD.MOV.U32 R4, RZ, RZ, R24 ;  /* 0x000000ffff047224 */ /* 0x000fe200078e0018 */
[----:B-1----:R-:W-:Y:S01]  /*74b0*/  ISETP.NE.AND P0, PT, R32, 0x1, PT ;  /* 0x000000012000780c */ /* 0x002fe20003f05270 */
[----:B0-----:R-:W-:-:S05]  /*74c0*/  VIADD R0, R0, 0xffffff80 ;  /* 0xffffff8000007836 */ /* 0x001fca0000000000 */
[----:B------:R-:W-:-:S07]  /*74d0*/  SHF.R.S32.HI R3, RZ, 0x1f, R0 ;  /* 0x0000001fff037819 */ /* 0x000fce0000011400 */
[----:B------:R-:W0:Y:S01]  /*74e0*/  @P0 LDC R5, c[0x0][0x450] ;  /* 0x00011400ff050b82 */ /* 0x000e220000000800 */
[----:B------:R-:W-:-:S04]  /*74f0*/  LEA.HI R3, R3, R0, RZ, 0x2 ;  /* 0x0000000003037211 */ /* 0x000fc800078f10ff */
[----:B------:R-:W-:-:S04]  /*7500*/  LOP3.LUT R3, R3, 0xfffffffc, RZ, 0xc0, !PT ;  /* 0xfffffffc03037812 */ /* 0x000fc800078ec0ff */
[----:B------:R-:W-:Y:S02]  /*7510*/  IADD3 R3, R0, -R3, RZ ;  /* 0x8000000300037210 */ /* 0x000fe40007ffe0ff */
[----:B------:R-:W1:Y:S03]  /*7520*/  @P0 LDC R0, c[0x0][0x44c] ;  /* 0x00011300ff000b82 */ /* 0x000e660000000800 */
[----:B------:R-:W-:-:S04]  /*7530*/  IMAD R3, R3, 0x60, R39 ;  /* 0x0000006003037824 */ /* 0x000fc800078e0227 */
[----:B-1----:R-:W-:-:S05]  /*7540*/  @P0 IMAD.HI.U32 R0, R3, R0, RZ ;  /* 0x0000000003000227 */ /* 0x002fca00078e00ff */
[----:B0-----:R-:W-:Y:S01]  /*7550*/  @P0 SHF.R.U32.HI R3, RZ, R5, R0 ;  /* 0x00000005ff030219 */ /* 0x001fe20000011600 */
        /* <DEDUP_REMOVED lines=19> */
[----:B------:R-:W0:Y:S03]  /*7690*/  LDC R41, c[0x0][0x3f4] ;  /* 0x0000fd00ff297b82 */ /* 0x000e260000000800 */
[----:B------:R-:W1:Y:S04]  /*76a0*/  SHFL.IDX PT, R3, R25, RZ, 0x1c1f ;  /* 0x001c1fff19037589 */ /* 0x000e6800000e0000 */
[----:B------:R-:W3:Y:S04]  /*76b0*/  SHFL.IDX PT, R0, R26, RZ, 0x1c1f ;  /* 0x001c1fff1a007589 */ /* 0x000ee800000e0000 */
[----:B------:R-:W4:Y:S04]  /*76c0*/  SHFL.IDX PT, R14, R27, RZ, 0x1c1f ;  /* 0x001c1fff1b0e7589 */ /* 0x000f2800000e0000 */
[----:B------:R-:W5:Y:S01]  /*76d0*/  SHFL.IDX PT, R4, R24, RZ, 0x1c1f ;  /* 0x001c1fff18047589 */ /* 0x000f6200000e0000 */
[----:B0-----:R-:W-:Y:S01]  /*76e0*/  ISETP.GE.AND P0, PT, R16, R41, PT ;  /* 0x000000291000720c */ /* 0x001fe20003f06270 */
[----:B--2---:R-:W-:-:S05]  /*76f0*/  IMAD R32, R6, R32, RZ ;  /* 0x0000002006207224 */ /* 0x004fca00078e02ff */
[----:B------:R-:W-:-:S13]  /*7700*/  ISETP.GE.OR P1, PT, R39, R32, P0 ;  /* 0x000000202700720c */ /* 0x000fda0000726670 */
[C---:B------:R-:W-:Y:S01]  /*7710*/  @!P1 IMAD.SHL.U32 R5, R16.reuse, 0x2, RZ ;  /* 0x0000000210059824 */ /* 0x040fe200078e00ff */
[----:B------:R-:W-:-:S04]  /*7720*/  @!P1 SHF.L.U64.HI R21, R16, 0x1, R43 ;  /* 0x0000000110159819 */ /* 0x000fc8000001022b */
[----:B-1----:R-:W-:-:S05]  /*7730*/  @!P1 IADD3 R6, P2, R3, R5, RZ ;  /* 0x0000000503069210 */ /* 0x002fca0007f5e0ff */
[----:B---3--:R-:W-:Y:S01]  /*7740*/  @!P1 IMAD.X R7, R0, 0x1, R21, P2 ;  /* 0x0000000100079824 */ /* 0x008fe200010e0615 */
[----:B----4-:R-:W-:-:S04]  /*7750*/  @!P1 IADD3 R14, P2, R14, R5, RZ ;  /* 0x000000050e0e9210 */ /* 0x010fc80007f5e0ff */
[----:B------:R-:W2:Y:S01]  /*7760*/  @!P1 LD.E.128 R8, desc[UR40][R6.64] ;  /* 0x0000002806089980 */ /* 0x000ea2000c101d00 */
[----:B-----5:R-:W-:-:S05]  /*7770*/  @!P1 IMAD.X R3, R4, 0x1, R21, P2 ;  /* 0x0000000104039824 */ /* 0x020fca00010e0615 */
[----:B------:R-:W-:-:S05]  /*7780*/  @!P1 MOV R15, R3 ;  /* 0x00000003000f9202 */ /* 0x000fca0000000f00 */
        /* <DEDUP_REMOVED lines=16> */
[----:B---3--:R-:W-:Y:S01]  /*7890*/  @!P1 MOV R20, R4 ;  /* 0x0000000400149202 */ /* 0x008fe20000000f00 */
[----:B------:R-:W-:-:S02]  /*78a0*/  @!P1 IMAD.MOV.U32 R21, RZ, RZ, R5 ;  /* 0x000000ffff159224 */ /* 0x000fc400078e0005 */
[----:B------:R0:W3:Y:S01]  /*78b0*/  SHFL.IDX PT, R3, R25, 0x1, 0x1c1f ;  /* 0x003c1f0019037f89 */ /* 0x0000e200000e0000 */
[----:B------:R-:W-:Y:S02]  /*78c0*/  @!P1 IMAD.MOV.U32 R30, RZ, RZ, R6 ;  /* 0x000000ffff1e9224 */ /* 0x000fe400078e0006 */
[----:B------:R-:W-:Y:S02]  /*78d0*/  @!P1 IMAD.MOV.U32 R31, RZ, RZ, R7 ;  /* 0x000000ffff1f9224 */ /* 0x000fe400078e0007 */
[----:B------:R-:W-:Y:S02]  /*78e0*/  IMAD.MOV.U32 R4, RZ, RZ, R20 ;  /* 0x000000ffff047224 */ /* 0x000fe400078e0014 */
[----:B------:R-:W-:Y:S02]  /*78f0*/  IMAD.MOV.U32 R5, RZ, RZ, R21 ;  /* 0x000000ffff057224 */ /* 0x000fe400078e0015 */
[----:B------:R-:W-:Y:S02]  /*7900*/  IMAD.MOV.U32 R6, RZ, RZ, R30 ;  /* 0x000000ffff067224 */ /* 0x000fe400078e001e */
[----:B------:R-:W-:Y:S01]  /*7910*/  IMAD.MOV.U32 R8, RZ, RZ, R36 ;  /* 0x000000ffff087224 */ /* 0x000fe200078e0024 */
[----:B------:R-:W-:Y:S01]  /*7920*/  PRMT R45, R5, 0x7610, R45 ;  /* 0x00007610052d7816 */ /* 0x000fe2000000002d */
[----:B------:R-:W-:Y:S01]  /*7930*/  IMAD.MOV.U32 R9, RZ, RZ, R37 ;  /* 0x000000ffff097224 */ /* 0x000fe200078e0025 */
[----:B------:R-:W-:Y:S01]  /*7940*/  PRMT R56, R4, 0x5410, R6 ;  /* 0x0000541004387816 */ /* 0x000fe20000000006 */
[----:B------:R-:W-:Y:S01]  /*7950*/  IMAD.MOV.U32 R7, RZ, RZ, R31 ;  /* 0x000000ffff077224 */ /* 0x000fe200078e001f */
[----:B------:R-:W-:-:S02]  /*7960*/  CS2R R4, SRZ ;  /* 0x0000000000047805 */ /* 0x000fc4000001ff00 */
[----:B------:R-:W-:Y:S02]  /*7970*/  PRMT R33, R8, 0x5410, R9 ;  /* 0x0000541008217816 */ /* 0x000fe40000000009 */
[----:B012-4-:R-:W-:-:S07]  /*7980*/  PRMT R42, R42, 0x5410, R7 ;  /* 0x000054102a2a7816 */ /* 0x017fce0000000007 */
.L_x_2545:
[----:B------:R-:W2:Y:S01]  /*7990*/  LDL R7, [R1+0x50] ;  /* 0x0000500001077983 */ /* 0x000ea20000100800 */
[----:B------:R-:W-:Y:S01]  /*79a0*/  VIADD R39, R39, 0x60 ;  /* 0x0000006027277836 */ /* 0x000fe20000000000 */
[----:B------:R-:W-:Y:S01]  /*79b0*/  BSSY B1, `(.L_x_2329) ;  /* 0x0000016000017945 */ /* 0x000fe20003800000 */
[----:B------:R-:W-:Y:S02]  /*79c0*/  CS2R R8, SRZ ;  /* 0x0000000000087805 */ /* 0x000fe4000001ff00 */
[----:B------:R-:W-:Y:S02]  /*79d0*/  CS2R R10, SRZ ;  /* 0x00000000000a7805 */ /* 0x000fe4000001ff00 */
[----:B------:R-:W-:Y:S02]  /*79e0*/  ISETP.GE.AND P1, PT, R39, R32, PT ;  /* 0x000000202700720c */ /* 0x000fe40003f26270 */
[----:B--2---:R-:W-:-:S04]  /*79f0*/  LEA.HI R6, R7, R7, RZ, 0x1 ;  /* 0x0000000707067211 */ /* 0x004fc800078f08ff */
[----:B------:R-:W-:-:S04]  /*7a00*/  LOP3.LUT R6, R6, 0xfffffffe, RZ, 0xc0, !PT ;  /* 0xfffffffe06067812 */ /* 0x000fc800078ec0ff */
[----:B------:R-:W-:Y:S02]  /*7a10*/  IADD3 R13, R7, -R6, RZ ;  /* 0x80000006070d7210 */ /* 0x000fe40007ffe0ff */
[----:B------:R-:W-:Y:S02]  /*7a20*/  CS2R R6, SRZ ;  /* 0x0000000000067805 */ /* 0x000fe4000001ff00 */
        /* <DEDUP_REMOVED lines=14> */
.L_x_2330:
[----:B------:R-:W-:Y:S05]  /*7b10*/  BSYNC B1 ;  /* 0x0000000000017941 */ /* 0x000fea0003800000 */
.L_x_2329:
[----:B------:R-:W0:Y:S01]  /*7b20*/  SYNCS.PHASECHK.TRANS64.TRYWAIT P1, [R2+URZ+0x16800], R13 ;  /* 0x0168000d020075a7 */ /* 0x000e22000802017f */
[----:B------:R-:W-:Y:S01]  /*7b30*/  IMAD R29, R29, -0xc0, R32 ;  /* 0xffffff401d1d7824 */ /* 0x000fe200078e0220 */
[----:B------:R-:W-:Y:S01]  /*7b40*/  BSSY B1, `(.L_x_2331) ;  /* 0x0000012000017945 */ /* 0x000fe20003800000 */
[----:B------:R-:W-:Y:S02]  /*7b50*/  VIADD R14, R19, 0x60 ;  /* 0x00000060130e7836 */ /* 0x000fe40000000000 */
[----:B---3-5:R-:W-:Y:S01]  /*7b60*/  IMAD.MOV.U32 R3, RZ, RZ, R4 ;  /* 0x000000ffff037224 */ /* 0x028fe200078e0004 */
[----:B------:R-:W-:Y:S01]  /*7b70*/  VIMNMX R0, R29, 0xc0, PT ;  /* 0x000000c01d007848 */ /* 0x000fe20003fe0100 */
[----:B------:R-:W-:Y:S02]  /*7b80*/  IMAD.MOV.U32 R12, RZ, RZ, R5 ;  /* 0x000000ffff0c7224 */ /* 0x000fe400078e0005 */
[----:B------:R-:W-:Y:S01]  /*7b90*/  IMAD.IADD R39, R16, 0x1, R41 ;  /* 0x0000000110277824 */ /* 0x000fe200078e0229 */
[----:B------:R-:W-:-:S02]  /*7ba0*/  ISETP.GE.OR P2, PT, R19, R0, P0 ;  /* 0x000000001300720c */ /* 0x000fc40000746670 */
[----:B------:R-:W-:Y:S01]  /*7bb0*/  ISETP.GE.OR P0, PT, R14, R0, P0 ;  /* 0x000000000e00720c */ /* 0x000fe20000706670 */
[----:B------:R-:W-:Y:S01]  /*7bc0*/  IMAD.MOV.U32 R0, RZ, RZ, R6 ;  /* 0x000000ffff007224 */ /* 0x000fe200078e0006 */
[----:B------:R-:W-:Y:S01]  /*7bd0*/  PRMT R32, R32, 0x5410, R3 ;  /* 0x0000541020207816 */ /* 0x000fe20000000003 */
[----:B------:R-:W-:Y:S01]  /*7be0*/  IMAD.MOV.U32 R3, RZ, RZ, R7 ;  /* 0x000000ffff037224 */ /* 0x000fe200078e0007 */
[----:B------:R-:W-:Y:S01]  /*7bf0*/  PRMT R38, R12, 0x7610, R38 ;  /* 0x000076100c267816 */ /* 0x000fe20000000026 */
[----:B------:R-:W-:Y:S01]  /*7c00*/  IMAD.MOV.U32 R14, RZ, RZ, R9 ;  /* 0x000000ffff0e7224 */ /* 0x000fe200078e0009 */
[----:B------:R-:W-:Y:S02]  /*7c10*/  MOV R12, R8 ;  /* 0x00000008000c7202 */ /* 0x000fe40000000f00 */
[----:B------:R-:W-:Y:S02]  /*7c20*/  PRMT R29, R0, 0x5410, R3 ;  /* 0x00005410001d7816 */ /* 0x000fe40000000003 */
[----:B------:R-:W-:-:S02]  /*7c30*/  PRMT R32, R12, 0x7610, R32 ;  /* 0x000076100c207816 */ /* 0x000fc40000000020 */
[----:B------:R-:W-:Y:S01]  /*7c40*/  PRMT R38, R38, 0x5410, R14 ;  /* 0x0000541026267816 */ /* 0x000fe2000000000e */
[----:B0-----:R-:W-:Y:S06]  /*7c50*/  @!P1 BRA `(.L_x_2332) ;  /* 0x0000010c00609947 */ /* 0x001fec0003800000 */
.L_x_2546:
[----:B------:R-:W-:Y:S05]  /*7c60*/  BSYNC B1 ;  /* 0x0000000000017941 */ /* 0x000fea0003800000 */
.L_x_2331:
        /* <DEDUP_REMOVED lines=27> */
[----:B------:R-:W-:Y:S02]  /*7e20*/  LOP3.LUT R12, R12, R15, RZ, 0x3c, !PT ;  /* 0x0000000f0c0c7212 */ /* 0x000fe400078e3cff */
[----:B------:R-:W-:-:S03]  /*7e30*/  LEA R41, R25, R24, 0x9 ;  /* 0x0000001819297211 */ /* 0x000fc600078e48ff */
        /* <DEDUP_REMOVED lines=76> */
.L_x_2334:
[----:B------:R-:W-:Y:S05]  /*8300*/  BSYNC B1 ;  /* 0x0000000000017941 */ /* 0x000fea0003800000 */
.L_x_2333:
        /* <DEDUP_REMOVED lines=17> */
[--C-:B------:R-:W-:Y:S02]  /*8420*/  SHF.R.U32.HI R21, RZ, 0x10, R9.reuse ;  /* 0x00000010ff157819 */ /* 0x100fe40000011609 */
[----:B------:R-:W-:-:S02]  /*8430*/  SHF.R.U64 R42, R8, 0x10, R9 ;  /* 0x00000010082a7819 */ /* 0x000fc40000001209 */
[----:B------:R-:W-:Y:S01]  /*8440*/  SHF.R.U32.HI R40, RZ, 0x10, R11 ;  /* 0x00000010ff287819 */ /* 0x000fe2000001160b */
[----:B------:R-:W-:Y:S01]  /*8450*/  HADD2.F32 R11, -RZ, R29.H0_H0 ;  /* 0x2000001dff0b7230 */ /* 0x000fe20000004100 */
        /* <DEDUP_REMOVED lines=8> */
[----:B-1----:R-:W-:-:S05]  /*84e0*/  HADD2.F32 R7, -RZ, R25.H0_H0 ;  /* 0x20000019ff077230 */ /* 0x002fca0000004100 */
[C---:B------:R-:W-:Y:S01]  /*84f0*/  FMUL.FTZ R30, R7.reuse, R38 ;  /* 0x00000026071e7220 */ /* 0x040fe20000410000 */
[-C--:B------:R-:W-:Y:S01]  /*8500*/  FMUL.FTZ R34, R7, R10.reuse ;  /* 0x0000000a07227220 */ /* 0x080fe20000410000 */
[----:B------:R-:W-:Y:S02]  /*8510*/  HADD2.F32 R25, -RZ, R25.H1_H1 ;  /* 0x30000019ff197230 */ /* 0x000fe40000004100 */
[C---:B------:R-:W-:Y:S01]  /*8520*/  FFMA.FTZ R30, R3.reuse, R10, -R30 ;  /* 0x0000000a031e7223 */ /* 0x040fe2000001081e */
[----:B------:R-:W-:Y:S02]  /*8530*/  HADD2.F32 R6, -RZ, R24.H0_H0 ;  /* 0x20000018ff067230 */ /* 0x000fe40000004100 */
[----:B------:R-:W-:Y:S01]  /*8540*/  FFMA.FTZ R34, R3, R38, R34 ;  /* 0x0000002603227223 */ /* 0x000fe20000010022 */
[----:B------:R-:W-:Y:S02]  /*8550*/  HADD2.F32 R10, -RZ, R21.H0_H0 ;  /* 0x20000015ff0a7230 */ /* 0x000fe40000004100 */
[----:B------:R-:W-:-:S02]  /*8560*/  HADD2.F32 R7, -RZ, R32.H1_H1 ;  /* 0x30000020ff077230 */ /* 0x000fc40000004100 */
[----:B------:R-:W-:Y:S02]  /*8570*/  HADD2.F32 R3, -RZ, R32.H0_H0 ;  /* 0x20000020ff037230 */ /* 0x000fe40000004100 */
[C---:B------:R-:W-:Y:S01]  /*8580*/  FMUL.FTZ R36, R25.reuse, R20 ;  /* 0x0000001419247220 */ /* 0x040fe20000410000 */
[----:B------:R-:W-:Y:S02]  /*8590*/  HADD2.F32 R13, -RZ, R13.H1_H1 ;  /* 0x3000000dff0d7230 */ /* 0x000fe40000004100 */
[-C--:B------:R-:W-:Y:S01]  /*85a0*/  FMUL.FTZ R32, R25, R10.reuse ;  /* 0x0000000a19207220 */ /* 0x080fe20000410000 */
[----:B------:R-:W-:Y:S02]  /*85b0*/  HADD2.F32 R0, -RZ, R12.H0_H0 ;  /* 0x2000000cff007230 */ /* 0x000fe40000004100 */
[C---:B------:R-:W-:Y:S01]  /*85c0*/  FMUL.FTZ R21, R6.reuse, R7 ;  /* 0x0000000706157220 */ /* 0x040fe20000410000 */
[-C--:B------:R-:W-:Y:S01]  /*85d0*/  FMUL.FTZ R6, R6, R3.reuse ;  /* 0x0000000306067220 */ /* 0x080fe20000410000 */
[C---:B------:R-:W-:Y:S01]  /*85e0*/  FFMA.FTZ R25, R13.reuse, R10, -R36 ;  /* 0x0000000a0d197223 */ /* 0x040fe20000010824 */
[----:B------:R-:W-:Y:S01]  /*85f0*/  FFMA.FTZ R31, R13, R20, R32 ;  /* 0x000000140d1f7223 */ /* 0x000fe20000010020 */
[----:B------:R-:W-:Y:S01]  /*8600*/  FFMA.FTZ R21, R0, R3, -R21 ;  /* 0x0000000300157223 */ /* 0x000fe20000010815 */
[----:B------:R-:W-:-:S02]  /*8610*/  HADD2.F32 R8, -RZ, R26.H0_H0 ;  /* 0x2000001aff087230 */ /* 0x000fc40000004100 */
[----:B------:R-:W-:Y:S01]  /*8620*/  FFMA.FTZ R13, R0, R7, R6 ;  /* 0x00000007000d7223 */ /* 0x000fe20000010006 */
[----:B------:R-:W-:Y:S02]  /*8630*/  HADD2.F32 R9, -RZ, R27.H0_H0 ;  /* 0x2000001bff097230 */ /* 0x000fe40000004100 */
[----:B------:R-:W-:Y:S02]  /*8640*/  HADD2.F32 R3, -RZ, R43.H0_H0 ;  /* 0x2000002bff037230 */ /* 0x000fe40000004100 */
[----:B------:R-:W-:Y:S02]  /*8650*/  HADD2.F32 R10, -RZ, R29.H1_H1 ;  /* 0x3000001dff0a7230 */ /* 0x000fe40000004100 */
[----:B------:R-:W-:Y:S02]  /*8660*/  HADD2.F32 R0, -RZ, R43.H1_H1 ;  /* 0x3000002bff007230 */ /* 0x000fe40000004100 */
[----:B------:R-:W-:Y:S01]  /*8670*/  FMUL.FTZ R7, R8, R11 ;  /* 0x0000000b08077220 */ /* 0x000fe20000410000 */
[----:B------:R-:W-:-:S02]  /*8680*/  HADD2.F32 R5, -RZ, R15.H0_H0 ;  /* 0x2000000fff057230 */ /* 0x000fc40000004100 */
[----:B------:R-:W-:Y:S01]  /*8690*/  FMUL.FTZ R29, R8, R3 ;  /* 0x00000003081d7220 */ /* 0x000fe20000410000 */
[----:B------:R-:W-:Y:S02]  /*86a0*/  HADD2.F32 R4, -RZ, R14.H0_H0 ;  /* 0x2000000eff047230 */ /* 0x000fe40000004100 */
[C---:B------:R-:W-:Y:S01]  /*86b0*/  FMUL.FTZ R32, R9.reuse, R10 ;  /* 0x0000000a09207220 */ /* 0x040fe20000410000 */
[----:B------:R-:W-:Y:S02]  /*86c0*/  HADD2.F32 R27, -RZ, R27.H1_H1 ;  /* 0x3000001bff1b7230 */ /* 0x000fe40000004100 */
[-C--:B------:R-:W-:Y:S01]  /*86d0*/  FMUL.FTZ R9, R9, R0.reuse ;  /* 0x0000000009097220 */ /* 0x080fe20000410000 */
[----:B------:R-:W-:Y:S02]  /*86e0*/  HADD2.F32 R8, -RZ, R33.H0_H0 ;  /* 0x20000021ff087230 */ /* 0x000fe40000004100 */
[----:B------:R-:W-:Y:S02]  /*86f0*/  HADD2.F32 R6, -RZ, R40.H0_H0 ;  /* 0x20000028ff067230 */ /* 0x000fe40000004100 */
[----:B------:R-:W-:Y:S01]  /*8700*/  FFMA.FTZ R32, R5, R0, -R32 ;  /* 0x0000000005207223 */ /* 0x000fe20000010820 */
[----:B------:R-:W-:-:S02]  /*8710*/  HADD2.F32 R15, -RZ, R15.H1_H1 ;  /* 0x3000000fff0f7230 */ /* 0x000fc40000004100 */
[C---:B------:R-:W-:Y:S01]  /*8720*/  FFMA.FTZ R20, R4.reuse, R3, -R7 ;  /* 0x0000000304147223 */ /* 0x040fe20000010807 */
[----:B------:R-:W-:Y:S01]  /*8730*/  FFMA.FTZ R29, R4, R11, R29 ;  /* 0x0000000b041d7223 */ /* 0x000fe2000001001d */
[----:B------:R-:W-:Y:S01]  /*8740*/  FFMA.FTZ R0, R5, R10, R9 ;  /* 0x0000000a05007223 */ /* 0x000fe20000010009 */
[----:B------:R-:W-:Y:S02]  /*8750*/  HADD2.F32 R24, -RZ, R24.H1_H1 ;  /* 0x30000018ff187230 */ /* 0x000fe40000004100 */
[C---:B------:R-:W-:Y:S01]  /*8760*/  FMUL.FTZ R4, R27.reuse, R8 ;  /* 0x000000081b047220 */ /* 0x040fe20000410000 */
[----:B------:R-:W-:Y:S02]  /*8770*/  HADD2.F32 R26, -RZ, R26.H1_H1 ;  /* 0x3000001aff1a7230 */ /* 0x000fe40000004100 */
[----:B------:R-:W-:Y:S01]  /*8780*/  FMUL.FTZ R10, R27, R6 ;  /* 0x000000061b0a7220 */ /* 0x000fe20000410000 */
[----:B------:R-:W-:Y:S02]  /*8790*/  HADD2.F32 R7, -RZ, R37.H0_H0 ;  /* 0x20000025ff077230 */ /* 0x000fe40000004100 */
[----:B------:R-:W-:-:S02]  /*87a0*/  HADD2.F32 R9, -RZ, R35.H0_H0 ;  /* 0x20000023ff097230 */ /* 0x000fc40000004100 */
[----:B------:R-:W-:Y:S02]  /*87b0*/  HADD2.F32 R3, -RZ, R42.H0_H0 ;  /* 0x2000002aff037230 */ /* 0x000fe40000004100 */
[----:B------:R-:W-:Y:S02]  /*87c0*/  HADD2.F32 R5, -RZ, R41.H0_H0 ;  /* 0x20000029ff057230 */ /* 0x000fe40000004100 */
[C---:B------:R-:W-:Y:S01]  /*87d0*/  FFMA.FTZ R27, R15.reuse, R6, -R4 ;  /* 0x000000060f1b7223 */ /* 0x040fe20000010804 */
[----:B------:R-:W-:Y:S02]  /*87e0*/  HADD2.F32 R12, -RZ, R12.H1_H1 ;  /* 0x3000000cff0c7230 */ /* 0x000fe40000004100 */
        /* <DEDUP_REMOVED lines=20> */
.L_x_2325:
[----:B------:R-:W-:Y:S05]  /*8930*/  BSYNC B0 ;  /* 0x0000000000007941 */ /* 0x000fea0003800000 */
.L_x_2311:
        /* <DEDUP_REMOVED lines=8> */
.L_x_2308:
[----:B------:R-:W-:-:S13]  /*89c0*/  ISETP.NE.AND P0, PT, R156, 0x3, PT ;  /* 0x000000039c00780c */ /* 0x000fda0003f05270 */
[----:B------:R-:W-:Y:S05]  /*89d0*/  @!P0 BRA `(.L_x_2335) ;  /* 0x0000000000048947 */ /* 0x000fea0003800000 */
[----:B------:R-:W-:Y:S01]  /*89e0*/  BPT.TRAP 0x1 ;  /* 0x000000040000795c */ /* 0x000fe20000300000 */
.L_x_2335:
[----:B-123--:R-:W-:Y:S01]  /*89f0*/  IMAD R4, R18, 0x8, R2 ;  /* 0x0000000812047824 */ /* 0x00efe200078e0202 */
[----:B0-----:R-:W-:-:S04]  /*8a00*/  SHF.L.U32 R3, R23, 0x1f, RZ ;  /* 0x0000001f17037819 */ /* 0x001fc800000006ff */
[----:B------:R0:W1:Y:S01]  /*8a10*/  SYNCS.PHASECHK.TRANS64.TRYWAIT P2, [R4+URZ+0x16830], R3 ;  /* 0x01683003040075a7 */ /* 0x000062000804017f */
[----:B------:R-:W-:Y:S05]  /*8a20*/  @!P0 BRA `(.L_x_2336) ;  /* 0x0000000000048947 */ /* 0x000fea0003800000 */
[----:B------:R-:W-:Y:S01]  /*8a30*/  BPT.TRAP 0x1 ;  /* 0x000000040000795c */ /* 0x000fe20000300000 */
.L_x_2336:
[----:B------:R-:W2:Y:S02]  /*8a40*/  S2R R0, SR_TID.X ;  /* 0x0000000000007919 */ /* 0x000ea40000002100 */
[----:B--2---:R-:W-:-:S04]  /*8a50*/  LOP3.LUT R0, R0, 0x7f, RZ, 0xc0, !PT ;  /* 0x0000007f00007812 */ /* 0x004fc800078ec0ff */
[----:B------:R-:W-:Y:S01]  /*8a60*/  ISETP.NE.AND P1, PT, R0, RZ, PT ;  /* 0x000000ff0000720c */ /* 0x000fe20003f25270 */
[----:B-1----:R-:W-:-:S12]  /*8a70*/  @P2 BRA `(.L_x_2337) ;  /* 0x0000000000082947 */ /* 0x002fd80003800000 */
[----:B------:R-:W1:Y:S02]  /*8a80*/  SYNCS.PHASECHK.TRANS64.TRYWAIT P2, [R4+URZ+0x16830], R3 ;  /* 0x01683003040075a7 */ /* 0x000e64000804017f */
[----:B-1----:R-:W-:Y:S05]  /*8a90*/  @!P2 BRA `(.L_x_2338) ;  /* 0x000000fc00e4a947 */ /* 0x002fea0003800000 */
.L_x_2337:
[----:B------:R-:W-:Y:S05]  /*8aa0*/  WARPSYNC.ALL ;  /* 0x0000000000007948 */ /* 0x000fea0003800000 */
[----:B------:R-:W-:Y:S02]  /*8ab0*/  IADD3 R0, R2, 0xe400, RZ ;  /* 0x0000e40002007810 */ /* 0x000fe40007ffe0ff */
[----:B------:R-:W-:Y:S02]  /*8ac0*/  LOP3.LUT R6, R28, 0x10000, RZ, 0xfc, !PT ;  /* 0x000100001c067812 */ /* 0x000fe400078efcff */
[----:B------:R-:W-:-:S04]  /*8ad0*/  SHF.R.U32.HI R0, RZ, 0x4, R0 ;  /* 0x00000004ff007819 */ /* 0x000fc80000011600 */
[----:B------:R-:W-:-:S04]  /*8ae0*/  LOP3.LUT R0, R0, 0x3fff, RZ, 0xc0, !PT ;  /* 0x00003fff00007812 */ /* 0x000fc800078ec0ff */
[----:B01----:R-:W-:Y:S01]  /*8af0*/  LOP3.LUT R3, R0, 0x10000, RZ, 0xfc, !PT ;  /* 0x0001000000037812 */ /* 0x003fe200078efcff */
[----:B------:R-:W-:Y:S02]  /*8b00*/  IMAD.MOV.U32 R7, RZ, RZ, 0x40000040 ;  /* 0x40000040ff077424 */ /* 0x000fe400078e00ff */
[----:B------:R-:W-:Y:S01]  /*8b10*/  IMAD.MOV.U32 R9, RZ, RZ, 0x40000040 ;  /* 0x40000040ff097424 */ /* 0x000fe200078e00ff */
[----:B------:R-:W-:Y:S01]  /*8b20*/  R2UR UR4, R6 ;  /* 0x00000000060472ca */ /* 0x000fe200000e0000 */
[----:B------:R-:W-:Y:S01]  /*8b30*/  IMAD R8, R18, 0x400, R3 ;  /* 0x0000040012087824 */ /* 0x000fe200078e0203 */
[----:B------:R-:W-:Y:S01]  /*8b40*/  R2UR UR5, R7 ;  /* 0x00000000070572ca */ /* 0x000fe200000e0000 */
[----:B-----5:R-:W-:Y:S01]  /*8b50*/  WARPGROUP.ARRIVE ;  /* 0x00000000000079c5 */ /* 0x020fe20000000000 */
[----:B------:R-:W-:Y:S01]  /*8b60*/  R2UR UR7, R9 ;  /* 0x00000000090772ca */ /* 0x000fe200000e0000 */
[----:B------:R-:W-:Y:S01]  /*8b70*/  VIADD R90, R6, 0x2 ;  /* 0x00000002065a7836 */ /* 0x000fe20000000000 */
[C---:B------:R-:W-:Y:S01]  /*8b80*/  R2UR UR6, R8.reuse ;  /* 0x00000000080672ca */ /* 0x040fe200000e0000 */
[----:B------:R-:W-:Y:S01]  /*8b90*/  IMAD.MOV.U32 R91, RZ, RZ, 0x40000040 ;  /* 0x40000040ff5b7424 */ /* 0x000fe200078e00ff */
[----:B------:R-:W-:Y:S01]  /*8ba0*/  STL [R1+0x4], R3 ;  /* 0x0000040301007387 */ /* 0x000fe20000100800 */
[----:B------:R-:W-:Y:S01]  /*8bb0*/  VIADD R10, R8, 0x2 ;  /* 0x00000002080a7836 */ /* 0x000fe20000000000 */
[----:B------:R-:W0:Y:S01]  /*8bc0*/  LDC R0, c[0x0][0x448] ;  /* 0x00011200ff007b82 */ /* 0x000e220000000800 */
[----:B------:R-:W-:Y:S01]  /*8bd0*/  IMAD.MOV.U32 R11, RZ, RZ, 0x40000040 ;  /* 0x40000040ff0b7424 */ /* 0x000fe200078e00ff */
[----:B------:R-:W2:Y:S04]  /*8be0*/  LDL R12, [R1+0x44] ;  /* 0x00004400010c7983 */ /* 0x000ea80000100800 */
[----:B------:R-:W2:Y:S03]  /*8bf0*/  LDL R94, [R1+0x24] ;  /* 0x00002400015e7983 */ /* 0x000ea60000100800 */
[----:B------:R-:W-:Y:S01]  /*8c00*/  HGMMA.64x128x16.F32 R24, gdesc[UR4], RZ, !UPT, gsb0 ;  /* 0x01e00000041879f0 */ /* 0x000fe2000c0008ff */
[----:B------:R-:W-:Y:S01]  /*8c10*/  R2UR UR4, R90 ;  /* 0x000000005a0472ca */ /* 0x000fe200000e0000 */
[----:B------:R-:W3:Y:S01]  /*8c20*/  LDL R88, [R1+0x2c] ;  /* 0x00002c0001587983 */ /* 0x000ee20000100800 */
[----:B------:R-:W-:-:S02]  /*8c30*/  R2UR UR5, R91 ;  /* 0x000000005b0572ca */ /* 0x000fc400000e0000 */
[----:B------:R-:W-:Y:S01]  /*8c40*/  R2UR UR6, R10 ;  /* 0x000000000a0672ca */ /* 0x000fe200000e0000 */
[----:B------:R1:W-:Y:S01]  /*8c50*/  STL.64 [R1+0x18], R90 ;  /* 0x0000185a01007387 */ /* 0x0003e20000100a00 */
[----:B------:R-:W-:-:S03]  /*8c60*/  R2UR UR7, R11 ;  /* 0x000000000b0772ca */ /* 0x000fc600000e0000 */
[----:B------:R-:W4:Y:S04]  /*8c70*/  LDL R13, [R1+0x40] ;  /* 0x00004000010d7983 */ /* 0x000f280000100800 */
[----:B-1----:R-:W4:Y:S01]  /*8c80*/  LDL R90, [R1+0x20] ;  /* 0x00002000015a7983 */ /* 0x002f220000100800 */
[----:B------:R-:W-:Y:S01]  /*8c90*/  VIADD R20, R6, 0x4 ;  /* 0x0000000406147836 */ /* 0x000fe20000000000 */
[----:B------:R-:W-:Y:S01]  /*8ca0*/  IADD3 R10, R8, 0x4, RZ ;  /* 0x00000004080a7810 */ /* 0x000fe20007ffe0ff */
[----:B------:R-:W-:Y:S02]  /*8cb0*/  IMAD.MOV.U32 R21, RZ, RZ, 0x40000040 ;  /* 0x40000040ff157424 */ /* 0x000fe400078e00ff */
[----:B------:R-:W-:Y:S01]  /*8cc0*/  IMAD.MOV.U32 R11, RZ, RZ, 0x40000040 ;  /* 0x40000040ff0b7424 */ /* 0x000fe200078e00ff */
[----:B------:R-:W-:-:S02]  /*8cd0*/  WARPGROUP.DEPBAR.LE gsb0, 0x0 ;  /* 0x00008000000079c5 */ /* 0x000fc40000010000 */
        /* <DEDUP_REMOVED lines=17> */
[----:B0-----:R-:W-:-:S13]  /*8df0*/  ISETP.NE.AND P2, PT, R0, 0x1, PT ;  /* 0x000000010000780c */ /* 0x001fda0003f45270 */
[----:B------:R-:W0:Y:S08]  /*8e00*/  @P2 LDC R3, c[0x0][0x44c] ;  /* 0x00011300ff032b82 */ /* 0x000e300000000800 */
[----:B------:R-:W1:Y:S01]  /*8e10*/  @P2 LDC R5, c[0x0][0x450] ;  /* 0x00011400ff052b82 */ /* 0x000e620000000800 */
[----:B--2---:R-:W-:-:S04]  /*8e20*/  IMAD.IADD R12, R12, 0x1, R94 ;  /* 0x000000010c0c7824 */ /* 0x004fc800078e025e */
[----:B0-----:R-:W-:-:S05]  /*8e30*/  @P2 IMAD.HI.U32 R0, R12, R3, RZ ;  /* 0x000000030c002227 */ /* 0x001fca00078e00ff */
[----:B-1----:R-:W-:Y:S01]  /*8e40*/  @P2 SHF.R.U32.HI R12, RZ, R5, R0 ;  /* 0x00000005ff0c2219 */ /* 0x002fe20000011600 */
[----:B------:R-:W-:Y:S02]  /*8e50*/  WARPGROUP.DEPBAR.LE gsb0, 0x0 ;  /* 0x00008000000079c5 */ /* 0x000fe40000010000 */
[----:B------:R-:W-:-:S06]  /*8e60*/  WARPGROUP.ARRIVE ;  /* 0x00000000000079c5 */ /* 0x000fcc0000000000 */
[----:B------:R-:W-:Y:S01]  /*8e70*/  HGMMA.64x128x16.F32 R24, gdesc[UR4], R24, gsb0 ;  /* 0x01e00000041879f0 */ /* 0x000fe20008000818 */
[----:B------:R-:W0:Y:S01]  /*8e80*/  SHFL.IDX PT, R5, R12, 0x1, 0x1c1f ;  /* 0x003c1f000c057f89 */ /* 0x000e2200000e0000 */
[----:B------:R-:W-:Y:S01]  /*8e90*/  IMAD.MOV.U32 R3, RZ, RZ, -0x80 ;  /* 0xffffff80ff037424 */ /* 0x000fe200078e00ff */
[----:B------:R-:W-:Y:S01]  /*8ea0*/  ULDC UR4, c[0x0][0x988] ;  /* 0x0002620000047ab9 */ /* 0x000fe20000000800 */
[----:B------:R-:W-:Y:S01]  /*8eb0*/  @!P1 VIADD R4, R4, 0x16840 ;  /* 0x0001684004049836 */ /* 0x000fe20000000000 */
[----:B------:R-:W-:Y:S01]  /*8ec0*/  STL.64 [R1+0x10], R20 ;  /* 0x0000101401007387 */ /* 0x000fe20000100a00 */
[----:B------:R-:W-:Y:S01]  /*8ed0*/  IMAD R0, R92, R3, 0x80 ;  /* 0x000000805c007424 */ /* 0x000fe200078e0203 */
[----:B------:R-:W-:-:S04]  /*8ee0*/  ULDC UR5, c[0x0][0x988] ;  /* 0x0002620000057ab9 */ /* 0x000fc80000000800 */
[----:B------:R-:W-:Y:S01]  /*8ef0*/  IADD3 R3, R0, 0x1, RZ ;  /* 0x0000000100037810 */ /* 0x000fe20007ffe0ff */
[----:B---3--:R-:W-:-:S04]  /*8f00*/  IMAD.IADD R8, R88, 0x1, R0 ;  /* 0x0000000158087824 */ /* 0x008fc800078e0200 */
[C---:B----4-:R-:W-:Y:S02]  /*8f10*/  IMAD R3, R13.reuse, -0x2, R3 ;  /* 0xfffffffe0d037824 */ /* 0x050fe400078e0203 */
[----:B------:R-:W-:-:S03]  /*8f20*/  IMAD R8, R13, -0x2, R8 ;  /* 0xfffffffe0d087824 */ /* 0x000fc600078e0208 */
[----:B------:R-:W-:-:S04]  /*8f30*/  IADD3 R89, -R90, R3, R88 ;  /* 0x000000035a597210 */ /* 0x000fc80007ffe158 */
[----:B0-----:R-:W-:-:S04]  /*8f40*/  VIADDMNMX R0, R5, R89, R8, PT ;  /* 0x0000005905007246 */ /* 0x001fc80003800108 */
[C---:B------:R-:W-:Y:S02]  /*8f50*/  ISETP.GT.AND P4, PT, R0.reuse, RZ, PT ;  /* 0x000000ff0000720c */ /* 0x040fe40003f84270 */
[C---:B------:R-:W-:Y:S02]  /*8f60*/  ISETP.GT.AND P5, PT, R0.reuse, 0x1, PT ;  /* 0x000000010000780c */ /* 0x040fe40003fa4270 */
[----:B------:R-:W-:Y:S01]  /*8f70*/  ISETP.GT.AND P3, PT, R0, 0x8, PT ;  /* 0x000000080000780c */ /* 0x000fe20003f64270 */
[----:B------:R0:W-:Y:S01]  /*8f80*/  STL.64 [R1+0x8], R14 ;  /* 0x0000080e01007387 */ /* 0x0001e20000100a00 */
[----:B------:R-:W-:Y:S02]  /*8f90*/  WARPGROUP.DEPBAR.LE gsb0, 0x0 ;  /* 0x00008000000079c5 */ /* 0x000fe40000010000 */
[----:B------:R-:W-:Y:S02]  /*8fa0*/  FSEL R109, R26, -INF , P4 ;  /* 0xff8000001a6d7808 */ /* 0x000fe40002000000 */
[----:B------:R-:W-:-:S02]  /*8fb0*/  FSEL R107, R27, -INF , P5 ;  /* 0xff8000001b6b7808 */ /* 0x000fc40002800000 */
        /* <DEDUP_REMOVED lines=49> */
[----:B0-----:R-:W-:Y:S02]  /*92d0*/  FSEL R15, R62, -INF , P3 ;  /* 0xff8000003e0f7808 */ /* 0x001fe40001800000 */
        /* <DEDUP_REMOVED lines=37> */
[----:B------:R-:W-:Y:S02]  /*9530*/  FSEL R87, R87, -INF , P4 ;  /* 0xff80000057577808 */ /* 0x000fe40002000000 */
[----:B------:R-:W-:-:S04]  /*9540*/  FMNMX.FTZ R10, R43, R10, !PT ;  /* 0x0000000a2b0a7209 */ /* 0x000fc80007810000 */
[----:B------:R-:W-:-:S05]  /*9550*/  FMNMX.FTZ R14, R87, R10, !PT ;  /* 0x0000000a570e7209 */ /* 0x000fca0007810000 */
[----:B------:R-:W0:Y:S04]  /*9560*/  SHFL.BFLY PT, R9, R14, 0x2, 0x1f ;  /* 0x0c401f000e097f89 */ /* 0x000e2800000e0000 */
[----:B------:R-:W1:Y:S01]  /*9570*/  SHFL.IDX PT, R26, R12, RZ, 0x1c1f ;  /* 0x001c1fff0c1a7589 */ /* 0x000e6200000e0000 */
[----:B0-----:R-:W-:-:S05]  /*9580*/  FMNMX.FTZ R20, R14, R9, !PT ;  /* 0x000000090e147209 */ /* 0x001fca0007810000 */
[----:B------:R-:W0:Y:S01]  /*9590*/  SHFL.BFLY PT, R9, R20, 0x1, 0x1f ;  /* 0x0c201f0014097f89 */ /* 0x000e2200000e0000 */
[----:B------:R-:W-:Y:S01]  /*95a0*/  IMAD.U32 R0, RZ, RZ, UR4 ;  /* 0x00000004ff007e24 */ /* 0x000fe2000f8e00ff */
[----:B-1----:R-:W-:Y:S01]  /*95b0*/  VIADDMNMX R26, R26, R89, R8, PT ;  /* 0x000000591a1a7246 */ /* 0x002fe20003800108 */
[----:B------:R-:W-:-:S03]  /*95c0*/  ULDC UR4, c[0x0][0x988] ;  /* 0x0002620000047ab9 */ /* 0x000fc60000000800 */
[C---:B------:R-:W-:Y:S02]  /*95d0*/  ISETP.GT.AND P4, PT, R26.reuse, RZ, PT ;  /* 0x000000ff1a00720c */ /* 0x040fe40003f84270 */
[----:B------:R-:W-:Y:S02]  /*95e0*/  ISETP.GT.AND P5, PT, R26, 0x1, PT ;  /* 0x000000011a00780c */ /* 0x000fe40003fa4270 */
[----:B------:R-:W-:Y:S02]  /*95f0*/  FSEL R89, R24, -INF , P4 ;  /* 0xff80000018597808 */ /* 0x000fe40002000000 */
[----:B------:R-:W-:Y:S02]  /*9600*/  FSEL R25, R25, -INF , P5 ;  /* 0xff80000019197808 */ /* 0x000fe40002800000 */
[----:B0-----:R-:W-:-:S04]  /*9610*/  FMNMX.FTZ R9, R20, R9, !PT ;  /* 0x0000000914097209 */ /* 0x001fc80007810000 */
[C---:B------:R-:W-:Y:S01]  /*9620*/  FSETP.NEU.FTZ.AND P3, PT, R9.reuse, -INF , PT ;  /* 0xff8000000900780b */ /* 0x040fe20003f7d000 */
[----:B------:R-:W-:-:S05]  /*9630*/  FMUL.FTZ R10, R9, R0 ;  /* 0x00000000090a7220 */ /* 0x000fca0000410000 */
[----:B------:R-:W-:Y:S02]  /*9640*/  FSEL R10, R10, RZ, P3 ;  /* 0x000000ff0a0a7208 */ /* 0x000fe40001800000 */
[C---:B------:R-:W-:Y:S02]  /*9650*/  ISETP.GT.AND P3, PT, R26.reuse, 0x8, PT ;  /* 0x000000081a00780c */ /* 0x040fe40003f64270 */
[----:B------:R-:W-:Y:S01]  /*9660*/  ISETP.GT.AND P4, PT, R26, 0x9, PT ;  /* 0x000000091a00780c */ /* 0x000fe20003f84270 */
[----:B------:R-:W-:Y:S01]  /*9670*/  FFMA.FTZ R151, R91, R0, -R10 ;  /* 0x000000005b977223 */ /* 0x000fe2000001080a */
[----:B------:R-:W-:Y:S02]  /*9680*/  FSEL R91, R28, -INF , P3 ;  /* 0xff8000001c5b7808 */ /* 0x000fe40001800000 */
[----:B------:R-:W-:Y:S02]  /*9690*/  FMNMX.FTZ R14, R89, R25, !PT ;  /* 0x00000019590e7209 */ /* 0x000fe40007810000 */
[----:B------:R-:W-:-:S02]  /*96a0*/  ISETP.GT.AND P3, PT, R26, 0x10, PT ;  /* 0x000000101a00780c */ /* 0x000fc40003f64270 */
[----:B------:R-:W-:Y:S02]  /*96b0*/  FSEL R29, R29, -INF , P4 ;  /* 0xff8000001d1d7808 */ /* 0x000fe40002000000 */
[----:B------:R-:W-:Y:S01]  /*96c0*/  FMNMX.FTZ R14, R91, R14, !PT ;  /* 0x0000000e5b0e7209 */ /* 0x000fe20007810000 */
[----:B------:R-:W-:Y:S01]  /*96d0*/  FFMA.FTZ R12, R93, R0, -R10 ;  /* 0x000000005d0c7223 */ /* 0x000fe2000001080a */
[----:B------:R-:W-:Y:S02]  /*96e0*/  ISETP.GT.AND P4, PT, R26, 0x11, PT ;  /* 0x000000111a00780c */ /* 0x000fe40003f84270 */
        /* <DEDUP_REMOVED lines=19> */
[----:B------:R0:W-:Y:S01]  /*9820*/  MUFU.EX2 R14, R24 ;  /* 0x00000018000e7308 */ /* 0x0001e20000000800 */
[----:B------:R-:W-:Y:S01]  /*9830*/  FFMA.FTZ R147, R103, R0, -R10 ;  /* 0x0000000067937223 */ /* 0x000fe2000001080a */
[----:B------:R-:W-:Y:S02]  /*9840*/  ISETP.GT.AND P4, PT, R26, 0x29, PT ;  /* 0x000000291a00780c */ /* 0x000fe40003f84270 */
[----:B------:R-:W-:Y:S02]  /*9850*/  FSEL R103, R44, -INF , P3 ;  /* 0xff8000002c677808 */ /* 0x000fe40001800000 */
[----:B0-----:R-:W-:Y:S02]  /*9860*/  FMNMX.FTZ R24, R41, R20, !PT ;  /* 0x0000001429187209 */ /* 0x001fe40007810000 */
        /* <DEDUP_REMOVED lines=11> */
[--C-:B------:R-:W-:Y:S01]  /*9920*/  FFMA.FTZ R141, R101, R0, -R10.reuse ;  /* 0x00000000658d7223 */ /* 0x100fe2000001080a */
[----:B------:R-:W-:Y:S02]  /*9930*/  ISETP.GT.AND P4, PT, R26, 0x39, PT ;  /* 0x000000391a00780c */ /* 0x000fe40003f84270 */
[----:B------:R-:W-:Y:S02]  /*9940*/  FSEL R101, R52, -INF , P3 ;  /* 0xff80000034657808 */ /* 0x000fe40001800000 */
[----:B0-----:R-:W-:Y:S01]  /*9950*/  FMNMX.FTZ R28, R49, R24, !PT ;  /* 0x00000018311c7209 */ /* 0x001fe20007810000 */
[-CC-:B------:R-:W-:Y:S01]  /*9960*/  FFMA.FTZ R30, R97, R0.reuse, -R10.reuse ;  /* 0x00000000611e7223 */ /* 0x180fe2000001080a */
[C---:B------:R-:W-:Y:S01]  /*9970*/  ISETP.GT.AND P3, PT, R26.reuse, 0x40, PT ;  /* 0x000000401a00780c */ /* 0x040fe20003f64270 */
[-CC-:B------:R-:W-:Y:S01]  /*9980*/  FFMA.FTZ R143, R5, R0.reuse, -R10.reuse ;  /* 0x00000000058f7223 */ /* 0x180fe2000001080a */
[----:B------:R-:W-:Y:S01]  /*9990*/  FSEL R53, R53, -INF , P4 ;  /* 0xff80000035357808 */ /* 0x000fe20002000000 */
[--C-:B------:R-:W-:Y:S01]  /*99a0*/  FFMA.FTZ R32, R47, R0, -R10.reuse ;  /* 0x000000002f207223 */ /* 0x100fe2000001080a */
[----:B------:R-:W-:Y:S01]  /*99b0*/  FMNMX.FTZ R28, R101, R28, !PT ;  /* 0x0000001c651c7209 */ /* 0x000fe20007810000 */
[-CC-:B------:R-:W-:Y:S01]  /*99c0*/  FFMA.FTZ R107, R107, R0.reuse, -R10.reuse ;  /* 0x000000006b6b7223 */ /* 0x180fe2000001080a */
[----:B------:R-:W-:Y:S01]  /*99d0*/  ISETP.GT.AND P4, PT, R26, 0x41, PT ;  /* 0x000000411a00780c */ /* 0x000fe20003f84270 */
[-CC-:B------:R-:W-:Y:S01]  /*99e0*/  FFMA.FTZ R137, R3, R0.reuse, -R10.reuse ;  /* 0x0000000003897223 */ /* 0x180fe2000001080a */
[----:B------:R-:W-:Y:S01]  /*99f0*/  FSEL R97, R56, -INF , P3 ;  /* 0xff80000038617808 */ /* 0x000fe20001800000 */
[--C-:B------:R-:W-:Y:S01]  /*9a00*/  FFMA.FTZ R139, R11, R0, -R10.reuse ;  /* 0x000000000b8b7223 */ /* 0x100fe2000001080a */
[----:B------:R-:W-:Y:S01]  /*9a10*/  FMNMX.FTZ R28, R53, R28, !PT ;  /* 0x0000001c351c7209 */ /* 0x000fe20007810000 */
[-CC-:B------:R-:W-:Y:S01]  /*9a20*/  FFMA.FTZ R133, R13, R0.reuse, -R10.reuse ;  /* 0x000000000d857223 */ /* 0x180fe2000001080a */
[C---:B------:R-:W-:Y:S01]  /*9a30*/  ISETP.GT.AND P3, PT, R26.reuse, 0x48, PT ;  /* 0x000000481a00780c */ /* 0x040fe20003f64270 */
[-CC-:B------:R-:W-:Y:S01]  /*9a40*/  FFMA.FTZ R135, R15, R0.reuse, -R10.reuse ;  /* 0x000000000f877223 */ /* 0x180fe2000001080a */
[----:B------:R-:W-:Y:S01]  /*9a50*/  FSEL R57, R57, -INF , P4 ;  /* 0xff80000039397808 */ /* 0x000fe20002000000 */
[--C-:B------:R-:W-:Y:S01]  /*9a60*/  FFMA.FTZ R149, R109, R0, -R10.reuse ;  /* 0x000000006d957223 */ /* 0x100fe2000001080a */
[----:B------:R-:W-:Y:S01]  /*9a70*/  FMNMX.FTZ R28, R97, R28, !PT ;  /* 0x0000001c611c7209 */ /* 0x000fe20007810000 */
[----:B------:R0:W-:Y:S01]  /*9a80*/  MUFU.EX2 R24, R30 ;  /* 0x0000001e00187308 */ /* 0x0001e20000000800 */
[----:B------:R-:W-:Y:S01]  /*9a90*/  ISETP.GT.AND P4, PT, R26, 0x49, PT ;  /* 0x000000491a00780c */ /* 0x000fe20003f84270 */
[-CC-:B------:R-:W-:Y:S01]  /*9aa0*/  FFMA.FTZ R129, R21, R0.reuse, -R10.reuse ;  /* 0x0000000015817223 */ /* 0x180fe2000001080a */
[----:B------:R-:W-:Y:S01]  /*9ab0*/  FSEL R5, R60, -INF , P3 ;  /* 0xff8000003c057808 */ /* 0x000fe20001800000 */
[-CC-:B------:R-:W-:Y:S01]  /*9ac0*/  FFMA.FTZ R36, R67, R0.reuse, -R10.reuse ;  /* 0x0000000043247223 */ /* 0x180fe2000001080a */
[C---:B------:R-:W-:Y:S01]  /*9ad0*/  ISETP.GT.AND P3, PT, R26.reuse, 0x50, PT ;  /* 0x000000501a00780c */ /* 0x040fe20003f64270 */
[-CC-:B------:R-:W-:Y:S01]  /*9ae0*/  FFMA.FTZ R131, R27, R0.reuse, -R10.reuse ;  /* 0x000000001b837223 */ /* 0x180fe2000001080a */
[--C-:B------:R-:W-:Y:S01]  /*9af0*/  FFMA.FTZ R38, R71, R0, -R10.reuse ;  /* 0x0000000047267223 */ /* 0x100fe2000001080a */
[----:B------:R-:W-:Y:S01]  /*9b00*/  MUFU.EX2 R151, R151 ;  /* 0x0000009700977308 */ /* 0x000fe20000000800 */
[----:B0-----:R-:W-:Y:S01]  /*9b10*/  FMNMX.FTZ R30, R57, R28, !PT ;  /* 0x0000001c391e7209 */ /* 0x001fe20007810000 */
        /* <DEDUP_REMOVED lines=12> */
[----:B------:R0:W-:Y:S01]  /*9be0*/  MUFU.EX2 R8, R107 ;  /* 0x0000006b00087308 */ /* 0x0001e20000000800 */
[----:B------:R-:W-:Y:S01]  /*9bf0*/  FSEL R65, R65, -INF , P4 ;  /* 0xff80000041417808 */ /* 0x000fe20002000000 */
[--C-:B------:R-:W-:Y:S01]  /*9c00*/  FFMA.FTZ R3, R51, R0, -R10.reuse ;  /* 0x0000000033037223 */ /* 0x100fe2000001080a */
[----:B------:R-:W-:Y:S01]  /*9c10*/  FMNMX.FTZ R30, R47, R30, !PT ;  /* 0x0000001e2f1e7209 */ /* 0x000fe20007810000 */
[----:B------:R-:W-:Y:S01]  /*9c20*/  FFMA.FTZ R46, R87, R0, -R10 ;  /* 0x00000000572e7223 */ /* 0x000fe2000001080a */
[----:B------:R-:W-:Y:S01]  /*9c30*/  ISETP.GT.AND P4, PT, R26, 0x59, PT ;  /* 0x000000591a00780c */ /* 0x000fe20003f84270 */
[----:B------:R-:W1:Y:S02]  /*9c40*/  @P2 LDC R43, c[0x0][0x44c] ;  /* 0x00011300ff2b2b82 */ /* 0x000e640000000800 */
[----:B------:R2:W-:Y:S01]  /*9c50*/  MUFU.EX2 R28, R32 ;  /* 0x00000020001c7308 */ /* 0x0005e20000000800 */
[----:B0-----:R-:W-:-:S02]  /*9c60*/  FSEL R107, R68, -INF , P3 ;  /* 0xff800000446b7808 */ /* 0x001fc40001800000 */
[----:B------:R-:W-:Y:S02]  /*9c70*/  ISETP.GT.AND P3, PT, R26, 0x60, PT ;  /* 0x000000601a00780c */ /* 0x000fe40003f64270 */
[----:B------:R-:W-:Y:S01]  /*9c80*/  FSEL R69, R69, -INF , P4 ;  /* 0xff80000045457808 */ /* 0x000fe20002000000 */
[----:B------:R-:W0:Y:S01]  /*9c90*/  @P2 LDC R52, c[0x0][0x450] ;  /* 0x00011400ff342b82 */ /* 0x000e220000000800 */
[----:B--2---:R-:W-:-:S04]  /*9ca0*/  FMNMX.FTZ R32, R65, R30, !PT ;  /* 0x0000001e41207209 */ /* 0x004fc80007810000 */
        /* <DEDUP_REMOVED lines=12> */
[----:B------:R-:W-:Y:S01]  /*9d70*/  FMNMX.FTZ R34, R11, R34, !PT ;  /* 0x000000220b227209 */ /* 0x000fe20007810000 */
[----:B------:R2:W-:Y:S01]  /*9d80*/  MUFU.EX2 R30, R3 ;  /* 0x00000003001e7308 */ /* 0x0005e20000000800 */
[----:B------:R-:W-:Y:S02]  /*9d90*/  ISETP.GT.AND P4, PT, R26, 0x71, PT ;  /* 0x000000711a00780c */ /* 0x000fe40003f84270 */
[----:B------:R-:W-:Y:S01]  /*9da0*/  FMNMX.FTZ R34, R77, R34, !PT ;  /* 0x000000224d227209 */ /* 0x000fe20007810000 */
[----:B--2---:R-:W-:Y:S01]  /*9db0*/  FFMA.FTZ R3, R55, R0, -R10 ;  /* 0x0000000037037223 */ /* 0x004fe2000001080a */
[----:B------:R-:W-:Y:S02]  /*9dc0*/  FSEL R55, R80, -INF , P3 ;  /* 0xff80000050377808 */ /* 0x000fe40001800000 */
[----:B------:R-:W-:Y:S02]  /*9dd0*/  ISETP.GT.AND P3, PT, R26, 0x78, PT ;  /* 0x000000781a00780c */ /* 0x000fe40003f64270 */
[----:B------:R-:W-:-:S02]  /*9de0*/  FSEL R81, R81, -INF , P4 ;  /* 0xff80000051517808 */ /* 0x000fc40002000000 */
[----:B------:R-:W-:Y:S02]  /*9df0*/  FMNMX.FTZ R34, R55, R34, !PT ;  /* 0x0000002237227209 */ /* 0x000fe40007810000 */
[----:B------:R-:W-:Y:S02]  /*9e00*/  ISETP.GT.AND P4, PT, R26, 0x79, PT ;  /* 0x000000791a00780c */ /* 0x000fe40003f84270 */
[----:B------:R-:W-:Y:S02]  /*9e10*/  FSEL R13, R84, -INF , P3 ;  /* 0xff800000540d7808 */ /* 0x000fe40001800000 */
[----:B------:R-:W-:Y:S02]  /*9e20*/  FMNMX.FTZ R34, R81, R34, !PT ;  /* 0x0000002251227209 */ /* 0x000fe40007810000 */
[----:B------:R-:W-:Y:S02]  /*9e30*/  FSEL R85, R85, -INF , P4 ;  /* 0xff80000055557808 */ /* 0x000fe40002000000 */
[----:B------:R-:W-:Y:S01]  /*9e40*/  FMNMX.FTZ R34, R13, R34, !PT ;  /* 0x000000220d227209 */ /* 0x000fe20007810000 */
[----:B------:R2:W-:Y:S03]  /*9e50*/  MUFU.EX2 R32, R3 ;  /* 0x0000000300207308 */ /* 0x0005e60000000800 */
[----:B--2---:R-:W-:-:S05]  /*9e60*/  FMNMX.FTZ R3, R85, R34, !PT ;  /* 0x0000002255037209 */ /* 0x004fca0007810000 */
[----:B------:R-:W2:Y:S02]  /*9e70*/  SHFL.BFLY PT, R40, R3, 0x2, 0x1f ;  /* 0x0c401f0003287f89 */ /* 0x000ea400000e0000 */
[----:B--2---:R-:W-:-:S05]  /*9e80*/  FMNMX.FTZ R15, R3, R40, !PT ;  /* 0x00000028030f7209 */ /* 0x004fca0007810000 */
[----:B------:R-:W2:Y:S01]  /*9e90*/  SHFL.BFLY PT, R44, R15, 0x1, 0x1f ;  /* 0x0c201f000f2c7f89 */ /* 0x000ea200000e0000 */
[----:B------:R-:W3:Y:S01]  /*9ea0*/  MUFU.EX2 R149, R149 ;  /* 0x0000009500957308 */ /* 0x000ee20000000800 */
[-CC-:B------:R-:W-:Y:S01]  /*9eb0*/  FFMA.FTZ R26, R59, R0.reuse, -R10.reuse ;  /* 0x000000003b1a7223 */ /* 0x180fe2000001080a */
[-CC-:B------:R-:W-:Y:S01]  /*9ec0*/  FFMA.FTZ R34, R63, R0.reuse, -R10.reuse ;  /* 0x000000003f227223 */ /* 0x180fe2000001080a */
[----:B------:R-:W-:-:S05]  /*9ed0*/  FFMA.FTZ R40, R75, R0, -R10 ;  /* 0x000000004b287223 */ /* 0x000fca000001080a */
[----:B------:R-:W4:Y:S01]  /*9ee0*/  MUFU.EX2 R12, R12 ;  /* 0x0000000c000c7308 */ /* 0x000f220000000800 */
[----:B--2---:R-:W-:-:S04]  /*9ef0*/  FMNMX.FTZ R3, R15, R44, !PT ;  /* 0x0000002c0f037209 */ /* 0x004fc80007810000 */
[C---:B------:R-:W-:Y:S01]  /*9f00*/  FSETP.NEU.FTZ.AND P3, PT, R3.reuse, -INF , PT ;  /* 0xff8000000300780b */ /* 0x040fe20003f7d000 */
[----:B------:R-:W-:-:S05]  /*9f10*/  FMUL.FTZ R15, R3, R0 ;  /* 0x00000000030f7220 */ /* 0x000fca0000410000 */
[----:B------:R-:W-:Y:S01]  /*9f20*/  FSEL R10, R15, RZ, P3 ;  /* 0x000000ff0f0a7208 */ /* 0x000fe20001800000 */
[----:B------:R-:W2:Y:S04]  /*9f30*/  MUFU.EX2 R145, R145 ;  /* 0x0000009100917308 */ /* 0x000ea80000000800 */
[-CC-:B------:R-:W-:Y:S01]  /*9f40*/  FFMA.FTZ R148, R89, R0.reuse, -R10.reuse ;  /* 0x0000000059947223 */ /* 0x180fe2000001080a */
[-CC-:B------:R-:W-:Y:S01]  /*9f50*/  FFMA.FTZ R15, R25, R0.reuse, -R10.reuse ;  /* 0x00000000190f7223 */ /* 0x180fe2000001080a */
[-C--:B------:R-:W-:Y:S01]  /*9f60*/  FFMA.FTZ R150, R91, R0.reuse, -R10 ;  /* 0x000000005b967223 */ /* 0x080fe2000001080a */
[----:B---3--:R-:W-:Y:S01]  /*9f70*/  FADD.FTZ R48, R149, R8 ;  /* 0x0000000895307221 */ /* 0x008fe20000010000 */
[-CC-:B------:R-:W-:Y:S02]  /*9f80*/  FFMA.FTZ R21, R29, R0.reuse, -R10.reuse ;  /* 0x000000001d157223 */ /* 0x180fe4000001080a */
[----:B------:R-:W-:Y:S01]  /*9f90*/  MUFU.EX2 R148, R148 ;  /* 0x0000009400947308 */ /* 0x000fe20000000800 */
[----:B------:R-:W-:Y:S01]  /*9fa0*/  FFMA.FTZ R27, R37, R0, -R10 ;  /* 0x00000000251b7223 */ /* 0x000fe2000001080a */
[----:B------:R-:W-:-:S06]  /*9fb0*/  FADD.FTZ R37, R151, R48 ;  /* 0x0000003097257221 */ /* 0x000fcc0000010000 */
[----:B------:R-:W3:Y:S01]  /*9fc0*/  MUFU.EX2 R15, R15 ;  /* 0x0000000f000f7308 */ /* 0x000ee20000000800 */
[----:B------:R-:W-:Y:S01]  /*9fd0*/  FFMA.FTZ R144, R93, R0, -R10 ;  /* 0x000000005d907223 */ /* 0x000fe2000001080a */
[----:B----4-:R-:W-:-:S06]  /*9fe0*/  FADD.FTZ R48, R12, R37 ;  /* 0x000000250c307221 */ /* 0x010fcc0000010000 */
[----:B------:R-:W4:Y:S01]  /*9ff0*/  MUFU.EX2 R147, R147 ;  /* 0x0000009300937308 */ /* 0x000f220000000800 */
[----:B------:R-:W-:-:S07]  /*a000*/  FFMA.FTZ R25, R33, R0, -R10 ;  /* 0x0000000021197223 */ /* 0x000fce000001080a */
[----:B------:R-:W1:Y:S01]  /*a010*/  MUFU.EX2 R150, R150 ;  /* 0x0000009600967308 */ /* 0x000e620000000800 */
[----:B--2---:R-:W-:Y:S01]  /*a020*/  FADD.FTZ R39, R145, R48 ;  /* 0x0000003091277221 */ /* 0x004fe20000010000 */
[----:B------:R-:W-:-:S06]  /*a030*/  FFMA.FTZ R146, R95, R0, -R10 ;  /* 0x000000005f927223 */ /* 0x000fcc000001080a */
[----:B------:R-:W2:Y:S01]  /*a040*/  MUFU.EX2 R21, R21 ;  /* 0x0000001500157308 */ /* 0x000ea20000000800 */
[----:B------:R-:W-:Y:S01]  /*a050*/  FADD.FTZ R48, R14, R39 ;  /* 0x000000270e307221 */ /* 0x000fe20000010000 */
[----:B---3--:R-:W-:-:S06]  /*a060*/  FADD.FTZ R39, R148, R15 ;  /* 0x0000000f94277221 */ /* 0x008fcc0000010000 */
[----:B------:R-:W3:Y:S01]  /*a070*/  MUFU.EX2 R141, R141 ;  /* 0x0000008d008d7308 */ /* 0x000ee20000000800 */
[----:B------:R-:W-:-:S07]  /*a080*/  FFMA.FTZ R134, R5, R0, -R10 ;  /* 0x0000000005867223 */ /* 0x000fce000001080a */
[----:B------:R-:W0:Y:S01]  /*a090*/  MUFU.EX2 R144, R144 ;  /* 0x0000009000907308 */ /* 0x000e220000000800 */
[----:B----4-:R-:W-:Y:S01]  /*a0a0*/  FADD.FTZ R5, R147, R48 ;  /* 0x0000003093057221 */ /* 0x010fe20000010000 */
[----:B-1----:R-:W-:-:S06]  /*a0b0*/  FADD.FTZ R48, R150, R39 ;  /* 0x0000002796307221 */ /* 0x002fcc0000010000 */
[----:B------:R-:W1:Y:S01]  /*a0c0*/  MUFU.EX2 R25, R25 ;  /* 0x0000001900197308 */ /* 0x000e620000000800 */
[----:B------:R-:W-:Y:S01]  /*a0d0*/  FFMA.FTZ R140, R99, R0, -R10 ;  /* 0x00000000638c7223 */ /* 0x000fe2000001080a */
[----:B------:R-:W-:Y:S01]  /*a0e0*/  FADD.FTZ R50, R20, R5 ;  /* 0x0000000514327221 */ /* 0x000fe20000010000 */
[----:B------:R-:W-:-:S05]  /*a0f0*/  @!P1 PRMT R4, RZ, 0x654, R4 ;  /* 0x00000654ff049816 */ /* 0x000fca0000000004 */
[----:B------:R-:W4:Y:S01]  /*a100*/  MUFU.EX2 R143, R143 ;  /* 0x0000008f008f7308 */ /* 0x000f220000000800 */
[----:B--2---:R-:W-:Y:S01]  /*a110*/  FADD.FTZ R39, R21, R48 ;  /* 0x0000003015277221 */ /* 0x004fe20000010000 */
[----:B------:R-:W-:-:S06]  /*a120*/  FFMA.FTZ R29, R41, R0, -R10 ;  /* 0x00000000291d7223 */ /* 0x000fcc000001080a */
[----:B------:R-:W2:Y:S01]  /*a130*/  MUFU.EX2 R146, R146 ;  /* 0x0000009200927308 */ /* 0x000ea20000000800 */
[----:B---3--:R-:W-:Y:S01]  /*a140*/  FADD.FTZ R41, R141, R50 ;  /* 0x000000328d297221 */ /* 0x008fe20000010000 */
[----:B------:R0:W-:Y:S06]  /*a150*/  @!P1 SYNCS.ARRIVE.TRANS64.RED.A1T0 RZ, [R4+URZ], RZ ;  /* 0x000000ff04ff99a7 */ /* 0x0001ec000810043f */
[----:B------:R-:W3:Y:S01]  /*a160*/  MUFU.EX2 R27, R27 ;  /* 0x0000001b001b7308 */ /* 0x000ee20000000800 */
[----:B------:R-:W-:Y:S01]  /*a170*/  FFMA.FTZ R142, R103, R0, -R10 ;  /* 0x00000000678e7223 */ /* 0x000fe2000001080a */
[----:B0-----:R-:W-:Y:S01]  /*a180*/  FADD.FTZ R4, R144, R39 ;  /* 0x0000002790047221 */ /* 0x001fe20000010000 */
[----:B------:R-:W-:-:S05]  /*a190*/  FADD.FTZ R48, R24, R41 ;  /* 0x0000002918307221 */ /* 0x000fca0000010000 */
[----:B------:R-:W0:Y:S01]  /*a1a0*/  MUFU.EX2 R137, R137 ;  /* 0x0000008900897308 */ /* 0x000e220000000800 */
[----:B-1----:R-:W-:Y:S01]  /*a1b0*/  FADD.FTZ R41, R25, R4 ;  /* 0x0000000419297221 */ /* 0x002fe20000010000 */
[----:B------:R-:W-:-:S06]  /*a1c0*/  FFMA.FTZ R31, R45, R0, -R10 ;  /* 0x000000002d1f7223 */ /* 0x000fcc000001080a */
[----:B------:R-:W1:Y:S01]  /*a1d0*/  MUFU.EX2 R140, R140 ;  /* 0x0000008c008c7308 */ /* 0x000e620000000800 */
[----:B----4-:R-:W-:Y:S01]  /*a1e0*/  FADD.FTZ R39, R143, R48 ;  /* 0x000000308f277221 */ /* 0x010fe20000010000 */
[----:B--2---:R-:W-:-:S06]  /*a1f0*/  FADD.FTZ R4, R146, R41 ;  /* 0x0000002992047221 */ /* 0x004fcc0000010000 */
[----:B------:R-:W2:Y:S01]  /*a200*/  MUFU.EX2 R29, R29 ;  /* 0x0000001d001d7308 */ /* 0x000ea20000000800 */
[----:B------:R-:W-:Y:S01]  /*a210*/  FFMA.FTZ R136, R105, R0, -R10 ;  /* 0x0000000069887223 */ /* 0x000fe2000001080a */
[----:B------:R-:W-:-:S04]  /*a220*/  @P2 IMAD.HI.U32 R43, R94, R43, RZ ;  /* 0x0000002b5e2b2227 */ /* 0x000fc800078e00ff */
[----:B------:R-:W-:Y:S02]  /*a230*/  FADD.FTZ R48, R28, R39 ;  /* 0x000000271c307221 */ /* 0x000fe40000010000 */
[----:B------:R-:W4:Y:S01]  /*a240*/  MUFU.EX2 R139, R139 ;  /* 0x0000008b008b7308 */ /* 0x000f220000000800 */
[----:B---3--:R-:W-:Y:S01]  /*a250*/  FADD.FTZ R41, R27, R4 ;  /* 0x000000041b297221 */ /* 0x008fe20000010000 */
[----:B------:R-:W-:-:S06]  /*a260*/  FFMA.FTZ R33, R49, R0, -R10 ;  /* 0x0000000031217223 */ /* 0x000fcc000001080a */
[----:B------:R-:W3:Y:S01]  /*a270*/  MUFU.EX2 R142, R142 ;  /* 0x0000008e008e7308 */ /* 0x000ee20000000800 */
[----:B------:R-:W-:Y:S01]  /*a280*/  IMAD.MOV.U32 R45, RZ, RZ, R94 ;  /* 0x000000ffff2d7224 */ /* 0x000fe200078e005e */
[----:B------:R-:W-:Y:S01]  /*a290*/  @P2 SHF.R.U32.HI R45, RZ, R52, R43 ;  /* 0x00000034ff2d2219 */ /* 0x000fe2000001162b */
[----:B0-----:R-:W-:-:S05]  /*a2a0*/  FADD.FTZ R43, R137, R48 ;  /* 0x00000030892b7221 */ /* 0x001fca0000010000 */
[----:B------:R-:W0:Y:S01]  /*a2b0*/  MUFU.EX2 R31, R31 ;  /* 0x0000001f001f7308 */ /* 0x000e220000000800 */
[----:B-1----:R-:W-:Y:S01]  /*a2c0*/  FADD.FTZ R4, R140, R41 ;  /* 0x000000298c047221 */ /* 0x002fe20000010000 */
[----:B------:R-:W-:Y:S01]  /*a2d0*/  FFMA.FTZ R138, R101, R0, -R10 ;  /* 0x00000000658a7223 */ /* 0x000fe2000001080a */
[----:B------:R-:W-:-:S05]  /*a2e0*/  FADD.FTZ R48, R30, R43 ;  /* 0x0000002b1e307221 */ /* 0x000fca0000010000 */
[----:B------:R-:W1:Y:S01]  /*a2f0*/  MUFU.EX2 R133, R133 ;  /* 0x0000008500857308 */ /* 0x000e620000000800 */
[----:B--2---:R-:W-:Y:S01]  /*a300*/  FADD.FTZ R41, R29, R4 ;  /* 0x000000041d297221 */ /* 0x004fe20000010000 */
[----:B------:R-:W-:-:S06]  /*a310*/  FFMA.FTZ R35, R53, R0, -R10 ;  /* 0x0000000035237223 */ /* 0x000fcc000001080a */
[----:B------:R-:W2:Y:S01]  /*a320*/  MUFU.EX2 R136, R136 ;  /* 0x0000008800887308 */ /* 0x000ea20000000800 */
[----:B----4-:R-:W-:Y:S01]  /*a330*/  FADD.FTZ R43, R139, R48 ;  /* 0x000000308b2b7221 */ /* 0x010fe20000010000 */
[----:B---3--:R-:W-:-:S06]  /*a340*/  FADD.FTZ R4, R142, R41 ;  /* 0x000000298e047221 */ /* 0x008fcc0000010000 */
[----:B------:R-:W3:Y:S01]  /*a350*/  MUFU.EX2 R26, R26 ;  /* 0x0000001a001a7308 */ /* 0x000ee20000000800 */
[----:B------:R-:W-:-:S07]  /*a360*/  FFMA.FTZ R132, R97, R0, -R10 ;  /* 0x0000000061847223 */ /* 0x000fce000001080a */
[----:B------:R-:W4:Y:S01]  /*a370*/  MUFU.EX2 R33, R33 ;  /* 0x0000002100217308 */ /* 0x000f220000000800 */
[----:B------:R-:W-:Y:S01]  /*a380*/  FADD.FTZ R48, R32, R43 ;  /* 0x0000002b20307221 */ /* 0x000fe20000010000 */
[----:B0-----:R-:W-:-:S06]  /*a390*/  FADD.FTZ R41, R31, R4 ;  /* 0x000000041f297221 */ /* 0x001fcc0000010000 */
[----:B------:R-:W0:Y:S01]  /*a3a0*/  MUFU.EX2 R135, R135 ;  /* 0x0000008700877308 */ /* 0x000e220000000800 */
[----:B------:R-:W-:-:S07]  /*a3b0*/  FFMA.FTZ R37, R57, R0, -R10 ;  /* 0x0000000039257223 */ /* 0x000fce000001080a */
[----:B------:R-:W0:Y:S01]  /*a3c0*/  MUFU.EX2 R138, R138 ;  /* 0x0000008a008a7308 */ /* 0x000e220000000800 */
[----:B-1----:R-:W-:Y:S01]  /*a3d0*/  FADD.FTZ R43, R133, R48 ;  /* 0x00000030852b7221 */ /* 0x002fe20000010000 */
[----:B--2---:R-:W-:-:S06]  /*a3e0*/  FADD.FTZ R4, R136, R41 ;  /* 0x0000002988047221 */ /* 0x004fcc0000010000 */
[----:B------:R-:W1:Y:S08]  /*a3f0*/  MUFU.EX2 R34, R34 ;  /* 0x0000002200227308 */ /* 0x000e700000000800 */
[----:B------:R-:W2:Y:S01]  /*a400*/  MUFU.EX2 R35, R35 ;  /* 0x0000002300237308 */ /* 0x000ea20000000800 */
[----:B------:R-:W-:Y:S01]  /*a410*/  IADD3 R49, R45, R88, -R90 ;  /* 0x000000582d317210 */ /* 0x000fe20007ffe85a */
[----:B---3--:R-:W-:-:S06]  /*a420*/  FADD.FTZ R48, R26, R43 ;  /* 0x0000002b1a307221 */ /* 0x008fcc0000010000 */
[----:B------:R-:W3:Y:S01]  /*a430*/  MUFU.EX2 R129, R129 ;  /* 0x0000008100817308 */ /* 0x000ee20000000800 */
[----:B----4-:R-:W-:Y:S01]  /*a440*/  FADD.FTZ R45, R33, R4 ;  /* 0x00000004212d7221 */ /* 0x010fe20000010000 */
[----:B------:R-:W-:-:S06]  /*a450*/  FFMA.FTZ R5, R61, R0, -R10 ;  /* 0x000000003d057223 */ /* 0x000fcc000001080a */
[----:B------:R-:W4:Y:S01]  /*a460*/  MUFU.EX2 R132, R132 ;  /* 0x0000008400847308 */ /* 0x000f220000000800 */
[----:B0-----:R-:W-:Y:S01]  /*a470*/  FADD.FTZ R41, R135, R48 ;  /* 0x0000003087297221 */ /* 0x001fe20000010000 */
[----:B------:R-:W-:-:S06]  /*a480*/  FADD.FTZ R4, R138, R45 ;  /* 0x0000002d8a047221 */ /* 0x000fcc0000010000 */
[----:B------:R-:W0:Y:S01]  /*a490*/  MUFU.EX2 R36, R36 ;  /* 0x0000002400247308 */ /* 0x000e220000000800 */
[----:B------:R-:W-:-:S07]  /*a4a0*/  FFMA.FTZ R128, R47, R0, -R10 ;  /* 0x000000002f807223 */ /* 0x000fce000001080a */
[----:B------:R-:W0:Y:S01]  /*a4b0*/  MUFU.EX2 R37, R37 ;  /* 0x0000002500257308 */ /* 0x000e220000000800 */
[----:B-1----:R-:W-:Y:S01]  /*a4c0*/  FADD.FTZ R48, R34, R41 ;  /* 0x0000002922307221 */ /* 0x002fe20000010000 */
[----:B--2---:R-:W-:-:S06]  /*a4d0*/  FADD.FTZ R45, R35, R4 ;  /* 0x00000004232d7221 */ /* 0x004fcc0000010000 */
[----:B------:R-:W1:Y:S01]  /*a4e0*/  MUFU.EX2 R131, R131 ;  /* 0x0000008300837308 */ /* 0x000e620000000800 */
[----:B------:R-:W-:-:S07]  /*a4f0*/  FFMA.FTZ R39, R65, R0, -R10 ;  /* 0x0000000041277223 */ /* 0x000fce000001080a */
[----:B------:R-:W2:Y:S01]  /*a500*/  MUFU.EX2 R134, R134 ;  /* 0x0000008600867308 */ /* 0x000ea20000000800 */
[----:B---3--:R-:W-:Y:S01]  /*a510*/  FADD.FTZ R47, R129, R48 ;  /* 0x00000030812f7221 */ /* 0x008fe20000010000 */
[----:B----4-:R-:W-:-:S06]  /*a520*/  FADD.FTZ R4, R132, R45 ;  /* 0x0000002d84047221 */ /* 0x010fcc0000010000 */
[----:B------:R-:W3:Y:S01]  /*a530*/  MUFU.EX2 R38, R38 ;  /* 0x0000002600267308 */ /* 0x000ee20000000800 */
[----:B------:R-:W-:-:S07]  /*a540*/  FFMA.FTZ R130, R107, R0, -R10 ;  /* 0x000000006b827223 */ /* 0x000fce000001080a */
[----:B------:R-:W4:Y:S01]  /*a550*/  MUFU.EX2 R5, R5 ;  /* 0x0000000500057308 */ /* 0x000f220000000800 */
[----:B0-----:R-:W-:Y:S01]  /*a560*/  FADD.FTZ R48, R36, R47 ;  /* 0x0000002f24307221 */ /* 0x001fe20000010000 */
[----:B------:R-:W-:-:S06]  /*a570*/  FADD.FTZ R45, R37, R4 ;  /* 0x00000004252d7221 */ /* 0x000fcc0000010000 */
[----:B------:R-:W0:Y:S08]  /*a580*/  MUFU.EX2 R125, R125 ;  /* 0x0000007d007d7308 */ /* 0x000e300000000800 */
[----:B------:R-:W0:Y:S01]  /*a590*/  MUFU.EX2 R128, R128 ;  /* 0x0000008000807308 */ /* 0x000e220000000800 */
[----:B------:R-:W-:Y:S01]  /*a5a0*/  FFMA.FTZ R69, R69, R0, -R10 ;  /* 0x0000000045457223 */ /* 0x000fe2000001080a */
[----:B-1----:R-:W-:-:S06]  /*a5b0*/  FADD.FTZ R47, R131, R48 ;  /* 0x00000030832f7221 */ /* 0x002fcc0000010000 */
[----:B------:R-:W1:Y:S01]  /*a5c0*/  MUFU.EX2 R40, R40 ;  /* 0x0000002800287308 */ /* 0x000e620000000800 */
[----:B--2---:R-:W-:Y:S01]  /*a5d0*/  FADD.FTZ R4, R134, R45 ;  /* 0x0000002d86047221 */ /* 0x004fe20000010000 */
[----:B------:R-:W-:-:S06]  /*a5e0*/  FFMA.FTZ R124, R51, R0, -R10 ;  /* 0x00000000337c7223 */ /* 0x000fcc000001080a */
[----:B------:R-:W2:Y:S01]  /*a5f0*/  MUFU.EX2 R39, R39 ;  /* 0x0000002700277308 */ /* 0x000ea20000000800 */
[----:B------:R-:W-:Y:S01]  /*a600*/  FFMA.FTZ R126, R11, R0, -R10 ;  /* 0x000000000b7e7223 */ /* 0x000fe2000001080a */
[----:B------:R-:W-:Y:S01]  /*a610*/  F2FP.F16.F32.PACK_AB R149, R8, R149 ;  /* 0x000000950895723e */ /* 0x000fe200000000ff */
[----:B---3--:R-:W-:-:S05]  /*a620*/  FADD.FTZ R8, R38, R47 ;  /* 0x0000002f26087221 */ /* 0x008fca0000010000 */
[----:B------:R-:W3:Y:S01]  /*a630*/  MUFU.EX2 R127, R127 ;  /* 0x0000007f007f7308 */ /* 0x000ee20000000800 */
[----:B----4-:R-:W-:-:S07]  /*a640*/  FADD.FTZ R45, R5, R4 ;  /* 0x00000004052d7221 */ /* 0x010fce0000010000 */
[----:B------:R-:W4:Y:S01]  /*a650*/  MUFU.EX2 R130, R130 ;  /* 0x0000008200827308 */ /* 0x000f220000000800 */
[----:B------:R-:W-:Y:S01]  /*a660*/  FFMA.FTZ R73, R73, R0, -R10 ;  /* 0x0000000049497223 */ /* 0x000fe2000001080a */
[----:B0-----:R-:W-:-:S06]  /*a670*/  FADD.FTZ R47, R125, R8 ;  /* 0x000000087d2f7221 */ /* 0x001fcc0000010000 */
[----:B------:R-:W0:Y:S01]  /*a680*/  MUFU.EX2 R42, R42 ;  /* 0x0000002a002a7308 */ /* 0x000e220000000800 */
[----:B------:R-:W-:-:S07]  /*a690*/  FADD.FTZ R4, R128, R45 ;  /* 0x0000002d80047221 */ /* 0x000fce0000010000 */
[----:B------:R-:W0:Y:S01]  /*a6a0*/  MUFU.EX2 R11, R69 ;  /* 0x00000045000b7308 */ /* 0x000e220000000800 */
[----:B------:R-:W-:Y:S01]  /*a6b0*/  FFMA.FTZ R41, R13, R0, -R10 ;  /* 0x000000000d297223 */ /* 0x000fe2000001080a */
[----:B-1----:R-:W-:-:S06]  /*a6c0*/  FADD.FTZ R8, R40, R47 ;  /* 0x0000002f28087221 */ /* 0x002fcc0000010000 */
[----:B------:R-:W1:Y:S01]  /*a6d0*/  MUFU.EX2 R121, R121 ;  /* 0x0000007900797308 */ /* 0x000e620000000800 */
[----:B--2---:R-:W-:Y:S01]  /*a6e0*/  FADD.FTZ R45, R39, R4 ;  /* 0x00000004272d7221 */ /* 0x004fe20000010000 */
[----:B------:R-:W-:-:S06]  /*a6f0*/  FFMA.FTZ R43, R77, R0, -R10 ;  /* 0x000000004d2b7223 */ /* 0x000fcc000001080a */
[----:B------:R-:W2:Y:S01]  /*a700*/  MUFU.EX2 R124, R124 ;  /* 0x0000007c007c7308 */ /* 0x000ea20000000800 */
[----:B---3--:R-:W-:Y:S01]  /*a710*/  FADD.FTZ R47, R127, R8 ;  /* 0x000000087f2f7221 */ /* 0x008fe20000010000 */
[----:B------:R-:W-:-:S06]  /*a720*/  SHF.R.S32.HI R50, RZ, 0x1f, R49 ;  /* 0x0000001fff327819 */ /* 0x000fcc0000011431 */
[----:B------:R-:W3:Y:S01]  /*a730*/  MUFU.EX2 R44, R83 ;  /* 0x00000053002c7308 */ /* 0x000ee20000000800 */
[----:B----4-:R-:W-:Y:S01]  /*a740*/  FADD.FTZ R4, R130, R45 ;  /* 0x0000002d82047221 */ /* 0x010fe20000010000 */
[----:B------:R-:W-:-:S06]  /*a750*/  FFMA.FTZ R55, R55, R0, -R10 ;  /* 0x0000000037377223 */ /* 0x000fcc000001080a */
[----:B------:R-:W4:Y:S01]  /*a760*/  MUFU.EX2 R13, R73 ;  /* 0x00000049000d7308 */ /* 0x000f220000000800 */
[-CC-:B------:R-:W-:Y:S01]  /*a770*/  FFMA.FTZ R81, R81, R0.reuse, -R10.reuse ;  /* 0x0000000051517223 */ /* 0x180fe2000001080a */
[----:B------:R-:W-:Y:S01]  /*a780*/  FFMA.FTZ R85, R85, R0, -R10 ;  /* 0x0000000055557223 */ /* 0x000fe2000001080a */
[----:B0-----:R-:W-:-:S05]  /*a790*/  FADD.FTZ R8, R42, R47 ;  /* 0x0000002f2a087221 */ /* 0x001fca0000010000 */
[----:B------:R-:W0:Y:S01]  /*a7a0*/  MUFU.EX2 R123, R123 ;  /* 0x0000007b007b7308 */ /* 0x000e220000000800 */
[----:B------:R-:W-:Y:S01]  /*a7b0*/  LEA.HI R10, R50, R49, RZ, 0x7 ;  /* 0x00000031320a7211 */ /* 0x000fe200078f38ff */
[----:B------:R-:W-:-:S06]  /*a7c0*/  FADD.FTZ R45, R11, R4 ;  /* 0x000000040b2d7221 */ /* 0x000fcc0000010000 */
[----:B------:R-:W0:Y:S01]  /*a7d0*/  MUFU.EX2 R126, R126 ;  /* 0x0000007e007e7308 */ /* 0x000e220000000800 */
[----:B-1----:R-:W-:Y:S01]  /*a7e0*/  FADD.FTZ R47, R121, R8 ;  /* 0x00000008792f7221 */ /* 0x002fe20000010000 */
[----:B--2---:R-:W-:Y:S01]  /*a7f0*/  FADD.FTZ R4, R124, R45 ;  /* 0x0000002d7c047221 */ /* 0x004fe20000010000 */
[----:B------:R-:W-:-:S05]  /*a800*/  SHF.R.S32.HI R10, RZ, 0x7, R10 ;  /* 0x00000007ff0a7819 */ /* 0x000fca000001140a */
[----:B------:R-:W1:Y:S01]  /*a810*/  MUFU.EX2 R43, R43 ;  /* 0x0000002b002b7308 */ /* 0x000e620000000800 */
[----:B---3--:R-:W-:Y:S01]  /*a820*/  FADD.FTZ R8, R44, R47 ;  /* 0x0000002f2c087221 */ /* 0x008fe20000010000 */
[----:B----4-:R-:W-:Y:S01]  /*a830*/  FADD.FTZ R45, R13, R4 ;  /* 0x000000040d2d7221 */ /* 0x010fe20000010000 */
[----:B------:R-:W-:-:S05]  /*a840*/  VIMNMX R52, RZ, R10, !PT ;  /* 0x0000000aff347248 */ /* 0x000fca0007fe0100 */
[----:B------:R-:W2:Y:S01]  /*a850*/  MUFU.EX2 R55, R55 ;  /* 0x0000003700377308 */ /* 0x000ea20000000800 */
[----:B0-----:R-:W-:Y:S01]  /*a860*/  FADD.FTZ R47, R123, R8 ;  /* 0x000000087b2f7221 */ /* 0x001fe20000010000 */
[----:B------:R-:W-:Y:S01]  /*a870*/  F2FP.F16.F32.PACK_AB R145, R14, R145 ;  /* 0x000000910e91723e */ /* 0x000fe200000000ff */
[----:B------:R-:W-:-:S05]  /*a880*/  FADD.FTZ R8, R126, R45 ;  /* 0x0000002d7e087221 */ /* 0x000fca0000010000 */
[----:B------:R-:W0:Y:S01]  /*a890*/  MUFU.EX2 R120, R81 ;  /* 0x0000005100787308 */ /* 0x000e220000000800 */
[----:B------:R-:W-:Y:S01]  /*a8a0*/  VIADD R14, R92, 0xfffffffe ;  /* 0xfffffffe5c0e7836 */ /* 0x000fe20000000000 */
[----:B------:R3:W-:Y:S01]  /*a8b0*/  STL [R1+0x28], R52 ;  /* 0x0000283401007387 */ /* 0x0007e20000100800 */
[----:B-1----:R-:W-:-:S05]  /*a8c0*/  FADD.FTZ R8, R43, R8 ;  /* 0x000000082b087221 */ /* 0x002fca0000010000 */
[----:B------:R-:W1:Y:S01]  /*a8d0*/  MUFU.EX2 R41, R41 ;  /* 0x0000002900297308 */ /* 0x000e620000000800 */
[----:B------:R-:W-:Y:S02]  /*a8e0*/  ISETP.GE.AND P3, PT, R14, R52, PT ;  /* 0x000000340e00720c */ /* 0x000fe40003f66270 */
[----:B------:R-:W-:-:S05]  /*a8f0*/  F2FP.F16.F32.PACK_AB R148, R15, R148 ;  /* 0x000000940f94723e */ /* 0x000fca00000000ff */
[----:B------:R-:W4:Y:S01]  /*a900*/  MUFU.EX2 R122, R85 ;  /* 0x00000055007a7308 */ /* 0x000f220000000800 */
[----:B--2---:R-:W-:-:S07]  /*a910*/  FADD.FTZ R15, R55, R8 ;  /* 0x00000008370f7221 */ /* 0x004fce0000010000 */
[----:B------:R-:W2:Y:S01]  /*a920*/  MUFU.EX2 R46, R46 ;  /* 0x0000002e002e7308 */ /* 0x000ea20000000800 */
[----:B0-----:R-:W-:Y:S01]  /*a930*/  FADD.FTZ R8, R120, R15 ;  /* 0x0000000f78087221 */ /* 0x001fe20000010000 */
[----:B------:R-:W-:-:S03]  /*a940*/  F2FP.F16.F32.PACK_AB R134, R5, R134 ;  /* 0x000000860586723e */ /* 0x000fc600000000ff */
[----:B-1----:R-:W-:Y:S01]  /*a950*/  FADD.FTZ R5, R41, R8 ;  /* 0x0000000829057221 */ /* 0x002fe20000010000 */
[----:B------:R-:W-:Y:S02]  /*a960*/  F2FP.F16.F32.PACK_AB R151, R12, R151 ;  /* 0x000000970c97723e */ /* 0x000fe400000000ff */
[----:B------:R-:W-:Y:S02]  /*a970*/  CS2R R118, SRZ ;  /* 0x0000000000767805 */ /* 0x000fe4000001ff00 */
[----:B------:R-:W-:Y:S01]  /*a980*/  F2FP.F16.F32.PACK_AB R147, R20, R147 ;  /* 0x000000931493723e */ /* 0x000fe200000000ff */
[----:B----4-:R-:W-:Y:S01]  /*a990*/  FADD.FTZ R5, R122, R5 ;  /* 0x000000057a057221 */ /* 0x010fe20000010000 */
[----:B------:R-:W-:Y:S02]  /*a9a0*/  F2FP.F16.F32.PACK_AB R141, R24, R141 ;  /* 0x0000008d188d723e */ /* 0x000fe400000000ff */
[----:B------:R-:W-:Y:S02]  /*a9b0*/  CS2R R116, SRZ ;  /* 0x0000000000747805 */ /* 0x000fe4000001ff00 */
[----:B------:R-:W-:-:S02]  /*a9c0*/  F2FP.F16.F32.PACK_AB R143, R28, R143 ;  /* 0x0000008f1c8f723e */ /* 0x000fc400000000ff */
[----:B------:R-:W-:Y:S02]  /*a9d0*/  CS2R R114, SRZ ;  /* 0x0000000000727805 */ /* 0x000fe4000001ff00 */
[----:B------:R-:W-:Y:S02]  /*a9e0*/  F2FP.F16.F32.PACK_AB R137, R30, R137 ;  /* 0x000000891e89723e */ /* 0x000fe400000000ff */
[----:B------:R-:W-:Y:S02]  /*a9f0*/  CS2R R112, SRZ ;  /* 0x0000000000707805 */ /* 0x000fe4000001ff00 */
[----:B------:R-:W-:Y:S01]  /*aa00*/  F2FP.F16.F32.PACK_AB R139, R32, R139 ;  /* 0x0000008b208b723e */ /* 0x000fe200000000ff */
[----:B--2---:R-:W-:Y:S01]  /*aa10*/  FADD.FTZ R4, R46, R47 ;  /* 0x0000002f2e047221 */ /* 0x004fe20000010000 */
[----:B------:R-:W-:Y:S02]  /*aa20*/  F2FP.F16.F32.PACK_AB R133, R26, R133 ;  /* 0x000000851a85723e */ /* 0x000fe400000000ff */
[----:B------:R-:W-:-:S02]  /*aa30*/  CS2R R110, SRZ ;  /* 0x00000000006e7805 */ /* 0x000fc4000001ff00 */
[----:B------:R-:W-:Y:S02]  /*aa40*/  F2FP.F16.F32.PACK_AB R135, R34, R135 ;  /* 0x000000872287723e */ /* 0x000fe400000000ff */
[----:B------:R-:W-:Y:S02]  /*aa50*/  CS2R R108, SRZ ;  /* 0x00000000006c7805 */ /* 0x000fe4000001ff00 */
[----:B------:R-:W-:Y:S02]  /*aa60*/  F2FP.F16.F32.PACK_AB R129, R36, R129 ;  /* 0x000000812481723e */ /* 0x000fe400000000ff */
[----:B------:R-:W-:Y:S02]  /*aa70*/  CS2R R106, SRZ ;  /* 0x00000000006a7805 */ /* 0x000fe4000001ff00 */
        /* <DEDUP_REMOVED lines=28> */
[----:B---3--:R-:W-:Y:S06]  /*ac40*/  @!P3 BRA `(.L_x_2339) ;  /* 0x000000280038b947 */ /* 0x008fec0003800000 */
[----:B------:R-:W-:Y:S01]  /*ac50*/  IMAD.MOV.U32 R10, RZ, RZ, R9 ;  /* 0x000000ffff0a7224 */ /* 0x000fe200078e0009 */
[----:B------:R-:W-:Y:S01]  /*ac60*/  MOV R15, R18 ;  /* 0x00000012000f7202 */ /* 0x000fe20000000f00 */
[----:B------:R-:W-:Y:S02]  /*ac70*/  IMAD.MOV.U32 R11, RZ, RZ, R3 ;  /* 0x000000ffff0b7224 */ /* 0x000fe400078e0003 */
[----:B------:R-:W-:Y:S02]  /*ac80*/  IMAD.MOV.U32 R8, RZ, RZ, R23 ;  /* 0x000000ffff087224 */ /* 0x000fe400078e0017 */
[----:B------:R-:W-:-:S07]  /*ac90*/  IMAD.MOV.U32 R119, RZ, RZ, RZ ;  /* 0x000000ffff777224 */ /* 0x000fce00078e00ff */
.L_x_2349:
[----:B------:R-:W-:Y:S01]  /*aca0*/  ISETP.NE.AND P3, PT, R157, RZ, PT ;  /* 0x000000ff9d00720c */ /* 0x000fe20003f65270 */
[----:B------:R-:W-:Y:S01]  /*acb0*/  VIADD R18, R15, 0x1 ;  /* 0x000000010f127836 */ /* 0x000fe20000000000 */
[----:B------:R-:W-:Y:S05]  /*acc0*/  YIELD ;  /* 0x0000000000007946 */ /* 0x000fea0003800000 */
[----:B------:R-:W-:-:S04]  /*acd0*/  ISETP.NE.AND P4, PT, R18, 0x2, PT ;  /* 0x000000021200780c */ /* 0x000fc80003f85270 */
[----:B------:R-:W-:Y:S02]  /*ace0*/  SEL R23, RZ, 0x1, P4 ;  /* 0x00000001ff177807 */ /* 0x000fe40002000000 */
[----:B------:R-:W-:Y:S02]  /*acf0*/  SEL R18, R18, RZ, P4 ;  /* 0x000000ff12127207 */ /* 0x000fe40002000000 */
[----:B------:R-:W-:Y:S01]  /*ad00*/  LOP3.LUT R23, R8, R23, RZ, 0x3c, !PT ;  /* 0x0000001708177212 */ /* 0x000fe200078e3cff */
[----:B------:R-:W-:Y:S06]  /*ad10*/  @P3 BRA `(.L_x_2340) ;  /* 0x0000000000303947 */ /* 0x000fec0003800000 */
[----:B------:R-:W-:Y:S05]  /*ad20*/  @!P0 BRA `(.L_x_2341) ;  /* 0x0000000000048947 */ /* 0x000fea0003800000 */
[----:B------:R-:W-:Y:S01]  /*ad30*/  BPT.TRAP 0x1 ;  /* 0x000000040000795c */ /* 0x000fe20000300000 */
.L_x_2341:
[----:B------:R-:W-:Y:S01]  /*ad40*/  IMAD R0, R18, 0x8, R2 ;  /* 0x0000000812007824 */ /* 0x000fe200078e0202 */
[----:B------:R-:W-:-:S04]  /*ad50*/  SHF.L.U32 R3, R23, 0x1f, RZ ;  /* 0x0000001f17037819 */ /* 0x000fc800000006ff */
[----:B------:R0:W1:Y:S01]  /*ad60*/  SYNCS.PHASECHK.TRANS64.TRYWAIT P4, [R0+URZ+0x16830], R3 ;  /* 0x01683003000075a7 */ /* 0x000062000808017f */
[----:B------:R-:W-:Y:S05]  /*ad70*/  @!P0 BRA `(.L_x_2342) ;  /* 0x0000000000048947 */ /* 0x000fea0003800000 */
[----:B------:R-:W-:Y:S01]  /*ad80*/  BPT.TRAP 0x1 ;  /* 0x000000040000795c */ /* 0x000fe20000300000 */
.L_x_2342:
[----:B------:R-:W-:Y:S04]  /*ad90*/  BSSY B0, `(.L_x_2340) ;  /* 0x0000004000007945 */ /* 0x000fe80003800000 */
[----:B-1----:R-:W-:Y:S05]  /*ada0*/  @P4 BRA `(.L_x_2343) ;  /* 0x0000000000084947 */ /* 0x002fea0003800000 */
[----:B------:R-:W1:Y:S02]  /*adb0*/  SYNCS.PHASECHK.TRANS64.TRYWAIT P4, [R0+URZ+0x16830], R3 ;  /* 0x01683003000075a7 */ /* 0x000e64000808017f */
[----:B-1----:R-:W-:Y:S05]  /*adc0*/  @!P4 BRA `(.L_x_2344) ;  /* 0x000000dc002cc947 */ /* 0x002fea0003800000 */
.L_x_2343:
[----:B------:R-:W-:Y:S05]  /*add0*/  BSYNC B0 ;  /* 0x0000000000007941 */ /* 0x000fea0003800000 */
.L_x_2340:
[----:B------:R-:W2:Y:S04]  /*ade0*/  LDL R9, [R1+0x4] ;  /* 0x0000040001097983 */ /* 0x000ea80000100800 */
[----:B------:R3:W-:Y:S01]  /*adf0*/  STL [R1+0x60], R2 ;  /* 0x0000600201007387 */ /* 0x0007e20000100800 */
[----:B01----:R-:W0:Y:S03]  /*ae00*/  S2R R0, SR_TID.X ;  /* 0x0000000000007919 */ /* 0x003e260000002100 */
[----:B---3--:R-:W3:Y:S01]  /*ae10*/  LDL.64 R2, [R1+0x18] ;  /* 0x0000180001027983 */ /* 0x008ee20000100a00 */
[----:B------:R-:W-:Y:S01]  /*ae20*/  IMAD.MOV.U32 R13, RZ, RZ, 0x40000040 ;  /* 0x40000040ff0d7424 */ /* 0x000fe200078e00ff */
[----:B------:R-:W-:Y:S05]  /*ae30*/  WARPSYNC.ALL ;  /* 0x0000000000007948 */ /* 0x000fea0003800000 */
[----:B------:R-:W-:-:S02]  /*ae40*/  R2UR UR19, R13 ;  /* 0x000000000d1372ca */ /* 0x000fc400000e0000 */
[----:B0-----:R-:W-:-:S05]  /*ae50*/  SHF.R.U32.HI R0, RZ, 0x7, R0 ;  /* 0x00000007ff007819 */ /* 0x001fca0000011600 */
[----:B------:R-:W-:Y:S02]  /*ae60*/  VIADD R0, R0, 0x8 ;  /* 0x0000000800007836 */ /* 0x000fe40000000000 */
[----:B------:R-:W-:Y:S01]  /*ae70*/  IMAD.MOV.U32 R25, RZ, RZ, 0x40000040 ;  /* 0x40000040ff197424 */ /* 0x000fe200078e00ff */
[----:B------:R-:W-:Y:S02]  /*ae80*/  R2UR UR8, R6 ;  /* 0x00000000060872ca */ /* 0x000fe400000e0000 */
[----:B------:R-:W-:Y:S02]  /*ae90*/  R2UR UR9, R7 ;  /* 0x00000000070972ca */ /* 0x000fe400000e0000 */
[C---:B------:R-:W-:Y:S02]  /*aea0*/  R2UR UR11, R25.reuse ;  /* 0x00000000190b72ca */ /* 0x040fe400000e0000 */
[----:B------:R-:W-:Y:S01]  /*aeb0*/  R2UR UR23, R25 ;  /* 0x00000000191772ca */ /* 0x000fe200000e0000 */
[----:B------:R-:W-:-:S05]  /*aec0*/  IMAD.MOV.U32 R21, RZ, RZ, 0x40000040 ;  /* 0x40000040ff157424 */ /* 0x000fca00078e00ff */
[----:B------:R-:W-:Y:S01]  /*aed0*/  R2UR UR15, R21 ;  /* 0x00000000150f72ca */ /* 0x000fe200000e0000 */
[----:B------:R0:W-:Y:S01]  /*aee0*/  BAR.SYNC.DEFER_BLOCKING R0, 0x100 ;  /* 0x000400000000751d */ /* 0x0001e20000010000 */
[----:B--2---:R-:W-:-:S04]  /*aef0*/  IMAD R24, R18, 0x400, R9 ;  /* 0x0000040012187824 */ /* 0x004fc800078e0209 */
[----:B------:R-:W-:-:S05]  /*af00*/  VIADD R12, R24, 0x4 ;  /* 0x00000004180c7836 */ /* 0x000fca0000000000 */
[----:B------:R-:W-:Y:S02]  /*af10*/  R2UR UR18, R12 ;  /* 0x000000000c1272ca */ /* 0x000fe400000e0000 */
[----:B------:R-:W2:Y:S01]  /*af20*/  LDL.64 R12, [R1+0x10] ;  /* 0x00001000010c7983 */ /* 0x000ea20000100a00 */
[C---:B------:R-:W-:Y:S01]  /*af30*/  R2UR UR10, R24.reuse ;  /* 0x00000000180a72ca */ /* 0x040fe200000e0000 */
[C---:B------:R-:W-:Y:S01]  /*af40*/  VIADD R20, R24.reuse, 0x2 ;  /* 0x0000000218147836 */ /* 0x040fe20000000000 */
[----:B------:R-:W-:-:S04]  /*af50*/  IADD3 R24, R24, 0x6, RZ ;  /* 0x0000000618187810 */ /* 0x000fc80007ffe0ff */
[----:B------:R-:W-:Y:S02]  /*af60*/  R2UR UR22, R24 ;  /* 0x00000000181672ca */ /* 0x000fe400000e0000 */
[----:B------:R-:W-:-:S06]  /*af70*/  WARPGROUP.ARRIVE ;  /* 0x00000000000079c5 */ /* 0x000fcc0000000000 */
[----:B------:R-:W-:Y:S01]  /*af80*/  HGMMA.64x128x16.F32 R24, gdesc[UR8], RZ, !UPT, gsb0 ;  /* 0x01e00000081879f0 */ /* 0x000fe2000c0008ff */
[----:B------:R-:W-:Y:S02]  /*af90*/  R2UR UR14, R20 ;  /* 0x00000000140e72ca */ /* 0x000fe400000e0000 */
[----:B------:R-:W4:Y:S01]  /*afa0*/  LDL.64 R20, [R1+0x8] ;  /* 0x0000080001147983 */ /* 0x000f220000100a00 */
[----:B---3--:R-:W-:Y:S02]  /*afb0*/  R2UR UR12, R2 ;  /* 0x00000000020c72ca */ /* 0x008fe400000e0000 */
[----:B------:R-:W-:Y:S01]  /*afc0*/  R2UR UR13, R3 ;  /* 0x00000000030d72ca */ /* 0x000fe200000e0000 */
[----:B------:R0:W5:Y:S01]  /*afd0*/  LDL.LU R2, [R1+0x60] ;  /* 0x0000600001027983 */ /* 0x0001620000300800 */
[----:B------:R-:W-:Y:S02]  /*afe0*/  WARPGROUP.DEPBAR.LE gsb0, 0x0 ;  /* 0x00008000000079c5 */ /* 0x000fe40000010000 */
[----:B------:R-:W-:-:S09]  /*aff0*/  WARPGROUP.ARRIVE ;  /* 0x00000000000079c5 */ /* 0x000fd20000000000 */
[----:B------:R-:W-:Y:S03]  /*b000*/  HGMMA.64x128x16.F32 R24, gdesc[UR12], R24, gsb0 ;  /* 0x01e000000c1879f0 */ /* 0x000fe60008000818 */
[----:B------:R-:W-:Y:S02]  /*b010*/  WARPGROUP.DEPBAR.LE gsb0, 0x0 ;  /* 0x00008000000079c5 */ /* 0x000fe40000010000 */
[----:B------:R-:W-:Y:S01]  /*b020*/  WARPGROUP.ARRIVE ;  /* 0x00000000000079c5 */ /* 0x000fe20000000000 */
[----:B--2---:R-:W-:Y:S02]  /*b030*/  R2UR UR16, R12 ;  /* 0x000000000c1072ca */ /* 0x004fe400000e0000 */
[----:B------:R-:W-:-:S13]  /*b040*/  R2UR UR17, R13 ;  /* 0x000000000d1172ca */ /* 0x000fda00000e0000 */
[----:B------:R-:W-:Y:S01]  /*b050*/  HGMMA.64x128x16.F32 R24, gdesc[UR16], R24, gsb0 ;  /* 0x01e00000101879f0 */ /* 0x000fe20008000818 */
[----:B----4-:R-:W-:Y:S02]  /*b060*/  R2UR UR20, R20 ;  /* 0x00000000141472ca */ /* 0x010fe400000e0000 */
[----:B------:R-:W-:Y:S01]  /*b070*/  R2UR UR21, R21 ;  /* 0x00000000151572ca */ /* 0x000fe200000e0000 */
[----:B------:R-:W-:Y:S02]  /*b080*/  WARPGROUP.DEPBAR.LE gsb0, 0x0 ;  /* 0x00008000000079c5 */ /* 0x000fe40000010000 */
[----:B------:R-:W-:-:S10]  /*b090*/  WARPGROUP.ARRIVE ;  /* 0x00000000000079c5 */ /* 0x000fd40000000000 */
[----:B------:R-:W-:Y:S03]  /*b0a0*/  HGMMA.64x128x16.F32 R24, gdesc[UR20], R24, gsb0 ;  /* 0x01e00000141879f0 */ /* 0x000fe60008000818 */
[----:B------:R-:W-:Y:S02]  /*b0b0*/  WARPGROUP.DEPBAR.LE gsb0, 0x0 ;  /* 0x00008000000079c5 */ /* 0x000fe40000010000 */
[----:B0-----:R-:W-:Y:S05]  /*b0c0*/  @P3 BRA `(.L_x_2345) ;  /* 0x0000000000283947 */ /* 0x001fea0003800000 */
[----:B------:R-:W-:Y:S05]  /*b0d0*/  @!P0 BRA `(.L_x_2346) ;  /* 0x0000000000048947 */ /* 0x000fea0003800000 */
[----:B------:R-:W-:Y:S01]  /*b0e0*/  BPT.TRAP 0x1 ;  /* 0x000000040000795c */ /* 0x000fe20000300000 */
.L_x_2346:
[----:B------:R-:W-:Y:S01]  /*b0f0*/  SHF.L.U32 R0, R8, 0x1f, RZ ;  /* 0x0000001f08007819 */ /* 0x000fe200000006ff */
[----:B-----5:R-:W-:-:S04]  /*b100*/  IMAD R3, R15, 0x8, R2 ;  /* 0x000000080f037824 */ /* 0x020fc800078e0202 */
[----:B------:R0:W1:Y:S01]  /*b110*/  SYNCS.PHASECHK.TRANS64.TRYWAIT P3, [R3+URZ+0x16850], R0 ;  /* 0x01685000030075a7 */ /* 0x000062000806017f */
[----:B------:R-:W-:Y:S05]  /*b120*/  @!P0 BRA `(.L_x_2347) ;  /* 0x0000000000048947 */ /* 0x000fea0003800000 */
[----:B------:R-:W-:Y:S01]  /*b130*/  BPT.TRAP 0x1 ;  /* 0x000000040000795c */ /* 0x000fe20000300000 */
.L_x_2347:
[----:B-1----:R-:W-:Y:S05]  /*b140*/  @P3 BRA `(.L_x_2345) ;  /* 0x0000000000083947 */ /* 0x002fea0003800000 */
[----:B------:R-:W1:Y:S02]  /*b150*/  SYNCS.PHASECHK.TRANS64.TRYWAIT P3, [R3+URZ+0x16850], R0 ;  /* 0x01685000030075a7 */ /* 0x000e64000806017f */
[----:B-1----:R-:W-:Y:S05]  /*b160*/  @!P3 BRA `(.L_x_2348) ;  /* 0x000000d80058b947 */ /* 0x002fea0003800000 */
.L_x_2345:
[----:B01---5:R-:W-:Y:S01]  /*b170*/  VIADD R0, R2, 0x400 ;  /* 0x0000040002007836 */ /* 0x023fe20000000000 */
[----:B------:R-:W-:Y:S05]  /*b180*/  WARPSYNC.ALL ;  /* 0x0000000000007948 */ /* 0x000fea0003800000 */
[----:B------:R-:W-:Y:S01]  /*b190*/  SHF.R.U32.HI R0, RZ, 0x4, R0 ;  /* 0x00000004ff007819 */ /* 0x000fe20000011600 */
[----:B------:R-:W-:Y:S01]  /*b1a0*/  IMAD.MOV.U32 R9, RZ, RZ, 0x40000040 ;  /* 0x40000040ff097424 */ /* 0x000fe200078e00ff */
[----:B------:R-:W2:Y:S04]  /*b1b0*/  LDL R21, [R1+0x2c] ;  /* 0x00002c0001157983 */ /* 0x000ea80000100800 */
[----:B------:R-:W2:Y:S01]  /*b1c0*/  LDL R20, [R1+0x20] ;  /* 0x0000200001147983 */ /* 0x000ea20000100800 */
[----:B------:R-:W-:Y:S01]  /*b1d0*/  LOP3.LUT R0, R0, 0x3fff, RZ, 0xc0, !PT ;  /* 0x00003fff00007812 */ /* 0x000fe200078ec0ff */
[----:B------:R-:W-:Y:S01]  /*b1e0*/  WARPGROUP.ARRIVE ;  /* 0x00000000000079c5 */ /* 0x000fe20000000000 */
[----:B------:R-:W-:Y:S01]  /*b1f0*/  R2UR UR7, R9 ;  /* 0x00000000090772ca */ /* 0x000fe200000e0000 */
[----:B------:R-:W-:Y:S01]  /*b200*/  IMAD.MOV.U32 R13, RZ, RZ, 0x40000040 ;  /* 0x40000040ff0d7424 */ /* 0x000fe200078e00ff */
[----:B------:R-:W0:Y:S01]  /*b210*/  @P2 LDC R3, c[0x0][0x450] ;  /* 0x00011400ff032b82 */ /* 0x000e220000000800 */
[----:B------:R-:W-:-:S05]  /*b220*/  IMAD R8, R15, 0x400, R0 ;  /* 0x000004000f087824 */ /* 0x000fca00078e0200 */
[----:B------:R-:W-:Y:S02]  /*b230*/  R2UR UR6, R8 ;  /* 0x00000000080672ca */ /* 0x000fe400000e0000 */
[----:B------:R-:W1:Y:S11]  /*b240*/  @P2 LDC R0, c[0x0][0x44c] ;  /* 0x00011300ff002b82 */ /* 0x000e760000000800 */
[----:B------:R-:W-:Y:S03]  /*b250*/  HGMMA.64x64x16.F32 R88, R148, gdesc[UR4].tnspB, R88, gsb0 ;  /* 0x40e0000494587df0 */ /* 0x000fe60008000858 */
[----:B------:R-:W-:-:S02]  /*b260*/  WARPGROUP.DEPBAR.LE gsb0, 0x0 ;  /* 0x00008000000079c5 */ /* 0x000fc40000010000 */
[----:B------:R-:W3:Y:S04]  /*b270*/  LDL R149, [R1+0x24] ;  /* 0x0000240001957983 */ /* 0x000ee80000100800 */
[----:B------:R-:W3:Y:S04]  /*b280*/  LDL R150, [R1+0x44] ;  /* 0x0000440001967983 */ /* 0x000ee80000100800 */
[----:B------:R-:W4:Y:S01]  /*b290*/  LDL R151, [R1+0x40] ;  /* 0x0000400001977983 */ /* 0x000f220000100800 */
[----:B------:R-:W-:Y:S01]  /*b2a0*/  VIADD R12, R8, 0x80 ;  /* 0x00000080080c7836 */ /* 0x000fe20000000000 */
[----:B------:R-:W-:Y:S01]  /*b2b0*/  R2UR UR7, R13 ;  /* 0x000000000d0772ca */ /* 0x000fe200000e0000 */
[----:B------:R-:W-:Y:S01]  /*b2c0*/  WARPGROUP.ARRIVE ;  /* 0x00000000000079c5 */ /* 0x000fe20000000000 */
[----:B------:R-:W-:-:S02]  /*b2d0*/  IMAD.MOV.U32 R13, RZ, RZ, 0x40000040 ;  /* 0x40000040ff0d7424 */ /* 0x000fc400078e00ff */
[----:B------:R-:W-:Y:S02]  /*b2e0*/  R2UR UR6, R12 ;  /* 0x000000000c0672ca */ /* 0x000fe400000e0000 */
[----:B------:R-:W-:-:S11]  /*b2f0*/  IADD3 R12, R8, 0x100, RZ ;  /* 0x00000100080c7810 */ /* 0x000fd60007ffe0ff */
[----:B------:R-:W-:Y:S01]  /*b300*/  HGMMA.64x64x16.F32 R88, R144, gdesc[UR4].tnspB, R88, gsb0 ;  /* 0x40e0000490587df0 */ /* 0x000fe20008000858 */
[----:B------:R-:W-:Y:S02]  /*b310*/  R2UR UR6, R12 ;  /* 0x000000000c0672ca */ /* 0x000fe400000e0000 */
[----:B------:R-:W-:Y:S01]  /*b320*/  R2UR UR7, R13 ;  /* 0x000000000d0772ca */ /* 0x000fe200000e0000 */
[----:B------:R-:W-:Y:S01]  /*b330*/  IMAD.MOV.U32 R13, RZ, RZ, 0x40000040 ;  /* 0x40000040ff0d7424 */ /* 0x000fe200078e00ff */
[----:B------:R-:W-:Y:S02]  /*b340*/  WARPGROUP.DEPBAR.LE gsb0, 0x0 ;  /* 0x00008000000079c5 */ /* 0x000fe40000010000 */
[----:B------:R-:W-:-:S09]  /*b350*/  WARPGROUP.ARRIVE ;  /* 0x00000000000079c5 */ /* 0x000fd20000000000 */
[----:B------:R-:W-:Y:S01]  /*b360*/  HGMMA.64x64x16.F32 R88, R140, gdesc[UR4].tnspB, R88, gsb0 ;  /* 0x40e000048c587df0 */ /* 0x000fe20008000858 */
[----:B------:R-:W-:Y:S02]  /*b370*/  R2UR UR7, R13 ;  /* 0x000000000d0772ca */ /* 0x000fe400000e0000 */
[----:B------:R-:W-:Y:S01]  /*b380*/  MOV R13, 0x40000040 ;  /* 0x40000040000d7802 */ /* 0x000fe20000000f00 */
[----:B------:R-:W-:Y:S02]  /*b390*/  WARPGROUP.DEPBAR.LE gsb0, 0x0 ;  /* 0x00008000000079c5 */ /* 0x000fe40000010000 */
[----:B------:R-:W-:Y:S01]  /*b3a0*/  WARPGROUP.ARRIVE ;  /* 0x00000000000079c5 */ /* 0x000fe20000000000 */
[----:B---3--:R-:W-:-:S04]  /*b3b0*/  IMAD.IADD R9, R150, 0x1, R149 ;  /* 0x0000000196097824 */ /* 0x008fc800078e0295 */
[----:B-1----:R-:W-:-:S04]  /*b3c0*/  @P2 IMAD.HI.U32 R12, R9, R0, RZ ;  /* 0x00000000090c2227 */ /* 0x002fc800078e00ff */
[----:B------:R-:W-:Y:S01]  /*b3d0*/  IMAD.MOV.U32 R0, RZ, RZ, R9 ;  /* 0x000000ffff007224 */ /* 0x000fe200078e0009 */
[----:B0-----:R-:W-:Y:S01]  /*b3e0*/  @P2 SHF.R.U32.HI R0, RZ, R3, R12 ;  /* 0x00000003ff002219 */ /* 0x001fe2000001160c */
[----:B------:R-:W-:Y:S02]  /*b3f0*/  IMAD.MOV.U32 R9, RZ, RZ, -0x80 ;  /* 0xffffff80ff097424 */ /* 0x000fe400078e00ff */
[----:B------:R-:W-:Y:S02]  /*b400*/  VIADD R12, R8, 0x180 ;  /* 0x00000180080c7836 */ /* 0x000fe40000000000 */
[----:B------:R-:W0:Y:S01]  /*b410*/  SHFL.IDX PT, R3, R0, RZ, 0x1c1f ;  /* 0x001c1fff00037589 */ /* 0x000e2200000e0000 */
[----:B------:R-:W-:Y:S02]  /*b420*/  IMAD R9, R14, R9, 0x1 ;  /* 0x000000010e097424 */ /* 0x000fe400078e0209 */
[----:B------:R-:W-:Y:S02]  /*b430*/  R2UR UR6, R12 ;  /* 0x000000000c0672ca */ /* 0x000fe400000e0000 */
[----:B----4-:R-:W-:-:S05]  /*b440*/  IMAD R9, R151, -0x2, R9 ;  /* 0xfffffffe97097824 */ /* 0x010fca00078e0209 */
[----:B--2---:R-:W-:-:S06]  /*b450*/  IADD3 R9, -R20, R9, R21 ;  /* 0x0000000914097210 */ /* 0x004fcc0007ffe115 */
[----:B------:R-:W-:Y:S01]  /*b460*/  HGMMA.64x64x16.F32 R88, R136, gdesc[UR4].tnspB, R88, gsb0 ;  /* 0x40e0000488587df0 */ /* 0x000fe20008000858 */
[----:B------:R-:W-:Y:S01]  /*b470*/  R2UR UR7, R13 ;  /* 0x000000000d0772ca */ /* 0x000fe200000e0000 */
[----:B0-----:R-:W-:-:S05]  /*b480*/  IMAD.IADD R3, R9, 0x1, R3 ;  /* 0x0000000109037824 */ /* 0x001fca00078e0203 */
[C---:B------:R-:W-:Y:S02]  /*b490*/  ISETP.GT.AND P3, PT, R3.reuse, RZ, PT ;  /* 0x000000ff0300720c */ /* 0x040fe40003f64270 */
[C---:B------:R-:W-:Y:S02]  /*b4a0*/  ISETP.GT.AND P4, PT, R3.reuse, 0x1, PT ;  /* 0x000000010300780c */ /* 0x040fe40003f84270 */
        /* <DEDUP_REMOVED lines=30> */
[----:B------:R-:W-:Y:S01]  /*b690*/  FMNMX.FTZ R12, R41, R12, !PT ;  /* 0x0000000c290c7209 */ /* 0x000fe20007810000 */
[----:B------:R-:W-:Y:S02]  /*b6a0*/  WARPGROUP.DEPBAR.LE gsb0, 0x0 ;  /* 0x00008000000079c5 */ /* 0x000fe40000010000 */
[----:B------:R-:W-:Y:S01]  /*b6b0*/  ISETP.GT.AND P3, PT, R3, 0x30, PT ;  /* 0x000000300300780c */ /* 0x000fe20003f64270 */
[----:B------:R-:W-:Y:S01]  /*b6c0*/  WARPGROUP.ARRIVE ;  /* 0x00000000000079c5 */ /* 0x000fe20000000000 */
        /* <DEDUP_REMOVED lines=62> */
[----:B------:R-:W0:Y:S02]  /*bab0*/  SHFL.BFLY PT, R12, R3, 0x2, 0x1f ;  /* 0x0c401f00030c7f89 */ /* 0x000e2400000e0000 */
[----:B0-----:R-:W-:Y:S01]  /*bac0*/  FMNMX.FTZ R3, R3, R12, !PT ;  /* 0x0000000c03037209 */ /* 0x001fe20007810000 */
[----:B------:R-:W-:-:S04]  /*bad0*/  VIADD R12, R8, 0x200 ;  /* 0x00000200080c7836 */ /* 0x000fc80000000000 */
[----:B------:R-:W0:Y:S01]  /*bae0*/  SHFL.BFLY PT, R20, R3, 0x1, 0x1f ;  /* 0x0c201f0003147f89 */ /* 0x000e2200000e0000 */
[----:B------:R-:W-:-:S03]  /*baf0*/  R2UR UR6, R12 ;  /* 0x000000000c0672ca */ /* 0x000fc600000e0000 */
[----:B------:R1:W2:Y:S02]  /*bb00*/  SHFL.IDX PT, R12, R0, 0x1, 0x1c1f ;  /* 0x003c1f00000c7f89 */ /* 0x0002a400000e0000 */
[----:B-1----:R-:W-:-:S08]  /*bb10*/  IMAD.U32 R0, RZ, RZ, UR5 ;  /* 0x00000005ff007e24 */ /* 0x002fd0000f8e00ff */
[----:B------:R-:W-:Y:S01]  /*bb20*/  HGMMA.64x64x16.F32 R88, R132, gdesc[UR4].tnspB, R88, gsb0 ;  /* 0x40e0000484587df0 */ /* 0x000fe20008000858 */
[----:B0-----:R-:W-:Y:S01]  /*bb30*/  FMNMX.FTZ R3, R3, R20, !PT ;  /* 0x0000001403037209 */ /* 0x001fe20007810000 */
[----:B--2---:R-:W-:-:S04]  /*bb40*/  IMAD.IADD R9, R9, 0x1, R12 ;  /* 0x0000000109097824 */ /* 0x004fc800078e020c */
[C---:B------:R-:W-:Y:S01]  /*bb50*/  FMUL.FTZ R13, R3.reuse, R0 ;  /* 0x00000000030d7220 */ /* 0x040fe20000410000 */
[----:B------:R-:W-:Y:S02]  /*bb60*/  FSETP.NEU.FTZ.AND P3, PT, R3, -INF , PT ;  /* 0xff8000000300780b */ /* 0x000fe40003f7d000 */
[C---:B------:R-:W-:Y:S02]  /*bb70*/  ISETP.GT.AND P5, PT, R9.reuse, RZ, PT ;  /* 0x000000ff0900720c */ /* 0x040fe40003fa4270 */
[C---:B------:R-:W-:Y:S02]  /*bb80*/  ISETP.GT.AND P4, PT, R9.reuse, 0x1, PT ;  /* 0x000000010900780c */ /* 0x040fe40003f84270 */
[----:B------:R-:W-:Y:S02]  /*bb90*/  FSEL R26, R26, -INF , P5 ;  /* 0xff8000001a1a7808 */ /* 0x000fe40002800000 */
        /* <DEDUP_REMOVED lines=9> */
[----:B------:R-:W-:Y:S02]  /*bc30*/  FSEL R13, R13, RZ, P3 ;  /* 0x000000ff0d0d7208 */ /* 0x000fe40001800000 */
[----:B------:R-:W-:Y:S02]  /*bc40*/  ISETP.GT.AND P4, PT, R9, 0x11, PT ;  /* 0x000000110900780c */ /* 0x000fe40003f84270 */
[----:B------:R-:W-:Y:S01]  /*bc50*/  FSEL R34, R34, -INF , P5 ;  /* 0xff80000022227808 */ /* 0x000fe20002800000 */
[-CC-:B------:R-:W-:Y:S01]  /*bc60*/  FFMA.FTZ R148, R24, R0.reuse, -R13.reuse ;  /* 0x0000000018947223 */ /* 0x180fe2000001080d */
[----:B------:R-:W-:Y:S01]  /*bc70*/  FMNMX.FTZ R21, R31, R21, !PT ;  /* 0x000000151f157209 */ /* 0x000fe20007810000 */
[-CC-:B------:R-:W-:Y:S01]  /*bc80*/  FFMA.FTZ R25, R25, R0.reuse, -R13.reuse ;  /* 0x0000000019197223 */ /* 0x180fe2000001080d */
[----:B------:R-:W-:Y:S01]  /*bc90*/  ISETP.GT.AND P5, PT, R9, 0x18, PT ;  /* 0x000000180900780c */ /* 0x000fe20003fa4270 */
[-CC-:B------:R-:W-:Y:S01]  /*bca0*/  FFMA.FTZ R150, R28, R0.reuse, -R13.reuse ;  /* 0x000000001c967223 */ /* 0x180fe2000001080d */
[----:B------:R-:W-:Y:S01]  /*bcb0*/  FSEL R35, R35, -INF , P4 ;  /* 0xff80000023237808 */ /* 0x000fe20002000000 */
[----:B------:R-:W-:Y:S01]  /*bcc0*/  MUFU.EX2 R12, R25 ;  /* 0x00000019000c7308 */ /* 0x000fe20000000800 */
        /* <DEDUP_REMOVED lines=8> */
[----:B------:R-:W-:Y:S01]  /*bd50*/  ISETP.GT.AND P5, PT, R9, 0x20, PT ;  /* 0x000000200900780c */ /* 0x000fe20003fa4270 */
[----:B------:R0:W-:Y:S01]  /*bd60*/  MUFU.EX2 R21, R33 ;  /* 0x0000002100157308 */ /* 0x0001e20000000800 */
[----:B------:R-:W-:Y:S01]  /*bd70*/  FSEL R39, R39, -INF , P4 ;  /* 0xff80000027277808 */ /* 0x000fe20002000000 */
[--C-:B------:R-:W-:Y:S01]  /*bd80*/  FFMA.FTZ R140, R40, R0, -R13.reuse ;  /* 0x00000000288c7223 */ /* 0x100fe2000001080d */
[----:B------:R-:W-:Y:S01]  /*bd90*/  FMNMX.FTZ R24, R38, R24, !PT ;  /* 0x0000001826187209 */ /* 0x000fe20007810000 */
[--C-:B------:R-:W-:Y:S01]  /*bda0*/  FFMA.FTZ R40, R64, R0, -R13.reuse ;  /* 0x0000000040287223 */ /* 0x100fe2000001080d */
[----:B------:R-:W-:Y:S01]  /*bdb0*/  ISETP.GT.AND P4, PT, R9, 0x21, PT ;  /* 0x000000210900780c */ /* 0x000fe20003f84270 */
[----:B------:R-:W1:Y:S01]  /*bdc0*/  S2R R64, SR_TID.X ;  /* 0x0000000000407919 */ /* 0x000e620000002100 */
[----:B------:R-:W-:Y:S01]  /*bdd0*/  FSEL R42, R42, -INF , P5 ;  /* 0xff8000002a2a7808 */ /* 0x000fe20002800000 */
[----:B------:R-:W-:Y:S01]  /*bde0*/  MUFU.EX2 R148, R148 ;  /* 0x0000009400947308 */ /* 0x000fe20000000800 */
[----:B------:R-:W-:Y:S01]  /*bdf0*/  FMNMX.FTZ R24, R39, R24, !PT ;  /* 0x0000001827187209 */ /* 0x000fe20007810000 */
[----:B0-----:R-:W-:Y:S01]  /*be00*/  IMAD.MOV.U32 R33, RZ, RZ, 0x40000040 ;  /* 0x40000040ff217424 */ /* 0x001fe200078e00ff */
[----:B------:R-:W-:Y:S01]  /*be10*/  ISETP.GT.AND P5, PT, R9, 0x28, PT ;  /* 0x000000280900780c */ /* 0x000fe20003fa4270 */
[----:B------:R-:W-:Y:S01]  /*be20*/  FFMA.FTZ R146, R36, R0, -R13 ;  /* 0x0000000024927223 */ /* 0x000fe2000001080d */
[----:B------:R-:W-:Y:S01]  /*be30*/  FSEL R43, R43, -INF , P4 ;  /* 0xff8000002b2b7808 */ /* 0x000fe20002000000 */
[----:B------:R-:W-:-:S02]  /*be40*/  WARPGROUP.DEPBAR.LE gsb0, 0x0 ;  /* 0x00008000000079c5 */ /* 0x000fc40000010000 */
[----:B------:R-:W-:Y:S01]  /*be50*/  FMNMX.FTZ R25, R42, R24, !PT ;  /* 0x000000182a197209 */ /* 0x000fe20007810000 */
[-CC-:B------:R-:W-:Y:S01]  /*be60*/  FFMA.FTZ R132, R56, R0.reuse, -R13.reuse ;  /* 0x0000000038847223 */ /* 0x180fe2000001080d */
[----:B------:R-:W-:Y:S01]  /*be70*/  ISETP.GT.AND P4, PT, R9, 0x29, PT ;  /* 0x000000290900780c */ /* 0x000fe20003f84270 */
[----:B------:R-:W-:Y:S01]  /*be80*/  WARPGROUP.ARRIVE ;  /* 0x00000000000079c5 */ /* 0x000fe20000000000 */
[----:B------:R-:W-:Y:S01]  /*be90*/  FSEL R46, R46, -INF , P5 ;  /* 0xff8000002e2e7808 */ /* 0x000fe20002800000 */
[-CC-:B------:R-:W-:Y:S01]  /*bea0*/  FFMA.FTZ R134, R60, R0.reuse, -R13.reuse ;  /* 0x000000003c867223 */ /* 0x180fe2000001080d */
[----:B------:R-:W-:Y:S01]  /*beb0*/  FMNMX.FTZ R25, R43, R25, !PT ;  /* 0x000000192b197209 */ /* 0x000fe20007810000 */
[----:B------:R-:W-:Y:S01]  /*bec0*/  MUFU.EX2 R150, R150 ;  /* 0x0000009600967308 */ /* 0x000fe20000000800 */
[----:B------:R-:W-:Y:S01]  /*bed0*/  ISETP.GT.AND P5, PT, R9, 0x30, PT ;  /* 0x000000300900780c */ /* 0x000fe20003fa4270 */
[-CC-:B------:R-:W-:Y:S01]  /*bee0*/  FFMA.FTZ R37, R37, R0.reuse, -R13.reuse ;  /* 0x0000000025257223 */ /* 0x180fe2000001080d */
[----:B------:R-:W-:Y:S01]  /*bef0*/  FSEL R47, R47, -INF , P4 ;  /* 0xff8000002f2f7808 */ /* 0x000fe20002000000 */
[-CC-:B------:R-:W-:Y:S01]  /*bf00*/  FFMA.FTZ R142, R44, R0.reuse, -R13.reuse ;  /* 0x000000002c8e7223 */ /* 0x180fe2000001080d */
[----:B------:R-:W-:Y:S01]  /*bf10*/  FMNMX.FTZ R25, R46, R25, !PT ;  /* 0x000000192e197209 */ /* 0x000fe20007810000 */
[-CC-:B------:R-:W-:Y:S01]  /*bf20*/  FFMA.FTZ R45, R45, R0.reuse, -R13.reuse ;  /* 0x000000002d2d7223 */ /* 0x180fe2000001080d */
[----:B------:R-:W-:Y:S01]  /*bf30*/  ISETP.GT.AND P4, PT, R9, 0x31, PT ;  /* 0x000000310900780c */ /* 0x000fe20003f84270 */
[----:B------:R-:W-:Y:S01]  /*bf40*/  MUFU.EX2 R20, R20 ;  /* 0x0000001400147308 */ /* 0x000fe20000000800 */
        /* <DEDUP_REMOVED lines=19> */
[--C-:B------:R-:W-:Y:S01]  /*c080*/  FFMA.FTZ R53, R80, R0, -R13.reuse ;  /* 0x0000000050357223 */ /* 0x100fe2000001080d */
[----:B------:R-:W-:Y:S01]  /*c090*/  FMNMX.FTZ R28, R54, R28, !PT ;  /* 0x0000001c361c7209 */ /* 0x000fe20007810000 */
[-CC-:B------:R-:W-:Y:S01]  /*c0a0*/  FFMA.FTZ R81, R81, R0.reuse, -R13.reuse ;  /* 0x0000000051517223 */ /* 0x180fe2000001080d */
[----:B------:R-:W-:Y:S01]  /*c0b0*/  ISETP.GT.AND P4, PT, R9, 0x41, PT ;  /* 0x000000410900780c */ /* 0x000fe20003f84270 */
[----:B------:R-:W-:Y:S01]  /*c0c0*/  MUFU.EX2 R146, R146 ;  /* 0x0000009200927308 */ /* 0x000fe20000000800 */
[----:B------:R-:W-:Y:S01]  /*c0d0*/  FSEL R58, R58, -INF , P5 ;  /* 0xff8000003a3a7808 */ /* 0x000fe20002800000 */
[----:B0-----:R-:W-:Y:S01]  /*c0e0*/  FFMA.FTZ R41, R61, R0, -R13 ;  /* 0x000000003d297223 */ /* 0x001fe2000001080d */
[----:B------:R-:W-:-:S02]  /*c0f0*/  FMNMX.FTZ R28, R55, R28, !PT ;  /* 0x0000001c371c7209 */ /* 0x000fc40007810000 */
[----:B------:R-:W-:Y:S02]  /*c100*/  ISETP.GT.AND P5, PT, R9, 0x48, PT ;  /* 0x000000480900780c */ /* 0x000fe40003fa4270 */
[----:B------:R-:W-:Y:S01]  /*c110*/  FSEL R59, R59, -INF , P4 ;  /* 0xff8000003b3b7808 */ /* 0x000fe20002000000 */
[----:B------:R0:W-:Y:S01]  /*c120*/  MUFU.EX2 R24, R37 ;  /* 0x0000002500187308 */ /* 0x0001e20000000800 */
[----:B------:R-:W-:Y:S02]  /*c130*/  FMNMX.FTZ R29, R58, R28, !PT ;  /* 0x0000001c3a1d7209 */ /* 0x000fe40007810000 */
[----:B------:R-:W-:Y:S02]  /*c140*/  ISETP.GT.AND P4, PT, R9, 0x49, PT ;  /* 0x000000490900780c */ /* 0x000fe40003f84270 */
[----:B------:R-:W-:Y:S02]  /*c150*/  FSEL R62, R62, -INF , P5 ;  /* 0xff8000003e3e7808 */ /* 0x000fe40002800000 */
[----:B------:R-:W-:Y:S01]  /*c160*/  FMNMX.FTZ R29, R59, R29, !PT ;  /* 0x0000001d3b1d7209 */ /* 0x000fe20007810000 */
[----:B------:R-:W-:Y:S01]  /*c170*/  MUFU.EX2 R140, R140 ;  /* 0x0000008c008c7308 */ /* 0x000fe20000000800 */
[----:B------:R-:W-:Y:S01]  /*c180*/  ISETP.GT.AND P5, PT, R9, 0x50, PT ;  /* 0x000000500900780c */ /* 0x000fe20003fa4270 */
[-CC-:B0-----:R-:W-:Y:S01]  /*c190*/  FFMA.FTZ R37, R57, R0.reuse, -R13.reuse ;  /* 0x0000000039257223 */ /* 0x181fe2000001080d */
[----:B------:R-:W-:Y:S01]  /*c1a0*/  FSEL R63, R63, -INF , P4 ;  /* 0xff8000003f3f7808 */ /* 0x000fe20002000000 */
[----:B------:R-:W-:Y:S01]  /*c1b0*/  FFMA.FTZ R57, R84, R0, -R13 ;  /* 0x0000000054397223 */ /* 0x000fe2000001080d */
[----:B------:R-:W-:-:S02]  /*c1c0*/  FMNMX.FTZ R29, R62, R29, !PT ;  /* 0x0000001d3e1d7209 */ /* 0x000fc40007810000 */
[----:B------:R-:W-:Y:S01]  /*c1d0*/  ISETP.GT.AND P4, PT, R9, 0x51, PT ;  /* 0x000000510900780c */ /* 0x000fe20003f84270 */
[----:B------:R-:W-:Y:S01]  /*c1e0*/  MUFU.EX2 R142, R142 ;  /* 0x0000008e008e7308 */ /* 0x000fe20000000800 */
[----:B------:R-:W-:Y:S02]  /*c1f0*/  FSEL R66, R66, -INF , P5 ;  /* 0xff80000042427808 */ /* 0x000fe40002800000 */
[----:B------:R-:W-:Y:S02]  /*c200*/  FMNMX.FTZ R29, R63, R29, !PT ;  /* 0x0000001d3f1d7209 */ /* 0x000fe40007810000 */
[----:B------:R-:W-:Y:S02]  /*c210*/  ISETP.GT.AND P5, PT, R9, 0x58, PT ;  /* 0x000000580900780c */ /* 0x000fe40003fa4270 */
[----:B------:R-:W-:Y:S01]  /*c220*/  FSEL R67, R67, -INF , P4 ;  /* 0xff80000043437808 */ /* 0x000fe20002000000 */
[----:B------:R0:W-:Y:S01]  /*c230*/  MUFU.EX2 R28, R45 ;  /* 0x0000002d001c7308 */ /* 0x0001e20000000800 */
[----:B------:R-:W-:-:S02]  /*c240*/  FMNMX.FTZ R32, R66, R29, !PT ;  /* 0x0000001d42207209 */ /* 0x000fc40007810000 */
[----:B------:R-:W-:Y:S02]  /*c250*/  ISETP.GT.AND P4, PT, R9, 0x59, PT ;  /* 0x000000590900780c */ /* 0x000fe40003f84270 */
[----:B------:R-:W-:Y:S02]  /*c260*/  FSEL R70, R70, -INF , P5 ;  /* 0xff80000046467808 */ /* 0x000fe40002800000 */
[----:B------:R-:W-:Y:S01]  /*c270*/  FMNMX.FTZ R32, R67, R32, !PT ;  /* 0x0000002043207209 */ /* 0x000fe20007810000 */
[----:B------:R-:W-:Y:S01]  /*c280*/  MUFU.EX2 R136, R136 ;  /* 0x0000008800887308 */ /* 0x000fe20000000800 */
[----:B------:R-:W-:Y:S01]  /*c290*/  ISETP.GT.AND P5, PT, R9, 0x60, PT ;  /* 0x000000600900780c */ /* 0x000fe20003fa4270 */
[----:B0-----:R-:W-:Y:S01]  /*c2a0*/  FFMA.FTZ R45, R68, R0, -R13 ;  /* 0x00000000442d7223 */ /* 0x001fe2000001080d */
[----:B------:R-:W-:Y:S02]  /*c2b0*/  FSEL R71, R71, -INF , P4 ;  /* 0xff80000047477808 */ /* 0x000fe40002000000 */
[----:B------:R-:W-:-:S02]  /*c2c0*/  FMNMX.FTZ R32, R70, R32, !PT ;  /* 0x0000002046207209 */ /* 0x000fc40007810000 */
[----:B------:R-:W-:Y:S01]  /*c2d0*/  ISETP.GT.AND P4, PT, R9, 0x61, PT ;  /* 0x000000610900780c */ /* 0x000fe20003f84270 */
[----:B------:R0:W-:Y:S01]  /*c2e0*/  MUFU.EX2 R29, R49 ;  /* 0x00000031001d7308 */ /* 0x0001e20000000800 */
[----:B------:R-:W-:Y:S02]  /*c2f0*/  FSEL R74, R74, -INF , P5 ;  /* 0xff8000004a4a7808 */ /* 0x000fe40002800000 */
[----:B------:R-:W-:Y:S02]  /*c300*/  FMNMX.FTZ R32, R71, R32, !PT ;  /* 0x0000002047207209 */ /* 0x000fe40007810000 */
[----:B------:R-:W-:Y:S02]  /*c310*/  ISETP.GT.AND P5, PT, R9, 0x68, PT ;  /* 0x000000680900780c */ /* 0x000fe40003fa4270 */
[----:B------:R-:W-:Y:S01]  /*c320*/  FSEL R75, R75, -INF , P4 ;  /* 0xff8000004b4b7808 */ /* 0x000fe20002000000 */
[----:B------:R-:W-:Y:S01]  /*c330*/  MUFU.EX2 R138, R138 ;  /* 0x0000008a008a7308 */ /* 0x000fe20000000800 */
[----:B------:R-:W-:Y:S01]  /*c340*/  FMNMX.FTZ R32, R74, R32, !PT ;  /* 0x000000204a207209 */ /* 0x000fe20007810000 */
[----:B0-----:R-:W-:Y:S01]  /*c350*/  FFMA.FTZ R49, R72, R0, -R13 ;  /* 0x0000000048317223 */ /* 0x001fe2000001080d */
[----:B------:R-:W-:-:S02]  /*c360*/  ISETP.GT.AND P4, PT, R9, 0x69, PT ;  /* 0x000000690900780c */ /* 0x000fc40003f84270 */
[----:B------:R-:W-:Y:S02]  /*c370*/  FSEL R78, R78, -INF , P5 ;  /* 0xff8000004e4e7808 */ /* 0x000fe40002800000 */
        /* <DEDUP_REMOVED lines=17> */
[----:B------:R-:W-:Y:S02]  /*c490*/  FSEL R87, R87, -INF , P4 ;  /* 0xff80000057577808 */ /* 0x000fe40002000000 */
[----:B------:R-:W-:Y:S02]  /*c4a0*/  FMNMX.FTZ R9, R86, R32, !PT ;  /* 0x0000002056097209 */ /* 0x000fe40007810000 */
[----:B------:R-:W-:Y:S01]  /*c4b0*/  R2UR UR7, R33 ;  /* 0x00000000210772ca */ /* 0x000fe200000e0000 */
[----:B------:R-:W-:Y:S01]  /*c4c0*/  FFMA.FTZ R33, R77, R0, -R13 ;  /* 0x000000004d217223 */ /* 0x000fe2000001080d */
[----:B------:R-:W-:Y:S01]  /*c4d0*/  FMNMX.FTZ R9, R87, R9, !PT ;  /* 0x0000000957097209 */ /* 0x000fe20007810000 */
[----:B------:R-:W-:Y:S01]  /*c4e0*/  MUFU.EX2 R41, R41 ;  /* 0x0000002900297308 */ /* 0x000fe20000000800 */
[----:B-1----:R-:W-:-:S03]  /*c4f0*/  SHF.R.U32.HI R135, RZ, 0x7, R64 ;  /* 0x00000007ff877819 */ /* 0x002fc60000011640 */
[----:B------:R-:W0:Y:S04]  /*c500*/  SHFL.BFLY PT, R32, R9, 0x2, 0x1f ;  /* 0x0c401f0009207f89 */ /* 0x000e2800000e0000 */
[----:B------:R-:W-:Y:S08]  /*c510*/  MUFU.EX2 R40, R40 ;  /* 0x0000002800287308 */ /* 0x000ff00000000800 */
[----:B------:R-:W-:Y:S08]  /*c520*/  MUFU.EX2 R44, R44 ;  /* 0x0000002c002c7308 */ /* 0x000ff00000000800 */
[----:B------:R-:W-:Y:S01]  /*c530*/  MUFU.EX2 R45, R45 ;  /* 0x0000002d002d7308 */ /* 0x000fe20000000800 */
[----:B0-----:R-:W-:Y:S01]  /*c540*/  FMNMX.FTZ R9, R9, R32, !PT ;  /* 0x0000002009097209 */ /* 0x001fe20007810000 */
[----:B------:R-:W-:-:S06]  /*c550*/  VIADD R32, R8, 0x280 ;  /* 0x0000028008207836 */ /* 0x000fcc0000000000 */
[----:B------:R-:W-:Y:S01]  /*c560*/  MUFU.EX2 R48, R48 ;  /* 0x0000003000307308 */ /* 0x000fe20000000800 */
[----:B------:R-:W0:Y:S01]  /*c570*/  SHFL.BFLY PT, R56, R9, 0x1, 0x1f ;  /* 0x0c201f0009387f89 */ /* 0x000e2200000e0000 */
[----:B------:R-:W-:Y:S01]  /*c580*/  R2UR UR6, R32 ;  /* 0x00000000200672ca */ /* 0x000fe200000e0000 */
[-CC-:B------:R-:W-:Y:S01]  /*c590*/  FFMA.FTZ R32, R76, R0.reuse, -R13.reuse ;  /* 0x000000004c207223 */ /* 0x180fe2000001080d */
[----:B------:R-:W-:-:S04]  /*c5a0*/  FFMA.FTZ R13, R85, R0, -R13 ;  /* 0x00000000550d7223 */ /* 0x000fc8000001080d */
[----:B------:R-:W-:Y:S07]  /*c5b0*/  MUFU.EX2 R49, R49 ;  /* 0x0000003100317308 */ /* 0x000fee0000000800 */
[----:B------:R-:W-:Y:S01]  /*c5c0*/  HGMMA.64x64x16.F32 R88, R128, gdesc[UR4].tnspB, R88, gsb0 ;  /* 0x40e0000480587df0 */ /* 0x000fe20008000858 */
[----:B------:R-:W-:Y:S08]  /*c5d0*/  MUFU.EX2 R52, R52 ;  /* 0x0000003400347308 */ /* 0x000ff00000000800 */
[----:B------:R-:W-:Y:S01]  /*c5e0*/  MUFU.EX2 R32, R32 ;  /* 0x0000002000207308 */ /* 0x000fe20000000800 */
[----:B0-----:R-:W-:-:S04]  /*c5f0*/  FMNMX.FTZ R9, R9, R56, !PT ;  /* 0x0000003809097209 */ /* 0x001fc80007810000 */
[C---:B------:R-:W-:Y:S01]  /*c600*/  FSETP.NEU.FTZ.AND P4, PT, R9.reuse, -INF , PT ;  /* 0xff8000000900780b */ /* 0x040fe20003f9d000 */
[----:B------:R-:W-:Y:S02]  /*c610*/  FMUL.FTZ R61, R9, R0 ;  /* 0x00000000093d7220 */ /* 0x000fe40000410000 */
[----:B------:R-:W-:Y:S03]  /*c620*/  MUFU.EX2 R33, R33 ;  /* 0x0000002100217308 */ /* 0x000fe60000000800 */
[----:B------:R-:W-:-:S05]  /*c630*/  FSEL R61, R61, RZ, P4 ;  /* 0x000000ff3d3d7208 */ /* 0x000fca0002000000 */
[-CC-:B------:R-:W-:Y:S01]  /*c640*/  FFMA.FTZ R147, R38, R0.reuse, -R61.reuse ;  /* 0x0000000026937223 */ /* 0x180fe2000001083d */
[-CC-:B------:R-:W-:Y:S01]  /*c650*/  FFMA.FTZ R38, R47, R0.reuse, -R61.reuse ;  /* 0x000000002f267223 */ /* 0x180fe2000001083d */
[-CC-:B------:R-:W-:Y:S01]  /*c660*/  FFMA.FTZ R149, R26, R0.reuse, -R61.reuse ;  /* 0x000000001a957223 */ /* 0x180fe2000001083d */
[----:B------:R-:W2:Y:S01]  /*c670*/  LDL R47, [R1+0x28] ;  /* 0x00002800012f7983 */ /* 0x000ea20000100800 */
[-CC-:B------:R-:W-:Y:S01]  /*c680*/  FFMA.FTZ R60, R27, R0.reuse, -R61.reuse ;  /* 0x000000001b3c7223 */ /* 0x180fe2000001083d */
[----:B------:R-:W-:Y:S02]  /*c690*/  VIADD R26, R8, 0x300 ;  /* 0x00000300081a7836 */ /* 0x000fe40000000000 */
[-CC-:B------:R-:W-:Y:S01]  /*c6a0*/  FFMA.FTZ R151, R30, R0.reuse, -R61.reuse ;  /* 0x000000001e977223 */ /* 0x180fe2000001083d */
[----:B------:R-:W-:Y:S02]  /*c6b0*/  IMAD.MOV.U32 R27, RZ, RZ, 0x40000040 ;  /* 0x40000040ff1b7424 */ /* 0x000fe400078e00ff */
[-CC-:B------:R-:W-:Y:S01]  /*c6c0*/  FFMA.FTZ R30, R31, R0.reuse, -R61.reuse ;  /* 0x000000001f1e7223 */ /* 0x180fe2000001083d */
[-CC-:B------:R-:W-:Y:S01]  /*c6d0*/  FFMA.FTZ R31, R35, R0.reuse, -R61.reuse ;  /* 0x00000000231f7223 */ /* 0x180fe2000001083d */
[----:B------:R-:W-:Y:S01]  /*c6e0*/  R2UR UR6, R26 ;  /* 0x000000001a0672ca */ /* 0x000fe200000e0000 */
[----:B------:R-:W-:Y:S01]  /*c6f0*/  VIADD R26, R8, 0x380 ;  /* 0x00000380081a7836 */ /* 0x000fe20000000000 */
[----:B------:R-:W-:Y:S01]  /*c700*/  R2UR UR7, R27 ;  /* 0x000000001b0772ca */ /* 0x000fe200000e0000 */
[-CC-:B------:R-:W-:Y:S01]  /*c710*/  FFMA.FTZ R35, R43, R0.reuse, -R61.reuse ;  /* 0x000000002b237223 */ /* 0x180fe2000001083d */
[----:B------:R-:W-:Y:S01]  /*c720*/  FSEL R27, R9, RZ, P4 ;  /* 0x000000ff091b7208 */ /* 0x000fe20002000000 */
[----:B------:R-:W-:Y:S01]  /*c730*/  MUFU.EX2 R149, R149 ;  /* 0x0000009500957308 */ /* 0x000fe20000000800 */
[----:B------:R-:W-:Y:S01]  /*c740*/  FSEL R43, R3, RZ, P3 ;  /* 0x000000ff032b7208 */ /* 0x000fe20001800000 */
[----:B------:R-:W-:Y:S01]  /*c750*/  FFMA.FTZ R145, R34, R0, -R61 ;  /* 0x0000000022917223 */ /* 0x000fe2000001083d */
[----:B------:R-:W-:Y:S01]  /*c760*/  ISETP.GE.U32.AND P3, PT, R64, 0x180, PT ;  /* 0x000001804000780c */ /* 0x000fe20003f66070 */
[----:B------:R-:W-:Y:S01]  /*c770*/  FADD.FTZ R10, -R27, R10 ;  /* 0x0000000a1b0a7221 */ /* 0x000fe20000010100 */
[----:B------:R-:W-:-:S02]  /*c780*/  IMAD.MOV.U32 R27, RZ, RZ, 0x40000040 ;  /* 0x40000040ff1b7424 */ /* 0x000fc400078e00ff */
[----:B------:R-:W-:Y:S01]  /*c790*/  FADD.FTZ R43, -R43, R11 ;  /* 0x0000000b2b2b7221 */ /* 0x000fe20000010100 */
[----:B------:R-:W-:Y:S02]  /*c7a0*/  VIADD R11, R135, 0x9 ;  /* 0x00000009870b7836 */ /* 0x000fe40000000000 */
[-C--:B------:R-:W-:Y:S01]  /*c7b0*/  FMUL.FTZ R10, R10, R0.reuse ;  /* 0x000000000a0a7220 */ /* 0x080fe20000410000 */
[----:B------:R-:W-:Y:S01]  /*c7c0*/  MUFU.EX2 R60, R60 ;  /* 0x0000003c003c7308 */ /* 0x000fe20000000800 */
[-C--:B------:R-:W-:Y:S01]  /*c7d0*/  FMUL.FTZ R8, R43, R0.reuse ;  /* 0x000000002b087220 */ /* 0x080fe20000410000 */
[-CC-:B------:R-:W-:Y:S01]  /*c7e0*/  FFMA.FTZ R34, R39, R0.reuse, -R61.reuse ;  /* 0x0000000027227223 */ /* 0x180fe2000001083d */
[-CC-:B------:R-:W-:Y:S01]  /*c7f0*/  FFMA.FTZ R141, R42, R0.reuse, -R61.reuse ;  /* 0x000000002a8d7223 */ /* 0x180fe2000001083d */
[-CC-:B------:R-:W-:Y:S01]  /*c800*/  FFMA.FTZ R143, R46, R0.reuse, -R61.reuse ;  /* 0x000000002e8f7223 */ /* 0x180fe2000001083d */
[-CC-:B------:R-:W-:Y:S01]  /*c810*/  FFMA.FTZ R137, R50, R0.reuse, -R61.reuse ;  /* 0x0000000032897223 */ /* 0x180fe2000001083d */
[-CC-:B------:R-:W-:Y:S01]  /*c820*/  FFMA.FTZ R39, R51, R0.reuse, -R61.reuse ;  /* 0x0000000033277223 */ /* 0x180fe2000001083d */
[-CC-:B------:R-:W-:Y:S01]  /*c830*/  FFMA.FTZ R139, R54, R0.reuse, -R61.reuse ;  /* 0x00000000368b7223 */ /* 0x180fe2000001083d */
[----:B------:R-:W0:Y:S01]  /*c840*/  MUFU.EX2 R8, R8 ;  /* 0x0000000800087308 */ /* 0x000e220000000800 */
[-CC-:B------:R-:W-:Y:S01]  /*c850*/  FFMA.FTZ R42, R55, R0.reuse, -R61.reuse ;  /* 0x00000000372a7223 */ /* 0x180fe2000001083d */
[----:B------:R-:W-:-:S06]  /*c860*/  FFMA.FTZ R133, R58, R0, -R61 ;  /* 0x000000003a857223 */ /* 0x000fcc000001083d */
[----:B------:R-:W1:Y:S08]  /*c870*/  MUFU.EX2 R10, R10 ;  /* 0x0000000a000a7308 */ /* 0x000e700000000800 */
[----:B------:R-:W3:Y:S01]  /*c880*/  MUFU.EX2 R151, R151 ;  /* 0x0000009700977308 */ /* 0x000ee20000000800 */
[----:B------:R-:W-:Y:S02]  /*c890*/  WARPGROUP.DEPBAR.LE gsb0, 0x0 ;  /* 0x00008000000079c5 */ /* 0x000fe40000010000 */
[----:B------:R-:W-:-:S05]  /*c8a0*/  WARPGROUP.ARRIVE ;  /* 0x00000000000079c5 */ /* 0x000fca0000000000 */
[----:B------:R-:W4:Y:S01]  /*c8b0*/  MUFU.EX2 R30, R30 ;  /* 0x0000001e001e7308 */ /* 0x000f220000000800 */
[----:B------:R-:W-:Y:S01]  /*c8c0*/  HGMMA.64x64x16.F32 R88, R124, gdesc[UR4].tnspB, R88, gsb0 ;  /* 0x40e000047c587df0 */ /* 0x000fe20008000858 */
[----:B------:R-:W-:Y:S02]  /*c8d0*/  R2UR UR6, R26 ;  /* 0x000000001a0672ca */ /* 0x000fe400000e0000 */
[----:B------:R-:W-:-:S04]  /*c8e0*/  R2UR UR7, R27 ;  /* 0x000000001b0772ca */ /* 0x000fc800000e0000 */
[----:B------:R-:W4:Y:S01]  /*c8f0*/  MUFU.EX2 R145, R145 ;  /* 0x0000009100917308 */ /* 0x000f220000000800 */
[----:B------:R-:W-:Y:S02]  /*c900*/  @!P1 LEA R26, R18, R2, 0x3 ;  /* 0x00000002121a9211 */ /* 0x000fe400078e18ff */
[----:B------:R-:W-:-:S03]  /*c910*/  SEL R27, R11, 0x9, !P3 ;  /* 0x000000090b1b7807 */ /* 0x000fc60005800000 */
[----:B------:R-:W-:Y:S02]  /*c920*/  @!P1 VIADD R26, R26, 0x16840 ;  /* 0x000168401a1a9836 */ /* 0x000fe40000000000 */
[----:B0-----:R-:W-:Y:S01]  /*c930*/  FFMA.FTZ R5, R8, R5, R148 ;  /* 0x0000000508057223 */ /* 0x001fe20000010094 */
[----:B------:R-:W0:Y:S08]  /*c940*/  MUFU.EX2 R31, R31 ;  /* 0x0000001f001f7308 */ /* 0x000e300000000800 */
[----:B------:R-:W0:Y:S08]  /*c950*/  MUFU.EX2 R147, R147 ;  /* 0x0000009300937308 */ /* 0x000e300000000800 */
[----:B------:R-:W0:Y:S08]  /*c960*/  MUFU.EX2 R34, R34 ;  /* 0x0000002200227308 */ /* 0x000e300000000800 */
[----:B------:R-:W0:Y:S08]  /*c970*/  MUFU.EX2 R141, R141 ;  /* 0x0000008d008d7308 */ /* 0x000e300000000800 */
[----:B------:R-:W0:Y:S08]  /*c980*/  MUFU.EX2 R35, R35 ;  /* 0x0000002300237308 */ /* 0x000e300000000800 */
[----:B------:R-:W0:Y:S08]  /*c990*/  MUFU.EX2 R143, R143 ;  /* 0x0000008f008f7308 */ /* 0x000e300000000800 */
[----:B------:R-:W0:Y:S08]  /*c9a0*/  MUFU.EX2 R38, R38 ;  /* 0x0000002600267308 */ /* 0x000e300000000800 */
[----:B------:R-:W0:Y:S08]  /*c9b0*/  MUFU.EX2 R137, R137 ;  /* 0x0000008900897308 */ /* 0x000e300000000800 */
[----:B------:R-:W0:Y:S01]  /*c9c0*/  MUFU.EX2 R39, R39 ;  /* 0x0000002700277308 */ /* 0x000e220000000800 */
[----:B------:R-:W-:-:S02]  /*c9d0*/  WARPGROUP.DEPBAR.LE gsb0, 0x0 ;  /* 0x00008000000079c5 */ /* 0x000fc40000010000 */
[----:B------:R-:W-:-:S05]  /*c9e0*/  WARPGROUP.ARRIVE ;  /* 0x00000000000079c5 */ /* 0x000fca0000000000 */
[----:B------:R-:W0:Y:S01]  /*c9f0*/  MUFU.EX2 R139, R139 ;  /* 0x0000008b008b7308 */ /* 0x000e220000000800 */
[----:B------:R-:W-:Y:S01]  /*ca00*/  HGMMA.64x64x16.F32 R88, R120, gdesc[UR4].tnspB, R88, gsb0 ;  /* 0x40e0000478587df0 */ /* 0x000fe20008000858 */
[----:B------:R-:W-:Y:S01]  /*ca10*/  @!P1 PRMT R26, RZ, 0x654, R26 ;  /* 0x00000654ff1a9816 */ /* 0x000fe2000000001a */
[----:B-1----:R-:W-:Y:S01]  /*ca20*/  FFMA.FTZ R43, R10, R4, R149 ;  /* 0x000000040a2b7223 */ /* 0x002fe20000010095 */
[----:B------:R-:W-:Y:S02]  /*ca30*/  @!P1 IMAD R4, R15, 0x8, R2 ;  /* 0x000000080f049824 */ /* 0x000fe400078e0202 */
[----:B------:R-:W-:Y:S02]  /*ca40*/  FADD.FTZ R5, R12, R5 ;  /* 0x000000050c057221 */ /* 0x000fe40000010000 */
[----:B------:R-:W1:Y:S01]  /*ca50*/  MUFU.EX2 R42, R42 ;  /* 0x0000002a002a7308 */ /* 0x000e620000000800 */
[----:B------:R-:W-:Y:S02]  /*ca60*/  @!P1 VIADD R4, R4, 0x16860 ;  /* 0x0001686004049836 */ /* 0x000fe40000000000 */
[----:B------:R-:W-:-:S04]  /*ca70*/  FADD.FTZ R5, R150, R5 ;  /* 0x0000000596057221 */ /* 0x000fc80000010000 */
[----:B------:R-:W-:Y:S01]  /*ca80*/  FADD.FTZ R5, R20, R5 ;  /* 0x0000000514057221 */ /* 0x000fe20000010000 */
[-CC-:B------:R-:W-:Y:S01]  /*ca90*/  FFMA.FTZ R59, R59, R0.reuse, -R61.reuse ;  /* 0x000000003b3b7223 */ /* 0x180fe2000001083d */
[----:B------:R-:W1:Y:S01]  /*caa0*/  MUFU.EX2 R133, R133 ;  /* 0x0000008500857308 */ /* 0x000e620000000800 */
[-CC-:B------:R-:W-:Y:S01]  /*cab0*/  FFMA.FTZ R135, R62, R0.reuse, -R61.reuse ;  /* 0x000000003e877223 */ /* 0x180fe2000001083d */
[----:B------:R-:W-:-:S06]  /*cac0*/  FFMA.FTZ R63, R63, R0, -R61 ;  /* 0x000000003f3f7223 */ /* 0x000fcc000001083d */
[----:B------:R-:W1:Y:S08]  /*cad0*/  MUFU.EX2 R11, R59 ;  /* 0x0000003b000b7308 */ /* 0x000e700000000800 */
[----:B------:R-:W-:Y:S08]  /*cae0*/  MUFU.EX2 R53, R53 ;  /* 0x0000003500357308 */ /* 0x000ff00000000800 */
[----:B------:R-:W-:Y:S08]  /*caf0*/  MUFU.EX2 R56, R81 ;  /* 0x0000005100387308 */ /* 0x000ff00000000800 */
[----:B------:R-:W-:Y:S08]  /*cb00*/  MUFU.EX2 R57, R57 ;  /* 0x0000003900397308 */ /* 0x000ff00000000800 */
[----:B------:R-:W-:Y:S01]  /*cb10*/  MUFU.EX2 R13, R13 ;  /* 0x0000000d000d7308 */ /* 0x000fe20000000800 */
[----:B------:R-:W-:-:S02]  /*cb20*/  WARPGROUP.DEPBAR.LE gsb0, 0x0 ;  /* 0x00008000000079c5 */ /* 0x000fc40000010000 */
[----:B------:R1:W-:Y:S06]  /*cb30*/  BAR.ARV R27, 0x100 ;  /* 0x0004001b0000751d */ /* 0x0003ec0000002000 */
[----:B------:R3:W-:Y:S02]  /*cb40*/  @!P1 SYNCS.ARRIVE.TRANS64.RED.A1T0 RZ, [R26+URZ], RZ ;  /* 0x000000ff1aff99a7 */ /* 0x0007e4000810043f */
[----:B---3--:R-:W-:-:S04]  /*cb50*/  FADD.FTZ R26, R60, R43 ;  /* 0x0000002b3c1a7221 */ /* 0x008fc80000010000 */
[----:B------:R-:W-:Y:S01]  /*cb60*/  FADD.FTZ R15, R151, R26 ;  /* 0x0000001a970f7221 */ /* 0x000fe20000010000 */
[----:B------:R-:W-:-:S03]  /*cb70*/  @!P1 PRMT R26, RZ, 0x654, R4 ;  /* 0x00000654ff1a9816 */ /* 0x000fc60000000004 */
[----:B----4-:R-:W-:Y:S01]  /*cb80*/  FADD.FTZ R46, R30, R15 ;  /* 0x0000000f1e2e7221 */ /* 0x010fe20000010000 */
[----:B------:R3:W-:Y:S03]  /*cb90*/  @!P1 SYNCS.ARRIVE.TRANS64.RED.A1T0 RZ, [R26+URZ], RZ ;  /* 0x000000ff1aff99a7 */ /* 0x0007e6000810043f */
[----:B------:R-:W-:Y:S01]  /*cba0*/  FADD.FTZ R46, R145, R46 ;  /* 0x0000002e912e7221 */ /* 0x000fe20000010000 */
[----:B---3--:R-:W-:-:S03]  /*cbb0*/  FADD.FTZ R26, R144, R5 ;  /* 0x00000005901a7221 */ /* 0x008fc60000010000 */
[----:B0-----:R-:W-:Y:S01]  /*cbc0*/  FADD.FTZ R46, R31, R46 ;  /* 0x0000002e1f2e7221 */ /* 0x001fe20000010000 */
[----:B------:R-:W-:-:S03]  /*cbd0*/  FADD.FTZ R15, R21, R26 ;  /* 0x0000001a150f7221 */ /* 0x000fc60000010000 */
[----:B------:R-:W-:Y:S01]  /*cbe0*/  FADD.FTZ R43, R147, R46 ;  /* 0x0000002e932b7221 */ /* 0x000fe20000010000 */
[----:B-1----:R-:W-:-:S03]  /*cbf0*/  FADD.FTZ R27, R146, R15 ;  /* 0x0000000f921b7221 */ /* 0x002fc60000010000 */
[----:B------:R-:W-:Y:S01]  /*cc00*/  FADD.FTZ R26, R34, R43 ;  /* 0x0000002b221a7221 */ /* 0x000fe20000010000 */
[----:B------:R-:W-:-:S03]  /*cc10*/  FADD.FTZ R27, R24, R27 ;  /* 0x0000001b181b7221 */ /* 0x000fc60000010000 */
        /* <DEDUP_REMOVED lines=11> */
[----:B------:R-:W-:Y:S01]  /*ccd0*/  FADD.FTZ R27, R29, R46 ;  /* 0x0000002e1d1b7221 */ /* 0x000fe20000010000 */
[----:B------:R-:W0:Y:S02]  /*cce0*/  MUFU.EX2 R135, R135 ;  /* 0x0000008700877308 */ /* 0x000e240000000800 */
[----:B------:R-:W-:Y:S01]  /*ccf0*/  FADD.FTZ R43, R139, R26 ;  /* 0x0000001a8b2b7221 */ /* 0x000fe20000010000 */
[----:B------:R-:W-:Y:S01]  /*cd00*/  FADD.FTZ R27, R138, R27 ;  /* 0x0000001b8a1b7221 */ /* 0x000fe20000010000 */
[----:B------:R-:W-:Y:S01]  /*cd10*/  FFMA.FTZ R129, R66, R0, -R61 ;  /* 0x0000000042817223 */ /* 0x000fe2000001083d */
[----:B------:R-:W-:Y:S01]  /*cd20*/  F2FP.F16.F32.PACK_AB R150, R20, R150 ;  /* 0x000000961496723e */ /* 0x000fe200000000ff */
[----:B------:R-:W-:Y:S01]  /*cd30*/  FADD.FTZ R20, R42, R43 ;  /* 0x0000002b2a147221 */ /* 0x000fe20000010000 */
[----:B------:R-:W-:Y:S01]  /*cd40*/  FADD.FTZ R27, R36, R27 ;  /* 0x0000001b241b7221 */ /* 0x000fe20000010000 */
[----:B------:R-:W1:Y:S01]  /*cd50*/  MUFU.EX2 R4, R63 ;  /* 0x0000003f00047308 */ /* 0x000e620000000800 */
[-C--:B------:R-:W-:Y:S01]  /*cd60*/  FFMA.FTZ R5, R67, R0.reuse, -R61 ;  /* 0x0000000043057223 */ /* 0x080fe2000001083d */
[----:B------:R-:W-:Y:S01]  /*cd70*/  FADD.FTZ R20, R133, R20 ;  /* 0x0000001485147221 */ /* 0x000fe20000010000 */
[----:B------:R-:W-:Y:S01]  /*cd80*/  FADD.FTZ R26, R132, R27 ;  /* 0x0000001b841a7221 */ /* 0x000fe20000010000 */
[----:B------:R-:W-:Y:S01]  /*cd90*/  FFMA.FTZ R131, R70, R0, -R61 ;  /* 0x0000000046837223 */ /* 0x000fe2000001083d */
[----:B------:R-:W-:-:S03]  /*cda0*/  F2FP.F16.F32.PACK_AB R144, R21, R144 ;  /* 0x000000901590723e */ /* 0x000fc600000000ff */
[----:B------:R-:W3:Y:S01]  /*cdb0*/  MUFU.EX2 R129, R129 ;  /* 0x0000008100817308 */ /* 0x000ee20000000800 */
[----:B------:R-:W-:Y:S01]  /*cdc0*/  FADD.FTZ R21, R37, R26 ;  /* 0x0000001a25157221 */ /* 0x000fe20000010000 */
[----:B------:R-:W-:Y:S01]  /*cdd0*/  FADD.FTZ R20, R11, R20 ;  /* 0x000000140b147221 */ /* 0x000fe20000010000 */
[----:B------:R-:W-:Y:S01]  /*cde0*/  FFMA.FTZ R15, R71, R0, -R61 ;  /* 0x00000000470f7223 */ /* 0x000fe2000001083d */
[----:B------:R-:W-:-:S04]  /*cdf0*/  F2FP.F16.F32.PACK_AB R146, R24, R146 ;  /* 0x000000921892723e */ /* 0x000fc800000000ff */
[----:B------:R-:W4:Y:S01]  /*ce00*/  MUFU.EX2 R5, R5 ;  /* 0x0000000500057308 */ /* 0x000f220000000800 */
[----:B------:R-:W-:Y:S01]  /*ce10*/  FADD.FTZ R24, R134, R21 ;  /* 0x0000001586187221 */ /* 0x000fe20000010000 */
[----:B0-----:R-:W-:Y:S01]  /*ce20*/  FADD.FTZ R21, R135, R20 ;  /* 0x0000001487157221 */ /* 0x001fe20000010000 */
[----:B------:R-:W-:Y:S01]  /*ce30*/  FFMA.FTZ R125, R74, R0, -R61 ;  /* 0x000000004a7d7223 */ /* 0x000fe2000001083d */
[----:B------:R-:W-:-:S04]  /*ce40*/  F2FP.F16.F32.PACK_AB R140, R25, R140 ;  /* 0x0000008c198c723e */ /* 0x000fc800000000ff */
[----:B------:R-:W0:Y:S01]  /*ce50*/  MUFU.EX2 R131, R131 ;  /* 0x0000008300837308 */ /* 0x000e220000000800 */
[----:B------:R-:W-:Y:S01]  /*ce60*/  FADD.FTZ R25, R41, R24 ;  /* 0x0000001829197221 */ /* 0x000fe20000010000 */
[----:B-1----:R-:W-:Y:S01]  /*ce70*/  FADD.FTZ R20, R4, R21 ;  /* 0x0000001504147221 */ /* 0x002fe20000010000 */
[----:B------:R-:W-:-:S05]  /*ce80*/  FFMA.FTZ R75, R75, R0, -R61 ;  /* 0x000000004b4b7223 */ /* 0x000fca000001083d */
[----:B------:R-:W1:Y:S01]  /*ce90*/  MUFU.EX2 R15, R15 ;  /* 0x0000000f000f7308 */ /* 0x000e620000000800 */
[----:B------:R-:W-:Y:S01]  /*cea0*/  FADD.FTZ R25, R40, R25 ;  /* 0x0000001928197221 */ /* 0x000fe20000010000 */
[----:B---3--:R-:W-:Y:S01]  /*ceb0*/  FADD.FTZ R20, R129, R20 ;  /* 0x0000001481147221 */ /* 0x008fe20000010000 */
[----:B------:R-:W-:Y:S01]  /*cec0*/  FFMA.FTZ R78, R78, R0, -R61 ;  /* 0x000000004e4e7223 */ /* 0x000fe2000001083d */
[----:B------:R-:W-:-:S04]  /*ced0*/  F2FP.F16.F32.PACK_AB R148, R12, R148 ;  /* 0x000000940c94723e */ /* 0x000fc800000000ff */
[----:B------:R-:W3:Y:S01]  /*cee0*/  MUFU.EX2 R125, R125 ;  /* 0x0000007d007d7308 */ /* 0x000ee20000000800 */
[----:B------:R-:W-:Y:S01]  /*cef0*/  FADD.FTZ R24, R44, R25 ;  /* 0x000000192c187221 */ /* 0x000fe20000010000 */
[----:B----4-:R-:W-:Y:S01]  /*cf00*/  FADD.FTZ R20, R5, R20 ;  /* 0x0000001405147221 */ /* 0x010fe20000010000 */
[----:B------:R-:W-:-:S05]  /*cf10*/  FFMA.FTZ R79, R79, R0, -R61 ;  /* 0x000000004f4f7223 */ /* 0x000fca000001083d */
[----:B------:R-:W4:Y:S01]  /*cf20*/  MUFU.EX2 R12, R75 ;  /* 0x0000004b000c7308 */ /* 0x000f220000000800 */
[----:B------:R-:W-:Y:S01]  /*cf30*/  FADD.FTZ R21, R45, R24 ;  /* 0x000000182d157221 */ /* 0x000fe20000010000 */
[----:B0-----:R-:W-:Y:S01]  /*cf40*/  FADD.FTZ R20, R131, R20 ;  /* 0x0000001483147221 */ /* 0x001fe20000010000 */
[----:B------:R-:W-:-:S05]  /*cf50*/  FFMA.FTZ R82, R82, R0, -R61 ;  /* 0x0000000052527223 */ /* 0x000fca000001083d */
[----:B------:R-:W0:Y:S01]  /*cf60*/  MUFU.EX2 R78, R78 ;  /* 0x0000004e004e7308 */ /* 0x000e220000000800 */
[----:B------:R-:W-:Y:S01]  /*cf70*/  FADD.FTZ R24, R48, R21 ;  /* 0x0000001530187221 */ /* 0x000fe20000010000 */
[----:B-1----:R-:W-:Y:S01]  /*cf80*/  FADD.FTZ R20, R15, R20 ;  /* 0x000000140f147221 */ /* 0x002fe20000010000 */
[----:B------:R-:W-:Y:S01]  /*cf90*/  FFMA.FTZ R83, R83, R0, -R61 ;  /* 0x0000000053537223 */ /* 0x000fe2000001083d */
[----:B------:R-:W-:-:S04]  /*cfa0*/  F2FP.F16.F32.PACK_AB R133, R11, R133 ;  /* 0x000000850b85723e */ /* 0x000fc800000000ff */
[----:B------:R-:W1:Y:S01]  /*cfb0*/  MUFU.EX2 R79, R79 ;  /* 0x0000004f004f7308 */ /* 0x000e620000000800 */
[----:B------:R-:W-:Y:S01]  /*cfc0*/  FADD.FTZ R11, R49, R24 ;  /* 0x00000018310b7221 */ /* 0x000fe20000010000 */
[----:B---3--:R-:W-:Y:S01]  /*cfd0*/  FADD.FTZ R21, R125, R20 ;  /* 0x000000147d157221 */ /* 0x008fe20000010000 */
[----:B------:R-:W-:-:S05]  /*cfe0*/  FFMA.FTZ R86, R86, R0, -R61 ;  /* 0x0000000056567223 */ /* 0x000fca000001083d */
[----:B------:R-:W3:Y:S01]  /*cff0*/  MUFU.EX2 R82, R82 ;  /* 0x0000005200527308 */ /* 0x000ee20000000800 */
[----:B------:R-:W-:Y:S01]  /*d000*/  FADD.FTZ R11, R52, R11 ;  /* 0x0000000b340b7221 */ /* 0x000fe20000010000 */
[----:B----4-:R-:W-:Y:S01]  /*d010*/  FADD.FTZ R21, R12, R21 ;  /* 0x000000150c157221 */ /* 0x010fe20000010000 */
[----:B------:R-:W-:Y:S01]  /*d020*/  FFMA.FTZ R61, R87, R0, -R61 ;  /* 0x00000000573d7223 */ /* 0x000fe2000001083d */
[----:B------:R-:W-:-:S04]  /*d030*/  F2FP.F16.F32.PACK_AB R135, R4, R135 ;  /* 0x000000870487723e */ /* 0x000fc800000000ff */
[----:B------:R-:W4:Y:S01]  /*d040*/  MUFU.EX2 R83, R83 ;  /* 0x0000005300537308 */ /* 0x000f220000000800 */
[----:B------:R-:W-:Y:S01]  /*d050*/  FADD.FTZ R4, R32, R11 ;  /* 0x0000000b20047221 */ /* 0x000fe20000010000 */
[----:B0-----:R-:W-:Y:S01]  /*d060*/  FADD.FTZ R20, R78, R21 ;  /* 0x000000154e147221 */ /* 0x001fe20000010000 */
[----:B------:R-:W-:-:S05]  /*d070*/  F2FP.F16.F32.PACK_AB R129, R5, R129 ;  /* 0x000000810581723e */ /* 0x000fca00000000ff */
[----:B------:R-:W0:Y:S01]  /*d080*/  MUFU.EX2 R86, R86 ;  /* 0x0000005600567308 */ /* 0x000e220000000800 */
[----:B------:R-:W-:Y:S01]  /*d090*/  FADD.FTZ R4, R33, R4 ;  /* 0x0000000421047221 */ /* 0x000fe20000010000 */
[----:B-1----:R-:W-:Y:S01]  /*d0a0*/  FADD.FTZ R5, R79, R20 ;  /* 0x000000144f057221 */ /* 0x002fe20000010000 */
[----:B--2---:R-:W-:-:S05]  /*d0b0*/  ISETP.GT.AND P3, PT, R14, R47, PT ;  /* 0x0000002f0e00720c */ /* 0x004fca0003f64270 */
[----:B------:R-:W1:Y:S01]  /*d0c0*/  MUFU.EX2 R61, R61 ;  /* 0x0000003d003d7308 */ /* 0x000e620000000800 */
[----:B------:R-:W-:Y:S01]  /*d0d0*/  FADD.FTZ R11, R53, R4 ;  /* 0x00000004350b7221 */ /* 0x000fe20000010000 */
[----:B---3--:R-:W-:Y:S01]  /*d0e0*/  FADD.FTZ R4, R82, R5 ;  /* 0x0000000552047221 */ /* 0x008fe20000010000 */
[----:B------:R-:W-:Y:S02]  /*d0f0*/  F2FP.F16.F32.PACK_AB R125, R12, R125 ;  /* 0x0000007d0c7d723e */ /* 0x000fe400000000ff */
[----:B------:R-:W-:Y:S01]  /*d100*/  FADD.FTZ R12, R56, R11 ;  /* 0x0000000b380c7221 */ /* 0x000fe20000010000 */
[----:B----4-:R-:W-:-:S03]  /*d110*/  FADD.FTZ R5, R83, R4 ;  /* 0x0000000453057221 */ /* 0x010fc60000010000 */
[----:B------:R-:W-:Y:S01]  /*d120*/  FADD.FTZ R12, R57, R12 ;  /* 0x0000000c390c7221 */ /* 0x000fe20000010000 */
[----:B0-----:R-:W-:Y:S01]  /*d130*/  FADD.FTZ R4, R86, R5 ;  /* 0x0000000556047221 */ /* 0x001fe20000010000 */
        /* <DEDUP_REMOVED lines=34> */
[----:B------:R-:W-:Y:S01]  /*d360*/  FADD.FTZ R5, R13, R12 ;  /* 0x0000000c0d057221 */ /* 0x000fe20000010000 */
        /* <DEDUP_REMOVED lines=26> */
[----:B------:R-:W-:Y:S01]  /*d510*/  MOV R11, R3 ;  /* 0x00000003000b7202 */ /* 0x000fe20000000f00 */
[----:B------:R-:W-:Y:S06]  /*d520*/  @P3 BRA `(.L_x_2349) ;  /* 0xffffffd400dc3947 */ /* 0x000fec000383ffff */
.L_x_2339:
[----:B------:R-:W-:-:S13]  /*d530*/  ISETP.GE.AND P2, PT, R14, RZ, PT ;  /* 0x000000ff0e00720c */ /* 0x000fda0003f46270 */
[----:B------:R-:W-:Y:S05]  /*d540*/  @!P2 BRA `(.L_x_2350) ;  /* 0x0000001c00cca947 */ /* 0x000fea0003800000 */
[----:B------:R-:W-:Y:S02]  /*d550*/  IMAD.MOV.U32 R12, RZ, RZ, R9 ;  /* 0x000000ffff0c7224 */ /* 0x000fe400078e0009 */
[----:B------:R-:W-:Y:S02]  /*d560*/  IMAD.MOV.U32 R13, RZ, RZ, R3 ;  /* 0x000000ffff0d7224 */ /* 0x000fe400078e0003 */
[----:B------:R-:W-:Y:S02]  /*d570*/  IMAD.MOV.U32 R8, RZ, RZ, R23 ;  /* 0x000000ffff087224 */ /* 0x000fe400078e0017 */
[----:B------:R-:W-:-:S07]  /*d580*/  IMAD.MOV.U32 R15, RZ, RZ, R18 ;  /* 0x000000ffff0f7224 */ /* 0x000fce00078e0012 */
.L_x_2360:
        /* <DEDUP_REMOVED lines=10> */
.L_x_2352:
[----:B------:R-:W-:Y:S01]  /*d630*/  IMAD R0, R18, 0x8, R2 ;  /* 0x0000000812007824 */ /* 0x000fe200078e0202 */
[----:B------:R-:W-:-:S04]  /*d640*/  SHF.L.U32 R3, R23, 0x1f, RZ ;  /* 0x0000001f17037819 */ /* 0x000fc800000006ff */
[----:B------:R0:W1:Y:S01]  /*d650*/  SYNCS.PHASECHK.TRANS64.TRYWAIT P3, [R0+URZ+0x16830], R3 ;  /* 0x01683003000075a7 */ /* 0x000062000806017f */
[----:B------:R-:W-:Y:S05]  /*d660*/  @!P0 BRA `(.L_x_2353) ;  /* 0x0000000000048947 */ /* 0x000fea0003800000 */
[----:B------:R-:W-:Y:S01]  /*d670*/  BPT.TRAP 0x1 ;  /* 0x000000040000795c */ /* 0x000fe20000300000 */
.L_x_2353:
[----:B------:R-:W-:Y:S04]  /*d680*/  BSSY B0, `(.L_x_2351) ;  /* 0x0000004000007945 */ /* 0x000fe80003800000 */
[----:B-1----:R-:W-:Y:S05]  /*d690*/  @P3 BRA `(.L_x_2354) ;  /* 0x0000000000083947 */ /* 0x002fea0003800000 */
[----:B------:R-:W1:Y:S02]  /*d6a0*/  SYNCS.PHASECHK.TRANS64.TRYWAIT P3, [R0+URZ+0x16830], R3 ;  /* 0x01683003000075a7 */ /* 0x000e64000806017f */
[----:B-1----:R-:W-:Y:S05]  /*d6b0*/  @!P3 BRA `(.L_x_2355) ;  /* 0x000000b40018b947 */ /* 0x002fea0003800000 */
.L_x_2354:
[----:B------:R-:W-:Y:S05]  /*d6c0*/  BSYNC B0 ;  /* 0x0000000000007941 */ /* 0x000fea0003800000 */
.L_x_2351:
        /* <DEDUP_REMOVED lines=8> */
[----:B------:R-:W-:Y:S01]  /*d750*/  VIADD R0, R0, 0x8 ;  /* 0x0000000800007836 */ /* 0x000fe20000000000 */
[----:B------:R-:W-:Y:S02]  /*d760*/  MOV R25, 0x40000040 ;  /* 0x4000004000197802 */ /* 0x000fe40000000f00 */
        /* <DEDUP_REMOVED lines=12> */
[C---:B------:R-:W-:Y:S02]  /*d830*/  VIADD R20, R24.reuse, 0x2 ;  /* 0x0000000218147836 */ /* 0x040fe40000000000 */
[----:B------:R-:W-:-:S05]  /*d840*/  VIADD R24, R24, 0x6 ;  /* 0x0000000618187836 */ /* 0x000fca0000000000 */
        /* <DEDUP_REMOVED lines=12> */
[----:B--2---:R-:W-:Y:S02]  /*d910*/  R2UR UR16, R10 ;  /* 0x000000000a1072ca */ /* 0x004fe400000e0000 */
[----:B------:R-:W-:Y:S01]  /*d920*/  R2UR UR17, R11 ;  /* 0x000000000b1172ca */ /* 0x000fe200000e0000 */
[----:B------:R-:W-:-:S12]  /*d930*/  WARPGROUP.ARRIVE ;  /* 0x00000000000079c5 */ /* 0x000fd80000000000 */
        /* <DEDUP_REMOVED lines=10> */
.L_x_2357:
[----:B------:R-:W-:Y:S01]  /*d9e0*/  SHF.L.U32 R0, R8, 0x1f, RZ ;  /* 0x0000001f08007819 */ /* 0x000fe200000006ff */
[----:B-----5:R-:W-:-:S04]  /*d9f0*/  IMAD R3, R15, 0x8, R2 ;  /* 0x000000080f037824 */ /* 0x020fc800078e0202 */
[----:B------:R0:W1:Y:S01]  /*da00*/  SYNCS.PHASECHK.TRANS64.TRYWAIT P2, [R3+URZ+0x16850], R0 ;  /* 0x01685000030075a7 */ /* 0x000062000804017f */
[----:B------:R-:W-:Y:S05]  /*da10*/  @!P0 BRA `(.L_x_2358) ;  /* 0x0000000000048947 */ /* 0x000fea0003800000 */
[----:B------:R-:W-:Y:S01]  /*da20*/  BPT.TRAP 0x1 ;  /* 0x000000040000795c */ /* 0x000fe20000300000 */
.L_x_2358:
[----:B-1----:R-:W-:Y:S05]  /*da30*/  @P2 BRA `(.L_x_2356) ;  /* 0x0000000000082947 */ /* 0x002fea0003800000 */
[----:B------:R-:W1:Y:S02]  /*da40*/  SYNCS.PHASECHK.TRANS64.TRYWAIT P2, [R3+URZ+0x16850], R0 ;  /* 0x01685000030075a7 */ /* 0x000e64000804017f */
[----:B-1----:R-:W-:Y:S05]  /*da50*/  @!P2 BRA `(.L_x_2359) ;  /* 0x000000b00044a947 */ /* 0x002fea0003800000 */
.L_x_2356:
[----:B01---5:R-:W-:Y:S01]  /*da60*/  VIADD R0, R2, 0x400 ;  /* 0x0000040002007836 */ /* 0x023fe20000000000 */
[----:B------:R-:W-:Y:S01]  /*da70*/  MOV R9, 0x40000040 ;  /* 0x4000004000097802 */ /* 0x000fe20000000f00 */
[----:B------:R-:W-:Y:S05]  /*da80*/  WARPSYNC.ALL ;  /* 0x0000000000007948 */ /* 0x000fea0003800000 */
[----:B------:R-:W-:Y:S01]  /*da90*/  SHF.R.U32.HI R0, RZ, 0x4, R0 ;  /* 0x00000004ff007819 */ /* 0x000fe20000011600 */
[----:B------:R-:W-:Y:S01]  /*daa0*/  WARPGROUP.ARRIVE ;  /* 0x00000000000079c5 */ /* 0x000fe20000000000 */
[----:B------:R-:W-:Y:S01]  /*dab0*/  R2UR UR7, R9 ;  /* 0x00000000090772ca */ /* 0x000fe200000e0000 */
[----:B------:R-:W-:Y:S01]  /*dac0*/  IMAD.MOV.U32 R11, RZ, RZ, 0x40000040 ;  /* 0x40000040ff0b7424 */ /* 0x000fe200078e00ff */
[----:B------:R-:W-:Y:S01]  /*dad0*/  LOP3.LUT R0, R0, 0x3fff, RZ, 0xc0, !PT ;  /* 0x00003fff00007812 */ /* 0x000fe200078ec0ff */
[----:B------:R-:W-:-:S04]  /*dae0*/  IMAD.MOV.U32 R21, RZ, RZ, 0x40000040 ;  /* 0x40000040ff157424 */ /* 0x000fc800078e00ff */
[----:B------:R-:W-:Y:S01]  /*daf0*/  IMAD R8, R15, 0x400, R0 ;  /* 0x000004000f087824 */ /* 0x000fe200078e0200 */
[----:B------:R-:W-:-:S03]  /*db00*/  FMNMX.FTZ R0, R24, R13, !PT ;  /* 0x0000000d18007209 */ /* 0x000fc60007810000 */
[C---:B------:R-:W-:Y:S01]  /*db10*/  VIADD R10, R8.reuse, 0x80 ;  /* 0x00000080080a7836 */ /* 0x040fe20000000000 */
[C---:B------:R-:W-:Y:S01]  /*db20*/  R2UR UR6, R8.reuse ;  /* 0x00000000080672ca */ /* 0x040fe200000e0000 */
[----:B------:R-:W-:Y:S01]  /*db30*/  VIADD R20, R8, 0x280 ;  /* 0x0000028008147836 */ /* 0x000fe20000000000 */
[----:B------:R-:W-:-:S04]  /*db40*/  FMNMX.FTZ R0, R25, R0, !PT ;  /* 0x0000000019007209 */ /* 0x000fc80007810000 */
[----:B------:R-:W-:-:S04]  /*db50*/  FMNMX.FTZ R0, R28, R0, !PT ;  /* 0x000000001c007209 */ /* 0x000fc80007810000 */
[----:B------:R-:W-:-:S03]  /*db60*/  FMNMX.FTZ R0, R29, R0, !PT ;  /* 0x000000001d007209 */ /* 0x000fc60007810000 */
[----:B------:R-:W-:Y:S01]  /*db70*/  HGMMA.64x64x16.F32 R88, R148, gdesc[UR4].tnspB, R88, gsb0 ;  /* 0x40e0000494587df0 */ /* 0x000fe20008000858 */
[----:B------:R-:W-:Y:S02]  /*db80*/  FMNMX.FTZ R0, R32, R0, !PT ;  /* 0x0000000020007209 */ /* 0x000fe40007810000 */
[----:B------:R-:W-:Y:S01]  /*db90*/  R2UR UR6, R10 ;  /* 0x000000000a0672ca */ /* 0x000fe200000e0000 */
[----:B------:R-:W-:Y:S01]  /*dba0*/  VIADD R10, R8, 0x100 ;  /* 0x00000100080a7836 */ /* 0x000fe20000000000 */
        /* <DEDUP_REMOVED lines=40> */
[----:B------:R-:W-:-:S06]  /*de30*/  WARPGROUP.ARRIVE ;  /* 0x00000000000079c5 */ /* 0x000fcc0000000000 */
[----:B------:R-:W-:Y:S01]  /*de40*/  HGMMA.64x64x16.F32 R88, R140, gdesc[UR4].tnspB, R88, gsb0 ;  /* 0x40e000048c587df0 */ /* 0x000fe20008000858 */
[----:B------:R-:W-:Y:S01]  /*de50*/  R2UR UR6, R10 ;  /* 0x000000000a0672ca */ /* 0x000fe200000e0000 */
[----:B------:R-:W-:Y:S01]  /*de60*/  VIADD R10, R8, 0x200 ;  /* 0x00000200080a7836 */ /* 0x000fe20000000000 */
[----:B------:R-:W-:Y:S02]  /*de70*/  R2UR UR7, R11 ;  /* 0x000000000b0772ca */ /* 0x000fe400000e0000 */
[----:B0-----:R-:W-:Y:S01]  /*de80*/  FMNMX.FTZ R3, R3, R0, !PT ;  /* 0x0000000003037209 */ /* 0x001fe20007810000 */
[----:B------:R-:W-:Y:S01]  /*de90*/  IMAD.U32 R0, RZ, RZ, UR4 ;  /* 0x00000004ff007e24 */ /* 0x000fe2000f8e00ff */
[----:B------:R-:W-:-:S03]  /*dea0*/  MOV R11, 0x40000040 ;  /* 0x40000040000b7802 */ /* 0x000fc60000000f00 */
[----:B------:R-:W-:-:S04]  /*deb0*/  FADD.FTZ R9, -R3, R13 ;  /* 0x0000000d03097221 */ /* 0x000fc80000010100 */
[----:B------:R-:W-:Y:S01]  /*dec0*/  FMUL.FTZ R9, R9, R0 ;  /* 0x0000000009097220 */ /* 0x000fe20000410000 */
[----:B------:R-:W-:Y:S02]  /*ded0*/  WARPGROUP.DEPBAR.LE gsb0, 0x0 ;  /* 0x00008000000079c5 */ /* 0x000fe40000010000 */
[----:B------:R-:W-:-:S06]  /*dee0*/  WARPGROUP.ARRIVE ;  /* 0x00000000000079c5 */ /* 0x000fcc0000000000 */
[----:B------:R-:W-:Y:S01]  /*def0*/  HGMMA.64x64x16.F32 R88, R136, gdesc[UR4].tnspB, R88, gsb0 ;  /* 0x40e0000488587df0 */ /* 0x000fe20008000858 */
[----:B------:R-:W-:Y:S02]  /*df00*/  R2UR UR6, R10 ;  /* 0x000000000a0672ca */ /* 0x000fe400000e0000 */
[----:B------:R0:W-:Y:S01]  /*df10*/  MUFU.EX2 R10, R9 ;  /* 0x00000009000a7308 */ /* 0x0001e20000000800 */
[----:B------:R-:W-:Y:S01]  /*df20*/  R2UR UR7, R11 ;  /* 0x000000000b0772ca */ /* 0x000fe200000e0000 */
[----:B------:R-:W-:-:S04]  /*df30*/  FMUL.FTZ R11, R3, R0 ;  /* 0x00000000030b7220 */ /* 0x000fc80000410000 */
[-CC-:B------:R-:W-:Y:S01]  /*df40*/  FFMA.FTZ R141, R40, R0.reuse, -R11.reuse ;  /* 0x00000000288d7223 */ /* 0x180fe2000001080b */
[-CC-:B------:R-:W-:Y:S01]  /*df50*/  FFMA.FTZ R145, R32, R0.reuse, -R11.reuse ;  /* 0x0000000020917223 */ /* 0x180fe2000001080b */
[--C-:B------:R-:W-:Y:S01]  /*df60*/  FFMA.FTZ R32, R57, R0, -R11.reuse ;  /* 0x0000000039207223 */ /* 0x100fe2000001080b */
[----:B0-----:R-:W-:Y:S01]  /*df70*/  FMNMX.FTZ R9, R26, R12, !PT ;  /* 0x0000000c1a097209 */ /* 0x001fe20007810000 */
[----:B------:R-:W0:Y:S01]  /*df80*/  S2R R57, SR_TID.X ;  /* 0x0000000000397919 */ /* 0x000e220000002100 */
[-CC-:B------:R-:W-:Y:S01]  /*df90*/  FFMA.FTZ R13, R53, R0.reuse, -R11.reuse ;  /* 0x00000000350d7223 */ /* 0x180fe2000001080b */
[-CC-:B------:R-:W-:Y:S01]  /*dfa0*/  FFMA.FTZ R147, R24, R0.reuse, -R11.reuse ;  /* 0x0000000018937223 */ /* 0x180fe2000001080b */
[----:B------:R-:W-:Y:S01]  /*dfb0*/  FMNMX.FTZ R9, R27, R9, !PT ;  /* 0x000000091b097209 */ /* 0x000fe20007810000 */
[-CC-:B------:R-:W-:Y:S01]  /*dfc0*/  FFMA.FTZ R148, R25, R0.reuse, -R11.reuse ;  /* 0x0000000019947223 */ /* 0x180fe2000001080b */
[-CC-:B------:R-:W-:Y:S01]  /*dfd0*/  FFMA.FTZ R150, R28, R0.reuse, -R11.reuse ;  /* 0x000000001c967223 */ /* 0x180fe2000001080b */
[-CC-:B------:R-:W-:Y:S01]  /*dfe0*/  FFMA.FTZ R24, R29, R0.reuse, -R11.reuse ;  /* 0x000000001d187223 */ /* 0x180fe2000001080b */
[----:B------:R-:W-:Y:S01]  /*dff0*/  FMNMX.FTZ R9, R30, R9, !PT ;  /* 0x000000091e097209 */ /* 0x000fe20007810000 */
[----:B------:R-:W1:Y:S01]  /*e000*/  MUFU.EX2 R147, R147 ;  /* 0x0000009300937308 */ /* 0x000e620000000800 */
[-CC-:B------:R-:W-:Y:S01]  /*e010*/  FFMA.FTZ R144, R33, R0.reuse, -R11.reuse ;  /* 0x0000000021907223 */ /* 0x180fe2000001080b */
[-CC-:B------:R-:W-:Y:S01]  /*e020*/  FFMA.FTZ R143, R36, R0.reuse, -R11.reuse ;  /* 0x00000000248f7223 */ /* 0x180fe2000001080b */
[----:B------:R-:W-:Y:S01]  /*e030*/  FMNMX.FTZ R9, R31, R9, !PT ;  /* 0x000000091f097209 */ /* 0x000fe20007810000 */
[-CC-:B------:R-:W-:Y:S01]  /*e040*/  FFMA.FTZ R146, R37, R0.reuse, -R11.reuse ;  /* 0x0000000025927223 */ /* 0x180fe2000001080b */
[-CC-:B------:R-:W-:Y:S01]  /*e050*/  FFMA.FTZ R140, R41, R0.reuse, -R11.reuse ;  /* 0x00000000298c7223 */ /* 0x180fe2000001080b */
[-CC-:B------:R-:W-:Y:S01]  /*e060*/  FFMA.FTZ R142, R45, R0.reuse, -R11.reuse ;  /* 0x000000002d8e7223 */ /* 0x180fe2000001080b */
[----:B------:R-:W-:Y:S01]  /*e070*/  FMNMX.FTZ R9, R34, R9, !PT ;  /* 0x0000000922097209 */ /* 0x000fe20007810000 */
[----:B------:R-:W2:Y:S01]  /*e080*/  MUFU.EX2 R148, R148 ;  /* 0x0000009400947308 */ /* 0x000ea20000000800 */
[-CC-:B------:R-:W-:Y:S01]  /*e090*/  FFMA.FTZ R28, R61, R0.reuse, -R11.reuse ;  /* 0x000000003d1c7223 */ /* 0x180fe2000001080b */
[-CC-:B------:R-:W-:Y:S01]  /*e0a0*/  FFMA.FTZ R25, R64, R0.reuse, -R11.reuse ;  /* 0x0000000040197223 */ /* 0x180fe2000001080b */
[----:B------:R-:W-:Y:S01]  /*e0b0*/  FMNMX.FTZ R9, R35, R9, !PT ;  /* 0x0000000923097209 */ /* 0x000fe20007810000 */
[-CC-:B------:R-:W-:Y:S01]  /*e0c0*/  FFMA.FTZ R29, R65, R0.reuse, -R11.reuse ;  /* 0x00000000411d7223 */ /* 0x180fe2000001080b */
[-CC-:B------:R-:W-:Y:S01]  /*e0d0*/  FFMA.FTZ R33, R68, R0.reuse, -R11.reuse ;  /* 0x0000000044217223 */ /* 0x180fe2000001080b */
[-C--:B------:R-:W-:Y:S01]  /*e0e0*/  FFMA.FTZ R36, R69, R0.reuse, -R11 ;  /* 0x0000000045247223 */ /* 0x080fe2000001080b */
[----:B------:R-:W-:Y:S01]  /*e0f0*/  FMNMX.FTZ R9, R38, R9, !PT ;  /* 0x0000000926097209 */ /* 0x000fe20007810000 */
[----:B------:R-:W3:Y:S01]  /*e100*/  MUFU.EX2 R150, R150 ;  /* 0x0000009600967308 */ /* 0x000ee20000000800 */
[----:B-1----:R-:W-:Y:S01]  /*e110*/  FFMA.FTZ R5, R10, R5, R147 ;  /* 0x000000050a057223 */ /* 0x002fe20000010093 */
[-CC-:B------:R-:W-:Y:S01]  /*e120*/  FFMA.FTZ R37, R72, R0.reuse, -R11.reuse ;  /* 0x0000000048257223 */ /* 0x180fe2000001080b */
[----:B------:R-:W-:Y:S01]  /*e130*/  FMNMX.FTZ R9, R39, R9, !PT ;  /* 0x0000000927097209 */ /* 0x000fe20007810000 */
[-CC-:B------:R-:W-:Y:S01]  /*e140*/  FFMA.FTZ R41, R76, R0.reuse, -R11.reuse ;  /* 0x000000004c297223 */ /* 0x180fe2000001080b */
[----:B------:R-:W-:-:S02]  /*e150*/  FFMA.FTZ R45, R80, R0, -R11 ;  /* 0x00000000502d7223 */ /* 0x000fc4000001080b */
[----:B------:R-:W-:Y:S01]  /*e160*/  FMNMX.FTZ R9, R42, R9, !PT ;  /* 0x000000092a097209 */ /* 0x000fe20007810000 */
[----:B------:R-:W1:Y:S01]  /*e170*/  MUFU.EX2 R24, R24 ;  /* 0x0000001800187308 */ /* 0x000e620000000800 */
[----:B0-----:R-:W-:Y:S01]  /*e180*/  ISETP.GE.U32.AND P2, PT, R57, 0x180, PT ;  /* 0x000001803900780c */ /* 0x001fe20003f46070 */
[C---:B--2---:R-:W-:Y:S01]  /*e190*/  FADD.FTZ R5, R148.reuse, R5 ;  /* 0x0000000594057221 */ /* 0x044fe20000010000 */
[----:B------:R-:W-:Y:S02]  /*e1a0*/  FMNMX.FTZ R9, R43, R9, !PT ;  /* 0x000000092b097209 */ /* 0x000fe40007810000 */
[----:B------:R-:W-:Y:S02]  /*e1b0*/  F2FP.F16.F32.PACK_AB R148, R148, R147 ;  /* 0x000000939494723e */ /* 0x000fe400000000ff */
[----:B------:R-:W-:Y:S01]  /*e1c0*/  FMNMX.FTZ R9, R46, R9, !PT ;  /* 0x000000092e097209 */ /* 0x000fe20007810000 */
[----:B------:R-:W-:Y:S01]  /*e1d0*/  MUFU.EX2 R145, R145 ;  /* 0x0000009100917308 */ /* 0x000fe20000000800 */
[----:B---3--:R-:W-:-:S02]  /*e1e0*/  FADD.FTZ R5, R150, R5 ;  /* 0x0000000596057221 */ /* 0x008fc40000010000 */
[----:B------:R-:W-:-:S04]  /*e1f0*/  FMNMX.FTZ R9, R47, R9, !PT ;  /* 0x000000092f097209 */ /* 0x000fc80007810000 */
[----:B------:R-:W-:Y:S01]  /*e200*/  FMNMX.FTZ R9, R50, R9, !PT ;  /* 0x0000000932097209 */ /* 0x000fe20007810000 */
[----:B------:R-:W-:Y:S01]  /*e210*/  MUFU.EX2 R144, R144 ;  /* 0x0000009000907308 */ /* 0x000fe20000000800 */
[----:B-1----:R-:W-:Y:S02]  /*e220*/  F2FP.F16.F32.PACK_AB R150, R24, R150 ;  /* 0x000000961896723e */ /* 0x002fe400000000ff */
[----:B------:R-:W-:-:S04]  /*e230*/  FMNMX.FTZ R9, R51, R9, !PT ;  /* 0x0000000933097209 */ /* 0x000fc80007810000 */
[----:B------:R-:W-:Y:S01]  /*e240*/  FMNMX.FTZ R9, R54, R9, !PT ;  /* 0x0000000936097209 */ /* 0x000fe20007810000 */
[----:B------:R-:W-:Y:S03]  /*e250*/  MUFU.EX2 R143, R143 ;  /* 0x0000008f008f7308 */ /* 0x000fe60000000800 */
[----:B------:R-:W-:-:S04]  /*e260*/  FMNMX.FTZ R9, R55, R9, !PT ;  /* 0x0000000937097209 */ /* 0x000fc80007810000 */
[----:B------:R-:W-:Y:S01]  /*e270*/  FMNMX.FTZ R9, R58, R9, !PT ;  /* 0x000000093a097209 */ /* 0x000fe20007810000 */
[----:B------:R-:W-:Y:S01]  /*e280*/  MUFU.EX2 R146, R146 ;  /* 0x0000009200927308 */ /* 0x000fe20000000800 */
[----:B------:R-:W-:Y:S02]  /*e290*/  WARPGROUP.DEPBAR.LE gsb0, 0x0 ;  /* 0x00008000000079c5 */ /* 0x000fe40000010000 */
[----:B------:R-:W-:Y:S01]  /*e2a0*/  WARPGROUP.ARRIVE ;  /* 0x00000000000079c5 */ /* 0x000fe20000000000 */
[----:B------:R-:W-:Y:S01]  /*e2b0*/  FMNMX.FTZ R9, R59, R9, !PT ;  /* 0x000000093b097209 */ /* 0x000fe20007810000 */
[-CC-:B------:R-:W-:Y:S01]  /*e2c0*/  FFMA.FTZ R138, R52, R0.reuse, -R11.reuse ;  /* 0x00000000348a7223 */ /* 0x180fe2000001080b */
[-CC-:B------:R-:W-:Y:S01]  /*e2d0*/  FFMA.FTZ R139, R44, R0.reuse, -R11.reuse ;  /* 0x000000002c8b7223 */ /* 0x180fe2000001080b */
[-CC-:B------:R-:W-:Y:S01]  /*e2e0*/  FFMA.FTZ R137, R48, R0.reuse, -R11.reuse ;  /* 0x0000000030897223 */ /* 0x180fe2000001080b */
[----:B------:R-:W-:Y:S01]  /*e2f0*/  FMNMX.FTZ R9, R62, R9, !PT ;  /* 0x000000093e097209 */ /* 0x000fe20007810000 */
[----:B------:R-:W-:Y:S01]  /*e300*/  HGMMA.64x64x16.F32 R88, R132, gdesc[UR4].tnspB, R88, gsb0 ;  /* 0x40e0000484587df0 */ /* 0x000fe20008000858 */
[----:B------:R-:W-:Y:S01]  /*e310*/  R2UR UR6, R20 ;  /* 0x00000000140672ca */ /* 0x000fe200000e0000 */
[----:B------:R-:W-:Y:S01]  /*e320*/  MUFU.EX2 R141, R141 ;  /* 0x0000008d008d7308 */ /* 0x000fe20000000800 */
[----:B------:R-:W-:Y:S01]  /*e330*/  FMNMX.FTZ R9, R63, R9, !PT ;  /* 0x000000093f097209 */ /* 0x000fe20007810000 */
[-CC-:B------:R-:W-:Y:S01]  /*e340*/  FFMA.FTZ R136, R49, R0.reuse, -R11.reuse ;  /* 0x0000000031887223 */ /* 0x180fe2000001080b */
[----:B------:R-:W-:Y:S01]  /*e350*/  R2UR UR7, R21 ;  /* 0x00000000150772ca */ /* 0x000fe200000e0000 */
[----:B------:R-:W-:Y:S01]  /*e360*/  IMAD.MOV.U32 R21, RZ, RZ, 0x40000040 ;  /* 0x40000040ff157424 */ /* 0x000fe200078e00ff */
[----:B------:R-:W-:Y:S01]  /*e370*/  FMNMX.FTZ R9, R66, R9, !PT ;  /* 0x0000000942097209 */ /* 0x000fe20007810000 */
[-CC-:B------:R-:W-:Y:S01]  /*e380*/  FFMA.FTZ R44, R77, R0.reuse, -R11.reuse ;  /* 0x000000004d2c7223 */ /* 0x180fe2000001080b */
[-CC-:B------:R-:W-:Y:S01]  /*e390*/  FFMA.FTZ R48, R81, R0.reuse, -R11.reuse ;  /* 0x0000000051307223 */ /* 0x180fe2000001080b */
[----:B------:R-:W-:Y:S01]  /*e3a0*/  MUFU.EX2 R140, R140 ;  /* 0x0000008c008c7308 */ /* 0x000fe20000000800 */
[----:B------:R-:W-:Y:S01]  /*e3b0*/  FMNMX.FTZ R9, R67, R9, !PT ;  /* 0x0000000943097209 */ /* 0x000fe20007810000 */
[----:B------:R-:W-:-:S03]  /*e3c0*/  FFMA.FTZ R49, R84, R0, -R11 ;  /* 0x0000000054317223 */ /* 0x000fc6000001080b */
        /* <DEDUP_REMOVED lines=14> */
[----:B------:R-:W-:-:S05]  /*e4b0*/  FMNMX.FTZ R9, R87, R9, !PT ;  /* 0x0000000957097209 */ /* 0x000fca0007810000 */
[----:B------:R-:W0:Y:S02]  /*e4c0*/  SHFL.BFLY PT, R40, R9, 0x2, 0x1f ;  /* 0x0c401f0009287f89 */ /* 0x000e2400000e0000 */
[----:B------:R-:W-:Y:S08]  /*e4d0*/  MUFU.EX2 R13, R13 ;  /* 0x0000000d000d7308 */ /* 0x000ff00000000800 */
[----:B------:R-:W-:Y:S08]  /*e4e0*/  MUFU.EX2 R32, R32 ;  /* 0x0000002000207308 */ /* 0x000ff00000000800 */
[----:B------:R-:W-:Y:S01]  /*e4f0*/  MUFU.EX2 R28, R28 ;  /* 0x0000001c001c7308 */ /* 0x000fe20000000800 */
[----:B------:R-:W-:-:S02]  /*e500*/  WARPGROUP.DEPBAR.LE gsb0, 0x0 ;  /* 0x00008000000079c5 */ /* 0x000fc40000010000 */
[----:B------:R-:W-:Y:S01]  /*e510*/  WARPGROUP.ARRIVE ;  /* 0x00000000000079c5 */ /* 0x000fe20000000000 */
[----:B0-----:R-:W-:Y:S01]  /*e520*/  FMNMX.FTZ R9, R9, R40, !PT ;  /* 0x0000002809097209 */ /* 0x001fe20007810000 */
[-C--:B------:R-:W-:Y:S01]  /*e530*/  FFMA.FTZ R132, R56, R0.reuse, -R11 ;  /* 0x0000000038847223 */ /* 0x080fe2000001080b */
[----:B------:R-:W-:Y:S01]  /*e540*/  SHF.R.U32.HI R135, RZ, 0x7, R57 ;  /* 0x00000007ff877819 */ /* 0x000fe20000011639 */
[-CC-:B------:R-:W-:Y:S01]  /*e550*/  FFMA.FTZ R134, R60, R0.reuse, -R11.reuse ;  /* 0x000000003c867223 */ /* 0x180fe2000001080b */
[----:B------:R-:W-:Y:S01]  /*e560*/  MUFU.EX2 R25, R25 ;  /* 0x0000001900197308 */ /* 0x000fe20000000800 */
[----:B------:R-:W-:Y:S01]  /*e570*/  HGMMA.64x64x16.F32 R88, R128, gdesc[UR4].tnspB, R88, gsb0 ;  /* 0x40e0000480587df0 */ /* 0x000fe20008000858 */
[----:B------:R-:W0:Y:S01]  /*e580*/  SHFL.BFLY PT, R20, R9, 0x1, 0x1f ;  /* 0x0c201f0009147f89 */ /* 0x000e2200000e0000 */
[----:B------:R-:W-:Y:S01]  /*e590*/  R2UR UR7, R21 ;  /* 0x00000000150772ca */ /* 0x000fe200000e0000 */
[----:B------:R-:W-:Y:S02]  /*e5a0*/  IMAD.MOV.U32 R21, RZ, RZ, 0x40000040 ;  /* 0x40000040ff157424 */ /* 0x000fe400078e00ff */
[-CC-:B------:R-:W-:Y:S01]  /*e5b0*/  FFMA.FTZ R40, R73, R0.reuse, -R11.reuse ;  /* 0x0000000049287223 */ /* 0x180fe2000001080b */
[----:B------:R-:W-:Y:S01]  /*e5c0*/  FFMA.FTZ R11, R85, R0, -R11 ;  /* 0x00000000550b7223 */ /* 0x000fe2000001080b */
[----:B------:R-:W-:Y:S08]  /*e5d0*/  MUFU.EX2 R132, R132 ;  /* 0x0000008400847308 */ /* 0x000ff00000000800 */
[----:B------:R-:W-:Y:S08]  /*e5e0*/  MUFU.EX2 R134, R134 ;  /* 0x0000008600867308 */ /* 0x000ff00000000800 */
[----:B------:R-:W-:Y:S01]  /*e5f0*/  MUFU.EX2 R29, R29 ;  /* 0x0000001d001d7308 */ /* 0x000fe20000000800 */
[----:B0-----:R-:W-:Y:S01]  /*e600*/  FMNMX.FTZ R9, R9, R20, !PT ;  /* 0x0000001409097209 */ /* 0x001fe20007810000 */
[----:B------:R-:W-:-:S04]  /*e610*/  VIADD R20, R8, 0x300 ;  /* 0x0000030008147836 */ /* 0x000fc80000000000 */
[C---:B------:R-:W-:Y:S01]  /*e620*/  FADD.FTZ R12, -R9.reuse, R12 ;  /* 0x0000000c090c7221 */ /* 0x040fe20000010100 */
[----:B------:R-:W-:Y:S01]  /*e630*/  R2UR UR6, R20 ;  /* 0x00000000140672ca */ /* 0x000fe200000e0000 */
[----:B------:R-:W-:Y:S02]  /*e640*/  VIADD R20, R8, 0x380 ;  /* 0x0000038008147836 */ /* 0x000fe40000000000 */
[-C--:B------:R-:W-:Y:S01]  /*e650*/  FMUL.FTZ R53, R9, R0.reuse ;  /* 0x0000000009357220 */ /* 0x080fe20000410000 */
[-C--:B------:R-:W-:Y:S01]  /*e660*/  FMUL.FTZ R12, R12, R0.reuse ;  /* 0x000000000c0c7220 */ /* 0x080fe20000410000 */
[----:B------:R-:W-:Y:S02]  /*e670*/  MUFU.EX2 R33, R33 ;  /* 0x0000002100217308 */ /* 0x000fe40000000800 */
[-CC-:B------:R-:W-:Y:S01]  /*e680*/  FFMA.FTZ R149, R26, R0.reuse, -R53.reuse ;  /* 0x000000001a957223 */ /* 0x180fe20000010835 */
[-CC-:B------:R-:W-:Y:S01]  /*e690*/  FFMA.FTZ R26, R27, R0.reuse, -R53.reuse ;  /* 0x000000001b1a7223 */ /* 0x180fe20000010835 */
[-CC-:B------:R-:W-:Y:S01]  /*e6a0*/  FFMA.FTZ R151, R30, R0.reuse, -R53.reuse ;  /* 0x000000001e977223 */ /* 0x180fe20000010835 */
[-CC-:B------:R-:W-:Y:S01]  /*e6b0*/  FFMA.FTZ R52, R35, R0.reuse, -R53.reuse ;  /* 0x0000000023347223 */ /* 0x180fe20000010835 */
[-CC-:B------:R-:W-:Y:S01]  /*e6c0*/  FFMA.FTZ R30, R31, R0.reuse, -R53.reuse ;  /* 0x000000001f1e7223 */ /* 0x180fe20000010835 */
[----:B------:R-:W-:Y:S01]  /*e6d0*/  FFMA.FTZ R35, R46, R0, -R53 ;  /* 0x000000002e237223 */ /* 0x000fe20000010835 */
[----:B------:R-:W-:Y:S01]  /*e6e0*/  MUFU.EX2 R12, R12 ;  /* 0x0000000c000c7308 */ /* 0x000fe20000000800 */
[----:B------:R-:W-:-:S02]  /*e6f0*/  @!P1 IMAD R46, R18, 0x8, R2 ;  /* 0x00000008122e9824 */ /* 0x000fc400078e0202 */
[-CC-:B------:R-:W-:Y:S01]  /*e700*/  FFMA.FTZ R27, R34, R0.reuse, -R53.reuse ;  /* 0x00000000221b7223 */ /* 0x180fe20000010835 */
[-CC-:B------:R-:W-:Y:S01]  /*e710*/  FFMA.FTZ R31, R38, R0.reuse, -R53.reuse ;  /* 0x00000000261f7223 */ /* 0x180fe20000010835 */
[-CC-:B------:R-:W-:Y:S01]  /*e720*/  FFMA.FTZ R38, R50, R0.reuse, -R53.reuse ;  /* 0x0000000032267223 */ /* 0x180fe20000010835 */
[-CC-:B------:R-:W-:Y:S01]  /*e730*/  FFMA.FTZ R34, R42, R0.reuse, -R53.reuse ;  /* 0x000000002a227223 */ /* 0x180fe20000010835 */
[----:B------:R-:W-:Y:S01]  /*e740*/  @!P1 IADD3 R46, R46, 0x16840, RZ ;  /* 0x000168402e2e9810 */ /* 0x000fe20007ffe0ff */
[-CC-:B------:R-:W-:Y:S01]  /*e750*/  FFMA.FTZ R42, R47, R0.reuse, -R53.reuse ;  /* 0x000000002f2a7223 */ /* 0x180fe20000010835 */
[----:B------:R-:W0:Y:S01]  /*e760*/  MUFU.EX2 R149, R149 ;  /* 0x0000009500957308 */ /* 0x000e220000000800 */
[-CC-:B------:R-:W-:Y:S01]  /*e770*/  FFMA.FTZ R56, R39, R0.reuse, -R53.reuse ;  /* 0x0000000027387223 */ /* 0x180fe20000010835 */
[----:B------:R-:W-:Y:S01]  /*e780*/  @!P1 PRMT R46, RZ, 0x654, R46 ;  /* 0x00000654ff2e9816 */ /* 0x000fe2000000002e */
        /* <DEDUP_REMOVED lines=12> */
[----:B------:R-:W-:Y:S01]  /*e850*/  FFMA.FTZ R86, R86, R0, -R53 ;  /* 0x0000000056567223 */ /* 0x000fe20000010835 */
[----:B------:R-:W-:Y:S01]  /*e860*/  MUFU.EX2 R151, R151 ;  /* 0x0000009700977308 */ /* 0x000fe20000000800 */
[----:B0-----:R-:W-:Y:S01]  /*e870*/  FFMA.FTZ R47, R12, R4, R149 ;  /* 0x000000040c2f7223 */ /* 0x001fe20000010095 */
[----:B------:R-:W-:-:S06]  /*e880*/  @!P1 IMAD R4, R15, 0x8, R2 ;  /* 0x000000080f049824 */ /* 0x000fcc00078e0202 */
[----:B------:R-:W-:Y:S01]  /*e890*/  MUFU.EX2 R30, R30 ;  /* 0x0000001e001e7308 */ /* 0x000fe20000000800 */
[----:B-1----:R-:W-:Y:S01]  /*e8a0*/  F2FP.F16.F32.PACK_AB R149, R26, R149 ;  /* 0x000000951a95723e */ /* 0x002fe200000000ff */
[----:B------:R-:W-:Y:S02]  /*e8b0*/  WARPGROUP.DEPBAR.LE gsb0, 0x0 ;  /* 0x00008000000079c5 */ /* 0x000fe40000010000 */
[----:B------:R-:W-:Y:S01]  /*e8c0*/  WARPGROUP.ARRIVE ;  /* 0x00000000000079c5 */ /* 0x000fe20000000000 */
[-CC-:B------:R-:W-:Y:S01]  /*e8d0*/  FFMA.FTZ R129, R66, R0.reuse, -R53.reuse ;  /* 0x0000000042817223 */ /* 0x180fe20000010835 */
[----:B------:R-:W-:Y:S02]  /*e8e0*/  FFMA.FTZ R131, R70, R0, -R53 ;  /* 0x0000000046837223 */ /* 0x000fe40000010835 */
[----:B------:R-:W-:Y:S01]  /*e8f0*/  MUFU.EX2 R27, R27 ;  /* 0x0000001b001b7308 */ /* 0x000fe20000000800 */
[----:B------:R-:W-:Y:S01]  /*e900*/  F2FP.F16.F32.PACK_AB R128, R29, R25 ;  /* 0x000000191d80723e */ /* 0x000fe200000000ff */
[----:B------:R-:W-:Y:S01]  /*e910*/  HGMMA.64x64x16.F32 R88, R124, gdesc[UR4].tnspB, R88, gsb0 ;  /* 0x40e000047c587df0 */ /* 0x000fe20008000858 */
[----:B------:R-:W-:-:S02]  /*e920*/  R2UR UR6, R20 ;  /* 0x00000000140672ca */ /* 0x000fc400000e0000 */
[----:B------:R-:W-:Y:S01]  /*e930*/  R2UR UR7, R21 ;  /* 0x00000000150772ca */ /* 0x000fe200000e0000 */
[----:B------:R-:W-:Y:S02]  /*e940*/  VIADD R21, R135, 0x9 ;  /* 0x0000000987157836 */ /* 0x000fe40000000000 */
[----:B------:R-:W-:Y:S01]  /*e950*/  MUFU.EX2 R52, R52 ;  /* 0x0000003400347308 */ /* 0x000fe20000000800 */
[----:B------:R-:W-:Y:S02]  /*e960*/  FFMA.FTZ R135, R62, R0, -R53 ;  /* 0x000000003e877223 */ /* 0x000fe40000010835 */
[----:B------:R-:W-:Y:S02]  /*e970*/  SEL R50, R21, 0x9, !P2 ;  /* 0x0000000915327807 */ /* 0x000fe40005000000 */
[C---:B------:R-:W-:Y:S01]  /*e980*/  ISETP.GT.AND P2, PT, R14.reuse, RZ, PT ;  /* 0x000000ff0e00720c */ /* 0x040fe20003f44270 */
[----:B------:R-:W-:Y:S02]  /*e990*/  VIADD R14, R14, 0xffffffff ;  /* 0xffffffff0e0e7836 */ /* 0x000fe40000000000 */
[----:B------:R-:W-:Y:S08]  /*e9a0*/  MUFU.EX2 R31, R31 ;  /* 0x0000001f001f7308 */ /* 0x000ff00000000800 */
[----:B------:R-:W0:Y:S08]  /*e9b0*/  MUFU.EX2 R56, R56 ;  /* 0x0000003800387308 */ /* 0x000e300000000800 */
[----:B------:R-:W-:Y:S08]  /*e9c0*/  MUFU.EX2 R34, R34 ;  /* 0x0000002200227308 */ /* 0x000ff00000000800 */
[----:B------:R-:W-:Y:S01]  /*e9d0*/  MUFU.EX2 R39, R39 ;  /* 0x0000002700277308 */ /* 0x000fe20000000800 */
[----:B0-----:R-:W-:-:S07]  /*e9e0*/  F2FP.F16.F32.PACK_AB R147, R56, R31 ;  /* 0x0000001f3893723e */ /* 0x001fce00000000ff */
[----:B------:R-:W-:Y:S08]  /*e9f0*/  MUFU.EX2 R35, R35 ;  /* 0x0000002300237308 */ /* 0x000ff00000000800 */
[----:B------:R-:W-:Y:S08]  /*ea00*/  MUFU.EX2 R42, R42 ;  /* 0x0000002a002a7308 */ /* 0x000ff00000000800 */
[----:B------:R-:W-:Y:S08]  /*ea10*/  MUFU.EX2 R38, R38 ;  /* 0x0000002600267308 */ /* 0x000ff00000000800 */
[----:B------:R-:W-:Y:S08]  /*ea20*/  MUFU.EX2 R43, R43 ;  /* 0x0000002b002b7308 */ /* 0x000ff00000000800 */
[----:B------:R-:W-:Y:S01]  /*ea30*/  MUFU.EX2 R8, R8 ;  /* 0x0000000800087308 */ /* 0x000fe20000000800 */
[----:B------:R-:W-:-:S02]  /*ea40*/  WARPGROUP.DEPBAR.LE gsb0, 0x0 ;  /* 0x00008000000079c5 */ /* 0x000fc40000010000 */
[----:B------:R-:W-:Y:S01]  /*ea50*/  WARPGROUP.ARRIVE ;  /* 0x00000000000079c5 */ /* 0x000fe20000000000 */
[----:B------:R-:W-:-:S04]  /*ea60*/  FFMA.FTZ R125, R74, R0, -R53 ;  /* 0x000000004a7d7223 */ /* 0x000fc80000010835 */
[----:B------:R-:W-:Y:S01]  /*ea70*/  MUFU.EX2 R20, R55 ;  /* 0x0000003700147308 */ /* 0x000fe20000000800 */
[----:B------:R-:W-:Y:S07]  /*ea80*/  HGMMA.64x64x16.F32 R88, R120, gdesc[UR4].tnspB, R88, gsb0 ;  /* 0x40e0000478587df0 */ /* 0x000fee0008000858 */
[----:B------:R-:W-:Y:S08]  /*ea90*/  MUFU.EX2 R133, R133 ;  /* 0x0000008500857308 */ /* 0x000ff00000000800 */
[----:B------:R-:W-:Y:S08]  /*eaa0*/  MUFU.EX2 R21, R59 ;  /* 0x0000003b00157308 */ /* 0x000ff00000000800 */
[----:B------:R-:W-:Y:S08]  /*eab0*/  MUFU.EX2 R135, R135 ;  /* 0x0000008700877308 */ /* 0x000ff00000000800 */
[----:B------:R-:W-:Y:S08]  /*eac0*/  MUFU.EX2 R129, R129 ;  /* 0x0000008100817308 */ /* 0x000ff00000000800 */
[----:B------:R-:W-:Y:S08]  /*ead0*/  MUFU.EX2 R131, R131 ;  /* 0x0000008300837308 */ /* 0x000ff00000000800 */
[----:B------:R-:W0:Y:S08]  /*eae0*/  MUFU.EX2 R36, R36 ;  /* 0x0000002400247308 */ /* 0x000e300000000800 */
[----:B------:R-:W-:Y:S08]  /*eaf0*/  MUFU.EX2 R37, R37 ;  /* 0x0000002500257308 */ /* 0x000ff00000000800 */
[----:B------:R-:W-:Y:S01]  /*eb00*/  MUFU.EX2 R125, R125 ;  /* 0x0000007d007d7308 */ /* 0x000fe20000000800 */
[----:B0-----:R-:W-:-:S07]  /*eb10*/  F2FP.F16.F32.PACK_AB R130, R36, R33 ;  /* 0x000000212482723e */ /* 0x001fce00000000ff */
[----:B------:R-:W-:Y:S01]  /*eb20*/  MUFU.EX2 R40, R40 ;  /* 0x0000002800287308 */ /* 0x000fe20000000800 */
        /* <DEDUP_REMOVED lines=9> */
[----:B------:R-:W-:Y:S01]  /*ebc0*/  FMUL.FTZ R99, R99, R12 ;  /* 0x0000000c63637220 */ /* 0x000fe20000410000 */
[----:B-1----:R-:W-:Y:S01]  /*ebd0*/  FADD.FTZ R46, R26, R47 ;  /* 0x0000002f1a2e7221 */ /* 0x002fe20000010000 */
[----:B------:R-:W-:-:S02]  /*ebe0*/  @!P1 VIADD R47, R4, 0x16860 ;  /* 0x00016860042f9836 */ /* 0x000fc40000000000 */
[-C--:B------:R-:W-:Y:S01]  /*ebf0*/  FFMA.FTZ R4, R63, R0.reuse, -R53 ;  /* 0x000000003f047223 */ /* 0x080fe20000010835 */
[----:B------:R-:W-:Y:S01]  /*ec00*/  MUFU.EX2 R78, R78 ;  /* 0x0000004e004e7308 */ /* 0x000fe20000000800 */
[----:B------:R-:W-:Y:S01]  /*ec10*/  FADD.FTZ R15, R151, R46 ;  /* 0x0000002e970f7221 */ /* 0x000fe20000010000 */
[----:B------:R-:W-:Y:S01]  /*ec20*/  FADD.FTZ R46, R24, R5 ;  /* 0x00000005182e7221 */ /* 0x000fe20000010000 */
[----:B------:R-:W-:Y:S01]  /*ec30*/  @!P1 PRMT R47, RZ, 0x654, R47 ;  /* 0x00000654ff2f9816 */ /* 0x000fe2000000002f */
[-C--:B------:R-:W-:Y:S01]  /*ec40*/  FFMA.FTZ R5, R67, R0.reuse, -R53 ;  /* 0x0000000043057223 */ /* 0x080fe20000010835 */
[C---:B0-----:R-:W-:Y:S01]  /*ec50*/  FADD.FTZ R50, R30.reuse, R15 ;  /* 0x0000000f1e327221 */ /* 0x041fe20000010000 */
[----:B------:R-:W-:Y:S01]  /*ec60*/  FADD.FTZ R15, R145, R46 ;  /* 0x0000002e910f7221 */ /* 0x000fe20000010000 */
[----:B------:R0:W-:Y:S01]  /*ec70*/  @!P1 SYNCS.ARRIVE.TRANS64.RED.A1T0 RZ, [R47+URZ], RZ ;  /* 0x000000ff2fff99a7 */ /* 0x0001e2000810043f */
[----:B------:R-:W1:Y:S01]  /*ec80*/  MUFU.EX2 R4, R4 ;  /* 0x0000000400047308 */ /* 0x000e620000000800 */
[----:B------:R-:W-:Y:S01]  /*ec90*/  F2FP.F16.F32.PACK_AB R151, R30, R151 ;  /* 0x000000971e97723e */ /* 0x000fe200000000ff */
[C---:B------:R-:W-:Y:S01]  /*eca0*/  FADD.FTZ R46, R144.reuse, R15 ;  /* 0x0000000f902e7221 */ /* 0x040fe20000010000 */
[-CC-:B------:R-:W-:Y:S01]  /*ecb0*/  FFMA.FTZ R15, R71, R0.reuse, -R53.reuse ;  /* 0x00000000470f7223 */ /* 0x180fe20000010835 */
[----:B------:R-:W-:Y:S01]  /*ecc0*/  F2FP.F16.F32.PACK_AB R144, R144, R145 ;  /* 0x000000919090723e */ /* 0x000fe200000000ff */
[----:B------:R-:W-:Y:S01]  /*ecd0*/  FFMA.FTZ R53, R87, R0, -R53 ;  /* 0x0000000057357223 */ /* 0x000fe20000010835 */
[----:B------:R-:W-:Y:S01]  /*ece0*/  F2FP.F16.F32.PACK_AB R145, R52, R27 ;  /* 0x0000001b3491723e */ /* 0x000fe200000000ff */
[----:B0-----:R-:W-:Y:S01]  /*ecf0*/  FADD.FTZ R47, R27, R50 ;  /* 0x000000321b2f7221 */ /* 0x001fe20000010000 */
[----:B------:R-:W0:Y:S01]  /*ed00*/  MUFU.EX2 R5, R5 ;  /* 0x0000000500057308 */ /* 0x000e220000000800 */
[-C--:B------:R-:W-:Y:S01]  /*ed10*/  FMUL.FTZ R102, R102, R12.reuse ;  /* 0x0000000c66667220 */ /* 0x080fe20000410000 */
[-C--:B------:R-:W-:Y:S01]  /*ed20*/  FMUL.FTZ R103, R103, R12.reuse ;  /* 0x0000000c67677220 */ /* 0x080fe20000410000 */
[----:B------:R-:W-:Y:S01]  /*ed30*/  FADD.FTZ R50, R52, R47 ;  /* 0x0000002f34327221 */ /* 0x000fe20000010000 */
[----:B------:R-:W-:Y:S01]  /*ed40*/  FADD.FTZ R47, R143, R46 ;  /* 0x0000002e8f2f7221 */ /* 0x000fe20000010000 */
[-C--:B------:R-:W-:Y:S01]  /*ed50*/  FMUL.FTZ R106, R106, R12.reuse ;  /* 0x0000000c6a6a7220 */ /* 0x080fe20000410000 */
[-C--:B------:R-:W-:Y:S01]  /*ed60*/  FMUL.FTZ R107, R107, R12.reuse ;  /* 0x0000000c6b6b7220 */ /* 0x080fe20000410000 */
[----:B------:R-:W-:Y:S01]  /*ed70*/  FADD.FTZ R51, R31, R50 ;  /* 0x000000321f337221 */ /* 0x000fe20000010000 */
[C---:B------:R-:W-:Y:S01]  /*ed80*/  FADD.FTZ R46, R146.reuse, R47 ;  /* 0x0000002f922e7221 */ /* 0x040fe20000010000 */
[----:B------:R-:W2:Y:S01]  /*ed90*/  MUFU.EX2 R15, R15 ;  /* 0x0000000f000f7308 */ /* 0x000ea20000000800 */
[----:B------:R-:W-:Y:S01]  /*eda0*/  F2FP.F16.F32.PACK_AB R146, R146, R143 ;  /* 0x0000008f9292723e */ /* 0x000fe200000000ff */
[----:B------:R-:W-:Y:S01]  /*edb0*/  FADD.FTZ R51, R56, R51 ;  /* 0x0000003338337221 */ /* 0x000fe20000010000 */
[----:B------:R-:W-:Y:S01]  /*edc0*/  FADD.FTZ R47, R141, R46 ;  /* 0x0000002e8d2f7221 */ /* 0x000fe20000010000 */
[-C--:B------:R-:W-:Y:S01]  /*edd0*/  FMUL.FTZ R110, R110, R12.reuse ;  /* 0x0000000c6e6e7220 */ /* 0x080fe20000410000 */
[-C--:B------:R-:W-:Y:S01]  /*ede0*/  FMUL.FTZ R111, R111, R12.reuse ;  /* 0x0000000c6f6f7220 */ /* 0x080fe20000410000 */
[----:B------:R-:W-:Y:S01]  /*edf0*/  FADD.FTZ R46, R34, R51 ;  /* 0x00000033222e7221 */ /* 0x000fe20000010000 */
[C---:B------:R-:W-:Y:S01]  /*ee00*/  FADD.FTZ R50, R140.reuse, R47 ;  /* 0x0000002f8c327221 */ /* 0x040fe20000010000 */
[----:B------:R-:W-:Y:S01]  /*ee10*/  MUFU.EX2 R44, R44 ;  /* 0x0000002c002c7308 */ /* 0x000fe20000000800 */
[----:B------:R-:W-:Y:S01]  /*ee20*/  F2FP.F16.F32.PACK_AB R140, R140, R141 ;  /* 0x0000008d8c8c723e */ /* 0x000fe200000000ff */
[----:B------:R-:W-:Y:S01]  /*ee30*/  FADD.FTZ R46, R39, R46 ;  /* 0x0000002e272e7221 */ /* 0x000fe20000010000 */
[----:B------:R-:W-:Y:S01]  /*ee40*/  FADD.FTZ R47, R139, R50 ;  /* 0x000000328b2f7221 */ /* 0x000fe20000010000 */
[-C--:B------:R-:W-:Y:S01]  /*ee50*/  FMUL.FTZ R114, R114, R12.reuse ;  /* 0x0000000c72727220 */ /* 0x080fe20000410000 */
[----:B------:R-:W-:Y:S01]  /*ee60*/  FMUL.FTZ R115, R115, R12 ;  /* 0x0000000c73737220 */ /* 0x000fe20000410000 */
[----:B------:R-:W-:Y:S01]  /*ee70*/  FADD.FTZ R51, R35, R46 ;  /* 0x0000002e23337221 */ /* 0x000fe20000010000 */
[C---:B------:R-:W-:Y:S01]  /*ee80*/  FADD.FTZ R46, R142.reuse, R47 ;  /* 0x0000002f8e2e7221 */ /* 0x040fe20000010000 */
[----:B------:R-:W-:Y:S01]  /*ee90*/  F2FP.F16.F32.PACK_AB R142, R142, R139 ;  /* 0x0000008b8e8e723e */ /* 0x000fe200000000ff */
[----:B------:R-:W-:Y:S01]  /*eea0*/  MUFU.EX2 R79, R79 ;  /* 0x0000004f004f7308 */ /* 0x000fe20000000800 */
[----:B------:R-:W-:Y:S01]  /*eeb0*/  FADD.FTZ R51, R42, R51 ;  /* 0x000000332a337221 */ /* 0x000fe20000010000 */
[----:B------:R-:W-:Y:S01]  /*eec0*/  FADD.FTZ R47, R137, R46 ;  /* 0x0000002e892f7221 */ /* 0x000fe20000010000 */
[----:B------:R-:W-:Y:S01]  /*eed0*/  F2FP.F16.F32.PACK_AB R139, R20, R8 ;  /* 0x00000008148b723e */ /* 0x000fe200000000ff */
        /* <DEDUP_REMOVED lines=10> */
[----:B------:R-:W-:Y:S01]  /*ef80*/  FADD.FTZ R47, R13, R24 ;  /* 0x000000180d2f7221 */ /* 0x000fe20000010000 */
[----:B------:R-:W-:Y:S01]  /*ef90*/  F2FP.F16.F32.PACK_AB R141, R39, R34 ;  /* 0x00000022278d723e */ /* 0x000fe200000000ff */
[----:B------:R-:W3:Y:S01]  /*efa0*/  MUFU.EX2 R24, R75 ;  /* 0x0000004b00187308 */ /* 0x000ee20000000800 */
[----:B------:R-:W-:Y:S01]  /*efb0*/  FADD.FTZ R26, R20, R51 ;  /* 0x00000033141a7221 */ /* 0x000fe20000010000 */
[----:B------:R-:W-:Y:S01]  /*efc0*/  FADD.FTZ R47, R132, R47 ;  /* 0x0000002f842f7221 */ /* 0x000fe20000010000 */
[----:B------:R-:W-:Y:S01]  /*efd0*/  F2FP.F16.F32.PACK_AB R143, R42, R35 ;  /* 0x000000232a8f723e */ /* 0x000fe200000000ff */
[----:B------:R-:W-:Y:S01]  /*efe0*/  FMUL.FTZ R88, R88, R10 ;  /* 0x0000000a58587220 */ /* 0x000fe20000410000 */
[----:B------:R-:W-:Y:S01]  /*eff0*/  FADD.FTZ R26, R133, R26 ;  /* 0x0000001a851a7221 */ /* 0x000fe20000010000 */
[----:B------:R-:W-:Y:S01]  /*f000*/  FADD.FTZ R47, R32, R47 ;  /* 0x0000002f202f7221 */ /* 0x000fe20000010000 */
[C---:B------:R-:W-:Y:S01]  /*f010*/  F2FP.F16.F32.PACK_AB R133, R21.reuse, R133 ;  /* 0x000000851585723e */ /* 0x040fe200000000ff */
[----:B------:R-:W-:Y:S01]  /*f020*/  MUFU.EX2 R82, R82 ;  /* 0x0000005200527308 */ /* 0x000fe20000000800 */
[----:B------:R-:W-:Y:S01]  /*f030*/  FADD.FTZ R26, R21, R26 ;  /* 0x0000001a151a7221 */ /* 0x000fe20000010000 */
[----:B------:R-:W-:Y:S01]  /*f040*/  FADD.FTZ R47, R134, R47 ;  /* 0x0000002f862f7221 */ /* 0x000fe20000010000 */
[----:B------:R-:W-:Y:S01]  /*f050*/  F2FP.F16.F32.PACK_AB R137, R43, R38 ;  /* 0x000000262b89723e */ /* 0x000fe200000000ff */
[----:B------:R-:W-:Y:S01]  /*f060*/  FMUL.FTZ R89, R89, R10 ;  /* 0x0000000a59597220 */ /* 0x000fe20000410000 */
[----:B------:R-:W-:Y:S01]  /*f070*/  FADD.FTZ R27, R135, R26 ;  /* 0x0000001a871b7221 */ /* 0x000fe20000010000 */
[----:B------:R-:W-:Y:S01]  /*f080*/  FADD.FTZ R26, R28, R47 ;  /* 0x0000002f1c1a7221 */ /* 0x000fe20000010000 */
[C---:B-1----:R-:W-:Y:S01]  /*f090*/  F2FP.F16.F32.PACK_AB R135, R4.reuse, R135 ;  /* 0x000000870487723e */ /* 0x042fe200000000ff */
[----:B------:R-:W1:Y:S01]  /*f0a0*/  MUFU.EX2 R48, R48 ;  /* 0x0000003000307308 */ /* 0x000e620000000800 */
[----:B------:R-:W-:Y:S01]  /*f0b0*/  FADD.FTZ R30, R4, R27 ;  /* 0x0000001b041e7221 */ /* 0x000fe20000010000 */
[----:B------:R-:W-:Y:S01]  /*f0c0*/  FADD.FTZ R26, R25, R26 ;  /* 0x0000001a191a7221 */ /* 0x000fe20000010000 */
[----:B------:R-:W-:Y:S01]  /*f0d0*/  F2FP.F16.F32.PACK_AB R132, R32, R132 ;  /* 0x000000842084723e */ /* 0x000fe200000000ff */
[----:B------:R-:W-:Y:S01]  /*f0e0*/  FMUL.FTZ R92, R92, R10 ;  /* 0x0000000a5c5c7220 */ /* 0x000fe20000410000 */
[----:B------:R-:W-:Y:S01]  /*f0f0*/  FADD.FTZ R30, R129, R30 ;  /* 0x0000001e811e7221 */ /* 0x000fe20000010000 */
[----:B------:R-:W-:Y:S01]  /*f100*/  FADD.FTZ R26, R29, R26 ;  /* 0x0000001a1d1a7221 */ /* 0x000fe20000010000 */
[C---:B0-----:R-:W-:Y:S01]  /*f110*/  F2FP.F16.F32.PACK_AB R129, R5.reuse, R129 ;  /* 0x000000810581723e */ /* 0x041fe200000000ff */
[----:B------:R-:W0:Y:S01]  /*f120*/  MUFU.EX2 R83, R83 ;  /* 0x0000005300537308 */ /* 0x000e220000000800 */
[----:B------:R-:W-:Y:S01]  /*f130*/  FADD.FTZ R30, R5, R30 ;  /* 0x0000001e051e7221 */ /* 0x000fe20000010000 */
[----:B------:R-:W-:Y:S01]  /*f140*/  FADD.FTZ R13, R33, R26 ;  /* 0x0000001a210d7221 */ /* 0x000fe20000010000 */
[----:B------:R-:W-:Y:S01]  /*f150*/  F2FP.F16.F32.PACK_AB R134, R28, R134 ;  /* 0x000000861c86723e */ /* 0x000fe200000000ff */
[-C--:B------:R-:W-:Y:S01]  /*f160*/  FMUL.FTZ R93, R93, R10.reuse ;  /* 0x0000000a5d5d7220 */ /* 0x080fe20000410000 */
[----:B------:R-:W-:Y:S01]  /*f170*/  FADD.FTZ R30, R131, R30 ;  /* 0x0000001e831e7221 */ /* 0x000fe20000010000 */
[----:B------:R-:W-:Y:S01]  /*f180*/  FADD.FTZ R8, R36, R13 ;  /* 0x0000000d24087221 */ /* 0x000fe20000010000 */
[C---:B--2---:R-:W-:Y:S01]  /*f190*/  F2FP.F16.F32.PACK_AB R131, R15.reuse, R131 ;  /* 0x000000830f83723e */ /* 0x044fe200000000ff */
[----:B------:R-:W2:Y:S01]  /*f1a0*/  MUFU.EX2 R49, R49 ;  /* 0x0000003100317308 */ /* 0x000ea20000000800 */
[----:B------:R-:W-:Y:S01]  /*f1b0*/  FADD.FTZ R30, R15, R30 ;  /* 0x0000001e0f1e7221 */ /* 0x000fe20000010000 */
[----:B------:R-:W-:Y:S01]  /*f1c0*/  FADD.FTZ R13, R37, R8 ;  /* 0x00000008250d7221 */ /* 0x000fe20000010000 */
[----:B------:R-:W-:Y:S01]  /*f1d0*/  F2FP.F16.F32.PACK_AB R124, R40, R37 ;  /* 0x00000025287c723e */ /* 0x000fe200000000ff */
[-C--:B------:R-:W-:Y:S01]  /*f1e0*/  FMUL.FTZ R96, R96, R10.reuse ;  /* 0x0000000a60607220 */ /* 0x080fe20000410000 */
[----:B------:R-:W-:Y:S01]  /*f1f0*/  FADD.FTZ R21, R125, R30 ;  /* 0x0000001e7d157221 */ /* 0x000fe20000010000 */
[----:B------:R-:W-:Y:S01]  /*f200*/  FADD.FTZ R4, R40, R13 ;  /* 0x0000000d28047221 */ /* 0x000fe20000010000 */
[C---:B---3--:R-:W-:Y:S01]  /*f210*/  F2FP.F16.F32.PACK_AB R125, R24.reuse, R125 ;  /* 0x0000007d187d723e */ /* 0x048fe200000000ff */
        /* <DEDUP_REMOVED lines=8> */
[----:B------:R-:W4:Y:S01]  /*f2a0*/  MUFU.EX2 R11, R11 ;  /* 0x0000000b000b7308 */ /* 0x000f220000000800 */
[----:B------:R-:W-:Y:S01]  /*f2b0*/  FADD.FTZ R5, R79, R4 ;  /* 0x000000044f057221 */ /* 0x000fe20000010000 */
[----:B------:R-:W-:Y:S01]  /*f2c0*/  FADD.FTZ R13, R45, R8 ;  /* 0x000000082d0d7221 */ /* 0x000fe20000010000 */
[----:B-1----:R-:W-:Y:S01]  /*f2d0*/  F2FP.F16.F32.PACK_AB R120, R48, R45 ;  /* 0x0000002d3078723e */ /* 0x002fe200000000ff */
[----:B------:R-:W-:Y:S01]  /*f2e0*/  FMUL.FTZ R100, R100, R10 ;  /* 0x0000000a64647220 */ /* 0x000fe20000410000 */
[----:B------:R-:W-:Y:S01]  /*f2f0*/  FADD.FTZ R4, R82, R5 ;  /* 0x0000000552047221 */ /* 0x000fe20000010000 */
[----:B------:R-:W-:Y:S01]  /*f300*/  FADD.FTZ R8, R48, R13 ;  /* 0x0000000d30087221 */ /* 0x000fe20000010000 */
[C---:B0-----:R-:W-:Y:S01]  /*f310*/  F2FP.F16.F32.PACK_AB R121, R83.reuse, R82 ;  /* 0x000000525379723e */ /* 0x041fe200000000ff */
[----:B------:R-:W0:Y:S01]  /*f320*/  MUFU.EX2 R53, R53 ;  /* 0x0000003500357308 */ /* 0x000e220000000800 */
[----:B------:R-:W-:Y:S01]  /*f330*/  FADD.FTZ R4, R83, R4 ;  /* 0x0000000453047221 */ /* 0x000fe20000010000 */
[----:B--2---:R-:W-:Y:S01]  /*f340*/  FADD.FTZ R8, R49, R8 ;  /* 0x0000000831087221 */ /* 0x004fe20000010000 */
[-C--:B------:R-:W-:Y:S01]  /*f350*/  FMUL.FTZ R101, R101, R10.reuse ;  /* 0x0000000a65657220 */ /* 0x080fe20000410000 */
[-C--:B------:R-:W-:Y:S01]  /*f360*/  FMUL.FTZ R104, R104, R10.reuse ;  /* 0x0000000a68687220 */ /* 0x080fe20000410000 */
[----:B---3--:R-:W-:Y:S01]  /*f370*/  FADD.FTZ R4, R123, R4 ;  /* 0x000000047b047221 */ /* 0x008fe20000010000 */
[-C--:B------:R-:W-:Y:S01]  /*f380*/  FMUL.FTZ R105, R105, R10.reuse ;  /* 0x0000000a69697220 */ /* 0x080fe20000410000 */
[-C--:B------:R-:W-:Y:S01]  /*f390*/  FMUL.FTZ R108, R108, R10.reuse ;  /* 0x0000000a6c6c7220 */ /* 0x080fe20000410000 */
[-C--:B------:R-:W-:Y:S01]  /*f3a0*/  FMUL.FTZ R109, R109, R10.reuse ;  /* 0x0000000a6d6d7220 */ /* 0x080fe20000410000 */
[C---:B----4-:R-:W-:Y:S01]  /*f3b0*/  FADD.FTZ R5, R11.reuse, R8 ;  /* 0x000000080b057221 */ /* 0x050fe20000010000 */
[----:B------:R-:W-:Y:S01]  /*f3c0*/  F2FP.F16.F32.PACK_AB R122, R11, R49 ;  /* 0x000000310b7a723e */ /* 0x000fe200000000ff */
[-C--:B------:R-:W-:Y:S01]  /*f3d0*/  FMUL.FTZ R112, R112, R10.reuse ;  /* 0x0000000a70707220 */ /* 0x080fe20000410000 */
[-C--:B------:R-:W-:Y:S01]  /*f3e0*/  FMUL.FTZ R113, R113, R10.reuse ;  /* 0x0000000a71717220 */ /* 0x080fe20000410000 */
[-C--:B------:R-:W-:Y:S01]  /*f3f0*/  FMUL.FTZ R116, R116, R10.reuse ;  /* 0x0000000a74747220 */ /* 0x080fe20000410000 */
[----:B------:R-:W-:Y:S01]  /*f400*/  FMUL.FTZ R117, R117, R10 ;  /* 0x0000000a75757220 */ /* 0x000fe20000410000 */
[----:B------:R-:W-:-:S02]  /*f410*/  IMAD.MOV.U32 R8, RZ, RZ, R23 ;  /* 0x000000ffff087224 */ /* 0x000fc400078e0017 */
[C---:B0-----:R-:W-:Y:S01]  /*f420*/  FADD.FTZ R4, R53.reuse, R4 ;  /* 0x0000000435047221 */ /* 0x041fe20000010000 */
[----:B------:R-:W-:Y:S01]  /*f430*/  F2FP.F16.F32.PACK_AB R123, R53, R123 ;  /* 0x0000007b357b723e */ /* 0x000fe200000000ff */
[----:B------:R-:W-:Y:S02]  /*f440*/  IMAD.MOV.U32 R15, RZ, RZ, R18 ;  /* 0x000000ffff0f7224 */ /* 0x000fe400078e0012 */
[----:B------:R-:W-:Y:S02]  /*f450*/  IMAD.MOV.U32 R12, RZ, RZ, R9 ;  /* 0x000000ffff0c7224 */ /* 0x000fe400078e0009 */
[----:B------:R-:W-:Y:S01]  /*f460*/  IMAD.MOV.U32 R13, RZ, RZ, R3 ;  /* 0x000000ffff0d7224 */ /* 0x000fe200078e0003 */
[----:B------:R-:W-:Y:S06]  /*f470*/  @P2 BRA `(.L_x_2360) ;  /* 0xffffffe000442947 */ /* 0x000fec000383ffff */
.L_x_2350:
[----:B------:R-:W-:Y:S05]  /*f480*/  WARPSYNC.ALL ;  /* 0x0000000000007948 */ /* 0x000fea0003800000 */
[----:B------:R-:W-:Y:S06]  /*f490*/  BAR.ARV 0x8, 0x200 ;  /* 0x0208000000007b1d */ /* 0x000fec0000002000 */
[----:B------:R-:W-:Y:S05]  /*f4a0*/  @!P0 BRA `(.L_x_2361) ;  /* 0x0000000000048947 */ /* 0x000fea0003800000 */
[----:B------:R-:W-:Y:S01]  /*f4b0*/  BPT.TRAP 0x1 ;  /* 0x000000040000795c */ /* 0x000fe20000300000 */
.L_x_2361:
[----:B------:R-:W-:Y:S01]  /*f4c0*/  IMAD R13, R18, 0x8, R2 ;  /* 0x00000008120d7824 */ /* 0x000fe200078e0202 */
[----:B------:R-:W-:-:S04]  /*f4d0*/  SHF.L.U32 R6, R23, 0x1f, RZ ;  /* 0x0000001f17067819 */ /* 0x000fc800000006ff */
[----:B------:R0:W1:Y:S01]  /*f4e0*/  SYNCS.PHASECHK.TRANS64.TRYWAIT P2, [R13+URZ+0x16850], R6 ;  /* 0x016850060d0075a7 */ /* 0x000062000804017f */
[----:B------:R-:W-:Y:S05]  /*f4f0*/  @!P0 BRA `(.L_x_2362) ;  /* 0x0000000000048947 */ /* 0x000fea0003800000 */
[----:B------:R-:W-:Y:S01]  /*f500*/  BPT.TRAP 0x1 ;  /* 0x000000040000795c */ /* 0x000fe20000300000 */
.L_x_2362:
[----:B------:R-:W-:-:S04]  /*f510*/  IADD3 R2, R2, 0x400, RZ ;  /* 0x0000040002027810 */ /* 0x000fc80007ffe0ff */
[----:B------:R-:W-:-:S04]  /*f520*/  SHF.R.U32.HI R2, RZ, 0x4, R2 ;  /* 0x00000004ff027819 */ /* 0x000fc80000011602 */
[----:B------:R-:W-:Y:S01]  /*f530*/  LOP3.LUT R7, R2, 0x3fff, RZ, 0xc0, !PT ;  /* 0x00003fff02077812 */ /* 0x000fe200078ec0ff */
[----:B-1----:R-:W-:Y:S06]  /*f540*/  @P2 BRA `(.L_x_2363) ;  /* 0x0000000000082947 */ /* 0x002fec0003800000 */
[----:B------:R-:W1:Y:S02]  /*f550*/  SYNCS.PHASECHK.TRANS64.TRYWAIT P0, [R13+URZ+0x16850], R6 ;  /* 0x016850060d0075a7 */ /* 0x000e64000800017f */
[----:B-1----:R-:W-:Y:S05]  /*f560*/  @!P0 BRA `(.L_x_2364) ;  /* 0x0000009400948947 */ /* 0x002fea0003800000 */
.L_x_2363:
[----:B01----:R-:W-:Y:S01]  /*f570*/  IMAD R6, R18, 0x400, R7 ;  /* 0x0000040012067824 */ /* 0x003fe200078e0207 */
        /* <DEDUP_REMOVED lines=8> */
[----:B------:R-:W-:-:S02]  /*f600*/  IMAD.MOV.U32 R11, RZ, RZ, 0x40000040 ;  /* 0x40000040ff0b7424 */ /* 0x000fc400078e00ff */
[----:B------:R-:W-:Y:S02]  /*f610*/  IMAD.MOV.U32 R7, RZ, RZ, 0x40000040 ;  /* 0x40000040ff077424 */ /* 0x000fe400078e00ff */
[----:B------:R-:W-:Y:S02]  /*f620*/  VIADD R18, R18, 0x1 ;  /* 0x0000000112127836 */ /* 0x000fe40000000000 */
[----:B------:R-:W-:Y:S02]  /*f630*/  @!P1 VIADD R8, R13, 0x16860 ;  /* 0x000168600d089836 */ /* 0x000fe40000000000 */
[----:B------:R-:W-:Y:S01]  /*f640*/  IMAD.MOV.U32 R36, RZ, RZ, -0x800000 ;  /* 0xff800000ff247424 */ /* 0x000fe200078e00ff */
[----:B------:R-:W-:Y:S01]  /*f650*/  ISETP.NE.AND P0, PT, R18, 0x2, PT ;  /* 0x000000021200780c */ /* 0x000fe20003f05270 */
[----:B------:R-:W-:Y:S01]  /*f660*/  HGMMA.64x64x16.F32 R88, R148, gdesc[UR4].tnspB, R88, gsb0 ;  /* 0x40e0000494587df0 */ /* 0x000fe20008000858 */
[----:B------:R-:W-:Y:S01]  /*f670*/  R2UR UR6, R10 ;  /* 0x000000000a0672ca */ /* 0x000fe200000e0000 */
[----:B------:R-:W-:Y:S01]  /*f680*/  VIADD R10, R6, 0x100 ;  /* 0x00000100060a7836 */ /* 0x000fe20000000000 */
[----:B------:R-:W-:Y:S01]  /*f690*/  R2UR UR7, R11 ;  /* 0x000000000b0772ca */ /* 0x000fe200000e0000 */
[----:B------:R-:W-:Y:S01]  /*f6a0*/  IMAD.MOV.U32 R11, RZ, RZ, 0x40000040 ;  /* 0x40000040ff0b7424 */ /* 0x000fe200078e00ff */
[----:B------:R-:W-:Y:S01]  /*f6b0*/  @!P1 PRMT R8, RZ, 0x654, R8 ;  /* 0x00000654ff089816 */ /* 0x000fe20000000008 */
[----:B------:R-:W-:Y:S01]  /*f6c0*/  IMAD.MOV.U32 R35, RZ, RZ, -0x800000 ;  /* 0xff800000ff237424 */ /* 0x000fe200078e00ff */
[----:B------:R-:W-:Y:S01]  /*f6d0*/  SEL R18, R18, RZ, P0 ;  /* 0x000000ff12127207 */ /* 0x000fe20000000000 */
[----:B0-----:R-:W-:Y:S01]  /*f6e0*/  FADD.FTZ R2, R2, R5 ;  /* 0x0000000502027221 */ /* 0x001fe20000010000 */
[----:B------:R-:W-:-:S02]  /*f6f0*/  WARPGROUP.DEPBAR.LE gsb0, 0x0 ;  /* 0x00008000000079c5 */ /* 0x000fc40000010000 */
        /* <DEDUP_REMOVED lines=9> */
[----:B------:R-:W-:Y:S02]  /*f790*/  R2UR UR6, R10 ;  /* 0x000000000a0672ca */ /* 0x000fe400000e0000 */
[----:B------:R-:W-:Y:S01]  /*f7a0*/  R2UR UR7, R11 ;  /* 0x000000000b0772ca */ /* 0x000fe200000e0000 */
[----:B------:R-:W-:Y:S01]  /*f7b0*/  IMAD.MOV.U32 R11, RZ, RZ, 0x40000040 ;  /* 0x40000040ff0b7424 */ /* 0x000fe200078e00ff */
[----:B------:R-:W-:Y:S01]  /*f7c0*/  IADD3 R10, R6, 0x200, RZ ;  /* 0x00000200060a7810 */ /* 0x000fe20007ffe0ff */
[----:B------:R-:W-:Y:S02]  /*f7d0*/  WARPGROUP.DEPBAR.LE gsb0, 0x0 ;  /* 0x00008000000079c5 */ /* 0x000fe40000010000 */
[----:B------:R-:W-:-:S08]  /*f7e0*/  WARPGROUP.ARRIVE ;  /* 0x00000000000079c5 */ /* 0x000fd00000000000 */
        /* <DEDUP_REMOVED lines=19> */
[----:B------:R-:W-:Y:S02]  /*f920*/  R2UR UR7, R11 ;  /* 0x000000000b0772ca */ /* 0x000fe400000e0000 */
[----:B------:R-:W0:Y:S02]  /*f930*/  SHFL.BFLY PT, R11, R4, 0x2, 0x1f ;  /* 0x0c401f00040b7f89 */ /* 0x000e2400000e0000 */
[----:B0-----:R-:W-:Y:S01]  /*f940*/  FADD.FTZ R11, R11, R4 ;  /* 0x000000040b0b7221 */ /* 0x001fe20000010000 */
[----:B------:R-:W-:-:S04]  /*f950*/  SEL R4, RZ, 0x1, P0 ;  /* 0x00000001ff047807 */ /* 0x000fc80000000000 */
[----:B------:R-:W-:Y:S01]  /*f960*/  LOP3.LUT R23, R23, R4, RZ, 0x3c, !PT ;  /* 0x0000000417177212 */ /* 0x000fe200078e3cff */
[----:B------:R-:W-:Y:S02]  /*f970*/  WARPGROUP.DEPBAR.LE gsb0, 0x0 ;  /* 0x00008000000079c5 */ /* 0x000fe40000010000 */
[----:B------:R-:W-:-:S06]  /*f980*/  WARPGROUP.ARRIVE ;  /* 0x00000000000079c5 */ /* 0x000fcc0000000000 */
[----:B------:R-:W-:Y:S01]  /*f990*/  HGMMA.64x64x16.F32 R88, R124, gdesc[UR4].tnspB, R88, gsb0 ;  /* 0x40e000047c587df0 */ /* 0x000fe20008000858 */
[----:B------:R-:W-:Y:S02]  /*f9a0*/  R2UR UR6, R6 ;  /* 0x00000000060672ca */ /* 0x000fe400000e0000 */
[----:B------:R-:W-:Y:S01]  /*f9b0*/  R2UR UR7, R7 ;  /* 0x00000000070772ca */ /* 0x000fe200000e0000 */
[----:B------:R-:W0:Y:S04]  /*f9c0*/  SHFL.BFLY PT, R6, R11, 0x1, 0x1f ;  /* 0x0c201f000b067f89 */ /* 0x000e2800000e0000 */
[----:B------:R-:W1:Y:S01]  /*f9d0*/  SHFL.BFLY PT, R7, R2, 0x1, 0x1f ;  /* 0x0c201f0002077f89 */ /* 0x000e6200000e0000 */
[----:B0-----:R-:W-:Y:S01]  /*f9e0*/  FADD.FTZ R15, R11, R6 ;  /* 0x000000060b0f7221 */ /* 0x001fe20000010000 */
[----:B------:R-:W-:-:S02]  /*f9f0*/  IMAD.MOV.U32 R6, RZ, RZ, RZ ;  /* 0x000000ffff067224 */ /* 0x000fc400078e00ff */
[----:B-1----:R-:W-:Y:S02]  /*fa00*/  FADD.FTZ R10, R2, R7 ;  /* 0x00000007020a7221 */ /* 0x002fe40000010000 */
[----:B------:R-:W-:Y:S02]  /*fa10*/  FSETP.NE.FTZ.AND P3, PT, R15, RZ, PT ;  /* 0x000000ff0f00720b */ /* 0x000fe40003f75000 */
[----:B------:R-:W-:Y:S02]  /*fa20*/  MOV R2, RZ ;  /* 0x000000ff00027202 */ /* 0x000fe40000000f00 */
[----:B------:R-:W-:-:S09]  /*fa30*/  FSETP.NE.FTZ.AND P2, PT, R10, RZ, PT ;  /* 0x000000ff0a00720b */ /* 0x000fd20003f55000 */
[----:B------:R-:W0:Y:S01]  /*fa40*/  @P3 MUFU.LG2 R7, R15 ;  /* 0x0000000f00073308 */ /* 0x000e220000000c00 */
[----:B------:R-:W-:-:S03]  /*fa50*/  @P3 FMUL.FTZ R11, R0, 0.69314718246459960938 ;  /* 0x3f317218000b3820 */ /* 0x000fc60000410000 */
[----:B------:R-:W-:-:S04]  /*fa60*/  @P2 FMUL.FTZ R4, R0, 0.69314718246459960938 ;  /* 0x3f31721800042820 */ /* 0x000fc80000410000 */
[----:B------:R-:W1:Y:S08]  /*fa70*/  @P2 MUFU.LG2 R5, R10 ;  /* 0x0000000a00052308 */ /* 0x000e700000000c00 */
[----:B------:R-:W2:Y:S01]  /*fa80*/  @P2 MUFU.RCP R2, R10 ;  /* 0x0000000a00022308 */ /* 0x000ea20000001000 */
[----:B0-----:R-:W-:-:S04]  /*fa90*/  @P3 FMUL.FTZ R0, R7, 0.69314718246459960938 ;  /* 0x3f31721807003820 */ /* 0x001fc80000410000 */
[----:B------:R-:W-:-:S03]  /*faa0*/  @P3 FFMA.FTZ R35, R11, R9, R0 ;  /* 0x000000090b233223 */ /* 0x000fc60000010000 */
[----:B------:R-:W0:Y:S01]  /*fab0*/  @P3 MUFU.RCP R6, R15 ;  /* 0x0000000f00063308 */ /* 0x000e220000001000 */
[----:B-1----:R-:W-:-:S04]  /*fac0*/  @P2 FMUL.FTZ R5, R5, 0.69314718246459960938 ;  /* 0x3f31721805052820 */ /* 0x002fc80000410000 */
[----:B------:R-:W-:Y:S01]  /*fad0*/  @P2 FFMA.FTZ R36, R4, R3, R5 ;  /* 0x0000000304242223 */ /* 0x000fe20000010005 */
        /* <DEDUP_REMOVED lines=38> */
.L_x_2300:
[----:B------:R-:W2:Y:S01]  /*fd40*/  LDL R45, [R1+0x48] ;  /* 0x00004800012d7983 */ /* 0x000ea20000100800 */
[----:B------:R-:W-:Y:S05]  /*fd50*/  WARPSYNC.ALL ;  /* 0x0000000000007948 */ /* 0x000fea0003800000 */
[----:B------:R-:W0:Y:S01]  /*fd60*/  S2R R0, SR_TID.X ;  /* 0x0000000000007919 */ /* 0x000e220000002100 */
[----:B------:R-:W1:Y:S01]  /*fd70*/  S2UR UR5, SR_CgaCtaId ;  /* 0x00000000000579c3 */ /* 0x000e620000008800 */
[----:B------:R-:W-:Y:S01]  /*fd80*/  UMOV UR4, 0x400 ;  /* 0x0000040000047882 */ /* 0x000fe20000000000 */
[----:B------:R-:W-:Y:S01]  /*fd90*/  BSSY B0, `(.L_x_2365) ;  /* 0x000018d000007945 */ /* 0x000fe20003800000 */
[----:B-1----:R-:W-:-:S06]  /*fda0*/  ULEA UR4, UR5, UR4, 0x18 ;  /* 0x0000000405047291 */ /* 0x002fcc000f8ec03f */
[----:B------:R-:W-:Y:S01]  /*fdb0*/  IMAD.U32 R2, RZ, RZ, UR4 ;  /* 0x00000004ff027e24 */ /* 0x000fe2000f8e00ff */
[----:B------:R-:W-:Y:S01]  /*fdc0*/  BAR.SYNC.DEFER_BLOCKING 0x5, 0x200 ;  /* 0x0148000000007b1d */ /* 0x000fe20000010000 */
[----:B0-----:R-:W-:-:S05]  /*fdd0*/  VIADD R46, R0, 0xffffff80 ;  /* 0xffffff80002e7836 */ /* 0x001fca0000000000 */
[--C-:B------:R-:W-:Y:S02]  /*fde0*/  SHF.R.S32.HI R44, RZ, 0x1f, R46.reuse ;  /* 0x0000001fff2c7819 */ /* 0x100fe4000001142e */
[----:B------:R-:W-:Y:S02]  /*fdf0*/  SHF.R.S32.HI R0, RZ, 0x1f, R46 ;  /* 0x0000001fff007819 */ /* 0x000fe4000001142e */
[-C--:B------:R-:W-:Y:S02]  /*fe00*/  LEA.HI R44, R44, R46.reuse, RZ, 0x3 ;  /* 0x0000002e2c2c7211 */ /* 0x080fe400078f18ff */
[----:B------:R-:W-:Y:S02]  /*fe10*/  LEA.HI R0, R0, R46, RZ, 0x3 ;  /* 0x0000002e00007211 */ /* 0x000fe400078f18ff */
[----:B------:R-:W-:Y:S02]  /*fe20*/  LOP3.LUT R44, R44, 0xfffffff8, RZ, 0xc0, !PT ;  /* 0xfffffff82c2c7812 */ /* 0x000fe400078ec0ff */
[----:B------:R-:W-:-:S03]  /*fe30*/  SHF.R.S32.HI R34, RZ, 0x3, R0 ;  /* 0x00000003ff227819 */ /* 0x000fc60000011400 */
[----:B------:R-:W-:Y:S01]  /*fe40*/  IMAD.IADD R44, R46, 0x1, -R44 ;  /* 0x000000012e2c7824 */ /* 0x000fe200078e0a2c */
[----:B------:R0:W1:Y:S04]  /*fe50*/  LDS.128 R28, [R2+0x168d0] ;  /* 0x0168d000021c7984 */ /* 0x0000680000000c00 */
[----:B------:R-:W-:-:S04]  /*fe60*/  SHF.L.U32 R33, R44, 0x3, RZ ;  /* 0x000000032c217819 */ /* 0x000fc800000006ff */
[----:B------:R-:W-:Y:S01]  /*fe70*/  SHF.R.S32.HI R32, RZ, 0x1f, R33 ;  /* 0x0000001fff207819 */ /* 0x000fe20000011421 */
[----:B------:R-:W-:Y:S06]  /*fe80*/  BAR.ARV 0x4, 0x200 ;  /* 0x0108000000007b1d */ /* 0x000fec0000002000 */
[----:B--2---:R-:W-:Y:S01]  /*fe90*/  SHF.R.S32.HI R3, RZ, 0x1f, R45 ;  /* 0x0000001fff037819 */ /* 0x004fe2000001142d */
[----:B------:R-:W-:-:S03]  /*fea0*/  IMAD.SHL.U32 R42, R45, 0x4, RZ ;  /* 0x000000042d2a7824 */ /* 0x000fc600078e00ff */
        /* <DEDUP_REMOVED lines=8> */
[----:B------:R-:W3:Y:S04]  /*ff30*/  LDL R43, [R1+0x44] ;  /* 0x00004400012b7983 */ /* 0x000ee80000100800 */
[----:B------:R-:W3:Y:S01]  /*ff40*/  LDL R46, [R1+0x24] ;  /* 0x00002400012e7983 */ /* 0x000ee20000100800 */
[----:B------:R-:W-:-:S02]  /*ff50*/  MOV R20, R2 ;  /* 0x0000000200147202 */ /* 0x000fc40000000f00 */
[----:B0-----:R-:W-:Y:S02]  /*ff60*/  MOV R21, R5 ;  /* 0x0000000500157202 */ /* 0x001fe40000000f00 */
[----:B------:R-:W-:Y:S02]  /*ff70*/  F2FP.F16.F32.PACK_AB R14, R14, R25 ;  /* 0x000000190e0e723e */ /* 0x000fe400000000ff */
[----:B------:R-:W-:Y:S01]  /*ff80*/  F2FP.F16.F32.PACK_AB R15, R15, R94 ;  /* 0x0000005e0f0f723e */ /* 0x000fe200000000ff */
[----:B------:R-:W-:Y:S01]  /*ff90*/  IMAD.MOV.U32 R38, RZ, RZ, RZ ;  /* 0x000000ffff267224 */ /* 0x000fe200078e00ff */
[----:B------:R-:W-:Y:S01]  /*ffa0*/  BAR.SYNC.DEFER_BLOCKING 0x1, 0x180 ;  /* 0x0046000000007b1d */ /* 0x000fe20000010000 */
[----:B--2---:R-:W-:-:S03]  /*ffb0*/  IMAD.WIDE R10, R4, 0x2, R20 ;  /* 0x00000002040a7825 */ /* 0x004fc600078e0214 */
[C---:B------:R-:W-:Y:S02]  /*ffc0*/  IADD3 R39, P1, R10.reuse, 0x40, RZ ;  /* 0x000000400a277810 */ /* 0x040fe40007f3e0ff */
[C---:B------:R-:W-:Y:S02]  /*ffd0*/  LOP3.LUT R9, R10.reuse, 0x380, RZ, 0xc0, !PT ;  /* 0x000003800a097812 */ /* 0x040fe400078ec0ff */
[C---:B------:R-:W-:Y:S02]  /*ffe0*/  IADD3 R41, P0, R10.reuse, 0x60, RZ ;  /* 0x000000600a297810 */ /* 0x040fe40007f1e0ff */
[----:B------:R-:W-:Y:S02]  /*fff0*/  IADD3 R37, P2, R10, 0x20, RZ ;  /* 0x000000200a257810 */ /* 0x000fe40007f5e0ff */
[----:B------:R-:W-:Y:S02]  /*10000*/  LOP3.LUT R4, R39, 0x380, RZ, 0xc0, !PT ;  /* 0x0000038027047812 */ /* 0x000fe400078ec0ff */
[----:B------:R-:W-:-:S02]  /*10010*/  SHF.R.U64 R9, R9, 0x3, RZ ;  /* 0x0000000309097819 */ /* 0x000fc400000012ff */
[----:B-----5:R-:W-:Y:S02]  /*10020*/  LOP3.LUT R24, R41, 0x380, RZ, 0xc0, !PT ;  /* 0x0000038029187812 */ /* 0x020fe400078ec0ff */
[----:B------:R-:W-:Y:S02]  /*10030*/  LOP3.LUT R0, R37, 0x380, RZ, 0xc0, !PT ;  /* 0x0000038025007812 */ /* 0x000fe400078ec0ff */
[----:B------:R-:W-:Y:S02]  /*10040*/  SHF.R.U64 R4, R4, 0x3, RZ ;  /* 0x0000000304047819 */ /* 0x000fe400000012ff */
[----:B------:R-:W-:Y:S02]  /*10050*/  LOP3.LUT R10, R9, R10, RZ, 0x3c, !PT ;  /* 0x0000000a090a7212 */ /* 0x000fe400078e3cff */
[----:B------:R-:W-:Y:S02]  /*10060*/  SHF.R.U64 R24, R24, 0x3, RZ ;  /* 0x0000000318187819 */ /* 0x000fe400000012ff */
[----:B------:R-:W-:Y:S01]  /*10070*/  SHF.R.U64 R0, R0, 0x3, RZ ;  /* 0x0000000300007819 */ /* 0x000fe200000012ff */
[--C-:B------:R-:W-:Y:S01]  /*10080*/  IMAD.X R5, RZ, RZ, R11.reuse, P0 ;  /* 0x000000ffff057224 */ /* 0x100fe200000e060b */
[----:B------:R-:W-:Y:S01]  /*10090*/  LOP3.LUT R6, R4, R39, RZ, 0x3c, !PT ;  /* 0x0000002704067212 */ /* 0x000fe200078e3cff */
[--C-:B------:R-:W-:Y:S01]  /*100a0*/  IMAD.X R7, RZ, RZ, R11.reuse, P1 ;  /* 0x000000ffff077224 */ /* 0x100fe200008e060b */
[----:B------:R-:W-:Y:S01]  /*100b0*/  LOP3.LUT R4, R24, R41, RZ, 0x3c, !PT ;  /* 0x0000002918047212 */ /* 0x000fe200078e3cff */
[----:B------:R-:W-:Y:S01]  /*100c0*/  IMAD.X R9, RZ, RZ, R11, P2 ;  /* 0x000000ffff097224 */ /* 0x000fe200010e060b */
[----:B------:R-:W-:-:S02]  /*100d0*/  MOV R10, R10 ;  /* 0x0000000a000a7202 */ /* 0x000fc40000000f00 */
[----:B------:R-:W-:Y:S02]  /*100e0*/  LOP3.LUT R8, R0, R37, RZ, 0x3c, !PT ;  /* 0x0000002500087212 */ /* 0x000fe400078e3cff */
[----:B------:R-:W-:Y:S01]  /*100f0*/  MOV R27, R6 ;  /* 0x00000006001b7202 */ /* 0x000fe20000000f00 */
[----:B------:R0:W-:Y:S01]  /*10100*/  STSM.16.M88.4 [R10], R12 ;  /* 0x0000000c0a007844 */ /* 0x0001e20000000200 */
[----:B------:R-:W-:Y:S01]  /*10110*/  MOV R26, R4 ;  /* 0x00000004001a7202 */ /* 0x000fe20000000f00 */
[----:B------:R-:W1:Y:S01]  /*10120*/  LDC R0, c[0x0][0xbe8] ;  /* 0x0002fa00ff007b82 */ /* 0x000e620000000800 */
[----:B------:R-:W-:Y:S02]  /*10130*/  ISETP.NE.U32.AND P0, PT, RZ, UR4, PT ;  /* 0x00000004ff007c0c */ /* 0x000fe4000bf05070 */
[----:B------:R-:W-:Y:S02]  /*10140*/  IADD3 R24, P1, R42, UR4, RZ ;  /* 0x000000042a187c10 */ /* 0x000fe4000ff3e0ff */
[----:B------:R-:W-:-:S02]  /*10150*/  MOV R28, R8 ;  /* 0x00000008001c7202 */ /* 0x000fc40000000f00 */
[----:B------:R-:W-:Y:S02]  /*10160*/  F2FP.F16.F32.PACK_AB R4, R97, R96 ;  /* 0x000000606104723e */ /* 0x000fe400000000ff */
[----:B------:R-:W-:Y:S02]  /*10170*/  F2FP.F16.F32.PACK_AB R5, R99, R98 ;  /* 0x000000626305723e */ /* 0x000fe400000000ff */
[----:B------:R-:W-:Y:S02]  /*10180*/  F2FP.F16.F32.PACK_AB R6, R101, R100 ;  /* 0x000000646506723e */ /* 0x000fe400000000ff */
[----:B------:R-:W-:Y:S02]  /*10190*/  F2FP.F16.F32.PACK_AB R7, R103, R102 ;  /* 0x000000666707723e */ /* 0x000fe400000000ff */
[----:B------:R-:W-:Y:S02]  /*101a0*/  F2FP.F16.F32.PACK_AB R8, R105, R104 ;  /* 0x000000686908723e */ /* 0x000fe400000000ff */
[----:B------:R-:W-:-:S02]  /*101b0*/  F2FP.F16.F32.PACK_AB R9, R107, R106 ;  /* 0x0000006a6b09723e */ /* 0x000fc400000000ff */
[----:B0-----:R-:W-:Y:S02]  /*101c0*/  F2FP.F16.F32.PACK_AB R10, R109, R108 ;  /* 0x0000006c6d0a723e */ /* 0x001fe400000000ff */
[----:B------:R-:W-:Y:S02]  /*101d0*/  F2FP.F16.F32.PACK_AB R11, R111, R110 ;  /* 0x0000006e6f0b723e */ /* 0x000fe400000000ff */
[----:B------:R-:W-:Y:S02]  /*101e0*/  F2FP.F16.F32.PACK_AB R12, R113, R112 ;  /* 0x00000070710c723e */ /* 0x000fe400000000ff */
[----:B------:R-:W-:Y:S02]  /*101f0*/  F2FP.F16.F32.PACK_AB R13, R115, R114 ;  /* 0x00000072730d723e */ /* 0x000fe400000000ff */
[----:B------:R-:W-:Y:S02]  /*10200*/  F2FP.F16.F32.PACK_AB R14, R117, R116 ;  /* 0x00000074750e723e */ /* 0x000fe400000000ff */
[----:B------:R-:W-:-:S02]  /*10210*/  F2FP.F16.F32.PACK_AB R15, R119, R118 ;  /* 0x00000076770f723e */ /* 0x000fc400000000ff */
[----:B------:R-:W-:Y:S02]  /*10220*/  ISETP.NE.AND.EX P0, PT, RZ, UR5, PT, P0 ;  /* 0x00000005ff007c0c */ /* 0x000fe4000bf05300 */
[----:B------:R-:W-:Y:S01]  /*10230*/  IADD3.X R25, R40, UR5, RZ, P1, !PT ;  /* 0x0000000528197c10 */ /* 0x000fe20008ffe4ff */
[----:B------:R-:W-:Y:S01]  /*10240*/  ULDC.64 UR4, c[0x0][0xc08] ;  /* 0x0003020000047ab9 */ /* 0x000fe20000000a00 */
[----:B------:R0:W-:Y:S01]  /*10250*/  STSM.16.M88.4 [R28], R4 ;  /* 0x000000041c007844 */ /* 0x0001e20000000200 */
[----:B------:R-:W-:-:S03]  /*10260*/  ISETP.NE.U32.AND P1, PT, RZ, UR4, PT ;  /* 0x00000004ff007c0c */ /* 0x000fc6000bf25070 */
[----:B------:R2:W-:Y:S01]  /*10270*/  STSM.16.M88.4 [R27], R8 ;  /* 0x000000081b007844 */ /* 0x0005e20000000200 */
[----:B------:R-:W-:-:S03]  /*10280*/  ISETP.NE.AND.EX P1, PT, RZ, UR5, PT, P1 ;  /* 0x00000005ff007c0c */ /* 0x000fc6000bf25310 */
[----:B------:R3:W-:Y:S01]  /*10290*/  STSM.16.M88.4 [R26], R12 ;  /* 0x0000000c1a007844 */ /* 0x0007e20000000200 */
[----:B------:R-:W-:Y:S09]  /*102a0*/  BAR.SYNC.DEFER_BLOCKING 0x1, 0x180 ;  /* 0x0046000000007b1d */ /* 0x000ff20000010000 */
[----:B0-----:R-:W-:Y:S01]  /*102b0*/  @P1 IADD3 R4, P3, R42, UR4, RZ ;  /* 0x000000042a041c10 */ /* 0x001fe2000ff7e0ff */
[----:B------:R-:W-:-:S02]  /*102c0*/  ULDC UR4, c[0x0][0xa88] ;  /* 0x0002a20000047ab9 */ /* 0x000fc40000000800 */
[----:B--2---:R-:W-:Y:S01]  /*102d0*/  IMAD.U32 R9, RZ, RZ, UR4 ;  /* 0x00000004ff097e24 */ /* 0x004fe2000f8e00ff */
[----:B------:R-:W-:Y:S01]  /*102e0*/  @P1 IADD3.X R5, R40, UR5, RZ, P3, !PT ;  /* 0x0000000528051c10 */ /* 0x000fe20009ffe4ff */
[----:B------:R0:W5:Y:S04]  /*102f0*/  @P0 LDG.E R38, desc[UR40][R24.64] ;  /* 0x0000002818260981 */ /* 0x000168000c1e1900 */
[----:B------:R0:W5:Y:S01]  /*10300*/  @P1 LDG.E R9, desc[UR40][R4.64] ;  /* 0x0000002804091981 */ /* 0x000162000c1e1900 */
[----:B-1----:R-:W-:-:S13]  /*10310*/  ISETP.NE.AND P2, PT, R0, 0x1, PT ;  /* 0x000000010000780c */ /* 0x002fda0003f45270 */
[----:B------:R-:W1:Y:S08]  /*10320*/  @P2 LDC R6, c[0x0][0xbec] ;  /* 0x0002fb00ff062b82 */ /* 0x000e700000000800 */
[----:B------:R-:W2:Y:S01]  /*10330*/  @P2 LDC R37, c[0x0][0xbf0] ;  /* 0x0002fc00ff252b82 */ /* 0x000ea20000000800 */
[----:B---3--:R-:W-:Y:S01]  /*10340*/  IMAD.IADD R15, R43, 0x1, R46 ;  /* 0x000000012b0f7824 */ /* 0x008fe200078e022e */
[----:B0-----:R-:W-:Y:S06]  /*10350*/  @P1 BRA `(.L_x_2367) ;  /* 0x0000000000101947 */ /* 0x001fec0003800000 */
[----:B------:R-:W-:Y:S05]  /*10360*/  @!P0 BRA `(.L_x_2367) ;  /* 0x00000000000c8947 */ /* 0x000fea0003800000 */
[----:B------:R-:W3:Y:S04]  /*10370*/  LDG.E R4, desc[UR40][R24.64] ;  /* 0x0000002818047981 */ /* 0x000ee8000c1e1900 */
[----:B-----5:R-:W3:Y:S02]  /*10380*/  LDG.E R9, desc[UR40][R24.64+0x4] ;  /* 0x0000042818097981 */ /* 0x020ee4000c1e1900 */
[----:B---3--:R-:W-:-:S07]  /*10390*/  IMAD.IADD R9, R9, 0x1, -R4 ;  /* 0x0000000109097824 */ /* 0x008fce00078e0a04 */
.L_x_2367:
[----:B------:R-:W3:Y:S01]  /*103a0*/  LDL R12, [R1+0x58] ;  /* 0x00005800010c7983 */ /* 0x000ee20000100800 */
[----:B-1----:R-:W-:Y:S01]  /*103b0*/  @P2 IMAD.HI.U32 R4, R15, R6, RZ ;  /* 0x000000060f042227 */ /* 0x002fe200078e00ff */
[----:B------:R-:W-:Y:S01]  /*103c0*/  ULDC.64 UR4, c[0x0][0xb90] ;  /* 0x0002e40000047ab9 */ /* 0x000fe20000000a00 */
[----:B-----5:R-:W-:Y:S01]  /*103d0*/  SHF.R.S32.HI R39, RZ, 0x1f, R38 ;  /* 0x0000001fff277819 */ /* 0x020fe20000011426 */
[----:B------:R-:W4:Y:S01]  /*103e0*/  LDL.LU R42, [R1+0x4c] ;  /* 0x00004c00012a7983 */ /* 0x000f220000300800 */
[----:B------:R-:W-:Y:S01]  /*103f0*/  MOV R7, R15 ;  /* 0x0000000f00077202 */ /* 0x000fe20000000f00 */
[----:B------:R-:W-:Y:S01]  /*10400*/  IMAD R41, R9, R0, RZ ;  /* 0x0000000009297224 */ /* 0x000fe200078e02ff */
[----:B--2---:R-:W-:Y:S01]  /*10410*/  @P2 SHF.R.U32.HI R7, RZ, R37, R4 ;  /* 0x00000025ff072219 */ /* 0x004fe20000011604 */
[----:B------:R-:W0:Y:S01]  /*10420*/  S2R R14, SR_TID.X ;  /* 0x00000000000e7919 */ /* 0x000e220000002100 */
[----:B------:R-:W-:Y:S01]  /*10430*/  SEL R40, R3, RZ, !P0 ;  /* 0x000000ff03287207 */ /* 0x000fe20004000000 */
[----:B------:R-:W1:Y:S01]  /*10440*/  @P2 LDC R43, c[0x0][0xbec] ;  /* 0x0002fb00ff2b2b82 */ /* 0x000e620000000800 */
[----:B------:R-:W-:Y:S01]  /*10450*/  SEL R37, R45, RZ, !P0 ;  /* 0x000000ff2d257207 */ /* 0x000fe20004000000 */
[----:B------:R-:W-:-:S04]  /*10460*/  IMAD.MOV R13, RZ, RZ, -R7 ;  /* 0x000000ffff0d7224 */ /* 0x000fc800078e0a07 */
[----:B------:R-:W-:Y:S02]  /*10470*/  IMAD R3, R0, R13, R15 ;  /* 0x0000000d00037224 */ /* 0x000fe400078e020f */
[----:B0-----:R-:W-:-:S05]  /*10480*/  VIADD R24, R14, 0xffffff80 ;  /* 0xffffff800e187836 */ /* 0x001fca0000000000 */
[----:B------:R-:W-:-:S04]  /*10490*/  SHF.R.S32.HI R14, RZ, 0x1f, R24 ;  /* 0x0000001fff0e7819 */ /* 0x000fc80000011418 */
[----:B------:R-:W-:-:S04]  /*104a0*/  LEA.HI R14, R14, R24, RZ, 0x7 ;  /* 0x000000180e0e7211 */ /* 0x000fc800078f38ff */
[----:B------:R-:W-:-:S05]  /*104b0*/  LOP3.LUT R14, R14, 0xffffff80, RZ, 0xc0, !PT ;  /* 0xffffff800e0e7812 */ /* 0x000fca00078ec0ff */
[----:B------:R-:W-:Y:S02]  /*104c0*/  IMAD.IADD R14, R24, 0x1, -R14 ;  /* 0x00000001180e7824 */ /* 0x000fe400078e0a0e */
[----:B---3--:R-:W-:Y:S01]  /*104d0*/  IMAD.IADD R12, R12, 0x1, R46 ;  /* 0x000000010c0c7824 */ /* 0x008fe200078e022e */
[----:B----4-:R-:W-:Y:S01]  /*104e0*/  SHF.R.S32.HI R28, RZ, 0x1f, R42 ;  /* 0x0000001fff1c7819 */ /* 0x010fe2000001142a */
[----:B------:R-:W-:-:S04]  /*104f0*/  IMAD.WIDE.U32 R4, R42, UR4, R38 ;  /* 0x000000042a047c25 */ /* 0x000fc8000f8e0026 */
[----:B------:R-:W-:-:S04]  /*10500*/  IMAD R6, R28, UR4, RZ ;  /* 0x000000041c067c24 */ /* 0x000fc8000f8e02ff */
[----:B------:R-:W-:Y:S01]  /*10510*/  IMAD R11, R42, UR5, R6 ;  /* 0x000000052a0b7c24 */ /* 0x000fe2000f8e0206 */
[----:B------:R-:W-:Y:S01]  /*10520*/  ULDC.64 UR4, c[0x0][0xb98] ;  /* 0x0002e60000047ab9 */ /* 0x000fe20000000a00 */
[----:B------:R-:W-:Y:S01]  /*10530*/  SHF.R.S32.HI R6, RZ, 0x1f, R3 ;  /* 0x0000001fff067819 */ /* 0x000fe20000011403 */
[----:B------:R-:W-:Y:S02]  /*10540*/  IMAD R8, R40, UR4, RZ ;  /* 0x0000000428087c24 */ /* 0x000fe4000f8e02ff */
[----:B------:R-:W-:Y:S01]  /*10550*/  IMAD.IADD R5, R5, 0x1, R11 ;  /* 0x0000000105057824 */ /* 0x000fe200078e020b */
[----:B------:R-:W-:Y:S01]  /*10560*/  SHF.R.S32.HI R11, RZ, 0x1f, R7 ;  /* 0x0000001fff0b7819 */ /* 0x000fe20000011407 */
[C---:B------:R-:W-:Y:S02]  /*10570*/  IMAD R8, R37.reuse, UR5, R8 ;  /* 0x0000000525087c24 */ /* 0x040fe4000f8e0208 */
[----:B------:R-:W-:Y:S01]  /*10580*/  IMAD.WIDE.U32 R4, R37, UR4, R4 ;  /* 0x0000000425047c25 */ /* 0x000fe2000f8e0004 */
[----:B------:R-:W-:-:S03]  /*10590*/  ULDC.64 UR4, c[0x0][0xb88] ;  /* 0x0002e20000047ab9 */ /* 0x000fc60000000a00 */
[----:B------:R-:W-:Y:S01]  /*105a0*/  IMAD R6, R6, UR4, RZ ;  /* 0x0000000406067c24 */ /* 0x000fe2000f8e02ff */
[----:B------:R-:W-:-:S03]  /*105b0*/  IADD3 R4, P0, R7, R4, RZ ;  /* 0x0000000407047210 */ /* 0x000fc60007f1e0ff */
[----:B------:R-:W-:Y:S01]  /*105c0*/  IMAD R7, R3, UR5, R6 ;  /* 0x0000000503077c24 */ /* 0x000fe2000f8e0206 */
[----:B------:R-:W-:-:S03]  /*105d0*/  IADD3.X R5, R11, R5, R8, P0, !PT ;  /* 0x000000050b057210 */ /* 0x000fc600007fe408 */
        /* <DEDUP_REMOVED lines=11> */
[C---:B------:R-:W-:Y:S02]  /*10690*/  IADD3 R3, R12.reuse, 0x8, RZ ;  /* 0x000000080c037810 */ /* 0x040fe40007ffe0ff */
[----:B------:R-:W-:Y:S01]  /*106a0*/  ISETP.GE.OR P1, PT, R12, R41, P0 ;  /* 0x000000290c00720c */ /* 0x000fe20000726670 */
[----:B------:R2:W-:Y:S01]  /*106b0*/  SHFL.IDX PT, R6, R8, 0x1, 0x1c1f ;  /* 0x003c1f0008067f89 */ /* 0x0005e200000e0000 */
[----:B------:R-:W-:-:S02]  /*106c0*/  IADD3 R13, P3, R20, 0x1800, RZ ;  /* 0x00001800140d7810 */ /* 0x000fc40007f7e0ff */
[C---:B------:R-:W-:Y:S01]  /*106d0*/  IADD3 R25, P4, R20.reuse, 0x3000, RZ ;  /* 0x0000300014197810 */ /* 0x040fe20007f9e0ff */
[----:B------:R-:W3:Y:S01]  /*106e0*/  SHFL.IDX PT, R7, R10, 0x1, 0x1c1f ;  /* 0x003c1f000a077f89 */ /* 0x000ee200000e0000 */
[----:B------:R-:W-:Y:S02]  /*106f0*/  LOP3.LUT R9, R20, 0x380, RZ, 0xc0, !PT ;  /* 0x0000038014097812 */ /* 0x000fe400078ec0ff */
[----:B------:R-:W-:Y:S02]  /*10700*/  LOP3.LUT R12, R13, 0x380, RZ, 0xc0, !PT ;  /* 0x000003800d0c7812 */ /* 0x000fe400078ec0ff */
[----:B------:R-:W-:Y:S02]  /*10710*/  ISETP.GE.OR P0, PT, R3, R41, P0 ;  /* 0x000000290300720c */ /* 0x000fe40000706670 */
[----:B------:R-:W-:Y:S02]  /*10720*/  LOP3.LUT R24, R25, 0x380, RZ, 0xc0, !PT ;  /* 0x0000038019187812 */ /* 0x000fe400078ec0ff */
[----:B------:R-:W-:-:S02]  /*10730*/  SHF.R.U64 R9, R9, 0x3, RZ ;  /* 0x0000000309097819 */ /* 0x000fc400000012ff */
[----:B------:R-:W-:Y:S02]  /*10740*/  SHF.R.U64 R12, R12, 0x3, RZ ;  /* 0x000000030c0c7819 */ /* 0x000fe400000012ff */
[----:B------:R-:W-:Y:S02]  /*10750*/  SHF.R.U64 R24, R24, 0x3, RZ ;  /* 0x0000000318187819 */ /* 0x000fe400000012ff */
[----:B--2---:R-:W-:Y:S01]  /*10760*/  LOP3.LUT R8, R9, R20, RZ, 0x3c, !PT ;  /* 0x0000001409087212 */ /* 0x004fe200078e3cff */
[--C-:B------:R-:W-:Y:S01]  /*10770*/  IMAD.MOV.U32 R9, RZ, RZ, R21.reuse ;  /* 0x000000ffff097224 */ /* 0x100fe200078e0015 */
[----:B------:R-:W-:Y:S01]  /*10780*/  LOP3.LUT R12, R12, R13, RZ, 0x3c, !PT ;  /* 0x0000000d0c0c7212 */ /* 0x000fe200078e3cff */
[--C-:B------:R-:W-:Y:S01]  /*10790*/  IMAD.X R13, RZ, RZ, R21.reuse, P3 ;  /* 0x000000ffff0d7224 */ /* 0x100fe200018e0615 */
[----:B------:R-:W-:Y:S01]  /*107a0*/  LOP3.LUT R24, R24, R25, RZ, 0x3c, !PT ;  /* 0x0000001918187212 */ /* 0x000fe200078e3cff */
[----:B------:R-:W-:Y:S01]  /*107b0*/  IMAD.X R25, RZ, RZ, R21, P4 ;  /* 0x000000ffff197224 */ /* 0x000fe200020e0615 */
[----:B0-----:R0:W-:Y:S04]  /*107c0*/  @!P1 ST.E desc[UR40][R4.64], R36 ;  /* 0x0000002404009985 */ /* 0x0011e8000c101928 */
[----:B---3--:R2:W-:Y:S04]  /*107d0*/  @!P0 ST.E desc[UR40][R6.64], R35 ;  /* 0x0000002306008985 */ /* 0x0085e8000c101928 */
[----:B------:R-:W3:Y:S04]  /*107e0*/  LD.E.128 R8, desc[UR40][R8.64] ;  /* 0x0000002808087980 */ /* 0x000ee8000c101d00 */
[----:B------:R-:W4:Y:S04]  /*107f0*/  LD.E.128 R12, desc[UR40][R12.64] ;  /* 0x000000280c0c7980 */ /* 0x000f28000c101d00 */
[----:B------:R-:W4:Y:S01]  /*10800*/  LD.E.128 R24, desc[UR40][R24.64] ;  /* 0x0000002818187980 */ /* 0x000f22000c101d00 */
[----:B------:R-:W-:-:S04]  /*10810*/  IADD3 R20, P0, R20, 0x4800, RZ ;  /* 0x0000480014147810 */ /* 0x000fc80007f1e0ff */
[----:B------:R-:W-:Y:S01]  /*10820*/  LOP3.LUT R3, R20, 0x380, RZ, 0xc0, !PT ;  /* 0x0000038014037812 */ /* 0x000fe200078ec0ff */
[----:B0-----:R-:W-:-:S03]  /*10830*/  IMAD.X R5, RZ, RZ, R21, P0 ;  /* 0x000000ffff057224 */ /* 0x001fc600000e0615 */
[----:B------:R-:W-:-:S04]  /*10840*/  SHF.R.U64 R3, R3, 0x3, RZ ;  /* 0x0000000303037819 */ /* 0x000fc800000012ff */
[----:B------:R-:W-:Y:S01]  /*10850*/  LOP3.LUT R4, R3, R20, RZ, 0x3c, !PT ;  /* 0x0000001403047212 */ /* 0x000fe200078e3cff */
[----:B------:R-:W-:Y:S02]  /*10860*/  IMAD R3, R39, UR4, RZ ;  /* 0x0000000427037c24 */ /* 0x000fe4000f8e02ff */
[----:B------:R-:W0:Y:S01]  /*10870*/  @P2 LDC R39, c[0x0][0xbf0] ;  /* 0x0002fc00ff272b82 */ /* 0x000e220000000800 */
[C---:B------:R-:W-:Y:S02]  /*10880*/  IMAD.WIDE.U32 R20, R38.reuse, UR4, RZ ;  /* 0x0000000426147c25 */ /* 0x040fe4000f8e00ff */
[----:B--2---:R-:W5:Y:S02]  /*10890*/  LD.E.128 R4, desc[UR40][R4.64] ;  /* 0x0000002804047980 */ /* 0x004f64000c101d00 */
[----:B------:R-:W-:Y:S01]  /*108a0*/  IMAD R35, R38, UR5, R3 ;  /* 0x0000000526237c24 */ /* 0x000fe2000f8e0203 */
[----:B------:R-:W-:Y:S01]  /*108b0*/  ULDC.64 UR4, c[0x0][0xae8] ;  /* 0x0002ba0000047ab9 */ /* 0x000fe20000000a00 */
[----:B------:R-:W-:Y:S01]  /*108c0*/  IMAD R3, R44, 0x30, R34 ;  /* 0x000000302c037824 */ /* 0x000fe200078e0222 */
[----:B------:R-:W-:Y:S01]  /*108d0*/  @!PT LDS RZ, [RZ] ;  /* 0x00000000fffff984 */ /* 0x000fe20000000800 */
[----:B------:R-:W-:Y:S01]  /*108e0*/  @!PT LDS RZ, [RZ] ;  /* 0x00000000fffff984 */ /* 0x000fe20000000800 */
[----:B------:R-:W-:Y:S01]  /*108f0*/  @!PT LDS RZ, [RZ] ;  /* 0x00000000fffff984 */ /* 0x000fe20000000800 */
[----:B------:R-:W-:Y:S01]  /*10900*/  @!PT LDS RZ, [RZ] ;  /* 0x00000000fffff984 */ /* 0x000fe20000000800 */
[----:B------:R2:W-:Y:S06]  /*10910*/  MEMBAR.ALL.CTA ;  /* 0x0000000000007992 */ /* 0x0005ec0000008000 */
[----:B--2---:R-:W2:Y:S01]  /*10920*/  FENCE.VIEW.ASYNC.S ;  /* 0x00000000000073c6 */ /* 0x004ea20000000000 */
[----:B------:R-:W-:-:S02]  /*10930*/  IMAD.IADD R21, R21, 0x1, R35 ;  /* 0x0000000115157824 */ /* 0x000fc400078e0223 */
[----:B------:R-:W-:Y:S02]  /*10940*/  IMAD R28, R28, UR4, RZ ;  /* 0x000000041c1c7c24 */ /* 0x000fe4000f8e02ff */
[----:B------:R-:W-:Y:S02]  /*10950*/  IMAD.IADD R36, R46, 0x1, R3 ;  /* 0x000000012e247824 */ /* 0x000fe400078e0203 */
[C---:B------:R-:W-:Y:S02]  /*10960*/  IMAD R3, R42.reuse, UR5, R28 ;  /* 0x000000052a037c24 */ /* 0x040fe4000f8e021c */
[----:B------:R-:W-:Y:S01]  /*10970*/  IMAD.WIDE.U32 R20, R42, UR4, R20 ;  /* 0x000000042a147c25 */ /* 0x000fe2000f8e0014 */
[----:B------:R-:W-:-:S03]  /*10980*/  ULDC.64 UR4, c[0x0][0xaf0] ;  /* 0x0002bc0000047ab9 */ /* 0x000fc60000000a00 */
[----:B-1----:R-:W-:-:S04]  /*10990*/  @P2 IMAD.HI.U32 R28, R36, R43, RZ ;  /* 0x0000002b241c2227 */ /* 0x002fc800078e00ff */
[----:B------:R-:W-:Y:S01]  /*109a0*/  IMAD.IADD R21, R21, 0x1, R3 ;  /* 0x0000000115157824 */ /* 0x000fe200078e0203 */
[----:B------:R-:W-:Y:S01]  /*109b0*/  MOV R3, R36 ;  /* 0x0000002400037202 */ /* 0x000fe20000000f00 */
[----:B------:R-:W-:Y:S01]  /*109c0*/  IMAD R35, R40, UR4, RZ ;  /* 0x0000000428237c24 */ /* 0x000fe2000f8e02ff */
[----:B0-----:R-:W-:Y:S01]  /*109d0*/  @P2 SHF.R.U32.HI R3, RZ, R39, R28 ;  /* 0x00000027ff032219 */ /* 0x001fe2000001161c */
[----:B------:R-:W-:-:S03]  /*109e0*/  IMAD.WIDE.U32 R20, R37, UR4, R20 ;  /* 0x0000000425147c25 */ /* 0x000fc6000f8e0014 */
[----:B------:R-:W-:Y:S01]  /*109f0*/  SHF.R.S32.HI R28, RZ, 0x1f, R3 ;  /* 0x0000001fff1c7819 */ /* 0x000fe20000011403 */
[----:B------:R-:W-:Y:S01]  /*10a00*/  IMAD R35, R37, UR5, R35 ;  /* 0x0000000525237c24 */ /* 0x000fe2000f8e0223 */
[----:B------:R-:W-:Y:S01]  /*10a10*/  ULDC.64 UR4, c[0x0][0xae0] ;  /* 0x0002b80000047ab9 */ /* 0x000fe20000000a00 */
[----:B------:R-:W-:Y:S02]  /*10a20*/  IMAD.MOV R37, RZ, RZ, -R3 ;  /* 0x000000ffff257224 */ /* 0x000fe400078e0a03 */
[----:B------:R-:W-:Y:S02]  /*10a30*/  IMAD.IADD R21, R21, 0x1, R35 ;  /* 0x0000000115157824 */ /* 0x000fe400078e0223 */
[----:B------:R-:W-:Y:S02]  /*10a40*/  IMAD R35, R0, R37, R36 ;  /* 0x0000002500237224 */ /* 0x000fe400078e0224 */
[----:B------:R-:W-:Y:S02]  /*10a50*/  IMAD R28, R28, UR4, RZ ;  /* 0x000000041c1c7c24 */ /* 0x000fe4000f8e02ff */
[----:B------:R-:W-:Y:S01]  /*10a60*/  IMAD.WIDE.U32 R20, R3, UR4, R20 ;  /* 0x0000000403147c25 */ /* 0x000fe2000f8e0014 */
[----:B------:R-:W-:-:S03]  /*10a70*/  SHF.R.S32.HI R0, RZ, 0x1f, R35 ;  /* 0x0000001fff007819 */ /* 0x000fc60000011423 */
[----:B------:R-:W-:Y:S01]  /*10a80*/  IMAD R37, R3, UR5, R28 ;  /* 0x0000000503257c24 */ /* 0x000fe2000f8e021c */
[----:B------:R-:W-:Y:S01]  /*10a90*/  ULDC.64 UR4, c[0x0][0xad8] ;  /* 0x0002b60000047ab9 */ /* 0x000fe20000000a00 */
[----:B------:R-:W-:Y:S02]  /*10aa0*/  IMAD.IADD R40, R34, 0x1, R46 ;  /* 0x0000000122287824 */ /* 0x000fe400078e022e */
[----:B------:R-:W-:Y:S02]  /*10ab0*/  IMAD.IADD R21, R21, 0x1, R37 ;  /* 0x0000000115157824 */ /* 0x000fe400078e0225 */
[----:B------:R-:W-:Y:S02]  /*10ac0*/  IMAD R0, R0, UR4, RZ ;  /* 0x0000000400007c24 */ /* 0x000fe4000f8e02ff */
[----:B------:R-:W-:-:S04]  /*10ad0*/  IMAD.WIDE.U32 R20, R35, UR4, R20 ;  /* 0x0000000423147c25 */ /* 0x000fc8000f8e0014 */
[----:B------:R-:W-:Y:S01]  /*10ae0*/  IMAD R3, R35, UR5, R0 ;  /* 0x0000000523037c24 */ /* 0x000fe2000f8e0200 */
[----:B------:R-:W-:Y:S01]  /*10af0*/  ULDC.64 UR4, c[0x0][0xa80] ;  /* 0x0002a00000047ab9 */ /* 0x000fe20000000a00 */
[----:B------:R-:W-:Y:S01]  /*10b00*/  VIADD R0, R40, 0x30 ;  /* 0x0000003028007836 */ /* 0x000fe20000000000 */
[----:B------:R-:W-:Y:S01]  /*10b10*/  LEA R28, P0, R20, UR4, 0x1 ;  /* 0x00000004141c7c11 */ /* 0x000fe2000f8008ff */
[----:B------:R-:W-:Y:S01]  /*10b20*/  IMAD.IADD R3, R21, 0x1, R3 ;  /* 0x0000000115037824 */ /* 0x000fe200078e0203 */
[----:B------:R-:W-:-:S03]  /*10b30*/  ULDC UR4, c[0x0][0xac8] ;  /* 0x0002b20000047ab9 */ /* 0x000fc60000000800 */
[----:B--2---:R-:W0:Y:S01]  /*10b40*/  SHFL.IDX PT, R36, R28, 0x1, 0x181f ;  /* 0x00381f001c247f89 */ /* 0x004e2200000e0000 */
[----:B------:R-:W-:Y:S01]  /*10b50*/  LEA.HI.X R38, R20, UR5, R3, 0x1, P0 ;  /* 0x0000000514267c11 */ /* 0x000fe200080f0c03 */
[C---:B------:R-:W-:Y:S01]  /*10b60*/  VIADD R3, R40.reuse, 0x60 ;  /* 0x0000006028037836 */ /* 0x040fe20000000000 */
[----:B------:R-:W-:Y:S01]  /*10b70*/  ISETP.GE.AND P0, PT, R33, UR4, PT ;  /* 0x0000000421007c0c */ /* 0x000fe2000bf06270 */
[----:B------:R-:W1:Y:S03]  /*10b80*/  SHFL.IDX PT, R20, R28, RZ, 0x181f ;  /* 0x00181fff1c147589 */ /* 0x000e6600000e0000 */
[-C--:B------:R-:W-:Y:S01]  /*10b90*/  ISETP.GE.OR P3, PT, R40, R41.reuse, P0 ;  /* 0x000000292800720c */ /* 0x080fe20000766670 */
[----:B------:R-:W2:Y:S01]  /*10ba0*/  SHFL.IDX PT, R21, R38, RZ, 0x181f ;  /* 0x00181fff26157589 */ /* 0x000ea200000e0000 */
[-C--:B------:R-:W-:Y:S02]  /*10bb0*/  ISETP.GE.OR P2, PT, R0, R41.reuse, P0 ;  /* 0x000000290000720c */ /* 0x080fe40000746670 */
[----:B------:R-:W-:Y:S01]  /*10bc0*/  ISETP.GE.OR P1, PT, R3, R41, P0 ;  /* 0x000000290300720c */ /* 0x000fe20000726670 */
[----:B------:R-:W2:Y:S01]  /*10bd0*/  SHFL.IDX PT, R42, R28, 0x2, 0x181f ;  /* 0x00581f001c2a7f89 */ /* 0x000ea200000e0000 */
[----:B------:R-:W-:-:S03]  /*10be0*/  IADD3 R0, R2, 0x16820, RZ ;  /* 0x0001682002007810 */ /* 0x000fc60007ffe0ff */
[----:B------:R-:W2:Y:S01]  /*10bf0*/  SHFL.IDX PT, R35, R38, 0x1, 0x181f ;  /* 0x00381f0026237f89 */ /* 0x000ea200000e0000 */
[----:B------:R-:W-:-:S03]  /*10c00*/  PRMT R0, RZ, 0x654, R0 ;  /* 0x00000654ff007816 */ /* 0x000fc60000000000 */
[----:B------:R-:W2:Y:S01]  /*10c10*/  SHFL.IDX PT, R37, R38, 0x2, 0x181f ;  /* 0x00581f0026257f89 */ /* 0x000ea200000e0000 */
[----:B------:R1:W-:Y:S01]  /*10c20*/  SYNCS.ARRIVE.TRANS64.RED.A1T0 RZ, [R0+URZ], RZ ;  /* 0x000000ff00ff79a7 */ /* 0x0003e2000810043f */
[C---:B0-----:R-:W-:Y:S02]  /*10c30*/  @!P2 LEA R34, P4, R33.reuse, R36, 0x1 ;  /* 0x000000242122a211 */ /* 0x041fe400078808ff */
[----:B------:R-:W0:Y:S01]  /*10c40*/  SHFL.IDX PT, R28, R28, 0x3, 0x181f ;  /* 0x00781f001c1c7f89 */ /* 0x000e2200000e0000 */
[C---:B-1----:R-:W-:Y:S01]  /*10c50*/  @!P3 LEA R20, P5, R33.reuse, R20, 0x1 ;  /* 0x000000142114b211 */ /* 0x042fe200078a08ff */
[----:B------:R-:W-:Y:S02]  /*10c60*/  VIADD R0, R40, 0x90 ;  /* 0x0000009028007836 */ /* 0x000fe40000000000 */
[----:B------:R-:W1:Y:S01]  /*10c70*/  SHFL.IDX PT, R38, R38, 0x3, 0x181f ;  /* 0x00781f0026267f89 */ /* 0x000e6200000e0000 */
[----:B--2---:R-:W-:Y:S02]  /*10c80*/  @!P3 LEA.HI.X R21, R33, R21, R32, 0x1, P5 ;  /* 0x000000152115b211 */ /* 0x004fe400028f0c20 */
[----:B------:R-:W-:-:S02]  /*10c90*/  ISETP.GE.OR P0, PT, R0, R41, P0 ;  /* 0x000000290000720c */ /* 0x000fc40000706670 */
[C---:B------:R-:W-:Y:S02]  /*10ca0*/  @!P1 LEA R36, P5, R33.reuse, R42, 0x1 ;  /* 0x0000002a21249211 */ /* 0x040fe400078a08ff */
        /* <DEDUP_REMOVED lines=10> */
.L_x_2366:
[----:B------:R-:W-:Y:S01]  /*10d50*/  ULDC.64 UR4, c[0x0][0xc00] ;  /* 0x0003000000047ab9 */ /* 0x000fe20000000a00 */
[----:B------:R-:W-:Y:S01]  /*10d60*/  IMAD.MOV.U32 R0, RZ, RZ, RZ ;  /* 0x000000ffff007224 */ /* 0x000fe200078e00ff */
[----:B------:R-:W-:Y:S01]  /*10d70*/  ISETP.NE.U32.AND P0, PT, RZ, UR4, PT ;  /* 0x00000004ff007c0c */ /* 0x000fe2000bf05070 */
[----:B------:R-:W0:Y:S01]  /*10d80*/  LDC R25, c[0x0][0xbe8] ;  /* 0x0002fa00ff197b82 */ /* 0x000e220000000800 */
[----:B------:R-:W-:Y:S02]  /*10d90*/  IADD3 R4, P1, R42, UR4, RZ ;  /* 0x000000042a047c10 */ /* 0x000fe4000ff3e0ff */
[----:B------:R-:W-:Y:S02]  /*10da0*/  ISETP.NE.AND.EX P0, PT, RZ, UR5, PT, P0 ;  /* 0x00000005ff007c0c */ /* 0x000fe4000bf05300 */
[----:B------:R-:W-:Y:S01]  /*10db0*/  IADD3.X R5, R40, UR5, RZ, P1, !PT ;  /* 0x0000000528057c10 */ /* 0x000fe20008ffe4ff */
[----:B------:R-:W-:Y:S02]  /*10dc0*/  ULDC.64 UR4, c[0x0][0xc08] ;  /* 0x0003020000047ab9 */ /* 0x000fe40000000a00 */
        /* <DEDUP_REMOVED lines=16> */
.L_x_2369:
        /* <DEDUP_REMOVED lines=10> */
[----:B--2---:R-:W-:Y:S01]  /*10f70*/  IMAD R3, R8, R9, RZ ;  /* 0x0000000908037224 */ /* 0x004fe200078e02ff */
[----:B-1----:R-:W-:-:S04]  /*10f80*/  IADD3 R10, R26, -0x80, R4 ;  /* 0xffffff801a0a7810 */ /* 0x002fc80007ffe004 */
[----:B------:R-:W-:-:S13]  /*10f90*/  ISETP.GE.AND P0, PT, R10, R3, PT ;  /* 0x000000030a00720c */ /* 0x000fda0003f06270 */
[----:B------:R-:W-:Y:S05]  /*10fa0*/  @P0 BRA `(.L_x_2371) ;  /* 0x0000000000840947 */ /* 0x000fea0003800000 */
[----:B------:R-:W-:Y:S01]  /*10fb0*/  ISETP.NE.AND P0, PT, R9, 0x1, PT ;  /* 0x000000010900780c */ /* 0x000fe20003f05270 */
[----:B------:R-:W-:Y:S01]  /*10fc0*/  ULDC.64 UR4, c[0x0][0xb90] ;  /* 0x0002e40000047ab9 */ /* 0x000fe20000000a00 */
[----:B------:R-:W-:Y:S02]  /*10fd0*/  IMAD.MOV.U32 R4, RZ, RZ, R0 ;  /* 0x000000ffff047224 */ /* 0x000fe400078e0000 */
[----:B------:R-:W-:Y:S02]  /*10fe0*/  IMAD R7, R12, UR4, RZ ;  /* 0x000000040c077c24 */ /* 0x000fe4000f8e02ff */
[----:B------:R-:W-:Y:S02]  /*10ff0*/  IMAD.MOV.U32 R5, RZ, RZ, R11 ;  /* 0x000000ffff057224 */ /* 0x000fe400078e000b */
[C---:B------:R-:W-:Y:S02]  /*11000*/  IMAD R7, R20.reuse, UR5, R7 ;  /* 0x0000000514077c24 */ /* 0x040fe4000f8e0207 */
[----:B------:R-:W-:Y:S01]  /*11010*/  IMAD.WIDE.U32 R4, R20, UR4, R4 ;  /* 0x0000000414047c25 */ /* 0x000fe2000f8e0004 */
[----:B------:R-:W-:-:S02]  /*11020*/  ULDC.64 UR4, c[0x0][0xb98] ;  /* 0x0002e60000047ab9 */ /* 0x000fc40000000a00 */
[----:B------:R-:W1:Y:S01]  /*11030*/  @P0 LDC R15, c[0x0][0xbec] ;  /* 0x0002fb00ff0f0b82 */ /* 0x000e620000000800 */
[----:B------:R-:W-:Y:S01]  /*11040*/  IMAD.MOV.U32 R3, RZ, RZ, R10 ;  /* 0x000000ffff037224 */ /* 0x000fe200078e000a */
[----:B------:R-:W-:-:S03]  /*11050*/  IADD3 R5, R5, R7, RZ ;  /* 0x0000000705057210 */ /* 0x000fc60007ffe0ff */
[----:B------:R-:W-:-:S03]  /*11060*/  IMAD.WIDE.U32 R4, R13, UR4, R4 ;  /* 0x000000040d047c25 */ /* 0x000fc6000f8e0004 */
[----:B------:R-:W2:Y:S01]  /*11070*/  @P0 LDC R21, c[0x0][0xbf0] ;  /* 0x0002fc00ff150b82 */ /* 0x000ea20000000800 */
[----:B-1----:R-:W-:-:S05]  /*11080*/  @P0 IMAD.HI.U32 R6, R10, R15, RZ ;  /* 0x0000000f0a060227 */ /* 0x002fca00078e00ff */
[----:B--2---:R-:W-:Y:S01]  /*11090*/  @P0 SHF.R.U32.HI R3, RZ, R21, R6 ;  /* 0x00000015ff030219 */ /* 0x004fe20000011606 */
[----:B------:R-:W-:-:S03]  /*110a0*/  IMAD R6, R14, UR4, RZ ;  /* 0x000000040e067c24 */ /* 0x000fc6000f8e02ff */
[----:B------:R-:W-:Y:S01]  /*110b0*/  IADD3 R4, P0, R3, R4, RZ ;  /* 0x0000000403047210 */ /* 0x000fe20007f1e0ff */
[--C-:B------:R-:W-:Y:S02]  /*110c0*/  IMAD.MOV R7, RZ, RZ, -R3.reuse ;  /* 0x000000ffff077224 */ /* 0x100fe400078e0a03 */
[----:B------:R-:W-:Y:S01]  /*110d0*/  IMAD R6, R13, UR5, R6 ;  /* 0x000000050d067c24 */ /* 0x000fe2000f8e0206 */
[----:B------:R-:W-:Y:S01]  /*110e0*/  ULDC.64 UR4, c[0x0][0xb88] ;  /* 0x0002e20000047ab9 */ /* 0x000fe20000000a00 */
[----:B------:R-:W-:Y:S01]  /*110f0*/  IMAD R7, R9, R7, R10 ;  /* 0x0000000709077224 */ /* 0x000fe200078e020a */
[----:B------:R-:W-:-:S04]  /*11100*/  SHF.R.S32.HI R9, RZ, 0x1f, R3 ;  /* 0x0000001fff097819 */ /* 0x000fc80000011403 */
        /* <DEDUP_REMOVED lines=11> */
.L_x_2371:
[----:B------:R-:W-:Y:S05]  /*111c0*/  BSYNC B1 ;  /* 0x0000000000017941 */ /* 0x000fea0003800000 */
.L_x_2370:
[----:B------:R-:W2:Y:S01]  /*111d0*/  @P2 LDC R9, c[0x0][0xbf0] ;  /* 0x0002fc00ff092b82 */ /* 0x000ea20000000800 */
[----:B------:R-:W-:Y:S01]  /*111e0*/  ULDC.64 UR4, c[0x0][0xaa0] ;  /* 0x0002a80000047ab9 */ /* 0x000fe20000000a00 */
[----:B-1----:R-:W-:Y:S01]  /*111f0*/  IMAD R6, R44, 0x30, R34 ;  /* 0x000000302c067824 */ /* 0x002fe200078e0222 */
[----:B------:R-:W-:Y:S01]  /*11200*/  ULDC.64 UR6, c[0x0][0xa80] ;  /* 0x0002a00000067ab9 */ /* 0x000fe20000000a00 */
[----:B------:R-:W-:Y:S02]  /*11210*/  IMAD R3, R11, UR4, RZ ;  /* 0x000000040b037c24 */ /* 0x000fe4000f8e02ff */
[----:B------:R-:W-:-:S04]  /*11220*/  IMAD.WIDE.U32 R4, R0, UR4, RZ ;  /* 0x0000000400047c25 */ /* 0x000fc8000f8e00ff */
[----:B------:R-:W-:Y:S01]  /*11230*/  IMAD R3, R0, UR5, R3 ;  /* 0x0000000500037c24 */ /* 0x000fe2000f8e0203 */
[----:B------:R-:W-:Y:S01]  /*11240*/  ULDC.64 UR4, c[0x0][0xae8] ;  /* 0x0002ba0000047ab9 */ /* 0x000fe20000000a00 */
[----:B------:R-:W-:Y:S02]  /*11250*/  IMAD.IADD R10, R26, 0x1, R6 ;  /* 0x000000011a0a7824 */ /* 0x000fe400078e0206 */
[----:B------:R-:W-:Y:S02]  /*11260*/  IMAD R0, R12, UR4, RZ ;  /* 0x000000040c007c24 */ /* 0x000fe4000f8e02ff */
[----:B------:R-:W-:Y:S02]  /*11270*/  IMAD.IADD R5, R5, 0x1, R3 ;  /* 0x0000000105057824 */ /* 0x000fe400078e0203 */
[----:B------:R-:W-:Y:S02]  /*11280*/  IMAD R7, R20, UR5, R0 ;  /* 0x0000000514077c24 */ /* 0x000fe4000f8e0200 */
[----:B0-----:R-:W-:-:S04]  /*11290*/  @P2 IMAD.HI.U32 R0, R10, R27, RZ ;  /* 0x0000001b0a002227 */ /* 0x001fc800078e00ff */
[----:B------:R-:W-:Y:S01]  /*112a0*/  IMAD.MOV.U32 R3, RZ, RZ, R10 ;  /* 0x000000ffff037224 */ /* 0x000fe200078e000a */
[----:B--2---:R-:W-:Y:S01]  /*112b0*/  @P2 SHF.R.U32.HI R3, RZ, R9, R0 ;  /* 0x00000009ff032219 */ /* 0x004fe20000011600 */
[----:B------:R-:W-:Y:S01]  /*112c0*/  IMAD.WIDE.U32 R4, R20, UR4, R4 ;  /* 0x0000000414047c25 */ /* 0x000fe2000f8e0004 */
[----:B------:R-:W-:Y:S02]  /*112d0*/  ULDC.64 UR4, c[0x0][0xaf0] ;  /* 0x0002bc0000047ab9 */ /* 0x000fe40000000a00 */
[----:B------:R-:W-:Y:S01]  /*112e0*/  IADD3 R21, -R3, RZ, RZ ;  /* 0x000000ff03157210 */ /* 0x000fe20007ffe1ff */
[----:B------:R-:W-:Y:S01]  /*112f0*/  IMAD.IADD R5, R5, 0x1, R7 ;  /* 0x0000000105057824 */ /* 0x000fe200078e0207 */
[----:B------:R-:W-:Y:S01]  /*11300*/  SHF.R.S32.HI R0, RZ, 0x1f, R3 ;  /* 0x0000001fff007819 */ /* 0x000fe20000011403 */
[----:B------:R-:W-:Y:S02]  /*11310*/  IMAD R6, R14, UR4, RZ ;  /* 0x000000040e067c24 */ /* 0x000fe4000f8e02ff */
[----:B------:R-:W-:-:S04]  /*11320*/  IMAD.WIDE.U32 R4, R13, UR4, R4 ;  /* 0x000000040d047c25 */ /* 0x000fc8000f8e0004 */
[----:B------:R-:W-:Y:S01]  /*11330*/  IMAD R7, R13, UR5, R6 ;  /* 0x000000050d077c24 */ /* 0x000fe2000f8e0206 */
[----:B------:R-:W-:Y:S01]  /*11340*/  ULDC.64 UR4, c[0x0][0xae0] ;  /* 0x0002b80000047ab9 */ /* 0x000fe20000000a00 */
        /* <DEDUP_REMOVED lines=21> */
[----:B------:R-:W1:Y:S03]  /*114a0*/  SHFL.IDX PT, R0, R20, RZ, 0x181f ;  /* 0x00181fff14007589 */ /* 0x000e6600000e0000 */
[C---:B------:R-:W-:Y:S01]  /*114b0*/  VIADD R8, R24.reuse, 0x30 ;  /* 0x0000003018087836 */ /* 0x040fe20000000000 */
[----:B------:R-:W2:Y:S01]  /*114c0*/  SHFL.IDX PT, R5, R7, 0x1, 0x181f ;  /* 0x00381f0007057f89 */ /* 0x000ea200000e0000 */
[C---:B------:R-:W-:Y:S01]  /*114d0*/  ISETP.GE.OR P2, PT, R24.reuse, R21, P0 ;  /* 0x000000151800720c */ /* 0x040fe20000746670 */
[----:B------:R-:W-:-:S02]  /*114e0*/  VIADD R10, R24, 0x60 ;  /* 0x00000060180a7836 */ /* 0x000fc40000000000 */
[----:B------:R-:W3:Y:S01]  /*114f0*/  SHFL.IDX PT, R14, R7, 0x2, 0x181f ;  /* 0x00581f00070e7f89 */ /* 0x000ee200000e0000 */
[-C--:B------:R-:W-:Y:S02]  /*11500*/  ISETP.GE.OR P3, PT, R8, R21.reuse, P0 ;  /* 0x000000150800720c */ /* 0x080fe40000766670 */
        /* <DEDUP_REMOVED lines=10> */
[C-C-:B----4-:R-:W-:Y:S02]  /*115b0*/  @!P3 LEA.HI.X R9, R33.reuse, R4, R32.reuse, 0x1, P1 ;  /* 0x000000042109b211 */ /* 0x150fe400008f0c20 */
[----:B------:R-:W-:Y:S01]  /*115c0*/  @!P4 MOV R4, R25 ;  /* 0x000000190004c202 */ /* 0x000fe20000000f00 */
[----:B------:R0:W2:Y:S01]  /*115d0*/  SHFL.IDX PT, R14, R7, 0x3, 0x181f ;  /* 0x00781f00070e7f89 */ /* 0x0000a200000e0000 */
[----:B-----5:R-:W-:-:S03]  /*115e0*/  @!P4 LEA.HI.X R5, R33, R6, R32, 0x1, P5 ;  /* 0x000000062105c211 */ /* 0x020fc600028f0c20 */
[----:B------:R0:W-:Y:S04]  /*115f0*/  @!P3 ST.E.128 desc[UR40][R8.64], RZ ;  /* 0x000000ff0800b985 */ /* 0x0001e8000c101d28 */
[----:B------:R0:W-:Y:S02]  /*11600*/  @!P4 ST.E.128 desc[UR40][R4.64], RZ ;  /* 0x000000ff0400c985 */ /* 0x0001e4000c101d28 */
.L_x_2555:
[----:B------:R-:W-:-:S05]  /*11610*/  VIADD R24, R24, 0x90 ;  /* 0x0000009018187836 */ /* 0x000fca0000000000 */
[----:B------:R-:W-:-:S13]  /*11620*/  ISETP.GE.OR P0, PT, R24, R21, P0 ;  /* 0x000000151800720c */ /* 0x000fda0000706670 */
[----:B--2---:R-:W-:-:S04]  /*11630*/  @!P0 LEA R14, P1, R33, R14, 0x1 ;  /* 0x0000000e210e8211 */ /* 0x004fc800078208ff */
[----:B-1----:R-:W-:-:S05]  /*11640*/  @!P0 LEA.HI.X R15, R33, R0, R32, 0x1, P1 ;  /* 0x00000000210f8211 */ /* 0x002fca00008f0c20 */
[----:B------:R1:W-:Y:S04]  /*11650*/  @!P0 ST.E.128 desc[UR40][R14.64], RZ ;  /* 0x000000ff0e008985 */ /* 0x0003e8000c101d28 */
.L_x_2368:
[----:B------:R-:W-:Y:S05]  /*11660*/  BSYNC B0 ;  /* 0x0000000000007941 */ /* 0x000fea0003800000 */
.L_x_2365:
[----:B------:R-:W-:Y:S02]  /*11670*/  ULDC UR4, c[0x0][0xc3c] ;  /* 0x00030f0000047ab9 */ /* 0x000fe40000000800 */
[----:B------:R-:W-:-:S13]  /*11680*/  ISETP.GE.AND P0, PT, R31, UR4, PT ;  /* 0x000000041f007c0c */ /* 0x000fda000bf06270 */
[----:B------:R-:W-:Y:S05]  /*11690*/  @!P0 BRA `(.L_x_2373) ;  /* 0xfffffef800608947 */ /* 0x000fea000383ffff */
[----:B------:R-:W-:Y:S05]  /*116a0*/  BRA `(.L_x_2240) ;  /* 0x0000006400d47947 */ /* 0x000fea0003800000 */
.L_x_2238:
        /* <DEDUP_REMOVED lines=18> */
.L_x_2374:
        /* <DEDUP_REMOVED lines=12> */
[C---:B------:R-:W-:Y:S02]  /*11890*/  ISETP.GE.U32.AND P2, PT, R5.reuse, 0x2, PT ;  /* 0x000000020500780c */ /* 0x040fe40003f46070 */
[C---:B------:R-:W-:Y:S02]  /*118a0*/  ISETP.GE.U32.AND P3, PT, R5.reuse, 0x4, PT ;  /* 0x000000040500780c */ /* 0x040fe40003f66070 */
[C---:B------:R-:W-:Y:S02]  /*118b0*/  ISETP.GE.U32.AND P4, PT, R5.reuse, 0x8, PT ;  /* 0x000000080500780c */ /* 0x040fe40003f86070 */
[----:B------:R-:W-:Y:S02]  /*118c0*/  ISETP.GE.U32.AND P5, PT, R5, 0x10, PT ;  /* 0x000000100500780c */ /* 0x000fe40003fa6070 */
[----:B------:R-:W-:Y:S01]  /*118d0*/  MOV R16, RZ ;  /* 0x000000ff00107202 */ /* 0x000fe20000000f00 */
        /* <DEDUP_REMOVED lines=25> */
.L_x_2380:
        /* <DEDUP_REMOVED lines=12> */
.L_x_2379:
[----:B------:R-:W-:Y:S05]  /*11b30*/  BSYNC B0 ;  /* 0x0000000000007941 */ /* 0x000fea0003800000 */
.L_x_2378:
[----:B0----5:R-:W0:Y:S02]  /*11b40*/  SHFL.UP PT, R2, R0, 0x1, RZ ;  /* 0x0420000000027989 */ /* 0x021e2400000e00ff */
[----:B0-----:R-:W-:-:S05]  /*11b50*/  SEL R3, R2, RZ, P1 ;  /* 0x000000ff02037207 */ /* 0x001fca0000800000 */
[----:B------:R-:W-:-:S05]  /*11b60*/  IMAD.IADD R3, R0, 0x1, R3 ;  /* 0x0000000100037824 */ /* 0x000fca00078e0203 */
[----:B------:R-:W0:Y:S02]  /*11b70*/  SHFL.UP PT, R2, R3, 0x2, RZ ;  /* 0x0440000003027989 */ /* 0x000e2400000e00ff */
        /* <DEDUP_REMOVED lines=16> */
[----:B------:R-:W-:Y:S02]  /*11c80*/  IMAD.MOV.U32 R6, RZ, RZ, R9 ;  /* 0x000000ffff067224 */ /* 0x000fe400078e0009 */
[----:B------:R-:W-:-:S07]  /*11c90*/  IMAD.MOV.U32 R9, RZ, RZ, R3 ;  /* 0x000000ffff097224 */ /* 0x000fce00078e0003 */
.L_x_2376:
        /* <DEDUP_REMOVED lines=15> */
[----:B0-----:R-:W-:-:S06]  /*11d90*/  IADD3 R12, R11, 0xffffffe, RZ ;  /* 0x0ffffffe0b0c7810 */ /* 0x001fcc0007ffe0ff */
[----:B------:R-:W0:Y:S02]  /*11da0*/  F2I.FTZ.U32.TRUNC.NTZ R3, R12 ;  /* 0x0000000c00037305 */ /* 0x000e24000021f000 */
[----:B0-----:R-:W-:Y:S01]  /*11db0*/  IMAD.MOV R15, RZ, RZ, -R3 ;  /* 0x000000ffff0f7224 */ /* 0x001fe200078e0a03 */
[----:B------:R-:W-:Y:S06]  /*11dc0*/  @!P0 BRA `(.L_x_2381) ;  /* 0x0000000000088947 */ /* 0x000fec0003800000 */
[----:B------:R-:W-:-:S05]  /*11dd0*/  VIADD R11, R13, 0xffffffff ;  /* 0xffffffff0d0b7836 */ /* 0x000fca0000000000 */
[----:B------:R0:W1:Y:S02]  /*11de0*/  SHFL.IDX PT, R16, R6, R11, 0x1f ;  /* 0x00001f0b06107589 */ /* 0x00006400000e0000 */
.L_x_2381:
[----:B-1----:R-:W-:Y:S01]  /*11df0*/  IMAD R16, R16, UR5, R9 ;  /* 0x0000000510107c24 */ /* 0x002fe2000f8e0209 */
[----:B0-----:R-:W-:Y:S01]  /*11e00*/  IABS R6, R4 ;  /* 0x0000000400067213 */ /* 0x001fe20000000000 */
[----:B------:R-:W-:Y:S02]  /*11e10*/  IMAD R11, R15, R8, RZ ;  /* 0x000000080f0b7224 */ /* 0x000fe400078e02ff */
[----:B------:R-:W-:Y:S01]  /*11e20*/  IMAD.MOV.U32 R2, RZ, RZ, RZ ;  /* 0x000000ffff027224 */ /* 0x000fe200078e00ff */
[----:B------:R-:W-:Y:S01]  /*11e30*/  IADD3 R9, -R16, UR6, RZ ;  /* 0x0000000610097c10 */ /* 0x000fe2000fffe1ff */
[----:B------:R-:W-:Y:S02]  /*11e40*/  IMAD.MOV R6, RZ, RZ, -R6 ;  /* 0x000000ffff067224 */ /* 0x000fe400078e0a06 */
        /* <DEDUP_REMOVED lines=12> */
[----:B------:R-:W-:Y:S02]  /*11f10*/  @!P2 IADD3 R2, -R2, RZ, RZ ;  /* 0x000000ff0202a210 */ /* 0x000fe40007ffe1ff */
[----:B------:R-:W-:-:S05]  /*11f20*/  @!P1 LOP3.LUT R2, RZ, R4, RZ, 0x33, !PT ;  /* 0x00000004ff029212 */ /* 0x000fca00078e33ff */
[----:B------:R-:W-:Y:S02]  /*11f30*/  IMAD R6, R7, R2, RZ ;  /* 0x0000000207067224 */ /* 0x000fe400078e02ff */
[----:B------:R-:W-:Y:S02]  /*11f40*/  IMAD.MOV R2, RZ, RZ, -R2 ;  /* 0x000000ffff027224 */ /* 0x000fe400078e0a02 */
[----:B------:R-:W-:Y:S02]  /*11f50*/  IMAD.MOV R8, RZ, RZ, -R6 ;  /* 0x000000ffff087224 */ /* 0x000fe400078e0a06 */
[----:B------:R-:W-:Y:S02]  /*11f60*/  IMAD R4, R4, R2, R9 ;  /* 0x0000000204047224 */ /* 0x000fe400078e0209 */
[----:B------:R-:W-:Y:S01]  /*11f70*/  IMAD.MOV.U32 R2, RZ, RZ, RZ ;  /* 0x000000ffff027224 */ /* 0x000fe200078e00ff */
[----:B------:R-:W-:-:S04]  /*11f80*/  VIADDMNMX R7, R8, UR5, R7, PT ;  /* 0x0000000508077c46 */ /* 0x000fc8000b800107 */
[----:B------:R-:W-:-:S04]  /*11f90*/  IABS R8, R7 ;  /* 0x0000000700087213 */ /* 0x000fc80000000000 */
[----:B------:R-:W0:Y:S08]  /*11fa0*/  I2F.RP R10, R8 ;  /* 0x00000008000a7306 */ /* 0x000e300000209400 */
[----:B0-----:R-:W0:Y:S02]  /*11fb0*/  MUFU.RCP R10, R10 ;  /* 0x0000000a000a7308 */ /* 0x001e240000001000 */
[----:B0-----:R-:W-:Y:S01]  /*11fc0*/  VIADD R3, R10, 0xffffffe ;  /* 0x0ffffffe0a037836 */ /* 0x001fe20000000000 */
[----:B------:R-:W-:-:S05]  /*11fd0*/  IABS R10, R7 ;  /* 0x00000007000a7213 */ /* 0x000fca0000000000 */
[----:B------:R-:W0:Y:S02]  /*11fe0*/  F2I.FTZ.U32.TRUNC.NTZ R3, R3 ;  /* 0x0000000300037305 */ /* 0x000e24000021f000 */
[----:B0-----:R-:W-:-:S04]  /*11ff0*/  IMAD.MOV R11, RZ, RZ, -R3 ;  /* 0x000000ffff0b7224 */ /* 0x001fc800078e0a03 */
[----:B------:R-:W-:-:S04]  /*12000*/  IMAD R9, R11, R8, RZ ;  /* 0x000000080b097224 */ /* 0x000fc800078e02ff */
[----:B------:R-:W-:Y:S01]  /*12010*/  IMAD.HI.U32 R2, R3, R9, R2 ;  /* 0x0000000903027227 */ /* 0x000fe200078e0002 */
[----:B------:R-:W-:-:S03]  /*12020*/  IABS R9, R4 ;  /* 0x0000000400097213 */ /* 0x000fc60000000000 */
[----:B------:R-:W-:Y:S02]  /*12030*/  IMAD.MOV R3, RZ, RZ, -R10 ;  /* 0x000000ffff037224 */ /* 0x000fe400078e0a0a */
[----:B------:R-:W-:-:S04]  /*12040*/  IMAD.HI.U32 R2, R2, R9, RZ ;  /* 0x0000000902027227 */ /* 0x000fc800078e00ff */
[----:B------:R-:W-:-:S05]  /*12050*/  IMAD R3, R2, R3, R9 ;  /* 0x0000000302037224 */ /* 0x000fca00078e0209 */
[----:B------:R-:W-:-:S13]  /*12060*/  ISETP.GT.U32.AND P1, PT, R8, R3, PT ;  /* 0x000000030800720c */ /* 0x000fda0003f24070 */
[----:B------:R-:W-:Y:S01]  /*12070*/  @!P1 IMAD.IADD R3, R3, 0x1, -R8 ;  /* 0x0000000103039824 */ /* 0x000fe200078e0a08 */
[----:B------:R-:W-:Y:S02]  /*12080*/  @!P1 IADD3 R2, R2, 0x1, RZ ;  /* 0x0000000102029810 */ /* 0x000fe40007ffe0ff */
        /* <DEDUP_REMOVED lines=13> */
.L_x_2377:
[----:B------:R-:W-:Y:S01]  /*12160*/  IMAD.MOV.U32 R17, RZ, RZ, RZ ;  /* 0x000000ffff117224 */ /* 0x000fe200078e00ff */
[----:B------:R-:W-:Y:S01]  /*12170*/  MOV R18, RZ ;  /* 0x000000ff00127202 */ /* 0x000fe20000000f00 */
[----:B------:R-:W-:-:S07]  /*12180*/  IMAD.U32 R16, RZ, RZ, UR6 ;  /* 0x00000006ff107e24 */ /* 0x000fce000f8e00ff */
.L_x_2382:
[----:B------:R-:W-:-:S13]  /*12190*/  ISETP.NE.AND P0, PT, R5, RZ, PT ;  /* 0x000000ff0500720c */ /* 0x000fda0003f05270 */
[----:B------:R-:W0:Y:S01]  /*121a0*/  @!P0 S2R R3, SR_CgaCtaId ;  /* 0x0000000000038919 */ /* 0x000e220000008800 */
[----:B------:R-:W-:-:S04]  /*121b0*/  @!P0 MOV R0, 0x400 ;  /* 0x0000040000008802 */ /* 0x000fc80000000f00 */
[----:B0-----:R-:W-:-:S05]  /*121c0*/  @!P0 LEA R0, R3, R0, 0x18 ;  /* 0x0000000003008211 */ /* 0x001fca00078ec0ff */
[----:B------:R0:W-:Y:S01]  /*121d0*/  @!P0 STS.128 [R0+0x168d0], R16 ;  /* 0x0168d01000008388 */ /* 0x0001e20000000c00 */
[----:B------:R-:W-:Y:S06]  /*121e0*/  BAR.ARV 0x5, 0x200 ;  /* 0x0148000000007b1d */ /* 0x000fec0000002000 */
.L_x_2375:
[----:B------:R2:W-:Y:S01]  /*121f0*/  STL [R1+0x24], RZ ;  /* 0x000024ff01007387 */ /* 0x0005e20000100800 */
[----:B------:R-:W-:Y:S01]  /*12200*/  ULDC UR4, c[0x0][0xc3c] ;  /* 0x00030f0000047ab9 */ /* 0x000fe20000000800 */
[----:B------:R-:W-:Y:S01]  /*12210*/  IMAD.MOV.U32 R27, RZ, RZ, 0x1 ;  /* 0x00000001ff1b7424 */ /* 0x000fe200078e00ff */
[----:B-1----:R-:W-:Y:S01]  /*12220*/  ISETP.GE.AND P0, PT, R19, UR4, PT ;  /* 0x0000000413007c0c */ /* 0x002fe2000bf06270 */
[----:B------:R-:W-:-:S12]  /*12230*/  IMAD.MOV.U32 R23, RZ, RZ, RZ ;  /* 0x000000ffff177224 */ /* 0x000fd800078e00ff */
[----:B--2---:R-:W-:Y:S05]  /*12240*/  @P0 BRA `(.L_x_2383) ;  /* 0x0000005800100947 */ /* 0x004fea0003800000 */
[----:B------:R-:W0:Y:S01]  /*12250*/  S2R R5, SR_TID.X ;  /* 0x0000000000057919 */ /* 0x000e220000002100 */
[----:B------:R-:W1:Y:S01]  /*12260*/  S2UR UR5, SR_CgaCtaId ;  /* 0x00000000000579c3 */ /* 0x000e620000008800 */
[----:B------:R-:W-:Y:S01]  /*12270*/  UMOV UR4, 0x400 ;  /* 0x0000040000047882 */ /* 0x000fe20000000000 */
[----:B------:R-:W-:Y:S01]  /*12280*/  BSSY B8, `(.L_x_2383) ;  /* 0x0000580000087945 */ /* 0x000fe20003800000 */
[----:B------:R2:W-:Y:S01]  /*12290*/  STL [R1+0x24], RZ ;  /* 0x000024ff01007387 */ /* 0x0005e20000100800 */
[----:B------:R-:W-:Y:S01]  /*122a0*/  IMAD.MOV.U32 R27, RZ, RZ, 0x1 ;  /* 0x00000001ff1b7424 */ /* 0x000fe200078e00ff */
[----:B------:R-:W-:Y:S01]  /*122b0*/  ULDC.64 UR38, c[0x0][0x198] ;  /* 0x0000660000267ab9 */ /* 0x000fe20000000a00 */
[----:B------:R-:W-:Y:S01]  /*122c0*/  IMAD.MOV.U32 R23, RZ, RZ, RZ ;  /* 0x000000ffff177224 */ /* 0x000fe200078e00ff */
[----:B------:R-:W-:Y:S01]  /*122d0*/  ULDC UR36, c[0x0][0xc] ;  /* 0x0000030000247ab9 */ /* 0x000fe20000000800 */
[----:B------:R-:W-:Y:S01]  /*122e0*/  IMAD.MOV.U32 R28, RZ, RZ, RZ ;  /* 0x000000ffff1c7224 */ /* 0x000fe200078e00ff */
[----:B-1----:R-:W-:-:S06]  /*122f0*/  ULEA UR4, UR5, UR4, 0x18 ;  /* 0x0000000405047291 */ /* 0x002fcc000f8ec03f */
[----:B------:R-:W-:Y:S01]  /*12300*/  MOV R22, UR4 ;  /* 0x0000000400167c02 */ /* 0x000fe20008000f00 */
[C---:B0-----:R-:W-:Y:S01]  /*12310*/  IMAD.SHL.U32 R0, R5.reuse, 0x8, RZ ;  /* 0x0000000805007824 */ /* 0x041fe200078e00ff */
[----:B------:R-:W-:-:S04]  /*12320*/  LOP3.LUT R4, R5, 0x7f, RZ, 0xc0, !PT ;  /* 0x0000007f05047812 */ /* 0x000fc800078ec0ff */
[----:B------:R-:W-:Y:S01]  /*12330*/  LOP3.LUT R2, R0, 0x1f8, RZ, 0xc0, !PT ;  /* 0x000001f800027812 */ /* 0x000fe200078ec0ff */
[----:B------:R-:W-:Y:S01]  /*12340*/  IMAD.SHL.U32 R3, R4, 0x8, RZ ;  /* 0x0000000804037824 */ /* 0x000fe200078e00ff */
[----:B------:R-:W-:Y:S02]  /*12350*/  SHF.R.U32.HI R4, RZ, 0x3, R4 ;  /* 0x00000003ff047819 */ /* 0x000fe40000011604 */
[----:B------:R-:W-:-:S04]  /*12360*/  LOP3.LUT R2, R2, 0x38, R5, 0x78, !PT ;  /* 0x0000003802027812 */ /* 0x000fc800078e7805 */
[----:B------:R-:W-:Y:S01]  /*12370*/  LOP3.LUT R3, R2, 0x200, R3, 0xf8, !PT ;  /* 0x0000020002037812 */ /* 0x000fe200078ef803 */
[----:B------:R-:W-:-:S05]  /*12380*/  IMAD.SHL.U32 R2, R5, 0x10, RZ ;  /* 0x0000001005027824 */ /* 0x000fca00078e00ff */
[----:B------:R-:W-:Y:S01]  /*12390*/  LOP3.LUT R0, R4, 0x70, R2, 0xf8, !PT ;  /* 0x0000007004007812 */ /* 0x000fe200078ef802 */
[----:B------:R-:W-:Y:S02]  /*123a0*/  IMAD R2, R3, 0x2, R22 ;  /* 0x0000000203027824 */ /* 0x000fe400078e0216 */
[----:B------:R-:W-:-:S03]  /*123b0*/  IMAD.MOV.U32 R0, RZ, RZ, 0x1 ;  /* 0x00000001ff007424 */ /* 0x000fc600078e00ff */
[----:B------:R2:W-:Y:S04]  /*123c0*/  STL [R1+0xc], R2 ;  /* 0x00000c0201007387 */ /* 0x0005e80000100800 */
[----:B------:R2:W-:Y:S02]  /*123d0*/  STL [R1+0x4], R0 ;  /* 0x0000040001007387 */ /* 0x0005e40000100800 */
.L_x_2505:
[----:B0-2---:R-:W0:Y:S02]  /*123e0*/  LDC.64 R2, c[0x0][0xc88] ;  /* 0x00032200ff027b82 */ /* 0x005e240000000a00 */
[----:B0-----:R-:W-:-:S05]  /*123f0*/  IMAD.WIDE R2, R19, 0x4, R2 ;  /* 0x0000000413027825 */ /* 0x001fca00078e0202 */
[----:B------:R-:W2:Y:S01]  /*12400*/  LDG.E R13, desc[UR40][R2.64] ;  /* 0x00000028020d7981 */ /* 0x000ea2000c1e1900 */
[----:B------:R-:W-:Y:S05]  /*12410*/  YIELD ;  /* 0x0000000000007946 */ /* 0x000fea0003800000 */
[----:B------:R-:W-:Y:S01]  /*12420*/  ULDC.64 UR4, c[0x0][0xa28] ;  /* 0x00028a0000047ab9 */ /* 0x000fe20000000a00 */
[----:B------:R-:W-:Y:S01]  /*12430*/  ULDC.64 UR6, c[0x0][0xa00] ;  /* 0x0002800000067ab9 */ /* 0x000fe20000000a00 */
[----:B------:R-:W-:Y:S02]  /*12440*/  ISETP.NE.U32.AND P0, PT, RZ, UR4, PT ;  /* 0x00000004ff007c0c */ /* 0x000fe4000bf05070 */
[----:B-1----:R-:W-:Y:S01]  /*12450*/  CS2R R8, SRZ ;  /* 0x0000000000087805 */ /* 0x002fe2000001ff00 */
[----:B------:R-:W-:Y:S01]  /*12460*/  ULDC.64 UR8, c[0x0][0xa18] ;  /* 0x0002860000087ab9 */ /* 0x000fe20000000a00 */
[----:B------:R-:W-:-:S02]  /*12470*/  ISETP.NE.AND.EX P1, PT, RZ, UR5, PT, P0 ;  /* 0x00000005ff007c0c */ /* 0x000fc4000bf25300 */
[----:B------:R-:W-:-:S04]  /*12480*/  ISETP.NE.U32.AND P0, PT, RZ, UR6, PT ;  /* 0x00000006ff007c0c */ /* 0x000fc8000bf05070 */
[----:B------:R-:W-:Y:S02]  /*12490*/  ISETP.NE.AND.EX P0, PT, RZ, UR7, PT, P0 ;  /* 0x00000007ff007c0c */ /* 0x000fe4000bf05300 */
[----:B--2---:R-:W-:Y:S01]  /*124a0*/  SHF.R.S32.HI R0, RZ, 0x1f, R13 ;  /* 0x0000001fff007819 */ /* 0x004fe2000001140d */
[----:B------:R-:W-:-:S04]  /*124b0*/  IMAD.SHL.U32 R24, R13, 0x4, RZ ;  /* 0x000000040d187824 */ /* 0x000fc800078e00ff */
[C---:B------:R-:W-:Y:S01]  /*124c0*/  @P1 LEA R4, P2, R13.reuse, UR4, 0x2 ;  /* 0x000000040d041c11 */ /* 0x040fe2000f8410ff */
[----:B------:R-:W-:Y:S01]  /*124d0*/  STL [R1+0x10], R13 ;  /* 0x0000100d01007387 */ /* 0x000fe20000100800 */
[C-C-:B------:R-:W-:Y:S02]  /*124e0*/  SHF.L.U64.HI R25, R13.reuse, 0x2, R0.reuse ;  /* 0x000000020d197819 */ /* 0x140fe40000010200 */
[----:B------:R-:W-:Y:S01]  /*124f0*/  @P1 LEA.HI.X R5, R13, UR5, R0, 0x2, P2 ;  /* 0x000000050d051c11 */ /* 0x000fe200090f1400 */
[----:B------:R-:W-:Y:S01]  /*12500*/  ULDC.64 UR4, c[0x0][0xa08] ;  /* 0x0002820000047ab9 */ /* 0x000fe20000000a00 */
[C---:B------:R-:W-:Y:S01]  /*12510*/  IADD3 R2, P2, R24.reuse, UR6, RZ ;  /* 0x0000000618027c10 */ /* 0x040fe2000ff5e0ff */
[----:B------:R0:W-:Y:S03]  /*12520*/  STL [R1+0x30], R0 ;  /* 0x0000300001007387 */ /* 0x0001e60000100800 */
[C---:B------:R-:W-:Y:S01]  /*12530*/  IADD3.X R3, R25.reuse, UR7, RZ, P2, !PT ;  /* 0x0000000719037c10 */ /* 0x040fe200097fe4ff */
[----:B------:R-:W-:Y:S01]  /*12540*/  ULDC.64 UR6, c[0x0][0xa10] ;  /* 0x0002840000067ab9 */ /* 0x000fe20000000a00 */
[----:B------:R-:W-:Y:S01]  /*12550*/  ISETP.NE.U32.AND P3, PT, RZ, UR8, PT ;  /* 0x00000008ff007c0c */ /* 0x000fe2000bf65070 */
[----:B------:R1:W5:Y:S01]  /*12560*/  @P1 LDG.E R8, desc[UR40][R4.64] ;  /* 0x0000002804081981 */ /* 0x000362000c1e1900 */
[----:B------:R-:W-:Y:S01]  /*12570*/  IADD3 R6, P4, R24, UR4, RZ ;  /* 0x0000000418067c10 */ /* 0x000fe2000ff9e0ff */
[----:B------:R-:W-:Y:S01]  /*12580*/  IMAD.MOV.U32 R29, RZ, RZ, RZ ;  /* 0x000000ffff1d7224 */ /* 0x000fe200078e00ff */
[----:B------:R-:W-:Y:S01]  /*12590*/  ISETP.NE.AND.EX P3, PT, RZ, UR9, PT, P3 ;  /* 0x00000009ff007c0c */ /* 0x000fe2000bf65330 */
[----:B------:R-:W2:Y:S01]  /*125a0*/  @P0 LDG.E R9, desc[UR40][R2.64] ;  /* 0x0000002802090981 */ /* 0x000ea2000c1e1900 */
[----:B------:R-:W-:Y:S01]  /*125b0*/  IADD3.X R7, R25, UR5, RZ, P4, !PT ;  /* 0x0000000519077c10 */ /* 0x000fe2000a7fe4ff */
[----:B0-----:R-:W-:Y:S01]  /*125c0*/  IMAD.MOV.U32 R0, RZ, RZ, RZ ;  /* 0x000000ffff007224 */ /* 0x001fe200078e00ff */
[----:B------:R-:W-:-:S02]  /*125d0*/  ISETP.NE.U32.AND P1, PT, RZ, UR4, PT ;  /* 0x00000004ff007c0c */ /* 0x000fc4000bf25070 */
[----:B------:R-:W-:Y:S02]  /*125e0*/  ISETP.NE.U32.AND P2, PT, RZ, UR6, PT ;  /* 0x00000006ff007c0c */ /* 0x000fe4000bf45070 */
[C---:B-1----:R-:W-:Y:S01]  /*125f0*/  IADD3 R4, P4, R24.reuse, UR6, RZ ;  /* 0x0000000618047c10 */ /* 0x042fe2000ff9e0ff */
[----:B------:R-:W-:Y:S01]  /*12600*/  ULDC UR4, c[0x0][0x288] ;  /* 0x0000a20000047ab9 */ /* 0x000fe20000000800 */
[----:B------:R-:W-:Y:S02]  /*12610*/  ISETP.NE.AND.EX P1, PT, RZ, UR5, PT, P1 ;  /* 0x00000005ff007c0c */ /* 0x000fe4000bf25310 */
[----:B------:R-:W-:Y:S02]  /*12620*/  IADD3.X R5, R25, UR7, RZ, P4, !PT ;  /* 0x0000000719057c10 */ /* 0x000fe4000a7fe4ff */
[----:B------:R-:W-:Y:S02]  /*12630*/  @P3 IADD3 R10, P4, R24, UR8, RZ ;  /* 0x00000008180a3c10 */ /* 0x000fe4000ff9e0ff */
[----:B------:R-:W-:-:S02]  /*12640*/  ISETP.NE.AND.EX P2, PT, RZ, UR7, PT, P2 ;  /* 0x00000007ff007c0c */ /* 0x000fc4000bf45320 */
[----:B------:R-:W-:-:S05]  /*12650*/  @P3 IADD3.X R11, R25, UR9, RZ, P4, !PT ;  /* 0x00000009190b3c10 */ /* 0x000fca000a7fe4ff */
[----:B------:R-:W5:Y:S06]  /*12660*/  @P1 LDG.E R29, desc[UR40][R6.64] ;  /* 0x00000028061d1981 */ /* 0x000f6c000c1e1900 */
        /* <DEDUP_REMOVED lines=14> */
[----:B------:R-:W-:Y:S01]  /*12750*/  MOV R12, R9 ;  /* 0x00000009000c7202 */ /* 0x000fe20000000f00 */
[----:B0-----:R-:W-:Y:S01]  /*12760*/  IMAD.U32 R9, RZ, RZ, UR5 ;  /* 0x00000005ff097e24 */ /* 0x001fe2000f8e00ff */
[----:B----4-:R-:W-:Y:S06]  /*12770*/  @P3 BRA `(.L_x_2384) ;  /* 0x0000000000143947 */ /* 0x010fec0003800000 */
[----:B------:R-:W-:Y:S05]  /*12780*/  @!P0 BRA `(.L_x_2384) ;  /* 0x0000000000108947 */ /* 0x000fea0003800000 */
[----:B------:R-:W2:Y:S04]  /*12790*/  LDG.E R11, desc[UR40][R2.64] ;  /* 0x00000028020b7981 */ /* 0x000ea8000c1e1900 */
[----:B------:R-:W2:Y:S02]  /*127a0*/  LDG.E R2, desc[UR40][R2.64+0x4] ;  /* 0x0000042802027981 */ /* 0x000ea4000c1e1900 */
[----:B--2---:R-:W-:-:S05]  /*127b0*/  IMAD.IADD R12, R2, 0x1, -R11 ;  /* 0x00000001020c7824 */ /* 0x004fca00078e0a0b */
[----:B------:R0:W-:Y:S02]  /*127c0*/  STL [R1+0x20], R12 ;  /* 0x0000200c01007387 */ /* 0x0001e40000100800 */
.L_x_2384:
        /* <DEDUP_REMOVED lines=10> */
.L_x_2385:
[----:B------:R-:W-:Y:S05]  /*12870*/  @!P1 BRA `(.L_x_2386) ;  /* 0x00000000000c9947 */ /* 0x000fea0003800000 */
[----:B------:R-:W2:Y:S04]  /*12880*/  LDG.E R10, desc[UR40][R6.64] ;  /* 0x00000028060a7981 */ /* 0x000ea8000c1e1900 */
[----:B------:R-:W2:Y:S02]  /*12890*/  LDG.E R6, desc[UR40][R6.64+0x4] ;  /* 0x0000042806067981 */ /* 0x000ea4000c1e1900 */
[----:B--2---:R-:W-:-:S07]  /*128a0*/  IMAD.IADD R10, R6, 0x1, -R10 ;  /* 0x00000001060a7824 */ /* 0x004fce00078e0a0a */
.L_x_2386:
[----:B-1----:R-:W2:Y:S01]  /*128b0*/  @P2 LDG.E R2, desc[UR40][R4.64] ;  /* 0x0000002804022981 */ /* 0x002ea2000c1e1900 */
[----:B------:R-:W1:Y:S01]  /*128c0*/  LDC R3, c[0x0][0x448] ;  /* 0x00011200ff037b82 */ /* 0x000e620000000800 */
[----:B-----5:R-:W-:Y:S02]  /*128d0*/  IMAD.IADD R10, R10, 0x1, -R8 ;  /* 0x000000010a0a7824 */ /* 0x020fe400078e0a08 */
[----:B------:R-:W2:Y:S01]  /*128e0*/  @P2 LDG.E R4, desc[UR40][R4.64+0x4] ;  /* 0x0000042804042981 */ /* 0x000ea2000c1e1900 */
[----:B-1----:R-:W-:-:S13]  /*128f0*/  ISETP.NE.AND P0, PT, R3, 0x1, PT ;  /* 0x000000010300780c */ /* 0x002fda0003f05270 */
[----:B------:R-:W1:Y:S01]  /*12900*/  @P0 LDC R3, c[0x0][0x450] ;  /* 0x00011400ff030b82 */ /* 0x000e620000000800 */
[----:B------:R-:W-:Y:S01]  /*12910*/  BSSY B0, `(.L_x_2387) ;  /* 0x00000ec000007945 */ /* 0x000fe20003800000 */
[----:B--2---:R-:W-:-:S06]  /*12920*/  @P2 IADD3 R9, -R2, R4, RZ ;  /* 0x0000000402092210 */ /* 0x004fcc0007ffe1ff */
[----:B------:R-:W2:Y:S01]  /*12930*/  @P0 LDC R4, c[0x0][0x44c] ;  /* 0x00011300ff040b82 */ /* 0x000ea20000000800 */
[----:B------:R-:W-:-:S04]  /*12940*/  IMAD R2, R17, 0xc0, RZ ;  /* 0x000000c011027824 */ /* 0x000fc800078e02ff */
[----:B------:R-:W-:-:S04]  /*12950*/  VIADD R2, R2, 0xbf ;  /* 0x000000bf02027836 */ /* 0x000fc80000000000 */
[----:B--2---:R-:W-:-:S05]  /*12960*/  @P0 IMAD.HI.U32 R4, R2, R4, RZ ;  /* 0x0000000402040227 */ /* 0x004fca00078e00ff */
[----:B-1----:R-:W-:Y:S01]  /*12970*/  @P0 SHF.R.U32.HI R2, RZ, R3, R4 ;  /* 0x00000003ff020219 */ /* 0x002fe20000011604 */
[----:B------:R-:W-:-:S05]  /*12980*/  IMAD.IADD R3, R10, 0x1, R9 ;  /* 0x000000010a037824 */ /* 0x000fca00078e0209 */
[C---:B------:R-:W-:Y:S01]  /*12990*/  IADD3 R20, R3.reuse, 0x80, -R12 ;  /* 0x0000008003147810 */ /* 0x040fe20007ffe80c */
[----:B------:R-:W-:-:S04]  /*129a0*/  VIADD R3, R3, 0x7f ;  /* 0x0000007f03037836 */ /* 0x000fc80000000000 */
[----:B------:R-:W-:Y:S01]  /*129b0*/  IMAD.IADD R2, R20, 0x1, R2 ;  /* 0x0000000114027824 */ /* 0x000fe200078e0202 */
[----:B------:R-:W-:-:S04]  /*129c0*/  SHF.R.S32.HI R4, RZ, 0x1f, R3 ;  /* 0x0000001fff047819 */ /* 0x000fc80000011403 */
[----:B------:R-:W-:Y:S02]  /*129d0*/  LEA.HI R4, R4, R3, RZ, 0x7 ;  /* 0x0000000304047211 */ /* 0x000fe400078f38ff */
[----:B------:R-:W-:-:S04]  /*129e0*/  SHF.R.S32.HI R3, RZ, 0x1f, R2 ;  /* 0x0000001fff037819 */ /* 0x000fc80000011402 */
[----:B------:R-:W-:Y:S02]  /*129f0*/  LEA.HI R3, R3, R2, RZ, 0x7 ;  /* 0x0000000203037211 */ /* 0x000fe400078f38ff */
[----:B------:R-:W-:Y:S02]  /*12a00*/  SHF.R.S32.HI R21, RZ, 0x7, R4 ;  /* 0x00000007ff157819 */ /* 0x000fe40000011404 */
[----:B------:R-:W-:-:S04]  /*12a10*/  SHF.R.S32.HI R3, RZ, 0x7, R3 ;  /* 0x00000007ff037819 */ /* 0x000fc80000011403 */
[----:B------:R-:W-:-:S05]  /*12a20*/  VIMNMX R2, R21, R3, PT ;  /* 0x0000000315027248 */ /* 0x000fca0003fe0100 */
[--C-:B------:R-:W-:Y:S02]  /*12a30*/  IMAD R2, R2, 0x80, -R10.reuse ;  /* 0x0000008002027824 */ /* 0x100fe400078e0a0a */
[----:B------:R-:W-:-:S03]  /*12a40*/  IMAD.MOV R10, RZ, RZ, -R10 ;  /* 0x000000ffff0a7224 */ /* 0x000fc600078e0a0a */
[----:B------:R-:W-:Y:S02]  /*12a50*/  VIMNMX R2, R2, R9, PT ;  /* 0x0000000902027248 */ /* 0x000fe40003fe0100 */
[----:B------:R-:W-:-:S04]  /*12a60*/  VIMNMX R10, RZ, R10, !PT ;  /* 0x0000000aff0a7248 */ /* 0x000fc80007fe0100 */
[----:B------:R-:W-:Y:S02]  /*12a70*/  ISETP.GT.AND P0, PT, R2, R10, PT ;  /* 0x0000000a0200720c */ /* 0x000fe40003f04270 */
[----:B------:R-:W-:-:S11]  /*12a80*/  SHF.R.U32.HI R3, RZ, 0x7, R10 ;  /* 0x00000007ff037819 */ /* 0x000fd6000001160a */
[----:B------:R-:W-:-:S05]  /*12a90*/  @P0 VIADD R2, R2, 0x7f ;  /* 0x0000007f02020836 */ /* 0x000fca0000000000 */
[----:B------:R-:W-:-:S04]  /*12aa0*/  @P0 SHF.R.S32.HI R4, RZ, 0x1f, R2 ;  /* 0x0000001fff040819 */ /* 0x000fc80000011402 */
[----:B------:R-:W-:Y:S02]  /*12ab0*/  @P0 LEA.HI R2, R4, R2, RZ, 0x7 ;  /* 0x0000000204020211 */ /* 0x000fe400078f38ff */
[----:B------:R-:W-:Y:S02]  /*12ac0*/  MOV R4, R3 ;  /* 0x0000000300047202 */ /* 0x000fe40000000f00 */
[----:B------:R-:W-:-:S04]  /*12ad0*/  @P0 SHF.R.S32.HI R4, RZ, 0x7, R2 ;  /* 0x00000007ff040819 */ /* 0x000fc80000011402 */
[----:B------:R-:W-:Y:S02]  /*12ae0*/  ISETP.GT.AND P1, PT, R4, R3, PT ;  /* 0x000000030400720c */ /* 0x000fe40003f24270 */
[----:B------:R-:W-:-:S11]  /*12af0*/  PLOP3.LUT P0, PT, PT, PT, PT, 0x80, 0x0 ;  /* 0x000000000000781c */ /* 0x000fd60003f0f070 */
        /* <DEDUP_REMOVED lines=8> */
.L_x_2558:
[----:B--2---:R-:W-:Y:S02]  /*12b80*/  ISETP.NE.AND P0, PT, R14, RZ, PT ;  /* 0x000000ff0e00720c */ /* 0x004fe40003f05270 */
[----:B------:R-:W-:-:S11]  /*12b90*/  PLOP3.LUT P6, PT, PT, PT, PT, 0x8, 0x0 ;  /* 0x000000000000781c */ /* 0x000fd60003fce170 */
[----:B------:R-:W-:Y:S05]  /*12ba0*/  @P0 BRA `(.L_x_2390) ;  /* 0x00000000000c0947 */ /* 0x000fea0003800000 */
[----:B------:R-:W-:-:S03]  /*12bb0*/  UMOV UR4, 0xffffffff ;  /* 0xffffffff00047882 */ /* 0x000fc60000000000 */
[----:B------:R-:W-:Y:S05]  /*12bc0*/  BRA.DIV UR4, `(.L_x_2391) ;  /* 0x0000006604447947 */ /* 0x000fea000b800000 */
[----:B------:R-:W-:-:S13]  /*12bd0*/  ELECT P6, URZ, PT ;  /* 0x00000000003f782f */ /* 0x000fda00038c0000 */
.L_x_2390:
        /* <DEDUP_REMOVED lines=9> */
.L_x_2561:
[----:B------:R-:W-:Y:S05]  /*12c70*/  BSYNC B1 ;  /* 0x0000000000017941 */ /* 0x000fea0003800000 */
.L_x_2392:
[----:B------:R-:W-:Y:S04]  /*12c80*/  BSSY B1, `(.L_x_2394) ;  /* 0x0000050000017945 */ /* 0x000fe80003800000 */
[----:B------:R-:W-:Y:S05]  /*12c90*/  @!P6 BRA `(.L_x_2395) ;  /* 0x000000040038e947 */ /* 0x000fea0003800000 */
[----:B------:R-:W2:Y:S01]  /*12ca0*/  LDL R6, [R1+0x4] ;  /* 0x0000040001067983 */ /* 0x000ea20000100800 */
[----:B-1----:R-:W-:Y:S01]  /*12cb0*/  IMAD R5, R28, 0x8, R22 ;  /* 0x000000081c057824 */ /* 0x002fe200078e0216 */
[----:B------:R-:W1:Y:S01]  /*12cc0*/  S2R R7, SR_TID.X ;  /* 0x0000000000077919 */ /* 0x000e620000002100 */
[----:B------:R-:W-:Y:S01]  /*12cd0*/  BSSY B2, `(.L_x_2396) ;  /* 0x0000006000027945 */ /* 0x000fe20003800000 */
[----:B-1----:R-:W-:-:S04]  /*12ce0*/  LOP3.LUT R7, R7, 0x7f, RZ, 0xc0, !PT ;  /* 0x0000007f07077812 */ /* 0x002fc800078ec0ff */
[----:B------:R-:W-:Y:S02]  /*12cf0*/  ISETP.NE.AND P1, PT, R7, RZ, PT ;  /* 0x000000ff0700720c */ /* 0x000fe40003f25270 */
[----:B--2---:R-:W-:-:S04]  /*12d00*/  SHF.L.U32 R6, R6, 0x1f, RZ ;  /* 0x0000001f06067819 */ /* 0x004fc800000006ff */
[----:B------:R-:W1:Y:S02]  /*12d10*/  SYNCS.PHASECHK.TRANS64.TRYWAIT P0, [R5+URZ+0x168a0], R6 ;  /* 0x0168a006050075a7 */ /* 0x000e64000800017f */
[----:B-1----:R-:W-:Y:S05]  /*12d20*/  @!P0 BRA `(.L_x_2397) ;  /* 0x0000006400208947 */ /* 0x002fea0003800000 */
.L_x_2562:
[----:B------:R-:W-:Y:S05]  /*12d30*/  BSYNC B2 ;  /* 0x0000000000027941 */ /* 0x000fea0003800000 */
.L_x_2396:
        /* <DEDUP_REMOVED lines=9> */
.L_x_2399:
[----:B------:R-:W-:Y:S05]  /*12dd0*/  BSYNC B2 ;  /* 0x0000000000027941 */ /* 0x000fea0003800000 */
.L_x_2398:
[----:B------:R-:W-:Y:S01]  /*12de0*/  IMAD.MOV.U32 R11, RZ, RZ, RZ ;  /* 0x000000ffff0b7224 */ /* 0x000fe200078e00ff */
[----:B------:R-:W-:Y:S01]  /*12df0*/  UIADD3 UR4, UP0, UR38, 0x570, URZ ;  /* 0x0000057026047890 */ /* 0x000fe2000ff1e03f */
[----:B------:R-:W-:Y:S01]  /*12e00*/  IMAD R7, R4, 0x80, R0 ;  /* 0x0000008004077824 */ /* 0x000fe200078e0200 */
[----:B------:R-:W-:Y:S01]  /*12e10*/  PLOP3.LUT P0, PT, PT, PT, PT, 0x80, 0x0 ;  /* 0x000000000000781c */ /* 0x000fe20003f0f070 */
[C---:B------:R-:W-:Y:S01]  /*12e20*/  IMAD R8, R28.reuse, 0x4000, R22 ;  /* 0x000040001c087824 */ /* 0x040fe200078e0216 */
[----:B------:R-:W-:Y:S01]  /*12e30*/  R2UR UR10, R11 ;  /* 0x000000000b0a72ca */ /* 0x000fe200000e0000 */
[----:B------:R-:W-:Y:S01]  /*12e40*/  IMAD.SHL.U32 R10, R28, 0x2000, RZ ;  /* 0x000020001c0a7824 */ /* 0x000fe200078e00ff */
[----:B------:R-:W-:Y:S01]  /*12e50*/  IADD3 R7, R7, -0x80, RZ ;  /* 0xffffff8007077810 */ /* 0x000fe20007ffe0ff */
[----:B------:R-:W-:Y:S01]  /*12e60*/  VIADD R8, R8, 0xe400 ;  /* 0x0000e40008087836 */ /* 0x000fe20000000000 */
[----:B------:R-:W-:Y:S01]  /*12e70*/  UIADD3.X UR5, URZ, UR39, URZ, UP0, !UPT ;  /* 0x000000273f057290 */ /* 0x000fe200087fe43f */
[----:B------:R-:W-:Y:S01]  /*12e80*/  VIADD R9, R5, 0x16890 ;  /* 0x0001689005097836 */ /* 0x000fe20000000000 */
[----:B------:R-:W-:Y:S01]  /*12e90*/  UMOV UR6, 0x0 ;  /* 0x0000000000067882 */ /* 0x000fe20000000000 */
[----:B------:R-:W-:-:S09]  /*12ea0*/  UMOV UR7, 0x12f00000 ;  /* 0x12f0000000077882 */ /* 0x000fd20000000000 */
.L_x_2400:
        /* <DEDUP_REMOVED lines=10> */
[----:B------:R-:W2:Y:S01]  /*12f50*/  SYNCS.PHASECHK.TRANS64.TRYWAIT P0, [R5+URZ+0x168c0], R6 ;  /* 0x0168c006050075a7 */ /* 0x000ea2000800017f */
[----:B------:R-:W-:Y:S04]  /*12f60*/  BSSY B2, `(.L_x_2401) ;  /* 0x0000002000027945 */ /* 0x000fe80003800000 */
[----:B--2---:R-:W-:Y:S05]  /*12f70*/  @!P0 BRA `(.L_x_2402) ;  /* 0x0000006000a08947 */ /* 0x004fea0003800000 */
.L_x_2563:
[----:B------:R-:W-:Y:S05]  /*12f80*/  BSYNC B2 ;  /* 0x0000000000027941 */ /* 0x000fea0003800000 */
.L_x_2401:
[----:B------:R-:W-:Y:S01]  /*12f90*/  BSSY B2, `(.L_x_2403) ;  /* 0x000000b000027945 */ /* 0x000fe20003800000 */
[----:B------:R-:W-:Y:S02]  /*12fa0*/  IMAD.MOV.U32 R8, RZ, RZ, 0x0 ;  /* 0x00000000ff087424 */ /* 0x000fe400078e00ff */
[----:B------:R-:W-:Y:S01]  /*12fb0*/  IMAD.MOV.U32 R9, RZ, RZ, 0x12f00000 ;  /* 0x12f00000ff097424 */ /* 0x000fe200078e00ff */
[----:B------:R-:W-:Y:S06]  /*12fc0*/  @P1 BRA `(.L_x_2404) ;  /* 0x00000000001c1947 */ /* 0x000fec0003800000 */
[----:B0-----:R-:W0:Y:S01]  /*12fd0*/  S2R R12, SR_TID.X ;  /* 0x00000000000c7919 */ /* 0x001e220000002100 */
[----:B-12---:R-:W-:-:S04]  /*12fe0*/  IMAD.MOV.U32 R6, RZ, RZ, 0x4000 ;  /* 0x00004000ff067424 */ /* 0x006fc800078e00ff */
[----:B------:R3:W-:Y:S01]  /*12ff0*/  SYNCS.ARRIVE.TRANS64 RZ, [R5+URZ+0x168b0], R6 ;  /* 0x0168b00605ff79a7 */ /* 0x0007e2000800003f */
[----:B0-----:R-:W-:-:S04]  /*13000*/  LOP3.LUT R12, R12, 0x1f, RZ, 0xc0, !PT ;  /* 0x0000001f0c0c7812 */ /* 0x001fc800078ec0ff */
[----:B------:R-:W-:-:S13]  /*13010*/  ISETP.NE.AND P0, PT, R12, RZ, PT ;  /* 0x000000ff0c00720c */ /* 0x000fda0003f05270 */
[----:B---3--:R-:W-:Y:S05]  /*13020*/  @!P0 BRA `(.L_x_2404) ;  /* 0x0000000000048947 */ /* 0x008fea0003800000 */
[----:B------:R-:W-:Y:S01]  /*13030*/  BPT.TRAP 0x1 ;  /* 0x000000040000795c */ /* 0x000fe20000300000 */
.L_x_2404:
[----:B------:R-:W-:Y:S05]  /*13040*/  BSYNC B2 ;  /* 0x0000000000027941 */ /* 0x000fea0003800000 */
.L_x_2403:
[----:B------:R-:W-:Y:S01]  /*13050*/  R2UR UR10, R11 ;  /* 0x000000000b0a72ca */ /* 0x000fe200000e0000 */
[----:B-12---:R-:W-:Y:S01]  /*13060*/  IMAD R6, R10, 0x2, R22 ;  /* 0x000000020a067824 */ /* 0x006fe200078e0216 */
[----:B------:R-:W-:Y:S01]  /*13070*/  R2UR UR6, R8 ;  /* 0x00000000080672ca */ /* 0x000fe200000e0000 */
[----:B------:R-:W-:Y:S01]  /*13080*/  UIADD3 UR4, UP0, UR38, 0x670, URZ ;  /* 0x0000067026047890 */ /* 0x000fe2000ff1e03f */
[----:B------:R-:W-:Y:S01]  /*13090*/  R2UR UR7, R9 ;  /* 0x00000000090772ca */ /* 0x000fe200000e0000 */
[----:B------:R-:W-:Y:S01]  /*130a0*/  VIADD R6, R6, 0x400 ;  /* 0x0000040006067836 */ /* 0x000fe20000000000 */
[----:B------:R-:W-:Y:S01]  /*130b0*/  PLOP3.LUT P0, PT, PT, PT, PT, 0x80, 0x0 ;  /* 0x000000000000781c */ /* 0x000fe20003f0f070 */
[----:B------:R-:W-:Y:S01]  /*130c0*/  UIADD3.X UR5, URZ, UR39, URZ, UP0, !UPT ;  /* 0x000000273f057290 */ /* 0x000fe200087fe43f */
[----:B------:R-:W-:-:S11]  /*130d0*/  IADD3 R5, R5, 0x168b0, RZ ;  /* 0x000168b005057810 */ /* 0x000fd60007ffe0ff */
.L_x_2405:
        /* <DEDUP_REMOVED lines=10> */
.L_x_2395:
[----:B------:R-:W-:Y:S05]  /*13180*/  BSYNC B1 ;  /* 0x0000000000017941 */ /* 0x000fea0003800000 */
.L_x_2394:
[----:B------:R-:W2:Y:S01]  /*13190*/  LDL.LU R8, [R1+0x4] ;  /* 0x0000040001087983 */ /* 0x000ea20000300800 */
[----:B------:R-:W-:Y:S01]  /*131a0*/  VIADD R28, R28, 0x1 ;  /* 0x000000011c1c7836 */ /* 0x000fe20000000000 */
[----:B------:R-:W-:Y:S01]  /*131b0*/  PLOP3.LUT P0, PT, PT, PT, PT, 0x8, 0x0 ;  /* 0x000000000000781c */ /* 0x000fe20003f0e170 */
[----:B------:R-:W-:-:S03]  /*131c0*/  VIADD R4, R4, 0xfffffffe ;  /* 0xfffffffe04047836 */ /* 0x000fc60000000000 */
[----:B------:R-:W-:Y:S02]  /*131d0*/  ISETP.NE.AND P1, PT, R28, 0x2, PT ;  /* 0x000000021c00780c */ /* 0x000fe40003f25270 */
[----:B------:R-:W-:Y:S02]  /*131e0*/  ISETP.GE.AND P2, PT, R4, R3, PT ;  /* 0x000000030400720c */ /* 0x000fe40003f46270 */
[----:B-1----:R-:W-:Y:S02]  /*131f0*/  SEL R5, RZ, 0x1, P1 ;  /* 0x00000001ff057807 */ /* 0x002fe40000800000 */
[----:B------:R-:W-:Y:S02]  /*13200*/  SEL R28, R28, RZ, P1 ;  /* 0x000000ff1c1c7207 */ /* 0x000fe40000800000 */
[----:B--2---:R-:W-:-:S05]  /*13210*/  LOP3.LUT R8, R8, R5, RZ, 0x3c, !PT ;  /* 0x0000000508087212 */ /* 0x004fca00078e3cff */
[----:B------:R1:W-:Y:S02]  /*13220*/  STL [R1+0x4], R8 ;  /* 0x0000040801007387 */ /* 0x0003e40000100800 */
[----:B------:R-:W-:Y:S05]  /*13230*/  @!P2 BRA `(.L_x_2388) ;  /* 0x000000040064a947 */ /* 0x000fea0003800000 */
.L_x_2418:
[----:B------:R-:W-:Y:S05]  /*13240*/  YIELD ;  /* 0x0000000000007946 */ /* 0x000fea0003800000 */
[----:B------:R-:W-:Y:S04]  /*13250*/  BSSY B1, `(.L_x_2406) ;  /* 0x000004d000017945 */ /* 0x000fe80003800000 */
[----:B--2---:R-:W-:Y:S05]  /*13260*/  @!P6 BRA `(.L_x_2407) ;  /* 0x00000004002ce947 */ /* 0x004fea0003800000 */
[----:B------:R-:W2:Y:S01]  /*13270*/  LDL R6, [R1+0x4] ;  /* 0x0000040001067983 */ /* 0x000ea20000100800 */
[----:B------:R-:W3:Y:S02]  /*13280*/  S2R R5, SR_TID.X ;  /* 0x0000000000057919 */ /* 0x000ee40000002100 */
[----:B---3--:R-:W-:Y:S01]  /*13290*/  LOP3.LUT R7, R5, 0x7f, RZ, 0xc0, !PT ;  /* 0x0000007f05077812 */ /* 0x008fe200078ec0ff */
[----:B------:R-:W-:Y:S01]  /*132a0*/  IMAD R5, R28, 0x8, R22 ;  /* 0x000000081c057824 */ /* 0x000fe200078e0216 */
[----:B------:R-:W-:Y:S02]  /*132b0*/  BSSY B2, `(.L_x_2408) ;  /* 0x0000005000027945 */ /* 0x000fe40003800000 */
[----:B------:R-:W-:Y:S02]  /*132c0*/  ISETP.NE.AND P2, PT, R7, RZ, PT ;  /* 0x000000ff0700720c */ /* 0x000fe40003f45270 */
[----:B--2---:R-:W-:-:S04]  /*132d0*/  SHF.L.U32 R6, R6, 0x1f, RZ ;  /* 0x0000001f06067819 */ /* 0x004fc800000006ff */
[----:B------:R-:W2:Y:S02]  /*132e0*/  SYNCS.PHASECHK.TRANS64.TRYWAIT P1, [R5+URZ+0x168a0], R6 ;  /* 0x0168a006050075a7 */ /* 0x000ea4000802017f */
[----:B--2---:R-:W-:Y:S05]  /*132f0*/  @!P1 BRA `(.L_x_2409) ;  /* 0x0000005c00d49947 */ /* 0x004fea0003800000 */
.L_x_2564:
[----:B------:R-:W-:Y:S05]  /*13300*/  BSYNC B2 ;  /* 0x0000000000027941 */ /* 0x000fea0003800000 */
.L_x_2408:
[----:B------:R-:W-:Y:S04]  /*13310*/  BSSY B2, `(.L_x_2410) ;  /* 0x0000009000027945 */ /* 0x000fe80003800000 */
[----:B------:R-:W-:Y:S05]  /*13320*/  @P2 BRA `(.L_x_2411) ;  /* 0x00000000001c2947 */ /* 0x000fea0003800000 */
[----:B------:R-:W1:Y:S02]  /*13330*/  S2R R7, SR_TID.X ;  /* 0x0000000000077919 */ /* 0x000e640000002100 */
[----:B-1----:R-:W-:Y:S01]  /*13340*/  LOP3.LUT R8, R7, 0x1f, RZ, 0xc0, !PT ;  /* 0x0000001f07087812 */ /* 0x002fe200078ec0ff */
[----:B------:R-:W-:-:S03]  /*13350*/  IMAD.MOV.U32 R7, RZ, RZ, 0x4000 ;  /* 0x00004000ff077424 */ /* 0x000fc600078e00ff */
[----:B------:R-:W-:Y:S01]  /*13360*/  ISETP.NE.AND P1, PT, R8, RZ, PT ;  /* 0x000000ff0800720c */ /* 0x000fe20003f25270 */
[----:B------:R3:W-:-:S12]  /*13370*/  SYNCS.ARRIVE.TRANS64 RZ, [R5+URZ+0x16890], R7 ;  /* 0x0168900705ff79a7 */ /* 0x0007d8000800003f */
[----:B---3--:R-:W-:Y:S05]  /*13380*/  @!P1 BRA `(.L_x_2411) ;  /* 0x0000000000049947 */ /* 0x008fea0003800000 */
[----:B------:R-:W-:Y:S01]  /*13390*/  BPT.TRAP 0x1 ;  /* 0x000000040000795c */ /* 0x000fe20000300000 */
.L_x_2411:
[----:B------:R-:W-:Y:S05]  /*133a0*/  BSYNC B2 ;  /* 0x0000000000027941 */ /* 0x000fea0003800000 */
.L_x_2410:
[----:B------:R-:W-:Y:S01]  /*133b0*/  IMAD.MOV.U32 R11, RZ, RZ, RZ ;  /* 0x000000ffff0b7224 */ /* 0x000fe200078e00ff */
[----:B------:R-:W-:Y:S01]  /*133c0*/  UIADD3 UR4, UP0, UR38, 0x570, URZ ;  /* 0x0000057026047890 */ /* 0x000fe2000ff1e03f */
[----:B------:R-:W-:Y:S01]  /*133d0*/  IMAD R7, R28, 0x4000, R22 ;  /* 0x000040001c077824 */ /* 0x000fe200078e0216 */
[----:B------:R-:W-:Y:S01]  /*133e0*/  PLOP3.LUT P1, PT, PT, PT, PT, 0x80, 0x0 ;  /* 0x000000000000781c */ /* 0x000fe20003f2f070 */
[----:B------:R-:W-:Y:S01]  /*133f0*/  VIADD R9, R5, 0x16890 ;  /* 0x0001689005097836 */ /* 0x000fe20000000000 */
[----:B------:R-:W-:Y:S01]  /*13400*/  R2UR UR10, R11 ;  /* 0x000000000b0a72ca */ /* 0x000fe200000e0000 */
[----:B------:R-:W-:Y:S01]  /*13410*/  VIADD R10, R7, 0xe400 ;  /* 0x0000e400070a7836 */ /* 0x000fe20000000000 */
[----:B-1----:R-:W-:Y:S01]  /*13420*/  LEA R8, R4, R0, 0x7 ;  /* 0x0000000004087211 */ /* 0x002fe200078e38ff */
[----:B------:R-:W-:Y:S01]  /*13430*/  UIADD3.X UR5, URZ, UR39, URZ, UP0, !UPT ;  /* 0x000000273f057290 */ /* 0x000fe200087fe43f */
[----:B------:R-:W-:Y:S01]  /*13440*/  UMOV UR6, 0x0 ;  /* 0x0000000000067882 */ /* 0x000fe20000000000 */
[----:B------:R-:W-:-:S10]  /*13450*/  UMOV UR7, 0x12f00000 ;  /* 0x12f0000000077882 */ /* 0x000fd40000000000 */
.L_x_2412:
        /* <DEDUP_REMOVED lines=13> */
.L_x_2565:
[----:B------:R-:W-:Y:S05]  /*13530*/  BSYNC B2 ;  /* 0x0000000000027941 */ /* 0x000fea0003800000 */
.L_x_2413:
[----:B------:R-:W-:Y:S01]  /*13540*/  BSSY B2, `(.L_x_2415) ;  /* 0x000000b000027945 */ /* 0x000fe20003800000 */
[----:B0-----:R-:W-:Y:S02]  /*13550*/  IMAD.MOV.U32 R12, RZ, RZ, 0x0 ;  /* 0x00000000ff0c7424 */ /* 0x001fe400078e00ff */
[----:B------:R-:W-:Y:S01]  /*13560*/  IMAD.MOV.U32 R13, RZ, RZ, 0x12f00000 ;  /* 0x12f00000ff0d7424 */ /* 0x000fe200078e00ff */
[----:B------:R-:W-:Y:S06]  /*13570*/  @P2 BRA `(.L_x_2416) ;  /* 0x00000000001c2947 */ /* 0x000fec0003800000 */
[----:B------:R-:W0:Y:S01]  /*13580*/  S2R R9, SR_TID.X ;  /* 0x0000000000097919 */ /* 0x000e220000002100 */
[----:B-12---:R-:W-:-:S04]  /*13590*/  IMAD.MOV.U32 R6, RZ, RZ, 0x4000 ;  /* 0x00004000ff067424 */ /* 0x006fc800078e00ff */
[----:B------:R3:W-:Y:S01]  /*135a0*/  SYNCS.ARRIVE.TRANS64 RZ, [R5+URZ+0x168b0], R6 ;  /* 0x0168b00605ff79a7 */ /* 0x0007e2000800003f */
[----:B0-----:R-:W-:-:S04]  /*135b0*/  LOP3.LUT R9, R9, 0x1f, RZ, 0xc0, !PT ;  /* 0x0000001f09097812 */ /* 0x001fc800078ec0ff */
[----:B------:R-:W-:-:S13]  /*135c0*/  ISETP.NE.AND P1, PT, R9, RZ, PT ;  /* 0x000000ff0900720c */ /* 0x000fda0003f25270 */
[----:B---3--:R-:W-:Y:S05]  /*135d0*/  @!P1 BRA `(.L_x_2416) ;  /* 0x0000000000049947 */ /* 0x008fea0003800000 */
[----:B------:R-:W-:Y:S01]  /*135e0*/  BPT.TRAP 0x1 ;  /* 0x000000040000795c */ /* 0x000fe20000300000 */
.L_x_2416:
[----:B------:R-:W-:Y:S05]  /*135f0*/  BSYNC B2 ;  /* 0x0000000000027941 */ /* 0x000fea0003800000 */
.L_x_2415:
[----:B------:R-:W-:Y:S01]  /*13600*/  R2UR UR10, R11 ;  /* 0x000000000b0a72ca */ /* 0x000fe200000e0000 */
[----:B------:R-:W-:Y:S01]  /*13610*/  UIADD3 UR4, UP0, UR38, 0x670, URZ ;  /* 0x0000067026047890 */ /* 0x000fe2000ff1e03f */
[----:B------:R-:W-:Y:S01]  /*13620*/  R2UR UR6, R12 ;  /* 0x000000000c0672ca */ /* 0x000fe200000e0000 */
[----:B------:R-:W-:Y:S01]  /*13630*/  VIADD R7, R7, 0x400 ;  /* 0x0000040007077836 */ /* 0x000fe20000000000 */
[----:B------:R-:W-:Y:S01]  /*13640*/  R2UR UR7, R13 ;  /* 0x000000000d0772ca */ /* 0x000fe200000e0000 */
[----:B-12---:R-:W-:Y:S01]  /*13650*/  VIADD R5, R5, 0x168b0 ;  /* 0x000168b005057836 */ /* 0x006fe20000000000 */
[----:B------:R-:W-:Y:S01]  /*13660*/  PLOP3.LUT P1, PT, PT, PT, PT, 0x80, 0x0 ;  /* 0x000000000000781c */ /* 0x000fe20003f2f070 */
[----:B------:R-:W-:-:S12]  /*13670*/  UIADD3.X UR5, URZ, UR39, URZ, UP0, !UPT ;  /* 0x000000273f057290 */ /* 0x000fd800087fe43f */
.L_x_2417:
        /* <DEDUP_REMOVED lines=10> */
.L_x_2407:
[----:B------:R-:W-:Y:S05]  /*13720*/  BSYNC B1 ;  /* 0x0000000000017941 */ /* 0x000fea0003800000 */
.L_x_2406:
[----:B------:R-:W2:Y:S01]  /*13730*/  LDL.LU R6, [R1+0x4] ;  /* 0x0000040001067983 */ /* 0x000ea20000300800 */
[----:B------:R-:W-:Y:S02]  /*13740*/  IADD3 R28, R28, 0x1, RZ ;  /* 0x000000011c1c7810 */ /* 0x000fe40007ffe0ff */
[C---:B------:R-:W-:Y:S01]  /*13750*/  ISETP.GT.AND P2, PT, R4.reuse, R3, PT ;  /* 0x000000030400720c */ /* 0x040fe20003f44270 */
[----:B------:R-:W-:Y:S01]  /*13760*/  VIADD R4, R4, 0xffffffff ;  /* 0xffffffff04047836 */ /* 0x000fe20000000000 */
[----:B------:R-:W-:-:S04]  /*13770*/  ISETP.NE.AND P1, PT, R28, 0x2, PT ;  /* 0x000000021c00780c */ /* 0x000fc80003f25270 */
[----:B------:R-:W-:Y:S02]  /*13780*/  SEL R5, RZ, 0x1, P1 ;  /* 0x00000001ff057807 */ /* 0x000fe40000800000 */
[----:B------:R-:W-:Y:S02]  /*13790*/  SEL R28, R28, RZ, P1 ;  /* 0x000000ff1c1c7207 */ /* 0x000fe40000800000 */
[----:B--2---:R-:W-:-:S05]  /*137a0*/  LOP3.LUT R6, R6, R5, RZ, 0x3c, !PT ;  /* 0x0000000506067212 */ /* 0x004fca00078e3cff */
[----:B------:R2:W-:Y:S01]  /*137b0*/  STL [R1+0x4], R6 ;  /* 0x0000040601007387 */ /* 0x0005e20000100800 */
[----:B------:R-:W-:Y:S05]  /*137c0*/  @P2 BRA `(.L_x_2418) ;  /* 0xfffffff8009c2947 */ /* 0x000fea000383ffff */
.L_x_2388:
[----:B------:R-:W-:Y:S05]  /*137d0*/  BSYNC B0 ;  /* 0x0000000000007941 */ /* 0x000fea0003800000 */
.L_x_2387:
[----:B------:R-:W3:Y:S01]  /*137e0*/  LDC R0, c[0x0][0x448] ;  /* 0x00011200ff007b82 */ /* 0x000ee20000000800 */
[----:B------:R-:W-:Y:S01]  /*137f0*/  IMAD.MOV.U32 R2, RZ, RZ, 0xc0 ;  /* 0x000000c0ff027424 */ /* 0x000fe200078e00ff */
[----:B------:R-:W-:Y:S05]  /*13800*/  @!P0 WARPSYNC.ALL ;  /* 0x0000000000008948 */ /* 0x000fea0003800000 */
[----:B------:R-:W-:Y:S01]  /*13810*/  IMAD R2, R17, R2, 0xbf ;  /* 0x000000bf11027424 */ /* 0x000fe200078e0202 */
[----:B------:R-:W-:Y:S01]  /*13820*/  BSSY B7, `(.L_x_2419) ;  /* 0x0000363000077945 */ /* 0x000fe20003800000 */
[----:B------:R-:W-:Y:S01]  /*13830*/  @!P0 BAR.SYNC.DEFER_BLOCKING 0xc, 0x200 ;  /* 0x0308000000008b1d */ /* 0x000fe20000010000 */
[----:B---3--:R-:W-:-:S13]  /*13840*/  ISETP.NE.AND P1, PT, R0, 0x1, PT ;  /* 0x000000010000780c */ /* 0x008fda0003f25270 */
[----:B------:R-:W3:Y:S08]  /*13850*/  @P1 LDC R3, c[0x0][0x44c] ;  /* 0x00011300ff031b82 */ /* 0x000ef00000000800 */
[----:B------:R-:W4:Y:S01]  /*13860*/  @P1 LDC R0, c[0x0][0x450] ;  /* 0x00011400ff001b82 */ /* 0x000f220000000800 */
[----:B---3--:R-:W-:-:S05]  /*13870*/  @P1 IMAD.HI.U32 R3, R2, R3, RZ ;  /* 0x0000000302031227 */ /* 0x008fca00078e00ff */
[----:B----4-:R-:W-:-:S05]  /*13880*/  @P1 SHF.R.U32.HI R2, RZ, R0, R3 ;  /* 0x00000000ff021219 */ /* 0x010fca0000011603 */
[----:B------:R-:W-:-:S05]  /*13890*/  IMAD.IADD R2, R20, 0x1, R2 ;  /* 0x0000000114027824 */ /* 0x000fca00078e0202 */
[----:B------:R-:W-:-:S04]  /*138a0*/  SHF.R.S32.HI R0, RZ, 0x1f, R2 ;  /* 0x0000001fff007819 */ /* 0x000fc80000011402 */
[----:B------:R-:W-:-:S04]  /*138b0*/  LEA.HI R0, R0, R2, RZ, 0x7 ;  /* 0x0000000200007211 */ /* 0x000fc800078f38ff */
[----:B------:R-:W-:-:S04]  /*138c0*/  SHF.R.S32.HI R0, RZ, 0x7, R0 ;  /* 0x00000007ff007819 */ /* 0x000fc80000011400 */
[----:B------:R-:W-:-:S04]  /*138d0*/  VIMNMX R4, R21, R0, PT ;  /* 0x0000000015047248 */ /* 0x000fc80003fe0100 */
[----:B------:R-:W-:Y:S01]  /*138e0*/  ISETP.GT.AND P0, PT, R4, RZ, PT ;  /* 0x000000ff0400720c */ /* 0x000fe20003f04270 */
[----:B------:R3:W-:-:S12]  /*138f0*/  STL [R1+0x18], R4 ;  /* 0x0000180401007387 */ /* 0x0007d80000100800 */
[----:B---3--:R-:W-:Y:S05]  /*13900*/  @P0 BRA `(.L_x_2420) ;  /* 0x0000000000440947 */ /* 0x008fea0003800000 */
[----:B------:R-:W3:Y:S02]  /*13910*/  S2R R5, SR_TID.X ;  /* 0x0000000000057919 */ /* 0x000ee40000002100 */
[----:B---3--:R-:W-:-:S04]  /*13920*/  LOP3.LUT R5, R5, 0x7f, RZ, 0xc0, !PT ;  /* 0x0000007f05057812 */ /* 0x008fc800078ec0ff */
[----:B------:R-:W-:-:S13]  /*13930*/  ISETP.NE.AND P0, PT, R5, RZ, PT ;  /* 0x000000ff0500720c */ /* 0x000fda0003f05270 */
[----:B------:R-:W-:Y:S05]  /*13940*/  @P0 BRA `(.L_x_2421) ;  /* 0x0000003400400947 */ /* 0x000fea0003800000 */
[----:B------:R-:W3:Y:S01]  /*13950*/  S2R R5, SR_LANEID ;  /* 0x0000000000057919 */ /* 0x000ee20000000000 */
[----:B------:R-:W-:Y:S01]  /*13960*/  VOTEU.ANY UR4, UPT, PT ;  /* 0x0000000000047886 */ /* 0x000fe200038e0100 */
[----:B------:R-:W4:Y:S01]  /*13970*/  LDC.64 R2, c[0x0][0xc60] ;  /* 0x00031800ff027b82 */ /* 0x000f220000000a00 */
[----:B------:R-:W3:Y:S02]  /*13980*/  FLO.U32 R0, UR4 ;  /* 0x0000000400007d00 */ /* 0x000ee400080e0000 */
[----:B---3--:R-:W-:-:S06]  /*13990*/  ISETP.EQ.U32.AND P0, PT, R0, R5, PT ;  /* 0x000000050000720c */ /* 0x008fcc0003f02070 */
[----:B------:R-:W4:Y:S07]  /*139a0*/  POPC R5, UR4 ;  /* 0x0000000400057d09 */ /* 0x000f2e0008000000 */
[----:B----4-:R-:W3:Y:S01]  /*139b0*/  @P0 ATOMG.E.ADD.STRONG.GPU PT, R3, desc[UR40][R2.64], R5 ;  /* 0x00000005020309a8 */ /* 0x010ee200081ee1e8 */
[----:B------:R-:W4:Y:S02]  /*139c0*/  S2R R4, SR_LTMASK ;  /* 0x0000000000047919 */ /* 0x000f240000003900 */
[----:B----4-:R-:W-:-:S04]  /*139d0*/  LOP3.LUT R4, R4, UR4, RZ, 0xc0, !PT ;  /* 0x0000000404047c12 */ /* 0x010fc8000f8ec0ff */
[----:B------:R-:W4:Y:S01]  /*139e0*/  POPC R7, R4 ;  /* 0x0000000400077309 */ /* 0x000f220000000000 */
[----:B---3--:R-:W4:Y:S02]  /*139f0*/  SHFL.IDX PT, R0, R3, R0, 0x1f ;  /* 0x00001f0003007589 */ /* 0x008f2400000e0000 */
[----:B----4-:R-:W-:Y:S01]  /*13a00*/  IADD3 R16, R0, UR36, R7 ;  /* 0x0000002400107c10 */ /* 0x010fe2000fffe007 */
[----:B------:R-:W-:Y:S06]  /*13a10*/  BRA `(.L_x_2421) ;  /* 0x00000034000c7947 */ /* 0x000fec0003800000 */
.L_x_2420:
        /* <DEDUP_REMOVED lines=10> */
[----:B------:R-:W3:Y:S01]  /*13ac0*/  LDC.64 R2, c[0x4][R2] ;  /* 0x0100000002027b82 */ /* 0x000ee20000000a00 */
[----:B------:R-:W-:Y:S02]  /*13ad0*/  IMAD.U32 R5, RZ, RZ, UR7 ;  /* 0x00000007ff057e24 */ /* 0x000fe4000f8e00ff */
[----:B--2---:R-:W-:Y:S02]  /*13ae0*/  IMAD.U32 R6, RZ, RZ, UR8 ;  /* 0x00000008ff067e24 */ /* 0x004fe4000f8e00ff */
[----:B------:R-:W-:-:S02]  /*13af0*/  IMAD.U32 R10, RZ, RZ, UR4 ;  /* 0x00000004ff0a7e24 */ /* 0x000fc4000f8e00ff */
[----:B------:R-:W-:Y:S02]  /*13b00*/  IMAD.U32 R11, RZ, RZ, UR5 ;  /* 0x00000005ff0b7e24 */ /* 0x000fe4000f8e00ff */
[----:B-1----:R-:W-:Y:S02]  /*13b10*/  IMAD.MOV.U32 R8, RZ, RZ, 0x70 ;  /* 0x00000070ff087424 */ /* 0x002fe400078e00ff */
[----:B0-----:R-:W-:Y:S02]  /*13b20*/  IMAD.MOV.U32 R12, RZ, RZ, 0x1 ;  /* 0x00000001ff0c7424 */ /* 0x001fe400078e00ff */
[----:B------:R-:W-:-:S07]  /*13b30*/  IMAD.MOV.U32 R13, RZ, RZ, RZ ;  /* 0x000000ffff0d7224 */ /* 0x000fce00078e00ff */
[----:B------:R-:W-:-:S07]  /*13b40*/  LEPC R20, `(.L_x_2423) ;  /* 0x000000001014794e */ /* 0x000fce0000000000 */
[----:B---3--:R-:W-:Y:S05]  /*13b50*/  CALL.ABS.NOINC R2 ;  /* 0x0000000002007343 */ /* 0x008fea0003c00000 */
.L_x_2423:
[----:B------:R-:W-:Y:S05]  /*13b60*/  BSYNC B6 ;  /* 0x0000000000067941 */ /* 0x000fea0003800000 */
.L_x_2422:
        /* <DEDUP_REMOVED lines=8> */
[----:B------:R3:W4:Y:S01]  /*13bf0*/  LDC.64 R2, c[0x4][R0] ;  /* 0x0100000000027b82 */ /* 0x0007220000000a00 */
[----:B------:R-:W-:Y:S01]  /*13c00*/  IMAD.U32 R4, RZ, RZ, UR6 ;  /* 0x00000006ff047e24 */ /* 0x000fe2000f8e00ff */
[----:B------:R-:W-:Y:S01]  /*13c10*/  MOV R5, UR7 ;  /* 0x0000000700057c02 */ /* 0x000fe20008000f00 */
[----:B--2---:R-:W-:Y:S02]  /*13c20*/  IMAD.U32 R6, RZ, RZ, UR8 ;  /* 0x00000008ff067e24 */ /* 0x004fe4000f8e00ff */
[----:B------:R-:W-:Y:S02]  /*13c30*/  IMAD.U32 R7, RZ, RZ, UR9 ;  /* 0x00000009ff077e24 */ /* 0x000fe4000f8e00ff */
[----:B------:R-:W-:-:S02]  /*13c40*/  IMAD.U32 R10, RZ, RZ, UR4 ;  /* 0x00000004ff0a7e24 */ /* 0x000fc4000f8e00ff */
[----:B------:R-:W-:Y:S02]  /*13c50*/  IMAD.U32 R11, RZ, RZ, UR5 ;  /* 0x00000005ff0b7e24 */ /* 0x000fe4000f8e00ff */
[----:B-1----:R-:W-:Y:S02]  /*13c60*/  IMAD.MOV.U32 R8, RZ, RZ, 0x70 ;  /* 0x00000070ff087424 */ /* 0x002fe400078e00ff */
[----:B0-----:R-:W-:Y:S02]  /*13c70*/  IMAD.MOV.U32 R12, RZ, RZ, 0x1 ;  /* 0x00000001ff0c7424 */ /* 0x001fe400078e00ff */
[----:B---3--:R-:W-:-:S07]  /*13c80*/  IMAD.MOV.U32 R13, RZ, RZ, RZ ;  /* 0x000000ffff0d7224 */ /* 0x008fce00078e00ff */
[----:B------:R-:W-:-:S07]  /*13c90*/  LEPC R20, `(.L_x_2426) ;  /* 0x000000001014794e */ /* 0x000fce0000000000 */
[----:B----4-:R-:W-:Y:S05]  /*13ca0*/  CALL.ABS.NOINC R2 ;  /* 0x0000000002007343 */ /* 0x010fea0003c00000 */
.L_x_2426:
[----:B------:R-:W-:Y:S01]  /*13cb0*/  MOV R2, 0x0 ;  /* 0x0000000000027802 */ /* 0x000fe20000000f00 */
[----:B------:R-:W-:Y:S01]  /*13cc0*/  ULDC.64 UR4, c[0x4][0xa8] ;  /* 0x01002a0000047ab9 */ /* 0x000fe20000000a00 */
[----:B------:R-:W-:Y:S01]  /*13cd0*/  ULDC.64 UR6, c[0x4][0xb0] ;  /* 0x01002c0000067ab9 */ /* 0x000fe20000000a00 */
[----:B------:R-:W-:Y:S01]  /*13ce0*/  ULDC.64 UR8, c[0x4][0x18] ;  /* 0x0100060000087ab9 */ /* 0x000fe20000000a00 */
[----:B------:R-:W-:Y:S01]  /*13cf0*/  MOV R4, UR4 ;  /* 0x0000000400047c02 */ /* 0x000fe20008000f00 */
[----:B------:R-:W-:Y:S01]  /*13d00*/  IMAD.U32 R5, RZ, RZ, UR5 ;  /* 0x00000005ff057e24 */ /* 0x000fe2000f8e00ff */
[----:B------:R-:W0:Y:S01]  /*13d10*/  LDC.64 R2, c[0x4][R2] ;  /* 0x0100000002027b82 */ /* 0x000e220000000a00 */
[----:B------:R-:W-:Y:S01]  /*13d20*/  IMAD.U32 R6, RZ, RZ, UR6 ;  /* 0x00000006ff067e24 */ /* 0x000fe2000f8e00ff */
[----:B------:R-:W-:Y:S01]  /*13d30*/  MOV R13, RZ ;  /* 0x000000ff000d7202 */ /* 0x000fe20000000f00 */
[----:B------:R-:W-:Y:S02]  /*13d40*/  IMAD.U32 R7, RZ, RZ, UR7 ;  /* 0x00000007ff077e24 */ /* 0x000fe4000f8e00ff */
[----:B------:R-:W-:-:S02]  /*13d50*/  IMAD.U32 R10, RZ, RZ, UR8 ;  /* 0x00000008ff0a7e24 */ /* 0x000fc4000f8e00ff */
[----:B------:R-:W-:Y:S02]  /*13d60*/  IMAD.U32 R11, RZ, RZ, UR9 ;  /* 0x00000009ff0b7e24 */ /* 0x000fe4000f8e00ff */
[----:B------:R-:W-:Y:S02]  /*13d70*/  IMAD.MOV.U32 R8, RZ, RZ, 0x70 ;  /* 0x00000070ff087424 */ /* 0x000fe400078e00ff */
[----:B------:R-:W-:-:S07]  /*13d80*/  IMAD.MOV.U32 R12, RZ, RZ, 0x1 ;  /* 0x00000001ff0c7424 */ /* 0x000fce00078e00ff */
[----:B------:R-:W-:-:S07]  /*13d90*/  LEPC R20, `(.L_x_2425) ;  /* 0x000000001014794e */ /* 0x000fce0000000000 */
[----:B0-----:R-:W-:Y:S05]  /*13da0*/  CALL.ABS.NOINC R2 ;  /* 0x0000000002007343 */ /* 0x001fea0003c00000 */
.L_x_2425:
[----:B------:R-:W-:Y:S05]  /*13db0*/  BSYNC B6 ;  /* 0x0000000000067941 */ /* 0x000fea0003800000 */
.L_x_2424:
[----:B------:R-:W-:Y:S01]  /*13dc0*/  ULDC.64 UR4, c[0x0][0x9f8] ;  /* 0x00027e0000047ab9 */ /* 0x000fe20000000a00 */
[----:B------:R-:W3:Y:S01]  /*13dd0*/  LDL R20, [R1+0x18] ;  /* 0x0000180001147983 */ /* 0x000ee20000100800 */
[----:B------:R-:W-:Y:S01]  /*13de0*/  ISETP.NE.U32.AND P0, PT, RZ, UR4, PT ;  /* 0x00000004ff007c0c */ /* 0x000fe2000bf05070 */
[----:B------:R-:W4:Y:S03]  /*13df0*/  LDC.64 R2, c[0x0][0x418] ;  /* 0x00010600ff027b82 */ /* 0x000f260000000a00 */
[----:B------:R-:W-:-:S13]  /*13e00*/  ISETP.NE.AND.EX P0, PT, RZ, UR5, PT, P0 ;  /* 0x00000005ff007c0c */ /* 0x000fda000bf05300 */
[----:B------:R-:W-:-:S04]  /*13e10*/  @P0 IADD3 R24, P1, R24, UR4, RZ ;  /* 0x0000000418180c10 */ /* 0x000fc8000ff3e0ff */
[----:B------:R-:W-:Y:S01]  /*13e20*/  @P0 IADD3.X R25, R25, UR5, RZ, P1, !PT ;  /* 0x0000000519190c10 */ /* 0x000fe20008ffe4ff */
[----:B------:R-:W-:-:S04]  /*13e30*/  ULDC.64 UR4, c[0x0][0xa08] ;  /* 0x0002820000047ab9 */ /* 0x000fc80000000a00 */
[----:B------:R3:W5:Y:S01]  /*13e40*/  @P0 LDG.E R26, desc[UR40][R24.64] ;  /* 0x00000028181a0981 */ /* 0x000762000c1e1900 */
[----:B----4-:R-:W-:Y:S01]  /*13e50*/  LOP3.LUT P0, RZ, R2, UR4, RZ, 0xfc, !PT ;  /* 0x0000000402ff7c12 */ /* 0x010fe2000f80fcff */
[----:B------:R-:W-:-:S03]  /*13e60*/  UMOV UR4, 0xffffffff ;  /* 0xffffffff00047882 */ /* 0x000fc60000000000 */
[----:B------:R-:W-:Y:S01]  /*13e70*/  LOP3.LUT P0, RZ, R3, UR5, RZ, 0xfc, P0 ;  /* 0x0000000503ff7c12 */ /* 0x000fe2000800fcff */
[----:B---3--:R-:W-:Y:S01]  /*13e80*/  VIADD R25, R20, 0xffffffff ;  /* 0xffffffff14197836 */ /* 0x008fe20000000000 */
[----:B-----5:R-:W-:Y:S02]  /*13e90*/  SHF.R.S32.HI R7, RZ, 0x1f, R26 ;  /* 0x0000001fff077819 */ /* 0x020fe4000001141a */
[----:B------:R-:W-:-:S03]  /*13ea0*/  SEL R24, R26, RZ, !P0 ;  /* 0x000000ff1a187207 */ /* 0x000fc60004000000 */
[----:B------:R3:W-:Y:S01]  /*13eb0*/  STL [R1+0x8], R7 ;  /* 0x0000080701007387 */ /* 0x0007e20000100800 */
[----:B------:R-:W-:Y:S05]  /*13ec0*/  BRA.DIV UR4, `(.L_x_2427) ;  /* 0x0000005604087947 */ /* 0x000fea000b800000 */
[----:B------:R-:W4:Y:S02]  /*13ed0*/  S2R R0, SR_TID.X ;  /* 0x0000000000007919 */ /* 0x000f240000002100 */
[----:B----4-:R-:W-:-:S04]  /*13ee0*/  SHF.R.U32.HI R0, RZ, 0x5, R0 ;  /* 0x00000005ff007819 */ /* 0x010fc80000011600 */
[----:B------:R-:W-:-:S05]  /*13ef0*/  LOP3.LUT R0, R0, 0x3, RZ, 0xc0, !PT ;  /* 0x0000000300007812 */ /* 0x000fca00078ec0ff */
[----:B------:R4:W0:Y:S02]  /*13f00*/  SHFL.IDX PT, R14, R0, RZ, 0x1f ;  /* 0x00001fff000e7589 */ /* 0x00082400000e0000 */
.L_x_2568:
[----:B----4-:R-:W4:Y:S01]  /*13f10*/  LDL.LU R0, [R1] ;  /* 0x0000000001007983 */ /* 0x010f220000300800 */
[----:B------:R-:W-:Y:S02]  /*13f20*/  PLOP3.LUT P1, PT, PT, PT, PT, 0x8, 0x0 ;  /* 0x000000000000781c */ /* 0x000fe40003f2e170 */
[----:B0-----:R-:W-:Y:S02]  /*13f30*/  ISETP.NE.AND P0, PT, R14, RZ, PT ;  /* 0x000000ff0e00720c */ /* 0x001fe40003f05270 */
[----:B----4-:R-:W-:-:S09]  /*13f40*/  LOP3.LUT R0, R0, 0xfffffffe, RZ, 0xc0, !PT ;  /* 0xfffffffe00007812 */ /* 0x010fd200078ec0ff */
[----:B------:R-:W-:-:S05]  /*13f50*/  @P1 LOP3.LUT R0, R0, 0x1, RZ, 0xfc, !PT ;  /* 0x0000000100001812 */ /* 0x000fca00078efcff */
[----:B------:R0:W-:Y:S01]  /*13f60*/  STL [R1], R0 ;  /* 0x0000000001007387 */ /* 0x0001e20000100800 */
[----:B------:R-:W-:Y:S05]  /*13f70*/  @P0 BRA `(.L_x_2428) ;  /* 0x0000000000f40947 */ /* 0x000fea0003800000 */
[----:B------:R-:W-:-:S03]  /*13f80*/  UMOV UR4, 0xffffffff ;  /* 0xffffffff00047882 */ /* 0x000fc60000000000 */
[----:B------:R-:W-:Y:S05]  /*13f90*/  BRA.DIV UR4, `(.L_x_2429) ;  /* 0x0000005604087947 */ /* 0x000fea000b800000 */
[----:B------:R-:W-:-:S13]  /*13fa0*/  ELECT P6, URZ, PT ;  /* 0x00000000003f782f */ /* 0x000fda00038c0000 */
.L_x_2571:
[----:B------:R-:W-:Y:S05]  /*13fb0*/  @!P6 BRA `(.L_x_2428) ;  /* 0x0000000000e4e947 */ /* 0x000fea0003800000 */
[----:B------:R-:W-:-:S04]  /*13fc0*/  ISETP.NE.U32.AND P0, PT, R2, RZ, PT ;  /* 0x000000ff0200720c */ /* 0x000fc80003f05070 */
[----:B------:R-:W-:-:S13]  /*13fd0*/  ISETP.NE.AND.EX P0, PT, R3, RZ, PT, P0 ;  /* 0x000000ff0300720c */ /* 0x000fda0003f05300 */
[----:B------:R-:W-:Y:S05]  /*13fe0*/  @!P0 BRA `(.L_x_2430) ;  /* 0x0000000000448947 */ /* 0x000fea0003800000 */
[----:B--2---:R-:W2:Y:S01]  /*13ff0*/  LDC R6, c[0x0][0x43c] ;  /* 0x00010f00ff067b82 */ /* 0x004ea20000000800 */
[----:B------:R-:W-:Y:S01]  /*14000*/  ULDC.64 UR4, c[0x0][0x428] ;  /* 0x00010a0000047ab9 */ /* 0x000fe20000000a00 */
[----:B--2---:R-:W-:-:S13]  /*14010*/  ISETP.NE.AND P0, PT, R6, 0x1, PT ;  /* 0x000000010600780c */ /* 0x004fda0003f05270 */
[----:B------:R-:W0:Y:S02]  /*14020*/  @P0 LDC.64 R4, c[0x0][0x440] ;  /* 0x00011000ff040b82 */ /* 0x000e240000000a00 */
[----:B0-----:R-:W-:-:S04]  /*14030*/  @P0 IMAD.HI.U32 R0, R25, R4, RZ ;  /* 0x0000000419000227 */ /* 0x001fc800078e00ff */
        /* <DEDUP_REMOVED lines=12> */
.L_x_2430:
[----:B0-----:R-:W-:Y:S01]  /*14100*/  IMAD R0, R23, 0x8, R22 ;  /* 0x0000000817007824 */ /* 0x001fe200078e0216 */
[----:B----4-:R-:W-:-:S04]  /*14110*/  SHF.L.U32 R2, R27, 0x1f, RZ ;  /* 0x0000001f1b027819 */ /* 0x010fc800000006ff */
[----:B------:R-:W0:Y:S02]  /*14120*/  SYNCS.PHASECHK.TRANS64.TRYWAIT P0, [R0+URZ+0x16840], R2 ;  /* 0x01684002000075a7 */ /* 0x000e24000800017f */
[----:B0-----:R-:W-:Y:S05]  /*14130*/  @!P0 BRA `(.L_x_2431) ;  /* 0x0000005000c08947 */ /* 0x001fea0003800000 */
.L_x_2572:
[----:B------:R-:W4:Y:S02]  /*14140*/  S2R R3, SR_TID.X ;  /* 0x0000000000037919 */ /* 0x000f240000002100 */
[----:B----4-:R-:W-:-:S04]  /*14150*/  LOP3.LUT R3, R3, 0x7f, RZ, 0xc0, !PT ;  /* 0x0000007f03037812 */ /* 0x010fc800078ec0ff */
[----:B------:R-:W-:-:S13]  /*14160*/  ISETP.NE.AND P0, PT, R3, RZ, PT ;  /* 0x000000ff0300720c */ /* 0x000fda0003f05270 */
[----:B------:R-:W-:Y:S05]  /*14170*/  @P0 BRA `(.L_x_2432) ;  /* 0x00000000001c0947 */ /* 0x000fea0003800000 */
[----:B------:R-:W4:Y:S01]  /*14180*/  S2R R3, SR_TID.X ;  /* 0x0000000000037919 */ /* 0x000f220000002100 */
[----:B0-----:R-:W-:-:S04]  /*14190*/  IMAD.MOV.U32 R2, RZ, RZ, 0x4000 ;  /* 0x00004000ff027424 */ /* 0x001fc800078e00ff */
[----:B------:R0:W-:Y:S01]  /*141a0*/  SYNCS.ARRIVE.TRANS64 RZ, [R0+URZ+0x16830], R2 ;  /* 0x0168300200ff79a7 */ /* 0x0001e2000800003f */
[----:B----4-:R-:W-:-:S04]  /*141b0*/  LOP3.LUT R3, R3, 0x1f, RZ, 0xc0, !PT ;  /* 0x0000001f03037812 */ /* 0x010fc800078ec0ff */
[----:B------:R-:W-:-:S13]  /*141c0*/  ISETP.NE.AND P0, PT, R3, RZ, PT ;  /* 0x000000ff0300720c */ /* 0x000fda0003f05270 */
[----:B0-----:R-:W-:Y:S05]  /*141d0*/  @!P0 BRA `(.L_x_2432) ;  /* 0x0000000000048947 */ /* 0x001fea0003800000 */
[----:B------:R-:W-:Y:S01]  /*141e0*/  BPT.TRAP 0x1 ;  /* 0x000000040000795c */ /* 0x000fe20000300000 */
.L_x_2432:
[----:B0-----:R-:W4:Y:S01]  /*141f0*/  LDL.LU R2, [R1] ;  /* 0x0000000001027983 */ /* 0x001f220000300800 */
        /* <DEDUP_REMOVED lines=17> */
[----:B----4-:R-:W-:-:S04]  /*14310*/  LOP3.LUT R2, R2, 0xfffffffe, RZ, 0xc0, !PT ;  /* 0xfffffffe02027812 */ /* 0x010fc800078ec0ff */
[----:B------:R-:W-:-:S05]  /*14320*/  @P0 LOP3.LUT R2, R2, 0x1, RZ, 0xfc, !PT ;  /* 0x0000000102020812 */ /* 0x000fca00078efcff */
[----:B------:R0:W-:Y:S01]  /*14330*/  STL [R1], R2 ;  /* 0x0000000201007387 */ /* 0x0001e20000100800 */
[----:B------:R-:W-:Y:S01]  /*14340*/  NOP ;  /* 0x0000000000007918 */ /* 0x000fe20000000000 */
.L_x_2428:
[----:B------:R-:W4:Y:S04]  /*14350*/  LDL.LU R4, [R1+0x1c] ;  /* 0x00001c0001047983 */ /* 0x000f280000300800 */
[----:B--2---:R-:W2:Y:S04]  /*14360*/  LDL.LU R6, [R1+0x10] ;  /* 0x0000100001067983 */ /* 0x004ea80000300800 */
[----:B------:R-:W5:Y:S01]  /*14370*/  LDL.LU R3, [R1+0x30] ;  /* 0x0000300001037983 */ /* 0x000f620000300800 */
[----:B------:R-:W-:Y:S05]  /*14380*/  WARPSYNC.ALL ;  /* 0x0000000000007948 */ /* 0x000fea0003800000 */
[----:B0-----:R-:W-:Y:S01]  /*14390*/  ULDC.64 UR6, c[0x0][0xa00] ;  /* 0x0002800000067ab9 */ /* 0x001fe20000000a00 */
[----:B------:R-:W-:Y:S01]  /*143a0*/  ULDC.64 UR4, c[0x0][0x298] ;  /* 0x0000a60000047ab9 */ /* 0x000fe20000000a00 */
[----:B------:R-:W-:Y:S01]  /*143b0*/  BAR.SYNC.DEFER_BLOCKING 0x8, 0x200 ;  /* 0x0208000000007b1d */ /* 0x000fe20000010000 */
[----:B------:R-:W-:-:S02]  /*143c0*/  ISETP.NE.U32.AND P0, PT, RZ, UR6, PT ;  /* 0x00000006ff007c0c */ /* 0x000fc4000bf05070 */
[----:B------:R-:W-:Y:S02]  /*143d0*/  IADD3 R0, R22, 0x8400, RZ ;  /* 0x0000840016007810 */ /* 0x000fe40007ffe0ff */
[----:B------:R-:W-:Y:S01]  /*143e0*/  ISETP.NE.AND.EX P0, PT, RZ, UR7, PT, P0 ;  /* 0x00000007ff007c0c */ /* 0x000fe2000bf05300 */
[----:B------:R-:W-:Y:S01]  /*143f0*/  BSSY B6, `(.L_x_2433) ;  /* 0x0000020000067945 */ /* 0x000fe20003800000 */
[----:B------:R-:W-:Y:S02]  /*14400*/  LOP3.LUT P1, RZ, R0, 0x3ff, RZ, 0xc0, !PT ;  /* 0x000003ff00ff7812 */ /* 0x000fe4000782c0ff */
[----:B----4-:R-:W-:-:S05]  /*14410*/  SHF.R.S32.HI R2, RZ, 0x1f, R4 ;  /* 0x0000001fff027819 */ /* 0x010fca0000011404 */
[----:B------:R-:W-:Y:S01]  /*14420*/  IMAD R2, R2, UR4, RZ ;  /* 0x0000000402027c24 */ /* 0x000fe2000f8e02ff */
[----:B-----5:R-:W-:-:S03]  /*14430*/  SEL R3, R3, RZ, !P0 ;  /* 0x000000ff03037207 */ /* 0x020fc60004000000 */
[----:B------:R-:W-:Y:S01]  /*14440*/  IMAD R0, R4, UR5, R2 ;  /* 0x0000000504007c24 */ /* 0x000fe2000f8e0202 */
[----:B--2---:R-:W-:Y:S01]  /*14450*/  SEL R2, R6, RZ, !P0 ;  /* 0x000000ff06027207 */ /* 0x004fe20004000000 */
[----:B------:R-:W-:-:S05]  /*14460*/  IMAD.WIDE.U32 R4, R4, UR4, RZ ;  /* 0x0000000404047c25 */ /* 0x000fca000f8e00ff */
[----:B------:R-:W-:Y:S04]  /*14470*/  STL.64 [R1+0x28], R4 ;  /* 0x0000280401007387 */ /* 0x000fe80000100a00 */
[----:B------:R0:W-:Y:S04]  /*14480*/  STL [R1+0x10], R2 ;  /* 0x0000100201007387 */ /* 0x0001e80000100800 */
[----:B------:R2:W-:Y:S01]  /*14490*/  STL [R1+0x34], R3 ;  /* 0x0000340301007387 */ /* 0x0005e20000100800 */
[----:B0-----:R-:W-:Y:S01]  /*144a0*/  IMAD.IADD R2, R5, 0x1, R0 ;  /* 0x0000000105027824 */ /* 0x001fe200078e0200 */
        /* <DEDUP_REMOVED lines=9> */
[----:B-1----:R-:W-:Y:S01]  /*14540*/  MOV R8, 0x70 ;  /* 0x0000007000087802 */ /* 0x002fe20000000f00 */
[----:B------:R-:W0:Y:S01]  /*14550*/  LDC.64 R2, c[0x4][R2] ;  /* 0x0100000002027b82 */ /* 0x000e220000000a00 */
[----:B------:R-:W-:Y:S02]  /*14560*/  IMAD.U32 R5, RZ, RZ, UR5 ;  /* 0x00000005ff057e24 */ /* 0x000fe4000f8e00ff */
[----:B------:R-:W-:Y:S02]  /*14570*/  IMAD.U32 R6, RZ, RZ, UR6 ;  /* 0x00000006ff067e24 */ /* 0x000fe4000f8e00ff */
[----:B---3--:R-:W-:-:S02]  /*14580*/  IMAD.U32 R7, RZ, RZ, UR7 ;  /* 0x00000007ff077e24 */ /* 0x008fc4000f8e00ff */
[----:B------:R-:W-:Y:S02]  /*14590*/  IMAD.U32 R10, RZ, RZ, UR8 ;  /* 0x00000008ff0a7e24 */ /* 0x000fe4000f8e00ff */
[----:B------:R-:W-:Y:S02]  /*145a0*/  IMAD.U32 R11, RZ, RZ, UR9 ;  /* 0x00000009ff0b7e24 */ /* 0x000fe4000f8e00ff */
[----:B------:R-:W-:Y:S02]  /*145b0*/  IMAD.MOV.U32 R12, RZ, RZ, 0x1 ;  /* 0x00000001ff0c7424 */ /* 0x000fe400078e00ff */
[----:B------:R-:W-:-:S07]  /*145c0*/  IMAD.MOV.U32 R13, RZ, RZ, RZ ;  /* 0x000000ffff0d7224 */ /* 0x000fce00078e00ff */
[----:B------:R-:W-:-:S07]  /*145d0*/  LEPC R20, `(.L_x_2434) ;  /* 0x000000001014794e */ /* 0x000fce0000000000 */
[----:B0-----:R-:W-:Y:S05]  /*145e0*/  CALL.ABS.NOINC R2 ;  /* 0x0000000002007343 */ /* 0x001fea0003c00000 */
.L_x_2434:
[----:B------:R-:W-:Y:S05]  /*145f0*/  BSYNC B6 ;  /* 0x0000000000067941 */ /* 0x000fea0003800000 */
.L_x_2433:
[----:B--2---:R-:W2:Y:S01]  /*14600*/  LDL.LU R0, [R1+0x1c] ;  /* 0x00001c0001007983 */ /* 0x004ea20000300800 */
[----:B------:R-:W0:Y:S01]  /*14610*/  LDC R9, c[0x0][0x448] ;  /* 0x00011200ff097b82 */ /* 0x000e220000000800 */
[----:B------:R-:W-:Y:S01]  /*14620*/  ULDC.64 UR4, c[0x0][0x2d8] ;  /* 0x0000b60000047ab9 */ /* 0x000fe20000000a00 */
[----:B------:R-:W-:Y:S01]  /*14630*/  ULDC.64 UR6, c[0x0][0x2c8] ;  /* 0x0000b20000067ab9 */ /* 0x000fe20000000a00 */
[----:B------:R-:W2:Y:S01]  /*14640*/  LDL.LU.64 R2, [R1+0x28] ;  /* 0x0000280001027983 */ /* 0x000ea20000300a00 */
[----:B------:R-:W-:-:S03]  /*14650*/  ULDC.64 UR8, c[0x0][0x280] ;  /* 0x0000a00000087ab9 */ /* 0x000fc60000000a00 */
[----:B------:R-:W4:Y:S04]  /*14660*/  LDL.LU R20, [R1+0x30] ;  /* 0x0000300001147983 */ /* 0x000f280000300800 */
[----:B------:R-:W3:Y:S04]  /*14670*/  LDL.LU R21, [R1+0x34] ;  /* 0x0000340001157983 */ /* 0x000ee80000300800 */
[----:B------:R-:W3:Y:S04]  /*14680*/  LDL.LU R4, [R1+0x10] ;  /* 0x0000100001047983 */ /* 0x000ee80000300800 */
[----:B------:R0:W5:Y:S02]  /*14690*/  LDL R10, [R1+0xc] ;  /* 0x00000c00010a7983 */ /* 0x0001640000100800 */
[----:B0-----:R-:W-:-:S13]  /*146a0*/  ISETP.NE.AND P1, PT, R9, 0x1, PT ;  /* 0x000000010900780c */ /* 0x001fda0003f25270 */
[----:B------:R-:W0:Y:S08]  /*146b0*/  @P1 LDC R5, c[0x0][0x450] ;  /* 0x00011400ff051b82 */ /* 0x000e300000000800 */
[----:B-1----:R-:W1:Y:S01]  /*146c0*/  @P1 LDC R8, c[0x0][0x44c] ;  /* 0x00011300ff081b82 */ /* 0x002e620000000800 */
[----:B------:R-:W1:Y:S01]  /*146d0*/  S2R R11, SR_TID.X ;  /* 0x00000000000b7919 */ /* 0x000e620000002100 */
[----:B--2---:R-:W-:-:S02]  /*146e0*/  IMAD.MOV.U32 R3, RZ, RZ, R0 ;  /* 0x000000ffff037224 */ /* 0x004fc400078e0000 */
[----:B----4-:R-:W-:Y:S02]  /*146f0*/  IMAD R0, R20, UR4, RZ ;  /* 0x0000000414007c24 */ /* 0x010fe4000f8e02ff */
[C---:B------:R-:W-:Y:S01]  /*14700*/  IMAD.WIDE.U32 R2, R18.reuse, UR4, R2 ;  /* 0x0000000412027c25 */ /* 0x040fe2000f8e0002 */
[----:B------:R-:W2:Y:S03]  /*14710*/  S2R R20, SR_TID.X ;  /* 0x0000000000147919 */ /* 0x000ea60000002100 */
[----:B------:R-:W-:Y:S01]  /*14720*/  IMAD R0, R18, UR5, R0 ;  /* 0x0000000512007c24 */ /* 0x000fe2000f8e0200 */
[----:B------:R-:W-:-:S03]  /*14730*/  ULDC.64 UR4, c[0x0][0x2e0] ;  /* 0x0000b80000047ab9 */ /* 0x000fc60000000a00 */
[----:B------:R-:W-:Y:S02]  /*14740*/  IMAD.IADD R3, R3, 0x1, R0 ;  /* 0x0000000103037824 */ /* 0x000fe400078e0200 */
[----:B---3--:R-:W-:Y:S02]  /*14750*/  IMAD R0, R21, UR4, RZ ;  /* 0x0000000415007c24 */ /* 0x008fe4000f8e02ff */
        /* <DEDUP_REMOVED lines=13> */
[----:B0-----:R-:W-:-:S04]  /*14830*/  @P1 SHF.R.U32.HI R4, RZ, R5, R0 ;  /* 0x00000005ff041219 */ /* 0x001fc80000011600 */
[----:B------:R-:W-:-:S05]  /*14840*/  SHF.R.S32.HI R0, RZ, 0x1f, R4 ;  /* 0x0000001fff007819 */ /* 0x000fca0000011404 */
[----:B------:R-:W-:-:S04]  /*14850*/  IMAD R0, R0, UR4, RZ ;  /* 0x0000000400007c24 */ /* 0x000fc8000f8e02ff */
[C---:B------:R-:W-:Y:S01]  /*14860*/  IMAD R7, R4.reuse, UR5, R0 ;  /* 0x0000000504077c24 */ /* 0x040fe2000f8e0200 */
[C---:B------:R-:W-:Y:S01]  /*14870*/  IADD3 R0, -R4.reuse, RZ, RZ ;  /* 0x000000ff04007210 */ /* 0x040fe20007ffe1ff */
        /* <DEDUP_REMOVED lines=29> */
[----:B------:R-:W-:Y:S02]  /*14a50*/  LEA R5, P1, R2, UR8, 0x1 ;  /* 0x0000000802057c11 */ /* 0x000fe4000f8208ff */
[----:B------:R-:W-:Y:S02]  /*14a60*/  ISETP.GE.AND P0, PT, R20, UR4, PT ;  /* 0x0000000414007c0c */ /* 0x000fe4000bf06270 */
[----:B------:R-:W-:Y:S01]  /*14a70*/  IADD3 R6, R3, R6, RZ ;  /* 0x0000000603067210 */ /* 0x000fe20007ffe0ff */
        /* <DEDUP_REMOVED lines=106> */
[----:B0-----:R-:W-:-:S04]  /*15120*/  @!P1 LEA R6, P2, R20, R6, 0x1 ;  /* 0x0000000614069211 */ /* 0x001fc800078408ff */
[----:B------:R-:W-:-:S05]  /*15130*/  @!P1 IADD3.X R0, RZ, R0, RZ, P2, !PT ;  /* 0x00000000ff009210 */ /* 0x000fca00017fe4ff */
[----:B------:R-:W-:Y:S02]  /*15140*/  @!P1 IMAD.MOV.U32 R7, RZ, RZ, R0 ;  /* 0x000000ffff079224 */ /* 0x000fe400078e0000 */
[----:B------:R0:W1:Y:S04]  /*15150*/  SHFL.IDX PT, R0, R2, 0x3, 0x181f ;  /* 0x00781f0002007f89 */ /* 0x00006800000e0000 */
[----:B------:R0:W-:Y:S02]  /*15160*/  @!P1 LDGSTS.E.BYPASS.LTC128B.128 [R10+0xd400], desc[UR40][R6.64], !P0 ;  /* 0x0d400000060a9fae */ /* 0x0001e4000c101d68 */
.L_x_2597:
[----:B0-----:R-:W-:Y:S02]  /*15170*/  VIADD R2, R17, 0xb0 ;  /* 0x000000b011027836 */ /* 0x001fe40000000000 */
[----:B------:R-:W-:-:S03]  /*15180*/  VIADD R8, R22, 0x16800 ;  /* 0x0001680016087836 */ /* 0x000fc60000000000 */
[----:B------:R-:W-:-:S13]  /*15190*/  ISETP.GE.AND P1, PT, R2, R3, PT ;  /* 0x000000030200720c */ /* 0x000fda0003f26270 */
[----:B------:R-:W-:-:S05]  /*151a0*/  @!P1 LEA R2, P2, R20, R14, 0x1 ;  /* 0x0000000e14029211 */ /* 0x000fca00078408ff */
[----:B-1----:R-:W-:-:S05]  /*151b0*/  @!P1 IMAD.X R3, RZ, RZ, R0, P2 ;  /* 0x000000ffff039224 */ /* 0x002fca00010e0600 */
[----:B------:R-:W-:Y:S01]  /*151c0*/  @!PT LDS RZ, [RZ] ;  /* 0x00000000fffff984 */ /* 0x000fe20000000800 */
[----:B------:R-:W-:Y:S01]  /*151d0*/  @!PT LDS RZ, [RZ] ;  /* 0x00000000fffff984 */ /* 0x000fe20000000800 */
[----:B------:R-:W-:Y:S01]  /*151e0*/  @!PT LDS RZ, [RZ] ;  /* 0x00000000fffff984 */ /* 0x000fe20000000800 */
[----:B------:R0:W-:Y:S01]  /*151f0*/  @!P1 LDGSTS.E.BYPASS.LTC128B.128 [R10+0xdc00], desc[UR40][R2.64], !P0 ;  /* 0x0dc00000020a9fae */ /* 0x0001e2000c101d68 */
[----:B------:R-:W-:Y:S01]  /*15200*/  PLOP3.LUT P0, PT, PT, PT, PT, 0x80, 0x0 ;  /* 0x000000000000781c */ /* 0x000fe20003f0f070 */
[----:B------:R-:W-:-:S12]  /*15210*/  NOP ;  /* 0x0000000000007918 */ /* 0x000fd80000000000 */
.L_x_2436:
        /* <DEDUP_REMOVED lines=18> */
[----:B--2---:R-:W-:Y:S02]  /*15340*/  ISETP.GE.AND P1, PT, R2, 0x2, PT ;  /* 0x000000020200780c */ /* 0x004fe40003f26270 */
[----:B01----:R-:W-:Y:S11]  /*15350*/  @!P0 BRA `(.L_x_2438) ;  /* 0x0000005000308947 */ /* 0x003ff60003800000 */
.L_x_2598:
[----:B------:R-:W-:Y:S05]  /*15360*/  BSYNC B0 ;  /* 0x0000000000007941 */ /* 0x000fea0003800000 */
.L_x_2437:
[----:B------:R-:W-:Y:S04]  /*15370*/  BSSY B0, `(.L_x_2439) ;  /* 0x000016c000007945 */ /* 0x000fe80003800000 */
[----:B------:R-:W-:Y:S05]  /*15380*/  @!P1 BRA `(.L_x_2440) ;  /* 0x0000001400a89947 */ /* 0x000fea0003800000 */
[----:B------:R-:W2:Y:S01]  /*15390*/  LDL R2, [R1+0x18] ;  /* 0x0000180001027983 */ /* 0x000ea20000100800 */
[----:B------:R-:W-:Y:S01]  /*153a0*/  BSSY B2, `(.L_x_2441) ;  /* 0x000007e000027945 */ /* 0x000fe20003800000 */
[C---:B--2---:R-:W-:Y:S01]  /*153b0*/  LOP3.LUT R0, R2.reuse, 0x1, RZ, 0xc0, !PT ;  /* 0x0000000102007812 */ /* 0x044fe200078ec0ff */
[----:B------:R-:W-:-:S03]  /*153c0*/  VIADD R6, R2, 0xfffffffe ;  /* 0xfffffffe02067836 */ /* 0x000fc60000000000 */
[----:B------:R-:W-:Y:S02]  /*153d0*/  ISETP.NE.U32.AND P0, PT, R0, 0x1, PT ;  /* 0x000000010000780c */ /* 0x000fe40003f05070 */
[----:B------:R-:W-:-:S11]  /*153e0*/  MOV R0, R6 ;  /* 0x0000000600007202 */ /* 0x000fd60000000f00 */
        /* <DEDUP_REMOVED lines=12> */
[----:B------:R-:W-:Y:S01]  /*154b0*/  ISETP.NE.U32.AND P0, PT, RZ, UR4, PT ;  /* 0x00000004ff007c0c */ /* 0x000fe2000bf05070 */
[----:B------:R-:W-:-:S03]  /*154c0*/  IMAD.MOV.U32 R0, RZ, RZ, R6 ;  /* 0x000000ffff007224 */ /* 0x000fc600078e0006 */
        /* <DEDUP_REMOVED lines=20> */
.L_x_2445:
[----:B------:R-:W-:Y:S01]  /*15610*/  IMAD R2, R7, 0x8, R22 ;  /* 0x0000000807027824 */ /* 0x000fe200078e0216 */
[----:B0-----:R-:W-:Y:S01]  /*15620*/  SHF.L.U32 R3, R9, 0x1f, RZ ;  /* 0x0000001f09037819 */ /* 0x001fe200000006ff */
[----:B------:R-:W-:Y:S03]  /*15630*/  BSSY B3, `(.L_x_2446) ;  /* 0x0000003000037945 */ /* 0x000fe60003800000 */
[----:B------:R-:W0:Y:S02]  /*15640*/  SYNCS.PHASECHK.TRANS64.TRYWAIT P0, [R2+URZ+0x16840], R3 ;  /* 0x01684003020075a7 */ /* 0x000e24000800017f */
[----:B0-----:R-:W-:Y:S05]  /*15650*/  @!P0 BRA `(.L_x_2447) ;  /* 0x0000004c00848947 */ /* 0x001fea0003800000 */
.L_x_2599:
[----:B------:R-:W-:Y:S05]  /*15660*/  BSYNC B3 ;  /* 0x0000000000037941 */ /* 0x000fea0003800000 */
.L_x_2446:
[----:B-1----:R-:W1:Y:S01]  /*15670*/  S2R R5, SR_TID.X ;  /* 0x0000000000057919 */ /* 0x002e620000002100 */
[----:B------:R-:W-:Y:S01]  /*15680*/  BSSY B3, `(.L_x_2448) ;  /* 0x000000b000037945 */ /* 0x000fe20003800000 */
[----:B-1----:R-:W-:-:S04]  /*15690*/  LOP3.LUT R5, R5, 0x7f, RZ, 0xc0, !PT ;  /* 0x0000007f05057812 */ /* 0x002fc800078ec0ff */
[----:B------:R-:W-:-:S13]  /*156a0*/  ISETP.NE.AND P1, PT, R5, RZ, PT ;  /* 0x000000ff0500720c */ /* 0x000fda0003f25270 */
[----:B------:R-:W-:Y:S05]  /*156b0*/  @P1 BRA `(.L_x_2449) ;  /* 0x00000000001c1947 */ /* 0x000fea0003800000 */
[----:B------:R-:W1:Y:S01]  /*156c0*/  S2R R5, SR_TID.X ;  /* 0x0000000000057919 */ /* 0x000e620000002100 */
[----:B0-----:R-:W-:-:S04]  /*156d0*/  MOV R3, 0x4000 ;  /* 0x0000400000037802 */ /* 0x001fc80000000f00 */
[----:B------:R2:W-:Y:S01]  /*156e0*/  SYNCS.ARRIVE.TRANS64 RZ, [R2+URZ+0x16830], R3 ;  /* 0x0168300302ff79a7 */ /* 0x0005e2000800003f */
[----:B-1----:R-:W-:-:S04]  /*156f0*/  LOP3.LUT R5, R5, 0x1f, RZ, 0xc0, !PT ;  /* 0x0000001f05057812 */ /* 0x002fc800078ec0ff */
[----:B------:R-:W-:-:S13]  /*15700*/  ISETP.NE.AND P0, PT, R5, RZ, PT ;  /* 0x000000ff0500720c */ /* 0x000fda0003f05270 */
[----:B--2---:R-:W-:Y:S05]  /*15710*/  @!P0 BRA `(.L_x_2449) ;  /* 0x0000000000048947 */ /* 0x004fea0003800000 */
[----:B------:R-:W-:Y:S01]  /*15720*/  BPT.TRAP 0x1 ;  /* 0x000000040000795c */ /* 0x000fe20000300000 */
.L_x_2449:
[----:B------:R-:W-:Y:S05]  /*15730*/  BSYNC B3 ;  /* 0x0000000000037941 */ /* 0x000fea0003800000 */
.L_x_2448:
        /* <DEDUP_REMOVED lines=11> */
.L_x_2450:
        /* <DEDUP_REMOVED lines=15> */
.L_x_2600:
[----:B------:R-:W-:Y:S05]  /*158e0*/  BSYNC B3 ;  /* 0x0000000000037941 */ /* 0x000fea0003800000 */
.L_x_2451:
[----:B------:R-:W-:Y:S01]  /*158f0*/  BSSY B3, `(.L_x_2453) ;  /* 0x000000c000037945 */ /* 0x000fe20003800000 */
[----:B------:R-:W-:Y:S01]  /*15900*/  IMAD.MOV.U32 R12, RZ, RZ, 0x0 ;  /* 0x00000000ff0c7424 */ /* 0x000fe200078e00ff */
[----:B------:R-:W-:Y:S02]  /*15910*/  MOV R13, 0x14f00000 ;  /* 0x14f00000000d7802 */ /* 0x000fe40000000f00 */
        /* <DEDUP_REMOVED lines=9> */
.L_x_2454:
[----:B------:R-:W-:Y:S05]  /*159b0*/  BSYNC B3 ;  /* 0x0000000000037941 */ /* 0x000fea0003800000 */
.L_x_2453:
        /* <DEDUP_REMOVED lines=11> */
.L_x_2455:
        /* <DEDUP_REMOVED lines=12> */
.L_x_2444:
[----:B------:R-:W-:Y:S05]  /*15b30*/  BSYNC B1 ;  /* 0x0000000000017941 */ /* 0x000fea0003800000 */
.L_x_2443:
[----:B------:R-:W2:Y:S01]  /*15b40*/  LDL.LU R0, [R1+0x18] ;  /* 0x0000180001007983 */ /* 0x000ea20000300800 */
[----:B------:R-:W-:Y:S02]  /*15b50*/  IMAD.MOV.U32 R23, RZ, RZ, R7 ;  /* 0x000000ffff177224 */ /* 0x000fe400078e0007 */
[----:B------:R-:W-:Y:S02]  /*15b60*/  IMAD.MOV.U32 R27, RZ, RZ, R9 ;  /* 0x000000ffff1b7224 */ /* 0x000fe400078e0009 */
[----:B--2---:R-:W-:-:S07]  /*15b70*/  VIADD R0, R0, 0xfffffffd ;  /* 0xfffffffd00007836 */ /* 0x004fce0000000000 */
.L_x_2442:
[----:B------:R-:W-:Y:S05]  /*15b80*/  BSYNC B2 ;  /* 0x0000000000027941 */ /* 0x000fea0003800000 */
.L_x_2441:
[----:B------:R-:W-:-:S13]  /*15b90*/  ISETP.NE.AND P0, PT, R6, RZ, PT ;  /* 0x000000ff0600720c */ /* 0x000fda0003f05270 */
[----:B------:R-:W-:Y:S05]  /*15ba0*/  @!P0 BRA `(.L_x_2440) ;  /* 0x0000000c00a08947 */ /* 0x000fea0003800000 */
[----:B------:R-:W-:-:S07]  /*15bb0*/  IMAD.MOV.U32 R4, RZ, RZ, R24 ;  /* 0x000000ffff047224 */ /* 0x000fce00078e0018 */
.L_x_2482:
[----:B------:R-:W2:Y:S01]  /*15bc0*/  LDL R2, [R1] ;  /* 0x0000000001027983 */ /* 0x000ea20000100800 */
[----:B------:R-:W-:Y:S01]  /*15bd0*/  VIADD R6, R23, 0x1 ;  /* 0x0000000117067836 */ /* 0x000fe20000000000 */
[----:B------:R-:W-:Y:S05]  /*15be0*/  YIELD ;  /* 0x0000000000007946 */ /* 0x000fea0003800000 */
[C---:B------:R-:W-:Y:S01]  /*15bf0*/  ISETP.NE.AND P0, PT, R6.reuse, 0x2, PT ;  /* 0x000000020600780c */ /* 0x040fe20003f05270 */
[----:B------:R-:W-:Y:S03]  /*15c00*/  BSSY B1, `(.L_x_2456) ;  /* 0x000006d000017945 */ /* 0x000fe60003800000 */
[----:B------:R-:W-:-:S02]  /*15c10*/  SEL R6, R6, RZ, P0 ;  /* 0x000000ff06067207 */ /* 0x000fc40000000000 */
[----:B--2---:R-:W-:Y:S02]  /*15c20*/  LOP3.LUT P1, RZ, R2, 0x1, RZ, 0xc0, !PT ;  /* 0x0000000102ff7812 */ /* 0x004fe4000782c0ff */
[----:B------:R-:W-:-:S04]  /*15c30*/  SEL R2, RZ, 0x1, P0 ;  /* 0x00000001ff027807 */ /* 0x000fc80000000000 */
[----:B------:R-:W-:-:S07]  /*15c40*/  LOP3.LUT R7, R27, R2, RZ, 0x3c, !PT ;  /* 0x000000021b077212 */ /* 0x000fce00078e3cff */
        /* <DEDUP_REMOVED lines=11> */
[----:B0-----:R-:W-:Y:S01]  /*15d00*/  @P0 IMAD.HI.U32 R4, R0, R2, RZ ;  /* 0x0000000200040227 */ /* 0x001fe200078e00ff */
[----:B------:R-:W-:-:S04]  /*15d10*/  MOV R2, R0 ;  /* 0x0000000000027202 */ /* 0x000fc80000000f00 */
        /* <DEDUP_REMOVED lines=11> */
.L_x_2458:
[----:B------:R-:W-:Y:S01]  /*15dd0*/  IMAD R2, R6, 0x8, R22 ;  /* 0x0000000806027824 */ /* 0x000fe200078e0216 */
[----:B0-----:R-:W-:Y:S01]  /*15de0*/  SHF.L.U32 R3, R7, 0x1f, RZ ;  /* 0x0000001f07037819 */ /* 0x001fe200000006ff */
[----:B------:R-:W-:Y:S03]  /*15df0*/  BSSY B2, `(.L_x_2459) ;  /* 0x0000003000027945 */ /* 0x000fe60003800000 */
[----:B------:R-:W0:Y:S02]  /*15e00*/  SYNCS.PHASECHK.TRANS64.TRYWAIT P0, [R2+URZ+0x16840], R3 ;  /* 0x01684003020075a7 */ /* 0x000e24000800017f */
[----:B0-----:R-:W-:Y:S05]  /*15e10*/  @!P0 BRA `(.L_x_2460) ;  /* 0x0000004400bc8947 */ /* 0x001fea0003800000 */
.L_x_2601:
[----:B------:R-:W-:Y:S05]  /*15e20*/  BSYNC B2 ;  /* 0x0000000000027941 */ /* 0x000fea0003800000 */
.L_x_2459:
        /* <DEDUP_REMOVED lines=12> */
.L_x_2462:
[----:B------:R-:W-:Y:S05]  /*15ef0*/  BSYNC B2 ;  /* 0x0000000000027941 */ /* 0x000fea0003800000 */
.L_x_2461:
[----:B------:R-:W-:Y:S01]  /*15f00*/  IMAD.MOV.U32 R5, RZ, RZ, RZ ;  /* 0x000000ffff057224 */ /* 0x000fe200078e00ff */
[----:B------:R-:W-:Y:S01]  /*15f10*/  UIADD3 UR4, UP0, UR38, 0x370, URZ ;  /* 0x0000037026047890 */ /* 0x000fe2000ff1e03f */
[----:B0-----:R-:W-:Y:S01]  /*15f20*/  IMAD R3, R6, 0x4000, R22 ;  /* 0x0000400006037824 */ /* 0x001fe200078e0216 */
[----:B------:R-:W-:Y:S01]  /*15f30*/  PLOP3.LUT P0, PT, PT, PT, PT, 0x80, 0x0 ;  /* 0x000000000000781c */ /* 0x000fe20003f0f070 */
[----:B------:R-:W-:Y:S01]  /*15f40*/  VIADD R2, R2, 0x16830 ;  /* 0x0001683002027836 */ /* 0x000fe20000000000 */
[----:B------:R-:W-:Y:S01]  /*15f50*/  R2UR UR10, R5 ;  /* 0x00000000050a72ca */ /* 0x000fe200000e0000 */
[----:B------:R-:W-:Y:S01]  /*15f60*/  IMAD R10, R9, 0x80, R29 ;  /* 0x00000080090a7824 */ /* 0x000fe200078e021d */
[----:B------:R-:W-:Y:S01]  /*15f70*/  IADD3 R3, R3, 0xe400, RZ ;  /* 0x0000e40003037810 */ /* 0x000fe20007ffe0ff */
[----:B------:R-:W-:Y:S01]  /*15f80*/  UIADD3.X UR5, URZ, UR39, URZ, UP0, !UPT ;  /* 0x000000273f057290 */ /* 0x000fe200087fe43f */
[----:B------:R-:W-:Y:S01]  /*15f90*/  UMOV UR6, 0x0 ;  /* 0x0000000000067882 */ /* 0x000fe20000000000 */
[----:B------:R-:W-:-:S10]  /*15fa0*/  UMOV UR7, 0x14f00000 ;  /* 0x14f0000000077882 */ /* 0x000fd40000000000 */
.L_x_2463:
        /* <DEDUP_REMOVED lines=15> */
.L_x_2602:
[----:B------:R-:W-:Y:S05]  /*160a0*/  BSYNC B2 ;  /* 0x0000000000027941 */ /* 0x000fea0003800000 */
.L_x_2464:
        /* <DEDUP_REMOVED lines=11> */
.L_x_2467:
[----:B------:R-:W-:Y:S05]  /*16160*/  BSYNC B2 ;  /* 0x0000000000027941 */ /* 0x000fea0003800000 */
.L_x_2466:
        /* <DEDUP_REMOVED lines=8> */
[----:B0-----:R-:W-:Y:S01]  /*161f0*/  IADD3 R10, R10, 0x50, RZ ;  /* 0x000000500a0a7810 */ /* 0x001fe20007ffe0ff */
[----:B------:R-:W-:-:S12]  /*16200*/  UIADD3.X UR5, URZ, UR39, URZ, UP0, !UPT ;  /* 0x000000273f057290 */ /* 0x000fd800087fe43f */
.L_x_2468:
        /* <DEDUP_REMOVED lines=12> */
.L_x_2457:
[----:B------:R-:W-:Y:S05]  /*162d0*/  BSYNC B1 ;  /* 0x0000000000017941 */ /* 0x000fea0003800000 */
.L_x_2456:
[----:B------:R-:W2:Y:S01]  /*162e0*/  LDL R2, [R1] ;  /* 0x0000000001027983 */ /* 0x000ea20000100800 */
[----:B------:R-:W-:Y:S01]  /*162f0*/  VIADD R23, R6, 0x1 ;  /* 0x0000000106177836 */ /* 0x000fe20000000000 */
[----:B------:R-:W-:Y:S04]  /*16300*/  BSSY B1, `(.L_x_2469) ;  /* 0x000006f000017945 */ /* 0x000fe80003800000 */
[----:B------:R-:W-:-:S04]  /*16310*/  ISETP.NE.AND P0, PT, R23, 0x2, PT ;  /* 0x000000021700780c */ /* 0x000fc80003f05270 */
[----:B------:R-:W-:Y:S02]  /*16320*/  SEL R23, R23, RZ, P0 ;  /* 0x000000ff17177207 */ /* 0x000fe40000000000 */
[----:B--2---:R-:W-:Y:S02]  /*16330*/  LOP3.LUT P1, RZ, R2, 0x1, RZ, 0xc0, !PT ;  /* 0x0000000102ff7812 */ /* 0x004fe4000782c0ff */
[----:B------:R-:W-:-:S04]  /*16340*/  SEL R2, RZ, 0x1, P0 ;  /* 0x00000001ff027807 */ /* 0x000fc80000000000 */
[----:B------:R-:W-:-:S07]  /*16350*/  LOP3.LUT R27, R7, R2, RZ, 0x3c, !PT ;  /* 0x00000002071b7212 */ /* 0x000fce00078e3cff */
        /* <DEDUP_REMOVED lines=24> */
.L_x_2471:
[----:B------:R-:W-:Y:S01]  /*164e0*/  IMAD R2, R23, 0x8, R22 ;  /* 0x0000000817027824 */ /* 0x000fe200078e0216 */
[----:B0-----:R-:W-:Y:S01]  /*164f0*/  SHF.L.U32 R3, R27, 0x1f, RZ ;  /* 0x0000001f1b037819 */ /* 0x001fe200000006ff */
[----:B------:R-:W-:Y:S03]  /*16500*/  BSSY B2, `(.L_x_2472) ;  /* 0x0000003000027945 */ /* 0x000fe60003800000 */
[----:B------:R-:W0:Y:S02]  /*16510*/  SYNCS.PHASECHK.TRANS64.TRYWAIT P0, [R2+URZ+0x16840], R3 ;  /* 0x01684003020075a7 */ /* 0x000e24000800017f */
[----:B0-----:R-:W-:Y:S05]  /*16520*/  @!P0 BRA `(.L_x_2473) ;  /* 0x0000004000208947 */ /* 0x001fea0003800000 */
.L_x_2603:
[----:B------:R-:W-:Y:S05]  /*16530*/  BSYNC B2 ;  /* 0x0000000000027941 */ /* 0x000fea0003800000 */
.L_x_2472:
        /* <DEDUP_REMOVED lines=12> */
.L_x_2475:
[----:B------:R-:W-:Y:S05]  /*16600*/  BSYNC B2 ;  /* 0x0000000000027941 */ /* 0x000fea0003800000 */
.L_x_2474:
[----:B------:R-:W-:Y:S01]  /*16610*/  IMAD.MOV.U32 R5, RZ, RZ, RZ ;  /* 0x000000ffff057224 */ /* 0x000fe200078e00ff */
[----:B------:R-:W-:Y:S01]  /*16620*/  UIADD3 UR4, UP0, UR38, 0x370, URZ ;  /* 0x0000037026047890 */ /* 0x000fe2000ff1e03f */
[C---:B0-----:R-:W-:Y:S01]  /*16630*/  IMAD R2, R23.reuse, 0x4000, R22 ;  /* 0x0000400017027824 */ /* 0x041fe200078e0216 */
[----:B------:R-:W-:Y:S01]  /*16640*/  PLOP3.LUT P0, PT, PT, PT, PT, 0x80, 0x0 ;  /* 0x000000000000781c */ /* 0x000fe20003f0f070 */
[----:B------:R-:W-:Y:S01]  /*16650*/  IMAD R3, R23, 0x8, R8 ;  /* 0x0000000817037824 */ /* 0x000fe200078e0208 */
[----:B------:R-:W-:Y:S01]  /*16660*/  R2UR UR10, R5 ;  /* 0x00000000050a72ca */ /* 0x000fe200000e0000 */
[----:B------:R-:W-:Y:S01]  /*16670*/  VIADD R2, R2, 0xe400 ;  /* 0x0000e40002027836 */ /* 0x000fe20000000000 */
[----:B------:R-:W-:Y:S01]  /*16680*/  LEA R10, R9, R29, 0x7 ;  /* 0x0000001d090a7211 */ /* 0x000fe200078e38ff */
[----:B------:R-:W-:Y:S01]  /*16690*/  VIADD R3, R3, 0x30 ;  /* 0x0000003003037836 */ /* 0x000fe20000000000 */
[----:B------:R-:W-:Y:S01]  /*166a0*/  UIADD3.X UR5, URZ, UR39, URZ, UP0, !UPT ;  /* 0x000000273f057290 */ /* 0x000fe200087fe43f */
[----:B------:R-:W-:Y:S01]  /*166b0*/  UMOV UR6, 0x0 ;  /* 0x0000000000067882 */ /* 0x000fe20000000000 */
[----:B------:R-:W-:-:S10]  /*166c0*/  UMOV UR7, 0x14f00000 ;  /* 0x14f0000000077882 */ /* 0x000fd40000000000 */
.L_x_2476:
        /* <DEDUP_REMOVED lines=15> */
.L_x_2604:
[----:B------:R-:W-:Y:S05]  /*167c0*/  BSYNC B2 ;  /* 0x0000000000027941 */ /* 0x000fea0003800000 */
.L_x_2477:
        /* <DEDUP_REMOVED lines=11> */
.L_x_2480:
[----:B------:R-:W-:Y:S05]  /*16880*/  BSYNC B2 ;  /* 0x0000000000027941 */ /* 0x000fea0003800000 */
.L_x_2479:
        /* <DEDUP_REMOVED lines=10> */
.L_x_2481:
        /* <DEDUP_REMOVED lines=12> */
.L_x_2470:
[----:B------:R-:W-:Y:S05]  /*169f0*/  BSYNC B1 ;  /* 0x0000000000017941 */ /* 0x000fea0003800000 */
.L_x_2469:
[C---:B------:R-:W-:Y:S01]  /*16a00*/  ISETP.GT.AND P0, PT, R0.reuse, 0x1, PT ;  /* 0x000000010000780c */ /* 0x040fe20003f04270 */
[----:B------:R-:W-:-:S12]  /*16a10*/  VIADD R0, R0, 0xfffffffe ;  /* 0xfffffffe00007836 */ /* 0x000fd80000000000 */
[----:B------:R-:W-:Y:S05]  /*16a20*/  @P0 BRA `(.L_x_2482) ;  /* 0xfffffff000640947 */ /* 0x000fea000383ffff */
.L_x_2440:
[----:B------:R-:W-:Y:S05]  /*16a30*/  BSYNC B0 ;  /* 0x0000000000007941 */ /* 0x000fea0003800000 */
.L_x_2439:
        /* <DEDUP_REMOVED lines=17> */
.L_x_2484:
[----:B------:R-:W-:Y:S05]  /*16b50*/  BSYNC B0 ;  /* 0x0000000000007941 */ /* 0x000fea0003800000 */
.L_x_2483:
        /* <DEDUP_REMOVED lines=10> */
.L_x_2605:
[----:B------:R-:W-:Y:S05]  /*16c00*/  BSYNC B1 ;  /* 0x0000000000017941 */ /* 0x000fea0003800000 */
.L_x_2487:
        /* <DEDUP_REMOVED lines=9> */
.L_x_2490:
[----:B------:R-:W-:Y:S05]  /*16ca0*/  BSYNC B1 ;  /* 0x0000000000017941 */ /* 0x000fea0003800000 */
.L_x_2489:
[----:B0-----:R-:W-:Y:S01]  /*16cb0*/  IMAD R0, R23, 0x4000, R22 ;  /* 0x0000400017007824 */ /* 0x001fe200078e0216 */
[----:B------:R-:W-:Y:S01]  /*16cc0*/  UIADD3 UR4, UP0, UR38, 0x470, URZ ;  /* 0x0000047026047890 */ /* 0x000fe2000ff1e03f */
[----:B------:R-:W-:Y:S01]  /*16cd0*/  IMAD R25, R25, 0x80, R29 ;  /* 0x0000008019197824 */ /* 0x000fe200078e021d */
[----:B------:R-:W-:Y:S01]  /*16ce0*/  PLOP3.LUT P0, PT, PT, PT, PT, 0x80, 0x0 ;  /* 0x000000000000781c */ /* 0x000fe20003f0f070 */
[----:B------:R-:W-:Y:S01]  /*16cf0*/  VIADD R0, R0, 0x400 ;  /* 0x0000040000007836 */ /* 0x000fe20000000000 */
[----:B------:R-:W-:Y:S01]  /*16d00*/  IADD3 R2, R3, 0x16850, RZ ;  /* 0x0001685003027810 */ /* 0x000fe20007ffe0ff */
[----:B------:R-:W-:Y:S01]  /*16d10*/  UIADD3.X UR5, URZ, UR39, URZ, UP0, !UPT ;  /* 0x000000273f057290 */ /* 0x000fe200087fe43f */
[----:B------:R-:W-:Y:S01]  /*16d20*/  UMOV UR6, 0x0 ;  /* 0x0000000000067882 */ /* 0x000fe20000000000 */
[----:B------:R-:W-:Y:S01]  /*16d30*/  UMOV UR7, 0x14f00000 ;  /* 0x14f0000000077882 */ /* 0x000fe20000000000 */
[----:B------:R-:W-:-:S09]  /*16d40*/  UMOV UR10, URZ ;  /* 0x0000003f000a7c82 */ /* 0x000fd20008000000 */
.L_x_2491:
        /* <DEDUP_REMOVED lines=10> */
.L_x_2486:
[----:B------:R-:W-:Y:S05]  /*16df0*/  BSYNC B0 ;  /* 0x0000000000007941 */ /* 0x000fea0003800000 */
.L_x_2485:
[----:B------:R-:W-:-:S05]  /*16e00*/  VIADD R23, R23, 0x1 ;  /* 0x0000000117177836 */ /* 0x000fca0000000000 */
[----:B------:R-:W-:-:S04]  /*16e10*/  ISETP.NE.AND P0, PT, R23, 0x2, PT ;  /* 0x000000021700780c */ /* 0x000fc80003f05270 */
[----:B------:R-:W-:Y:S02]  /*16e20*/  SEL R0, RZ, 0x1, P0 ;  /* 0x00000001ff007807 */ /* 0x000fe40000000000 */
[----:B------:R-:W-:Y:S02]  /*16e30*/  SEL R23, R23, RZ, P0 ;  /* 0x000000ff17177207 */ /* 0x000fe40000000000 */
[----:B------:R-:W-:-:S07]  /*16e40*/  LOP3.LUT R27, R27, R0, RZ, 0x3c, !PT ;  /* 0x000000001b1b7212 */ /* 0x000fce00078e3cff */
.L_x_2421:
[----:B------:R-:W-:Y:S05]  /*16e50*/  BSYNC B7 ;  /* 0x0000000000077941 */ /* 0x000fea0003800000 */
.L_x_2419:
[----:B------:R-:W3:Y:S02]  /*16e60*/  LDL R0, [R1] ;  /* 0x0000000001007983 */ /* 0x000ee40000100800 */
[----:B---3--:R-:W-:-:S13]  /*16e70*/  LOP3.LUT P0, RZ, R0, 0x2, RZ, 0xc0, !PT ;  /* 0x0000000200ff7812 */ /* 0x008fda000780c0ff */
[----:B------:R-:W-:Y:S05]  /*16e80*/  @!P0 BRA `(.L_x_2492) ;  /* 0x0000000000248947 */ /* 0x000fea0003800000 */
[----:B------:R-:W-:Y:S05]  /*16e90*/  WARPSYNC.ALL ;  /* 0x0000000000007948 */ /* 0x000fea0003800000 */
[----:B------:R-:W3:Y:S08]  /*16ea0*/  S2UR UR5, SR_CgaCtaId ;  /* 0x00000000000579c3 */ /* 0x000ef00000008800 */
[----:B------:R-:W-:Y:S06]  /*16eb0*/  BAR.SYNC.DEFER_BLOCKING 0x5, 0x200 ;  /* 0x0148000000007b1d */ /* 0x000fec0000010000 */
[----:B------:R-:W-:-:S02]  /*16ec0*/  UMOV UR4, 0x400 ;  /* 0x0000040000047882 */ /* 0x000fc40000000000 */
[----:B---3--:R-:W-:-:S06]  /*16ed0*/  ULEA UR4, UR5, UR4, 0x18 ;  /* 0x0000000405047291 */ /* 0x008fcc000f8ec03f */
[----:B0-----:R-:W-:-:S05]  /*16ee0*/  IMAD.U32 R22, RZ, RZ, UR4 ;  /* 0x00000004ff167e24 */ /* 0x001fca000f8e00ff */
[----:B------:R0:W3:Y:S01]  /*16ef0*/  LDS.128 R16, [R22+0x168d0] ;  /* 0x0168d00016107984 */ /* 0x0000e20000000c00 */
[----:B------:R-:W-:Y:S06]  /*16f00*/  BAR.ARV 0x4, 0x200 ;  /* 0x0108000000007b1d */ /* 0x000fec0000002000 */
[----:B------:R-:W-:Y:S05]  /*16f10*/  BRA `(.L_x_2493) ;  /* 0x0000000800cc7947 */ /* 0x000fea0003800000 */
.L_x_2492:
        /* <DEDUP_REMOVED lines=8> */
[----:B0-----:R-:W0:Y:S02]  /*16fa0*/  @!P1 LDC.64 R2, c[0x0][0xc80] ;  /* 0x00032000ff029b82 */ /* 0x001e240000000a00 */
[----:B0-----:R-:W-:-:S06]  /*16fb0*/  @!P1 IMAD.WIDE R2, R5, 0x4, R2 ;  /* 0x0000000405029825 */ /* 0x001fcc00078e0202 */
[----:B------:R-:W3:Y:S01]  /*16fc0*/  @!P1 LDG.E R2, desc[UR40][R2.64] ;  /* 0x0000002802029981 */ /* 0x000ee2000c1e1900 */
[----:B------:R-:W-:Y:S01]  /*16fd0*/  IMAD.MOV.U32 R17, RZ, RZ, RZ ;  /* 0x000000ffff117224 */ /* 0x000fe200078e00ff */
[C---:B------:R-:W-:Y:S02]  /*16fe0*/  ISETP.GE.U32.AND P2, PT, R8.reuse, 0x2, PT ;  /* 0x000000020800780c */ /* 0x040fe40003f46070 */
[C---:B------:R-:W-:Y:S01]  /*16ff0*/  ISETP.GE.U32.AND P3, PT, R8.reuse, 0x4, PT ;  /* 0x000000040800780c */ /* 0x040fe20003f66070 */
[----:B------:R-:W-:Y:S01]  /*17000*/  SHFL.IDX PT, R0, R16, RZ, 0x1f ;  /* 0x00001fff10007589 */ /* 0x000fe200000e0000 */
[C---:B------:R-:W-:Y:S02]  /*17010*/  ISETP.GE.U32.AND P4, PT, R8.reuse, 0x8, PT ;  /* 0x000000080800780c */ /* 0x040fe40003f86070 */
[C---:B------:R-:W-:Y:S01]  /*17020*/  ISETP.GE.U32.AND P5, PT, R8.reuse, 0x10, PT ;  /* 0x000000100800780c */ /* 0x040fe20003fa6070 */
[----:B---3--:R-:W-:Y:S01]  /*17030*/  @!P1 IMAD.MOV.U32 R17, RZ, RZ, R2 ;  /* 0x000000ffff119224 */ /* 0x008fe200078e0002 */
[----:B------:R-:W-:-:S04]  /*17040*/  ISETP.NE.AND P1, PT, R8, RZ, PT ;  /* 0x000000ff0800720c */ /* 0x000fc80003f25270 */
[----:B------:R-:W0:Y:S02]  /*17050*/  SHFL.UP PT, R14, R17, 0x1, RZ ;  /* 0x04200000110e7989 */ /* 0x000e2400000e00ff */
[----:B0-----:R-:W-:-:S05]  /*17060*/  SEL R4, R14, RZ, P1 ;  /* 0x000000ff0e047207 */ /* 0x001fca0000800000 */
[----:B------:R-:W-:-:S05]  /*17070*/  IMAD.IADD R4, R17, 0x1, R4 ;  /* 0x0000000111047824 */ /* 0x000fca00078e0204 */
[----:B------:R-:W0:Y:S02]  /*17080*/  SHFL.UP PT, R14, R4, 0x2, RZ ;  /* 0x04400000040e7989 */ /* 0x000e2400000e00ff */
[----:B0-----:R-:W-:-:S04]  /*17090*/  SEL R5, R14, RZ, P2 ;  /* 0x000000ff0e057207 */ /* 0x001fc80001000000 */
[----:B--2---:R-:W-:Y:S02]  /*170a0*/  IADD3 R6, R4, R5, RZ ;  /* 0x0000000504067210 */ /* 0x004fe40007ffe0ff */
        /* <DEDUP_REMOVED lines=11> */
.L_x_2615:
[----:B------:R-:W-:Y:S02]  /*17160*/  ULDC UR4, c[0x0][0xc38] ;  /* 0x00030e0000047ab9 */ /* 0x000fe40000000800 */
[----:B------:R-:W-:-:S04]  /*17170*/  IMAD.U32 R4, RZ, RZ, UR4 ;  /* 0x00000004ff047e24 */ /* 0x000fc8000f8e00ff */
[----:B-1----:R-:W-:-:S04]  /*17180*/  IMAD R14, R14, R4, RZ ;  /* 0x000000040e0e7224 */ /* 0x002fc800078e02ff */
[----:B------:R-:W-:-:S05]  /*17190*/  IMAD.IADD R5, R5, 0x1, R14 ;  /* 0x0000000105057824 */ /* 0x000fca00078e020e */
[----:B------:R-:W-:-:S13]  /*171a0*/  ISETP.GT.AND P6, PT, R5, R0, PT ;  /* 0x000000000500720c */ /* 0x000fda0003fc4270 */
[----:B------:R-:W-:Y:S05]  /*171b0*/  @P6 BRA `(.L_x_2495) ;  /* 0x00000000009c6947 */ /* 0x000fea0003800000 */
.L_x_2500:
[----:B------:R-:W1:Y:S01]  /*171c0*/  LDC R2, c[0x0][0xc3c] ;  /* 0x00030f00ff027b82 */ /* 0x000e620000000800 */
[----:B------:R-:W-:-:S05]  /*171d0*/  VIADD R19, R19, 0x1f ;  /* 0x0000001f13137836 */ /* 0x000fca0000000000 */
[----:B-1----:R-:W-:-:S13]  /*171e0*/  ISETP.GE.AND P6, PT, R19, R2, PT ;  /* 0x000000021300720c */ /* 0x002fda0003fc6270 */
[----:B------:R-:W-:Y:S05]  /*171f0*/  @P6 BRA `(.L_x_2496) ;  /* 0x0000000400d06947 */ /* 0x000fea0003800000 */
[----:B0-----:R-:W0:Y:S01]  /*17200*/  S2R R3, SR_TID.X ;  /* 0x0000000000037919 */ /* 0x001e220000002100 */
[----:B------:R-:W-:Y:S01]  /*17210*/  BSSY B0, `(.L_x_2497) ;  /* 0x0000009000007945 */ /* 0x000fe20003800000 */
[----:B------:R-:W-:Y:S02]  /*17220*/  MOV R17, RZ ;  /* 0x000000ff00117202 */ /* 0x000fe40000000f00 */
[----:B0-----:R-:W-:-:S05]  /*17230*/  LOP3.LUT R3, R3, 0x1f, RZ, 0xc0, !PT ;  /* 0x0000001f03037812 */ /* 0x001fca00078ec0ff */
[----:B------:R-:W-:-:S05]  /*17240*/  IMAD.IADD R7, R19, 0x1, R3 ;  /* 0x0000000113077824 */ /* 0x000fca00078e0203 */
[----:B------:R-:W-:-:S13]  /*17250*/  ISETP.GE.OR P6, PT, R7, R2, !P0 ;  /* 0x000000020700720c */ /* 0x000fda00047c6670 */
[----:B------:R-:W-:Y:S05]  /*17260*/  @P6 BRA `(.L_x_2498) ;  /* 0x00000000000c6947 */ /* 0x000fea0003800000 */
[----:B------:R-:W0:Y:S02]  /*17270*/  LDC.64 R2, c[0x0][0xc80] ;  /* 0x00032000ff027b82 */ /* 0x000e240000000a00 */
[----:B0-----:R-:W-:-:S05]  /*17280*/  IMAD.WIDE R2, R7, 0x4, R2 ;  /* 0x0000000407027825 */ /* 0x001fca00078e0202 */
[----:B------:R0:W5:Y:S02]  /*17290*/  LDG.E R17, desc[UR40][R2.64] ;  /* 0x0000002802117981 */ /* 0x000164000c1e1900 */
.L_x_2498:
[----:B------:R-:W-:Y:S05]  /*172a0*/  BSYNC B0 ;  /* 0x0000000000007941 */ /* 0x000fea0003800000 */
.L_x_2497:
        /* <DEDUP_REMOVED lines=18> */
.L_x_2623:
[----:B------:R-:W-:Y:S02]  /*173d0*/  ULDC UR4, c[0x0][0xc38] ;  /* 0x00030e0000047ab9 */ /* 0x000fe40000000800 */
[----:B------:R-:W-:-:S04]  /*173e0*/  IMAD.U32 R4, RZ, RZ, UR4 ;  /* 0x00000004ff047e24 */ /* 0x000fc8000f8e00ff */
[----:B-1----:R-:W-:-:S04]  /*173f0*/  IMAD R14, R14, R4, RZ ;  /* 0x000000040e0e7224 */ /* 0x002fc800078e02ff */
[----:B------:R-:W-:-:S05]  /*17400*/  IMAD.IADD R5, R14, 0x1, R5 ;  /* 0x000000010e057824 */ /* 0x000fca00078e0205 */
[----:B------:R-:W-:-:S13]  /*17410*/  ISETP.GT.AND P6, PT, R5, R0, PT ;  /* 0x000000000500720c */ /* 0x000fda0003fc4270 */
[----:B------:R-:W-:Y:S05]  /*17420*/  @!P6 BRA `(.L_x_2500) ;  /* 0xfffffffc0064e947 */ /* 0x000fea000383ffff */
.L_x_2495:
        /* <DEDUP_REMOVED lines=8> */
.L_x_2627:
[----:B------:R-:W-:Y:S01]  /*174b0*/  ISETP.NE.AND P0, PT, R2, RZ, PT ;  /* 0x000000ff0200720c */ /* 0x000fe20003f05270 */
[----:B------:R-:W-:-:S12]  /*174c0*/  IMAD.MOV.U32 R14, RZ, RZ, RZ ;  /* 0x000000ffff0e7224 */ /* 0x000fd800078e00ff */
[----:B------:R-:W-:Y:S05]  /*174d0*/  @!P0 BRA `(.L_x_2502) ;  /* 0x0000000000108947 */ /* 0x000fea0003800000 */
[----:B------:R-:W-:Y:S01]  /*174e0*/  UMOV UR4, 0xffffffff ;  /* 0xffffffff00047882 */ /* 0x000fe20000000000 */
[----:B------:R-:W-:Y:S02]  /*174f0*/  VIADD R12, R6, 0xffffffff ;  /* 0xffffffff060c7836 */ /* 0x000fe40000000000 */
[----:B------:R-:W-:Y:S05]  /*17500*/  BRA.DIV UR4, `(.L_x_2503) ;  /* 0x0000003a048c7947 */ /* 0x000fea000b800000 */
[----:B------:R3:W4:Y:S02]  /*17510*/  SHFL.IDX PT, R14, R3, R12, 0x1f ;  /* 0x00001f0c030e7589 */ /* 0x00072400000e0000 */
.L_x_2502:
[----:B0--3--:R-:W0:Y:S01]  /*17520*/  LDC.64 R2, c[0x0][0xc90] ;  /* 0x00032400ff027b82 */ /* 0x009e220000000a00 */
[----:B------:R-:W-:-:S04]  /*17530*/  IMAD.IADD R19, R6, 0x1, R19 ;  /* 0x0000000106137824 */ /* 0x000fc800078e0213 */
[----:B0-----:R-:W-:-:S05]  /*17540*/  IMAD.WIDE R2, R19, 0x4, R2 ;  /* 0x0000000413027825 */ /* 0x001fca00078e0202 */
[----:B-1----:R0:W2:Y:S01]  /*17550*/  LDG.E R6, desc[UR40][R2.64] ;  /* 0x0000002802067981 */ /* 0x0020a2000c1e1900 */
[----:B----4-:R-:W-:-:S04]  /*17560*/  IMAD R16, R14, R4, R16 ;  /* 0x000000040e107224 */ /* 0x010fc800078e0210 */
[----:B------:R-:W-:Y:S02]  /*17570*/  IMAD.IADD R0, R0, 0x1, -R16 ;  /* 0x0000000100007824 */ /* 0x000fe400078e0a10 */
[----:B0-----:R-:W-:Y:S02]  /*17580*/  IMAD.MOV.U32 R2, RZ, RZ, RZ ;  /* 0x000000ffff027224 */ /* 0x001fe400078e00ff */
[----:B--2---:R-:W-:-:S05]  /*17590*/  IMAD R5, R17, R6, RZ ;  /* 0x0000000611057224 */ /* 0x004fca00078e02ff */
[----:B------:R-:W-:-:S04]  /*175a0*/  IABS R7, R5 ;  /* 0x0000000500077213 */ /* 0x000fc80000000000 */
[----:B------:R-:W0:Y:S08]  /*175b0*/  I2F.RP R8, R7 ;  /* 0x0000000700087306 */ /* 0x000e300000209400 */
[----:B0-----:R-:W0:Y:S02]  /*175c0*/  MUFU.RCP R8, R8 ;  /* 0x0000000800087308 */ /* 0x001e240000001000 */
[----:B0-----:R-:W-:Y:S01]  /*175d0*/  VIADD R9, R8, 0xffffffe ;  /* 0x0ffffffe08097836 */ /* 0x001fe20000000000 */
[----:B------:R-:W-:-:S05]  /*175e0*/  IABS R8, R5 ;  /* 0x0000000500087213 */ /* 0x000fca0000000000 */
[----:B------:R-:W0:Y:S01]  /*175f0*/  F2I.FTZ.U32.TRUNC.NTZ R3, R9 ;  /* 0x0000000900037305 */ /* 0x000e22000021f000 */
[----:B------:R-:W-:Y:S01]  /*17600*/  IADD3 R8, RZ, -R8, RZ ;  /* 0x80000008ff087210 */ /* 0x000fe20007ffe0ff */
        /* <DEDUP_REMOVED lines=27> */
[----:B0-----:R-:W-:Y:S01]  /*177c0*/  IMAD.MOV.U32 R2, RZ, RZ, RZ ;  /* 0x000000ffff027224 */ /* 0x001fe200078e00ff */
[----:B-1----:R-:W-:-:S05]  /*177d0*/  IADD3 R5, RZ, -R3, RZ ;  /* 0x80000003ff057210 */ /* 0x002fca0007ffe0ff */
        /* <DEDUP_REMOVED lines=16> */
[----:B------:R-:W-:Y:S02]  /*178e0*/  @!P1 LOP3.LUT R3, RZ, R4, RZ, 0x33, !PT ;  /* 0x00000004ff039212 */ /* 0x000fe400078e33ff */
[----:B------:R-:W-:-:S05]  /*178f0*/  IADD3 R4, -R4, RZ, RZ ;  /* 0x000000ff04047210 */ /* 0x000fca0007ffe1ff */
[----:B------:R-:W-:Y:S01]  /*17900*/  IMAD R18, R3, R4, R0 ;  /* 0x0000000403127224 */ /* 0x000fe200078e0200 */
[----:B------:R-:W-:-:S05]  /*17910*/  LOP3.LUT R0, RZ, R3, RZ, 0x33, !PT ;  /* 0x00000003ff007212 */ /* 0x000fca00078e33ff */
[----:B------:R-:W-:Y:S01]  /*17920*/  IMAD.IADD R17, R17, 0x1, R0 ;  /* 0x0000000111117824 */ /* 0x000fe200078e0200 */
[----:B------:R-:W-:Y:S06]  /*17930*/  BRA `(.L_x_2504) ;  /* 0x00000000001c7947 */ /* 0x000fec0003800000 */
.L_x_2496:
[----:B------:R-:W-:Y:S01]  /*17940*/  UMOV UR4, URZ ;  /* 0x0000003f00047c82 */ /* 0x000fe20008000000 */
[----:B------:R-:W-:Y:S01]  /*17950*/  UMOV UR5, URZ ;  /* 0x0000003f00057c82 */ /* 0x000fe20008000000 */
[----:B------:R-:W-:Y:S01]  /*17960*/  ULDC UR6, c[0x0][0xc3c] ;  /* 0x00030f0000067ab9 */ /* 0x000fe20000000800 */
[----:B------:R-:W-:Y:S02]  /*17970*/  IMAD.MOV.U32 R16, RZ, RZ, R0 ;  /* 0x000000ffff107224 */ /* 0x000fe400078e0000 */
[----:B------:R-:W-:Y:S02]  /*17980*/  IMAD.U32 R17, RZ, RZ, UR4 ;  /* 0x00000004ff117e24 */ /* 0x000fe4000f8e00ff */
[----:B------:R-:W-:Y:S02]  /*17990*/  IMAD.U32 R18, RZ, RZ, UR5 ;  /* 0x00000005ff127e24 */ /* 0x000fe4000f8e00ff */
[----:B------:R-:W-:-:S07]  /*179a0*/  IMAD.U32 R19, RZ, RZ, UR6 ;  /* 0x00000006ff137e24 */ /* 0x000fce000f8e00ff */
.L_x_2504:
        /* <DEDUP_REMOVED lines=10> */
.L_x_2493:
[----:B------:R-:W-:Y:S02]  /*17a50*/  ULDC UR4, c[0x0][0xc3c] ;  /* 0x00030f0000047ab9 */ /* 0x000fe40000000800 */
[----:B---3--:R-:W-:-:S13]  /*17a60*/  ISETP.GE.AND P0, PT, R19, UR4, PT ;  /* 0x0000000413007c0c */ /* 0x008fda000bf06270 */
[----:B------:R-:W-:Y:S05]  /*17a70*/  @!P0 BRA `(.L_x_2505) ;  /* 0xffffffa800588947 */ /* 0x000fea000383ffff */
[----:B------:R-:W-:Y:S05]  /*17a80*/  BSYNC B8 ;  /* 0x0000000000087941 */ /* 0x000fea0003800000 */
.L_x_2383:
        /* <DEDUP_REMOVED lines=12> */
.L_x_2630:
[----:B------:R-:W-:Y:S05]  /*17b50*/  BSYNC B0 ;  /* 0x0000000000007941 */ /* 0x000fea0003800000 */
.L_x_2506:
[----:B------:R-:W-:-:S03]  /*17b60*/  UMOV UR4, 0xffffffff ;  /* 0xffffffff00047882 */ /* 0x000fc60000000000 */
[----:B------:R-:W-:Y:S05]  /*17b70*/  BRA.DIV UR4, `(.L_x_2508) ;  /* 0x0000003604287947 */ /* 0x000fea000b800000 */
[----:B0-----:R-:W0:Y:S02]  /*17b80*/  S2R R0, SR_TID.X ;  /* 0x0000000000007919 */ /* 0x001e240000002100 */
[----:B0-----:R-:W-:-:S04]  /*17b90*/  SHF.R.U32.HI R0, RZ, 0x5, R0 ;  /* 0x00000005ff007819 */ /* 0x001fc80000011600 */
[----:B------:R-:W-:-:S05]  /*17ba0*/  LOP3.LUT R0, R0, 0x3, RZ, 0xc0, !PT ;  /* 0x0000000300007812 */ /* 0x000fca00078ec0ff */
[----:B------:R0:W3:Y:S02]  /*17bb0*/  SHFL.IDX PT, R14, R0, RZ, 0x1f ;  /* 0x00001fff000e7589 */ /* 0x0000e400000e0000 */
.L_x_2633:
[----:B---3--:R-:W-:-:S13]  /*17bc0*/  ISETP.NE.AND P0, PT, R14, RZ, PT ;  /* 0x000000ff0e00720c */ /* 0x008fda0003f05270 */
[----:B------:R-:W-:Y:S05]  /*17bd0*/  @P0 BRA `(.L_x_2240) ;  /* 0x0000000000880947 */ /* 0x000fea0003800000 */
[----:B------:R-:W-:-:S03]  /*17be0*/  UMOV UR4, 0xffffffff ;  /* 0xffffffff00047882 */ /* 0x000fc60000000000 */
[----:B------:R-:W-:Y:S05]  /*17bf0*/  BRA.DIV UR4, `(.L_x_2509) ;  /* 0x00000036043c7947 */ /* 0x000fea000b800000 */
[----:B------:R-:W-:-:S13]  /*17c00*/  ELECT P6, URZ, PT ;  /* 0x00000000003f782f */ /* 0x000fda00038c0000 */
.L_x_2636:
[----:B------:R-:W-:Y:S05]  /*17c10*/  @!P6 BRA `(.L_x_2240) ;  /* 0x000000000078e947 */ /* 0x000fea0003800000 */
[----:B0-----:R-:W3:Y:S02]  /*17c20*/  LDL.LU R0, [R1+0x44] ;  /* 0x0000440001007983 */ /* 0x001ee40000300800 */
[----:B---3--:R-:W-:-:S04]  /*17c30*/  LOP3.LUT R0, R0, 0x2, RZ, 0xfc, !PT ;  /* 0x0000000200007812 */ /* 0x008fc800078efcff */
[----:B------:R-:W-:-:S13]  /*17c40*/  ISETP.NE.AND P2, PT, R0, 0x3, PT ;  /* 0x000000030000780c */ /* 0x000fda0003f45270 */
[----:B------:R-:W-:Y:S05]  /*17c50*/  @!P2 BRA `(.L_x_2510) ;  /* 0x000000000004a947 */ /* 0x000fea0003800000 */
[----:B------:R-:W-:Y:S01]  /*17c60*/  BPT.TRAP 0x1 ;  /* 0x000000040000795c */ /* 0x000fe20000300000 */
.L_x_2510:
[----:B------:R-:W-:Y:S01]  /*17c70*/  IADD3 R0, R9, 0x16840, RZ ;  /* 0x0001684009007810 */ /* 0x000fe20007ffe0ff */
[----:B------:R-:W-:Y:S01]  /*17c80*/  VIADD R2, R23, 0x1 ;  /* 0x0000000117027836 */ /* 0x000fe20000000000 */
[----:B------:R-:W-:-:S03]  /*17c90*/  SHF.L.U32 R3, R27, 0x1f, RZ ;  /* 0x0000001f1b037819 */ /* 0x000fc600000006ff */
[----:B--2---:R-:W-:Y:S01]  /*17ca0*/  IMAD R6, R23, 0x8, R0 ;  /* 0x0000000817067824 */ /* 0x004fe200078e0200 */
[----:B------:R-:W-:-:S03]  /*17cb0*/  ISETP.NE.AND P1, PT, R2, 0x2, PT ;  /* 0x000000020200780c */ /* 0x000fc60003f25270 */
[----:B------:R-:W0:Y:S01]  /*17cc0*/  SYNCS.PHASECHK.TRANS64.TRYWAIT P0, [R6+URZ], R3 ;  /* 0x00000003060075a7 */ /* 0x000e22000800017f */
[----:B------:R-:W-:Y:S02]  /*17cd0*/  SEL R4, RZ, 0x1, P1 ;  /* 0x00000001ff047807 */ /* 0x000fe40000800000 */
[----:B------:R-:W-:Y:S02]  /*17ce0*/  SEL R5, R2, RZ, P1 ;  /* 0x000000ff02057207 */ /* 0x000fe40000800000 */
[----:B------:R-:W-:-:S03]  /*17cf0*/  LOP3.LUT R2, R27, R4, RZ, 0x3c, !PT ;  /* 0x000000041b027212 */ /* 0x000fc600078e3cff */
[----:B------:R-:W-:Y:S01]  /*17d00*/  IMAD R7, R5, 0x8, R0 ;  /* 0x0000000805077824 */ /* 0x000fe200078e0200 */
[----:B------:R-:W-:Y:S01]  /*17d10*/  SHF.L.U32 R2, R2, 0x1f, RZ ;  /* 0x0000001f02027819 */ /* 0x000fe200000006ff */
[----:B0-----:R-:W-:Y:S06]  /*17d20*/  @!P0 BRA `(.L_x_2511) ;  /* 0x0000003400108947 */ /* 0x001fec0003800000 */
.L_x_2637:
[----:B------:R-:W2:Y:S02]  /*17d30*/  SYNCS.PHASECHK.TRANS64.TRYWAIT P0, [R7+URZ], R2 ;  /* 0x00000002070075a7 */ /* 0x000ea4000800017f */
[----:B--2---:R-:W-:Y:S05]  /*17d40*/  @!P0 BRA `(.L_x_2512) ;  /* 0x00000034001c8947 */ /* 0x004fea0003800000 */
.L_x_2638:
[----:B------:R-:W-:Y:S05]  /*17d50*/  @!P2 BRA `(.L_x_2513) ;  /* 0x000000000004a947 */ /* 0x000fea0003800000 */
[----:B------:R-:W-:Y:S01]  /*17d60*/  BPT.TRAP 0x1 ;  /* 0x000000040000795c */ /* 0x000fe20000300000 */
.L_x_2513:
[----:B------:R-:W-:-:S04]  /*17d70*/  VIADD R0, R9, 0x16860 ;  /* 0x0001686009007836 */ /* 0x000fc80000000000 */
[----:B------:R-:W-:-:S04]  /*17d80*/  IMAD R4, R23, 0x8, R0 ;  /* 0x0000000817047824 */ /* 0x000fc800078e0200 */
[----:B------:R-:W3:Y:S02]  /*17d90*/  SYNCS.PHASECHK.TRANS64.TRYWAIT P0, [R4+URZ], R3 ;  /* 0x00000003040075a7 */ /* 0x000ee4000800017f */
[----:B---3--:R-:W-:Y:S05]  /*17da0*/  @!P0 BRA `(.L_x_2514) ;  /* 0x0000003400188947 */ /* 0x008fea0003800000 */
.L_x_2639:
[----:B------:R-:W-:-:S07]  /*17db0*/  IMAD R5, R5, 0x8, R0 ;  /* 0x0000000805057824 */ /* 0x000fce00078e0200 */
.L_x_2515:
[----:B------:R0:W0:Y:S02]  /*17dc0*/  SYNCS.PHASECHK.TRANS64.TRYWAIT P0, [R5+URZ], R2 ;  /* 0x00000002050075a7 */ /* 0x000024000800017f */
[----:B0-----:R-:W-:Y:S05]  /*17dd0*/  @!P0 NANOSLEEP.SYNCS 0x989680 ;  /* 0x009896800000895d */ /* 0x001fea0003900000 */
[----:B------:R-:W0:Y:S02]  /*17de0*/  @!P0 SYNCS.PHASECHK.TRANS64 P0, [R5+URZ], R2 ;  /* 0x00000002050085a7 */ /* 0x000e24000800007f */
[----:B0-----:R-:W-:Y:S05]  /*17df0*/  @!P0 BRA `(.L_x_2515) ;  /* 0xfffffffc00f08947 */ /* 0x001fea000383ffff */
.L_x_2240:
[----:B------:R-:W-:Y:S05]  /*17e00*/  BSYNC B9 ;  /* 0x0000000000097941 */ /* 0x000fea0003800000 */
.L_x_2237:
[----:B------:R-:W-:Y:S05]  /*17e10*/  EXIT ;  /* 0x000000000000794d */ /* 0x000fea0003800000 */
.L_x_2258:
[----:B0-----:R0:W1:Y:S02]  /*17e20*/  SYNCS.PHASECHK.TRANS64.TRYWAIT P6, [R78+URZ+0x16890], R90 ;  /* 0x0168905a4e0075a7 */ /* 0x00106400080c017f */
[----:B-1----:R-:W-:Y:S05]  /*17e30*/  @!P6 NANOSLEEP.SYNCS 0x989680 ;  /* 0x009896800000e95d */ /* 0x002fea0003900000 */
[----:B------:R-:W1:Y:S02]  /*17e40*/  @!P6 SYNCS.PHASECHK.TRANS64 P6, [R78+URZ+0x16890], R90 ;  /* 0x0168905a4e00e5a7 */ /* 0x000e6400080c007f */
[----:B-1----:R-:W-:Y:S05]  /*17e50*/  @!P6 BRA `(.L_x_2258) ;  /* 0xfffffffc00f0e947 */ /* 0x002fea000383ffff */
[----:B------:R-:W-:Y:S05]  /*17e60*/  BRA `(.L_x_2516) ;  /* 0xfffffeac00587947 */ /* 0x000fea000383ffff */
.L_x_2278:
[----:B0-----:R0:W1:Y:S02]  /*17e70*/  SYNCS.PHASECHK.TRANS64.TRYWAIT P5, [R78+URZ+0x16890], R90 ;  /* 0x0168905a4e0075a7 */ /* 0x00106400080a017f */
[----:B-1----:R-:W-:Y:S05]  /*17e80*/  @!P5 NANOSLEEP.SYNCS 0x989680 ;  /* 0x009896800000d95d */ /* 0x002fea0003900000 */
[----:B------:R-:W1:Y:S02]  /*17e90*/  @!P5 SYNCS.PHASECHK.TRANS64 P5, [R78+URZ+0x16890], R90 ;  /* 0x0168905a4e00d5a7 */ /* 0x000e6400080a007f */
[----:B-1----:R-:W-:Y:S05]  /*17ea0*/  @!P5 BRA `(.L_x_2278) ;  /* 0xfffffffc00f0d947 */ /* 0x002fea000383ffff */
[----:B------:R-:W-:Y:S05]  /*17eb0*/  BRA `(.L_x_2517) ;  /* 0xfffffebc00c87947 */ /* 0x000fea000383ffff */
.L_x_2287:
[----:B-1----:R1:W2:Y:S02]  /*17ec0*/  SYNCS.PHASECHK.TRANS64.TRYWAIT P4, [R78+URZ+0x16890], R90 ;  /* 0x0168905a4e0075a7 */ /* 0x0022a4000808017f */
[----:B--2---:R-:W-:Y:S05]  /*17ed0*/  @!P4 NANOSLEEP.SYNCS 0x989680 ;  /* 0x009896800000c95d */ /* 0x004fea0003900000 */
[----:B------:R-:W2:Y:S02]  /*17ee0*/  @!P4 SYNCS.PHASECHK.TRANS64 P4, [R78+URZ+0x16890], R90 ;  /* 0x0168905a4e00c5a7 */ /* 0x000ea4000808007f */
[----:B--2---:R-:W-:Y:S05]  /*17ef0*/  @!P4 BRA `(.L_x_2287) ;  /* 0xfffffffc00f0c947 */ /* 0x004fea000383ffff */
[----:B------:R-:W-:Y:S05]  /*17f00*/  BRA `(.L_x_2518) ;  /* 0xfffffecc00f87947 */ /* 0x000fea000383ffff */
.L_x_2293:
[----:B--2---:R2:W3:Y:S02]  /*17f10*/  SYNCS.PHASECHK.TRANS64.TRYWAIT P3, [R78+URZ+0x168b0], R90 ;  /* 0x0168b05a4e0075a7 */ /* 0x0044e4000806017f */
[----:B---3--:R-:W-:Y:S05]  /*17f20*/  @!P3 NANOSLEEP.SYNCS 0x989680 ;  /* 0x009896800000b95d */ /* 0x008fea0003900000 */
[----:B------:R-:W3:Y:S02]  /*17f30*/  @!P3 SYNCS.PHASECHK.TRANS64 P3, [R78+URZ+0x168b0], R90 ;  /* 0x0168b05a4e00b5a7 */ /* 0x000ee4000806007f */
[----:B---3--:R-:W-:Y:S05]  /*17f40*/  @!P3 BRA `(.L_x_2293) ;  /* 0xfffffffc00f0b947 */ /* 0x008fea000383ffff */
[----:B------:R-:W-:Y:S05]  /*17f50*/  BRA `(.L_x_2519) ;  /* 0xfffffed0008c7947 */ /* 0x000fea000383ffff */
.L_x_2301:
        /* <DEDUP_REMOVED lines=8> */
[----:B------:R-:W-:-:S04]  /*17fe0*/  SHF.R.S32.HI R0, RZ, 0x7, R0 ;  /* 0x00000007ff007819 */ /* 0x000fc80000011400 */
[----:B------:R-:W-:-:S07]  /*17ff0*/  MOV R13, R0 ;  /* 0x00000000000d7202 */ /* 0x000fce0000000f00 */
[----:B-----5:R-:W-:Y:S05]  /*18000*/  WARPSYNC.COLLECTIVE R15, `(.L_x_2521) ;  /* 0x000000000f087348 */ /* 0x020fea0003c00000 */
[----:B------:R0:W1:Y:S02]  /*18010*/  SHFL.IDX P6, R14, R13, R12, R11 ;  /* 0x0000000c0d0e7389 */ /* 0x00006400000c000b */
[----:B01---5:R-:W-:Y:S01]  /*18020*/  ENDCOLLECTIVE ;  /* 0x000000000000791b */ /* 0x023fe20003800000 */
.L_x_2521:
[----:B------:R-:W-:Y:S05]  /*18030*/  BSYNC B0 ;  /* 0x0000000000007941 */ /* 0x000fea0003800000 */
.L_x_2520:
[----:B------:R-:W-:Y:S01]  /*18040*/  IMAD.MOV.U32 R157, RZ, RZ, R14 ;  /* 0x000000ffff9d7224 */ /* 0x000fe200078e000e */
[----:B------:R-:W-:Y:S06]  /*18050*/  BRA `(.L_x_2522) ;  /* 0xfffffed8000c7947 */ /* 0x000fec000383ffff */
.L_x_2313:
[----:B------:R-:W-:Y:S01]  /*18060*/  BSSY B1, `(.L_x_2523) ;  /* 0x0000008000017945 */ /* 0x000fe20003800000 */
[----:B------:R-:W-:Y:S01]  /*18070*/  IMAD.MOV.U32 R13, RZ, RZ, R6 ;  /* 0x000000ffff0d7224 */ /* 0x000fe200078e0006 */
[----:B------:R-:W-:Y:S01]  /*18080*/  MOV R15, 0xffffffff ;  /* 0xffffffff000f7802 */ /* 0x000fe20000000f00 */
[----:B------:R-:W-:Y:S02]  /*18090*/  IMAD.MOV.U32 R12, RZ, RZ, RZ ;  /* 0x000000ffff0c7224 */ /* 0x000fe400078e00ff */
[----:B------:R-:W-:-:S07]  /*180a0*/  IMAD.MOV.U32 R11, RZ, RZ, 0x1c1f ;  /* 0x00001c1fff0b7424 */ /* 0x000fce00078e00ff */
[----:B------:R-:W-:Y:S05]  /*180b0*/  WARPSYNC.COLLECTIVE R15, `(.L_x_2524) ;  /* 0x000000000f087348 */ /* 0x000fea0003c00000 */
[----:B------:R0:W1:Y:S02]  /*180c0*/  SHFL.IDX P6, R14, R13, R12, R11 ;  /* 0x0000000c0d0e7389 */ /* 0x00006400000c000b */
[----:B01----:R-:W-:Y:S01]  /*180d0*/  ENDCOLLECTIVE ;  /* 0x000000000000791b */ /* 0x003fe20003800000 */
.L_x_2524:
[----:B------:R-:W-:Y:S05]  /*180e0*/  BSYNC B1 ;  /* 0x0000000000017941 */ /* 0x000fea0003800000 */
.L_x_2523:
        /* <DEDUP_REMOVED lines=8> */
.L_x_2525:
[----:B------:R-:W-:Y:S02]  /*18170*/  IMAD.MOV.U32 R13, RZ, RZ, R8 ;  /* 0x000000ffff0d7224 */ /* 0x000fe400078e0008 */
[----:B------:R-:W-:-:S07]  /*18180*/  IMAD.MOV.U32 R0, RZ, RZ, R14 ;  /* 0x000000ffff007224 */ /* 0x000fce00078e000e */
[----:B------:R-:W-:Y:S05]  /*18190*/  WARPSYNC.COLLECTIVE R15, `(.L_x_2526) ;  /* 0x000000000f087348 */ /* 0x000fea0003c00000 */
[----:B------:R0:W1:Y:S02]  /*181a0*/  SHFL.IDX P6, R14, R13, R12, R11 ;  /* 0x0000000c0d0e7389 */ /* 0x00006400000c000b */
[----:B01----:R-:W-:Y:S01]  /*181b0*/  ENDCOLLECTIVE ;  /* 0x000000000000791b */ /* 0x003fe20003800000 */
.L_x_2526:
[----:B------:R-:W-:Y:S01]  /*181c0*/  IMAD.MOV.U32 R13, RZ, RZ, R7 ;  /* 0x000000ffff0d7224 */ /* 0x000fe200078e0007 */
[----:B------:R-:W-:-:S07]  /*181d0*/  MOV R5, R14 ;  /* 0x0000000e00057202 */ /* 0x000fce0000000f00 */
[----:B------:R-:W-:Y:S05]  /*181e0*/  WARPSYNC.COLLECTIVE R15, `(.L_x_2527) ;  /* 0x000000000f087348 */ /* 0x000fea0003c00000 */
[----:B------:R0:W1:Y:S02]  /*181f0*/  SHFL.IDX P6, R14, R13, R12, R11 ;  /* 0x0000000c0d0e7389 */ /* 0x00006400000c000b */
[----:B01----:R-:W-:Y:S01]  /*18200*/  ENDCOLLECTIVE ;  /* 0x000000000000791b */ /* 0x003fe20003800000 */
.L_x_2527:
[----:B------:R-:W-:Y:S05]  /*18210*/  BRA `(.L_x_2528) ;  /* 0xfffffedc00907947 */ /* 0x000fea000383ffff */
.L_x_2316:
[----:B------:R-:W-:Y:S01]  /*18220*/  BSSY B1, `(.L_x_2529) ;  /* 0x0000008000017945 */ /* 0x000fe20003800000 */
[----:B------:R-:W-:Y:S02]  /*18230*/  IMAD.MOV.U32 R13, RZ, RZ, R6 ;  /* 0x000000ffff0d7224 */ /* 0x000fe400078e0006 */
[----:B------:R-:W-:Y:S02]  /*18240*/  IMAD.MOV.U32 R12, RZ, RZ, 0x1 ;  /* 0x00000001ff0c7424 */ /* 0x000fe400078e00ff */
[----:B------:R-:W-:Y:S02]  /*18250*/  IMAD.MOV.U32 R11, RZ, RZ, 0x1c1f ;  /* 0x00001c1fff0b7424 */ /* 0x000fe400078e00ff */
[----:B------:R-:W-:-:S07]  /*18260*/  IMAD.MOV.U32 R15, RZ, RZ, -0x1 ;  /* 0xffffffffff0f7424 */ /* 0x000fce00078e00ff */
[----:B0---4-:R-:W-:Y:S05]  /*18270*/  WARPSYNC.COLLECTIVE R15, `(.L_x_2530) ;  /* 0x000000000f087348 */ /* 0x011fea0003c00000 */
[----:B----4-:R1:W2:Y:S02]  /*18280*/  SHFL.IDX P6, R14, R13, R12, R11 ;  /* 0x0000000c0d0e7389 */ /* 0x0102a400000c000b */
[----:B012---:R-:W-:Y:S01]  /*18290*/  ENDCOLLECTIVE ;  /* 0x000000000000791b */ /* 0x007fe20003800000 */
.L_x_2530:
[----:B------:R-:W-:Y:S05]  /*182a0*/  BSYNC B1 ;  /* 0x0000000000017941 */ /* 0x000fea0003800000 */
.L_x_2529:
[----:B------:R-:W-:Y:S01]  /*182b0*/  IMAD.MOV.U32 R13, RZ, RZ, R4 ;  /* 0x000000ffff0d7224 */ /* 0x000fe200078e0004 */
[----:B------:R-:W-:Y:S01]  /*182c0*/  MOV R12, 0x1 ;  /* 0x00000001000c7802 */ /* 0x000fe20000000f00 */
[----:B------:R-:W-:Y:S02]  /*182d0*/  IMAD.MOV.U32 R11, RZ, RZ, 0x1c1f ;  /* 0x00001c1fff0b7424 */ /* 0x000fe400078e00ff */
[----:B------:R-:W-:Y:S02]  /*182e0*/  IMAD.MOV.U32 R15, RZ, RZ, -0x1 ;  /* 0xffffffffff0f7424 */ /* 0x000fe400078e00ff */
[----:B------:R-:W-:-:S07]  /*182f0*/  IMAD.MOV.U32 R3, RZ, RZ, R14 ;  /* 0x000000ffff037224 */ /* 0x000fce00078e000e */
[----:B------:R-:W-:Y:S05]  /*18300*/  WARPSYNC.COLLECTIVE R15, `(.L_x_2531) ;  /* 0x000000000f087348 */ /* 0x000fea0003c00000 */
[----:B------:R0:W1:Y:S02]  /*18310*/  SHFL.IDX P6, R14, R13, R12, R11 ;  /* 0x0000000c0d0e7389 */ /* 0x00006400000c000b */
[----:B01----:R-:W-:Y:S01]  /*18320*/  ENDCOLLECTIVE ;  /* 0x000000000000791b */ /* 0x003fe20003800000 */
.L_x_2531:
[----:B------:R-:W-:Y:S02]  /*18330*/  IMAD.MOV.U32 R13, RZ, RZ, R8 ;  /* 0x000000ffff0d7224 */ /* 0x000fe400078e0008 */
[----:B------:R-:W-:-:S07]  /*18340*/  IMAD.MOV.U32 R0, RZ, RZ, R14 ;  /* 0x000000ffff007224 */ /* 0x000fce00078e000e */
[----:B------:R-:W-:Y:S05]  /*18350*/  WARPSYNC.COLLECTIVE R15, `(.L_x_2532) ;  /* 0x000000000f087348 */ /* 0x000fea0003c00000 */
[----:B------:R0:W1:Y:S02]  /*18360*/  SHFL.IDX P6, R14, R13, R12, R11 ;  /* 0x0000000c0d0e7389 */ /* 0x00006400000c000b */
[----:B01----:R-:W-:Y:S01]  /*18370*/  ENDCOLLECTIVE ;  /* 0x000000000000791b */ /* 0x003fe20003800000 */
.L_x_2532:
[----:B------:R-:W-:Y:S02]  /*18380*/  IMAD.MOV.U32 R13, RZ, RZ, R7 ;  /* 0x000000ffff0d7224 */ /* 0x000fe400078e0007 */
[----:B------:R-:W-:-:S07]  /*18390*/  IMAD.MOV.U32 R5, RZ, RZ, R14 ;  /* 0x000000ffff057224 */ /* 0x000fce00078e000e */
[----:B------:R-:W-:Y:S05]  /*183a0*/  WARPSYNC.COLLECTIVE R15, `(.L_x_2533) ;  /* 0x000000000f087348 */ /* 0x000fea0003c00000 */
[----:B------:R0:W1:Y:S02]  /*183b0*/  SHFL.IDX P6, R14, R13, R12, R11 ;  /* 0x0000000c0d0e7389 */ /* 0x00006400000c000b */
[----:B01----:R-:W-:Y:S01]  /*183c0*/  ENDCOLLECTIVE ;  /* 0x000000000000791b */ /* 0x003fe20003800000 */
.L_x_2533:
[----:B------:R-:W-:Y:S05]  /*183d0*/  BRA `(.L_x_2534) ;  /* 0xfffffedc00fc7947 */ /* 0x000fea000383ffff */
.L_x_2320:
[----:B0-----:R0:W1:Y:S02]  /*183e0*/  SYNCS.PHASECHK.TRANS64.TRYWAIT P0, [R2+URZ+0x16800], R37 ;  /* 0x01680025020075a7 */ /* 0x001064000800017f */
[----:B-1----:R-:W-:Y:S05]  /*183f0*/  @!P0 NANOSLEEP.SYNCS 0x989680 ;  /* 0x009896800000895d */ /* 0x002fea0003900000 */
[----:B------:R-:W1:Y:S02]  /*18400*/  @!P0 SYNCS.PHASECHK.TRANS64 P0, [R2+URZ+0x16800], R37 ;  /* 0x01680025020085a7 */ /* 0x000e64000800007f */
[----:B-1----:R-:W-:Y:S05]  /*18410*/  @!P0 BRA `(.L_x_2320) ;  /* 0xfffffffc00f08947 */ /* 0x002fea000383ffff */
[----:B------:R-:W-:Y:S05]  /*18420*/  BRA `(.L_x_2535) ;  /* 0xfffffee400047947 */ /* 0x000fea000383ffff */
.L_x_2328:
[----:B------:R-:W0:Y:S01]  /*18430*/  LDC R41, c[0x0][0x3f4] ;  /* 0x0000fd00ff297b82 */ /* 0x000e220000000800 */
[----:B------:R-:W-:Y:S01]  /*18440*/  BSSY B1, `(.L_x_2536) ;  /* 0x0000008000017945 */ /* 0x000fe20003800000 */
[----:B------:R-:W-:Y:S01]  /*18450*/  IMAD.MOV.U32 R13, RZ, RZ, R26 ;  /* 0x000000ffff0d7224 */ /* 0x000fe200078e001a */
[----:B------:R-:W-:Y:S01]  /*18460*/  MOV R12, RZ ;  /* 0x000000ff000c7202 */ /* 0x000fe20000000f00 */
[----:B------:R-:W-:Y:S02]  /*18470*/  IMAD.MOV.U32 R11, RZ, RZ, 0x1c1f ;  /* 0x00001c1fff0b7424 */ /* 0x000fe400078e00ff */
[----:B------:R-:W-:-:S07]  /*18480*/  IMAD.MOV.U32 R15, RZ, RZ, -0x1 ;  /* 0xffffffffff0f7424 */ /* 0x000fce00078e00ff */
[----:B0-----:R-:W-:Y:S05]  /*18490*/  WARPSYNC.COLLECTIVE R15, `(.L_x_2537) ;  /* 0x000000000f087348 */ /* 0x001fea0003c00000 */
[----:B------:R1:W2:Y:S02]  /*184a0*/  SHFL.IDX P6, R14, R13, R12, R11 ;  /* 0x0000000c0d0e7389 */ /* 0x0002a400000c000b */
[----:B012---:R-:W-:Y:S01]  /*184b0*/  ENDCOLLECTIVE ;  /* 0x000000000000791b */ /* 0x007fe20003800000 */
.L_x_2537:
[----:B------:R-:W-:Y:S05]  /*184c0*/  BSYNC B1 ;  /* 0x0000000000017941 */ /* 0x000fea0003800000 */
.L_x_2536:
        /* <DEDUP_REMOVED lines=10> */
.L_x_2538:
[----:B------:R-:W-:Y:S01]  /*18570*/  IMAD.MOV.U32 R13, RZ, RZ, R24 ;  /* 0x000000ffff0d7224 */ /* 0x000fe200078e0018 */
[----:B------:R-:W-:-:S07]  /*18580*/  MOV R3, R14 ;  /* 0x0000000e00037202 */ /* 0x000fce0000000f00 */
[----:B------:R-:W-:Y:S05]  /*18590*/  WARPSYNC.COLLECTIVE R15, `(.L_x_2539) ;  /* 0x000000000f087348 */ /* 0x000fea0003c00000 */
[----:B------:R0:W1:Y:S02]  /*185a0*/  SHFL.IDX P6, R14, R13, R12, R11 ;  /* 0x0000000c0d0e7389 */ /* 0x00006400000c000b */
[----:B01----:R-:W-:Y:S01]  /*185b0*/  ENDCOLLECTIVE ;  /* 0x000000000000791b */ /* 0x003fe20003800000 */
.L_x_2539:
[----:B------:R-:W-:Y:S02]  /*185c0*/  IMAD.MOV.U32 R13, RZ, RZ, R27 ;  /* 0x000000ffff0d7224 */ /* 0x000fe400078e001b */
[----:B------:R-:W-:-:S07]  /*185d0*/  IMAD.MOV.U32 R4, RZ, RZ, R14 ;  /* 0x000000ffff047224 */ /* 0x000fce00078e000e */
[----:B------:R-:W-:Y:S05]  /*185e0*/  WARPSYNC.COLLECTIVE R15, `(.L_x_2540) ;  /* 0x000000000f087348 */ /* 0x000fea0003c00000 */
[----:B------:R0:W1:Y:S02]  /*185f0*/  SHFL.IDX P6, R14, R13, R12, R11 ;  /* 0x0000000c0d0e7389 */ /* 0x00006400000c000b */
[----:B01----:R-:W-:Y:S01]  /*18600*/  ENDCOLLECTIVE ;  /* 0x000000000000791b */ /* 0x003fe20003800000 */
.L_x_2540:
        /* <DEDUP_REMOVED lines=18> */
[----:B--2---:R-:W-:Y:S01]  /*18730*/  @!P1 IMAD.MOV.U32 R37, RZ, RZ, R11 ;  /* 0x000000ffff259224 */ /* 0x004fe200078e000b */
[----:B------:R-:W-:Y:S01]  /*18740*/  MOV R11, 0x1c1f ;  /* 0x00001c1f000b7802 */ /* 0x000fe20000000f00 */
[----:B------:R-:W-:Y:S01]  /*18750*/  @!P1 IMAD.MOV.U32 R35, RZ, RZ, R9 ;  /* 0x000000ffff239224 */ /* 0x000fe200078e0009 */
[----:B------:R-:W-:Y:S01]  /*18760*/  @!P1 MOV R34, R8 ;  /* 0x0000000800229202 */ /* 0x000fe20000000f00 */
[----:B------:R-:W-:-:S07]  /*18770*/  @!P1 IMAD.MOV.U32 R36, RZ, RZ, R10 ;  /* 0x000000ffff249224 */ /* 0x000fce00078e000a */
[----:B-----5:R-:W-:Y:S05]  /*18780*/  WARPSYNC.COLLECTIVE R15, `(.L_x_2541) ;  /* 0x000000000f087348 */ /* 0x020fea0003c00000 */
[----:B------:R0:W1:Y:S02]  /*18790*/  SHFL.IDX P6, R14, R13, R12, R11 ;  /* 0x0000000c0d0e7389 */ /* 0x00006400000c000b */
[----:B01---5:R-:W-:Y:S01]  /*187a0*/  ENDCOLLECTIVE ;  /* 0x000000000000791b */ /* 0x023fe20003800000 */
.L_x_2541:
[----:B------:R-:W-:Y:S02]  /*187b0*/  IMAD.MOV.U32 R3, RZ, RZ, R35 ;  /* 0x000000ffff037224 */ /* 0x000fe400078e0023 */
[----:B------:R-:W-:Y:S01]  /*187c0*/  IMAD.MOV.U32 R0, RZ, RZ, R34 ;  /* 0x000000ffff007224 */ /* 0x000fe200078e0022 */
[----:B------:R-:W-:Y:S01]  /*187d0*/  MOV R8, R36 ;  /* 0x0000002400087202 */ /* 0x000fe20000000f00 */
[----:B------:R-:W-:Y:S01]  /*187e0*/  IMAD.MOV.U32 R9, RZ, RZ, R37 ;  /* 0x000000ffff097224 */ /* 0x000fe200078e0025 */
[----:B------:R-:W-:Y:S02]  /*187f0*/  PRMT R45, R45, 0x5410, R3 ;  /* 0x000054102d2d7816 */ /* 0x000fe40000000003 */
[----:B------:R-:W-:Y:S01]  /*18800*/  PRMT R42, R0, 0x7610, R42 ;  /* 0x00007610002a7816 */ /* 0x000fe2000000002a */
[----:B------:R-:W-:Y:S01]  /*18810*/  @!P1 IMAD.MOV.U32 R20, RZ, RZ, R4 ;  /* 0x000000ffff149224 */ /* 0x000fe200078e0004 */
[----:B------:R-:W-:Y:S01]  /*18820*/  PRMT R33, R8, 0x5410, R9 ;  /* 0x0000541008217816 */ /* 0x000fe20000000009 */
[----:B------:R-:W-:-:S02]  /*18830*/  @!P1 IMAD.MOV.U32 R21, RZ, RZ, R5 ;  /* 0x000000ffff159224 */ /* 0x000fc400078e0005 */
[----:B------:R-:W-:Y:S02]  /*18840*/  @!P1 IMAD.MOV.U32 R30, RZ, RZ, R6 ;  /* 0x000000ffff1e9224 */ /* 0x000fe400078e0006 */
[----:B------:R-:W-:Y:S02]  /*18850*/  IMAD.MOV.U32 R13, RZ, RZ, R25 ;  /* 0x000000ffff0d7224 */ /* 0x000fe400078e0019 */
[----:B------:R-:W-:Y:S01]  /*18860*/  @!P1 IMAD.MOV.U32 R31, RZ, RZ, R7 ;  /* 0x000000ffff1f9224 */ /* 0x000fe200078e0007 */
[----:B------:R-:W-:Y:S01]  /*18870*/  MOV R6, R30 ;  /* 0x0000001e00067202 */ /* 0x000fe20000000f00 */
[----:B------:R-:W-:Y:S02]  /*18880*/  IMAD.MOV.U32 R4, RZ, RZ, R20 ;  /* 0x000000ffff047224 */ /* 0x000fe400078e0014 */
[----:B------:R-:W-:Y:S02]  /*18890*/  IMAD.MOV.U32 R5, RZ, RZ, R21 ;  /* 0x000000ffff057224 */ /* 0x000fe400078e0015 */
[----:B------:R-:W-:Y:S01]  /*188a0*/  IMAD.MOV.U32 R7, RZ, RZ, R31 ;  /* 0x000000ffff077224 */ /* 0x000fe200078e001f */
[----:B------:R-:W-:Y:S01]  /*188b0*/  PRMT R56, R4, 0x5410, R6 ;  /* 0x0000541004387816 */ /* 0x000fe20000000006 */
[----:B------:R-:W-:Y:S01]  /*188c0*/  IMAD.MOV.U32 R0, RZ, RZ, R14 ;  /* 0x000000ffff007224 */ /* 0x000fe200078e000e */
[----:B------:R-:W-:-:S07]  /*188d0*/  PRMT R45, R5, 0x7610, R45 ;  /* 0x00007610052d7816 */ /* 0x000fce000000002d */
[----:B------:R-:W-:Y:S05]  /*188e0*/  WARPSYNC.COLLECTIVE R15, `(.L_x_2542) ;  /* 0x000000000f087348 */ /* 0x000fea0003c00000 */
[----:B------:R0:W1:Y:S02]  /*188f0*/  SHFL.IDX P6, R14, R13, R12, R11 ;  /* 0x0000000c0d0e7389 */ /* 0x00006400000c000b */
[----:B01----:R-:W-:Y:S01]  /*18900*/  ENDCOLLECTIVE ;  /* 0x000000000000791b */ /* 0x003fe20003800000 */
.L_x_2542:
[----:B------:R-:W-:Y:S02]  /*18910*/  PRMT R42, R42, 0x5410, R7 ;  /* 0x000054102a2a7816 */ /* 0x000fe40000000007 */
[----:B------:R-:W-:Y:S01]  /*18920*/  CS2R R4, SRZ ;  /* 0x0000000000047805 */ /* 0x000fe2000001ff00 */
[----:B------:R-:W-:Y:S02]  /*18930*/  IMAD.MOV.U32 R13, RZ, RZ, R24 ;  /* 0x000000ffff0d7224 */ /* 0x000fe400078e0018 */
[----:B------:R-:W-:-:S07]  /*18940*/  IMAD.MOV.U32 R3, RZ, RZ, R14 ;  /* 0x000000ffff037224 */ /* 0x000fce00078e000e */
[----:B------:R-:W-:Y:S05]  /*18950*/  WARPSYNC.COLLECTIVE R15, `(.L_x_2543) ;  /* 0x000000000f087348 */ /* 0x000fea0003c00000 */
[----:B------:R0:W1:Y:S02]  /*18960*/  SHFL.IDX P6, R14, R13, R12, R11 ;  /* 0x0000000c0d0e7389 */ /* 0x00006400000c000b */
[----:B01----:R-:W-:Y:S01]  /*18970*/  ENDCOLLECTIVE ;  /* 0x000000000000791b */ /* 0x003fe20003800000 */
.L_x_2543:
[----:B------:R-:W-:Y:S02]  /*18980*/  IMAD.MOV.U32 R13, RZ, RZ, R27 ;  /* 0x000000ffff0d7224 */ /* 0x000fe400078e001b */
[----:B------:R-:W-:-:S07]  /*18990*/  IMAD.MOV.U32 R24, RZ, RZ, R14 ;  /* 0x000000ffff187224 */ /* 0x000fce00078e000e */
[----:B------:R-:W-:Y:S05]  /*189a0*/  WARPSYNC.COLLECTIVE R15, `(.L_x_2544) ;  /* 0x000000000f087348 */ /* 0x000fea0003c00000 */
[----:B------:R0:W1:Y:S02]  /*189b0*/  SHFL.IDX P6, R14, R13, R12, R11 ;  /* 0x0000000c0d0e7389 */ /* 0x00006400000c000b */
[----:B01----:R-:W-:Y:S01]  /*189c0*/  ENDCOLLECTIVE ;  /* 0x000000000000791b */ /* 0x003fe20003800000 */
.L_x_2544:
[----:B------:R-:W-:Y:S05]  /*189d0*/  BRA `(.L_x_2545) ;  /* 0xfffffeec00ec7947 */ /* 0x000fea000383ffff */
.L_x_2332:
[----:B0-----:R0:W1:Y:S02]  /*189e0*/  SYNCS.PHASECHK.TRANS64.TRYWAIT P1, [R2+URZ+0x16800], R13 ;  /* 0x0168000d020075a7 */ /* 0x001064000802017f */
[----:B-1----:R-:W-:Y:S05]  /*189f0*/  @!P1 NANOSLEEP.SYNCS 0x989680 ;  /* 0x009896800000995d */ /* 0x002fea0003900000 */
[----:B------:R-:W1:Y:S02]  /*18a00*/  @!P1 SYNCS.PHASECHK.TRANS64 P1, [R2+URZ+0x16800], R13 ;  /* 0x0168000d020095a7 */ /* 0x000e64000802007f */
[----:B-1----:R-:W-:Y:S05]  /*18a10*/  @!P1 BRA `(.L_x_2332) ;  /* 0xfffffffc00f09947 */ /* 0x002fea000383ffff */
[----:B------:R-:W-:Y:S05]  /*18a20*/  BRA `(.L_x_2546) ;  /* 0xfffffef0008c7947 */ /* 0x000fea000383ffff */
.L_x_2338:
[----:B-1----:R1:W2:Y:S02]  /*18a30*/  SYNCS.PHASECHK.TRANS64.TRYWAIT P2, [R4+URZ+0x16830], R3 ;  /* 0x01683003040075a7 */ /* 0x0022a4000804017f */
[----:B--2---:R-:W-:Y:S05]  /*18a40*/  @!P2 NANOSLEEP.SYNCS 0x989680 ;  /* 0x009896800000a95d */ /* 0x004fea0003900000 */
[----:B------:R-:W2:Y:S02]  /*18a50*/  @!P2 SYNCS.PHASECHK.TRANS64 P2, [R4+URZ+0x16830], R3 ;  /* 0x016830030400a5a7 */ /* 0x000ea4000804007f */
[----:B--2---:R-:W-:Y:S05]  /*18a60*/  @!P2 BRA `(.L_x_2338) ;  /* 0xfffffffc00f0a947 */ /* 0x004fea000383ffff */
[----:B------:R-:W-:Y:S05]  /*18a70*/  BRA `(.L_x_2337) ;  /* 0xffffff0000087947 */ /* 0x000fea000383ffff */
.L_x_2344:
[----:B-1----:R1:W2:Y:S02]  /*18a80*/  SYNCS.PHASECHK.TRANS64.TRYWAIT P4, [R0+URZ+0x16830], R3 ;  /* 0x01683003000075a7 */ /* 0x0022a4000808017f */
[----:B--2---:R-:W-:Y:S05]  /*18a90*/  @!P4 NANOSLEEP.SYNCS 0x989680 ;  /* 0x009896800000c95d */ /* 0x004fea0003900000 */
[----:B------:R-:W2:Y:S02]  /*18aa0*/  @!P4 SYNCS.PHASECHK.TRANS64 P4, [R0+URZ+0x16830], R3 ;  /* 0x016830030000c5a7 */ /* 0x000ea4000808007f */
[----:B--2---:R-:W-:Y:S05]  /*18ab0*/  @!P4 BRA `(.L_x_2344) ;  /* 0xfffffffc00f0c947 */ /* 0x004fea000383ffff */
[----:B------:R-:W-:Y:S05]  /*18ac0*/  BRA `(.L_x_2343) ;  /* 0xffffff2000c07947 */ /* 0x000fea000383ffff */
.L_x_2348:
[----:B-1----:R1:W2:Y:S02]  /*18ad0*/  SYNCS.PHASECHK.TRANS64.TRYWAIT P3, [R3+URZ+0x16850], R0 ;  /* 0x01685000030075a7 */ /* 0x0022a4000806017f */
[----:B--2---:R-:W-:Y:S05]  /*18ae0*/  @!P3 NANOSLEEP.SYNCS 0x989680 ;  /* 0x009896800000b95d */ /* 0x004fea0003900000 */
[----:B------:R-:W2:Y:S02]  /*18af0*/  @!P3 SYNCS.PHASECHK.TRANS64 P3, [R3+URZ+0x16850], R0 ;  /* 0x016850000300b5a7 */ /* 0x000ea4000806007f */
[----:B--2---:R-:W-:Y:S05]  /*18b00*/  @!P3 BRA `(.L_x_2348) ;  /* 0xfffffffc00f0b947 */ /* 0x004fea000383ffff */
[----:B------:R-:W-:Y:S05]  /*18b10*/  BRA `(.L_x_2345) ;  /* 0xffffff2400947947 */ /* 0x000fea000383ffff */
.L_x_2355:
[----:B-1----:R1:W2:Y:S02]  /*18b20*/  SYNCS.PHASECHK.TRANS64.TRYWAIT P3, [R0+URZ+0x16830], R3 ;  /* 0x01683003000075a7 */ /* 0x0022a4000806017f */
[----:B--2---:R-:W-:Y:S05]  /*18b30*/  @!P3 NANOSLEEP.SYNCS 0x989680 ;  /* 0x009896800000b95d */ /* 0x004fea0003900000 */
[----:B------:R-:W2:Y:S02]  /*18b40*/  @!P3 SYNCS.PHASECHK.TRANS64 P3, [R0+URZ+0x16830], R3 ;  /* 0x016830030000b5a7 */ /* 0x000ea4000806007f */
[----:B--2---:R-:W-:Y:S05]  /*18b50*/  @!P3 BRA `(.L_x_2355) ;  /* 0xfffffffc00f0b947 */ /* 0x004fea000383ffff */
[----:B------:R-:W-:Y:S05]  /*18b60*/  BRA `(.L_x_2354) ;  /* 0xffffff4800d47947 */ /* 0x000fea000383ffff */
.L_x_2359:
[----:B-1----:R1:W2:Y:S02]  /*18b70*/  SYNCS.PHASECHK.TRANS64.TRYWAIT P2, [R3+URZ+0x16850], R0 ;  /* 0x01685000030075a7 */ /* 0x0022a4000804017f */
[----:B--2---:R-:W-:Y:S05]  /*18b80*/  @!P2 NANOSLEEP.SYNCS 0x989680 ;  /* 0x009896800000a95d */ /* 0x004fea0003900000 */
[----:B------:R-:W2:Y:S02]  /*18b90*/  @!P2 SYNCS.PHASECHK.TRANS64 P2, [R3+URZ+0x16850], R0 ;  /* 0x016850000300a5a7 */ /* 0x000ea4000804007f */
[----:B--2---:R-:W-:Y:S05]  /*18ba0*/  @!P2 BRA `(.L_x_2359) ;  /* 0xfffffffc00f0a947 */ /* 0x004fea000383ffff */
[----:B------:R-:W-:Y:S05]  /*18bb0*/  BRA `(.L_x_2356) ;  /* 0xffffff4c00a87947 */ /* 0x000fea000383ffff */
.L_x_2364:
[----:B-1----:R1:W2:Y:S02]  /*18bc0*/  SYNCS.PHASECHK.TRANS64.TRYWAIT P0, [R13+URZ+0x16850], R6 ;  /* 0x016850060d0075a7 */ /* 0x0022a4000800017f */
[----:B--2---:R-:W-:Y:S05]  /*18bd0*/  @!P0 NANOSLEEP.SYNCS 0x989680 ;  /* 0x009896800000895d */ /* 0x004fea0003900000 */
[----:B------:R-:W2:Y:S02]  /*18be0*/  @!P0 SYNCS.PHASECHK.TRANS64 P0, [R13+URZ+0x16850], R6 ;  /* 0x016850060d0085a7 */ /* 0x000ea4000800007f */
[----:B--2---:R-:W-:Y:S05]  /*18bf0*/  @!P0 BRA `(.L_x_2364) ;  /* 0xfffffffc00f08947 */ /* 0x004fea000383ffff */
[----:B------:R-:W-:Y:S05]  /*18c00*/  BRA `(.L_x_2363) ;  /* 0xffffff6800587947 */ /* 0x000fea000383ffff */
.L_x_2372:
[----:B------:R-:W-:Y:S02]  /*18c10*/  IMAD.MOV.U32 R13, RZ, RZ, R20 ;  /* 0x000000ffff0d7224 */ /* 0x000fe400078e0014 */
[----:B------:R-:W-:Y:S02]  /*18c20*/  IMAD.MOV.U32 R12, RZ, RZ, RZ ;  /* 0x000000ffff0c7224 */ /* 0x000fe400078e00ff */
[----:B------:R-:W-:Y:S02]  /*18c30*/  IMAD.MOV.U32 R11, RZ, RZ, 0x181f ;  /* 0x0000181fff0b7424 */ /* 0x000fe400078e00ff */
[----:B------:R-:W-:Y:S02]  /*18c40*/  IMAD.MOV.U32 R15, RZ, RZ, -0x1 ;  /* 0xffffffffff0f7424 */ /* 0x000fe400078e00ff */
[----:B------:R-:W-:Y:S02]  /*18c50*/  IMAD R21, R8, R25, RZ ;  /* 0x0000001908157224 */ /* 0x000fe400078e02ff */
[----:B------:R-:W-:-:S07]  /*18c60*/  IMAD.IADD R24, R34, 0x1, R26 ;  /* 0x0000000122187824 */ /* 0x000fce00078e021a */
[----:B------:R-:W-:Y:S05]  /*18c70*/  WARPSYNC.COLLECTIVE R15, `(.L_x_2547) ;  /* 0x000000000f087348 */ /* 0x000fea0003c00000 */
[----:B------:R0:W1:Y:S02]  /*18c80*/  SHFL.IDX P6, R14, R13, R12, R11 ;  /* 0x0000000c0d0e7389 */ /* 0x00006400000c000b */
[----:B01----:R-:W-:Y:S01]  /*18c90*/  ENDCOLLECTIVE ;  /* 0x000000000000791b */ /* 0x003fe20003800000 */
.L_x_2547:
        /* <DEDUP_REMOVED lines=10> */
.L_x_2548:
[----:B------:R-:W-:Y:S02]  /*18d40*/  IMAD.MOV.U32 R13, RZ, RZ, R20 ;  /* 0x000000ffff0d7224 */ /* 0x000fe400078e0014 */
[----:B------:R-:W-:Y:S01]  /*18d50*/  IMAD.MOV.U32 R12, RZ, RZ, 0x1 ;  /* 0x00000001ff0c7424 */ /* 0x000fe200078e00ff */
[----:B------:R-:W-:-:S07]  /*18d60*/  MOV R3, R14 ;  /* 0x0000000e00037202 */ /* 0x000fce0000000f00 */
[----:B------:R-:W-:Y:S05]  /*18d70*/  WARPSYNC.COLLECTIVE R15, `(.L_x_2549) ;  /* 0x000000000f087348 */ /* 0x000fea0003c00000 */
[----:B------:R0:W1:Y:S02]  /*18d80*/  SHFL.IDX P6, R14, R13, R12, R11 ;  /* 0x0000000c0d0e7389 */ /* 0x00006400000c000b */
[----:B01----:R-:W-:Y:S01]  /*18d90*/  ENDCOLLECTIVE ;  /* 0x000000000000791b */ /* 0x003fe20003800000 */
.L_x_2549:
[----:B------:R-:W-:-:S04]  /*18da0*/  @!P3 LEA R10, P5, R33, R3, 0x1 ;  /* 0x00000003210ab211 */ /* 0x000fc800078a08ff */
[----:B------:R-:W-:Y:S01]  /*18db0*/  @!P3 LEA.HI.X R3, R33, R0, R32, 0x1, P5 ;  /* 0x000000002103b211 */ /* 0x000fe200028f0c20 */
[----:B------:R-:W-:Y:S02]  /*18dc0*/  IMAD.MOV.U32 R13, RZ, RZ, R7 ;  /* 0x000000ffff0d7224 */ /* 0x000fe400078e0007 */
[----:B------:R-:W-:-:S07]  /*18dd0*/  IMAD.MOV.U32 R4, RZ, RZ, R14 ;  /* 0x000000ffff047224 */ /* 0x000fce00078e000e */
[----:B------:R-:W-:Y:S05]  /*18de0*/  WARPSYNC.COLLECTIVE R15, `(.L_x_2550) ;  /* 0x000000000f087348 */ /* 0x000fea0003c00000 */
[----:B------:R0:W1:Y:S02]  /*18df0*/  SHFL.IDX P6, R14, R13, R12, R11 ;  /* 0x0000000c0d0e7389 */ /* 0x00006400000c000b */
[----:B01----:R-:W-:Y:S01]  /*18e00*/  ENDCOLLECTIVE ;  /* 0x000000000000791b */ /* 0x003fe20003800000 */
.L_x_2550:
[----:B------:R-:W-:Y:S01]  /*18e10*/  IMAD.MOV.U32 R13, RZ, RZ, R20 ;  /* 0x000000ffff0d7224 */ /* 0x000fe200078e0014 */
[----:B------:R-:W-:Y:S01]  /*18e20*/  MOV R12, 0x2 ;  /* 0x00000002000c7802 */ /* 0x000fe20000000f00 */
[----:B------:R-:W-:-:S07]  /*18e30*/  IMAD.MOV.U32 R5, RZ, RZ, R14 ;  /* 0x000000ffff057224 */ /* 0x000fce00078e000e */
[----:B------:R-:W-:Y:S05]  /*18e40*/  WARPSYNC.COLLECTIVE R15, `(.L_x_2551) ;  /* 0x000000000f087348 */ /* 0x000fea0003c00000 */
[----:B------:R0:W1:Y:S02]  /*18e50*/  SHFL.IDX P6, R14, R13, R12, R11 ;  /* 0x0000000c0d0e7389 */ /* 0x00006400000c000b */
[----:B01----:R-:W-:Y:S01]  /*18e60*/  ENDCOLLECTIVE ;  /* 0x000000000000791b */ /* 0x003fe20003800000 */
.L_x_2551:
[----:B------:R-:W-:-:S04]  /*18e70*/  @!P4 LEA R8, P1, R33, R5, 0x1 ;  /* 0x000000052108c211 */ /* 0x000fc800078208ff */
[----:B------:R-:W-:Y:S01]  /*18e80*/  @!P4 LEA.HI.X R9, R33, R4, R32, 0x1, P1 ;  /* 0x000000042109c211 */ /* 0x000fe200008f0c20 */
[----:B------:R-:W-:Y:S02]  /*18e90*/  IMAD.MOV.U32 R13, RZ, RZ, R7 ;  /* 0x000000ffff0d7224 */ /* 0x000fe400078e0007 */
[----:B------:R-:W-:-:S07]  /*18ea0*/  IMAD.MOV.U32 R6, RZ, RZ, R14 ;  /* 0x000000ffff067224 */ /* 0x000fce00078e000e */
[----:B------:R-:W-:Y:S05]  /*18eb0*/  WARPSYNC.COLLECTIVE R15, `(.L_x_2552) ;  /* 0x000000000f087348 */ /* 0x000fea0003c00000 */
[----:B------:R0:W1:Y:S02]  /*18ec0*/  SHFL.IDX P6, R14, R13, R12, R11 ;  /* 0x0000000c0d0e7389 */ /* 0x00006400000c000b */
[----:B01----:R-:W-:Y:S01]  /*18ed0*/  ENDCOLLECTIVE ;  /* 0x000000000000791b */ /* 0x003fe20003800000 */
.L_x_2552:
[----:B------:R-:W-:Y:S02]  /*18ee0*/  @!P3 IMAD.MOV.U32 R11, RZ, RZ, R3 ;  /* 0x000000ffff0bb224 */ /* 0x000fe400078e0003 */
[----:B------:R-:W-:Y:S02]  /*18ef0*/  IMAD.MOV.U32 R13, RZ, RZ, R20 ;  /* 0x000000ffff0d7224 */ /* 0x000fe400078e0014 */
[----:B------:R-:W-:Y:S01]  /*18f00*/  IMAD.MOV.U32 R12, RZ, RZ, 0x3 ;  /* 0x00000003ff0c7424 */ /* 0x000fe200078e00ff */
[----:B------:R0:W-:Y:S04]  /*18f10*/  @!P3 ST.E.128 desc[UR40][R10.64], RZ ;  /* 0x000000ff0a00b985 */ /* 0x0001e8000c101d28 */
[----:B------:R1:W-:Y:S01]  /*18f20*/  @!P4 ST.E.128 desc[UR40][R8.64], RZ ;  /* 0x000000ff0800c985 */ /* 0x0003e2000c101d28 */
[----:B------:R-:W-:-:S04]  /*18f30*/  @!P2 LEA R25, P5, R33, R14, 0x1 ;  /* 0x0000000e2119a211 */ /* 0x000fc800078a08ff */
[----:B------:R-:W-:Y:S01]  /*18f40*/  @!P2 LEA.HI.X R5, R33, R6, R32, 0x1, P5 ;  /* 0x000000062105a211 */ /* 0x000fe200028f0c20 */
[----:B------:R-:W-:Y:S01]  /*18f50*/  @!P2 IMAD.MOV.U32 R4, RZ, RZ, R25 ;  /* 0x000000ffff04a224 */ /* 0x000fe200078e0019 */
[----:B0-----:R-:W-:-:S04]  /*18f60*/  MOV R11, 0x181f ;  /* 0x0000181f000b7802 */ /* 0x001fc80000000f00 */
[----:B------:R1:W-:Y:S03]  /*18f70*/  @!P2 ST.E.128 desc[UR40][R4.64], RZ ;  /* 0x000000ff0400a985 */ /* 0x0003e6000c101d28 */
[----:B-1----:R-:W-:Y:S05]  /*18f80*/  WARPSYNC.COLLECTIVE R15, `(.L_x_2553) ;  /* 0x000000000f087348 */ /* 0x002fea0003c00000 */
[----:B------:R0:W2:Y:S02]  /*18f90*/  SHFL.IDX P6, R14, R13, R12, R11 ;  /* 0x0000000c0d0e7389 */ /* 0x0000a400000c000b */
[----:B012---:R-:W-:Y:S01]  /*18fa0*/  ENDCOLLECTIVE ;  /* 0x000000000000791b */ /* 0x007fe20003800000 */
.L_x_2553:
[----:B------:R-:W-:Y:S02]  /*18fb0*/  IMAD.MOV.U32 R13, RZ, RZ, R7 ;  /* 0x000000ffff0d7224 */ /* 0x000fe400078e0007 */
[----:B------:R-:W-:-:S07]  /*18fc0*/  IMAD.MOV.U32 R0, RZ, RZ, R14 ;  /* 0x000000ffff007224 */ /* 0x000fce00078e000e */
[----:B------:R-:W-:Y:S05]  /*18fd0*/  WARPSYNC.COLLECTIVE R15, `(.L_x_2554) ;  /* 0x000000000f087348 */ /* 0x000fea0003c00000 */
[----:B------:R0:W1:Y:S02]  /*18fe0*/  SHFL.IDX P6, R14, R13, R12, R11 ;  /* 0x0000000c0d0e7389 */ /* 0x00006400000c000b */
[----:B01----:R-:W-:Y:S01]  /*18ff0*/  ENDCOLLECTIVE ;  /* 0x000000000000791b */ /* 0x003fe20003800000 */
.L_x_2554:
[----:B------:R-:W-:Y:S05]  /*19000*/  BRA `(.L_x_2555) ;  /* 0xffffff8400807947 */ /* 0x000fea000383ffff */
.L_x_2389:
        /* <DEDUP_REMOVED lines=11> */
.L_x_2557:
[----:B------:R-:W-:Y:S05]  /*190c0*/  BSYNC B1 ;  /* 0x0000000000017941 */ /* 0x000fea0003800000 */
.L_x_2556:
[----:B------:R-:W-:Y:S05]  /*190d0*/  BRA `(.L_x_2558) ;  /* 0xffffff9800a87947 */ /* 0x000fea000383ffff */
.L_x_2391:
[----:B------:R-:W-:Y:S01]  /*190e0*/  BSSY B1, `(.L_x_2559) ;  /* 0x0000006000017945 */ /* 0x000fe20003800000 */
[----:B------:R-:W-:-:S07]  /*190f0*/  MOV R15, 0xffffffff ;  /* 0xffffffff000f7802 */ /* 0x000fce0000000f00 */
[----:B01----:R-:W-:Y:S05]  /*19100*/  WARPSYNC.COLLECTIVE R15, `(.L_x_2560) ;  /* 0x000000000f0c7348 */ /* 0x003fea0003c00000 */
[----:B------:R-:W-:Y:S02]  /*19110*/  ELECT P6, UR62, PT ;  /* 0x00000000003e782f */ /* 0x000fe400038c0000 */
[----:B------:R-:W-:Y:S01]  /*19120*/  MOV R14, UR62 ;  /* 0x0000003e000e7c02 */ /* 0x000fe20008000f00 */
[----:B01----:R-:W-:Y:S10]  /*19130*/  ENDCOLLECTIVE ;  /* 0x000000000000791b */ /* 0x003ff40003800000 */
.L_x_2560:
[----:B------:R-:W-:Y:S05]  /*19140*/  BSYNC B1 ;  /* 0x0000000000017941 */ /* 0x000fea0003800000 */
.L_x_2559:
[----:B------:R-:W-:Y:S05]  /*19150*/  BRA `(.L_x_2390) ;  /* 0xffffff9800a07947 */ /* 0x000fea000383ffff */
.L_x_2393:
[----:B-1----:R1:W2:Y:S02]  /*19160*/  SYNCS.PHASECHK.TRANS64.TRYWAIT P0, [R22+URZ+0x16820], R5 ;  /* 0x01682005160075a7 */ /* 0x0022a4000800017f */
[----:B--2---:R-:W-:Y:S05]  /*19170*/  @!P0 NANOSLEEP.SYNCS 0x989680 ;  /* 0x009896800000895d */ /* 0x004fea0003900000 */
[----:B------:R-:W2:Y:S02]  /*19180*/  @!P0 SYNCS.PHASECHK.TRANS64 P0, [R22+URZ+0x16820], R5 ;  /* 0x01682005160085a7 */ /* 0x000ea4000800007f */
[----:B--2---:R-:W-:Y:S05]  /*19190*/  @!P0 BRA `(.L_x_2393) ;  /* 0xfffffffc00f08947 */ /* 0x004fea000383ffff */
[----:B------:R-:W-:Y:S05]  /*191a0*/  BRA `(.L_x_2561) ;  /* 0xffffff9800b07947 */ /* 0x000fea000383ffff */
.L_x_2397:
[----:B-1----:R1:W2:Y:S02]  /*191b0*/  SYNCS.PHASECHK.TRANS64.TRYWAIT P0, [R5+URZ+0x168a0], R6 ;  /* 0x0168a006050075a7 */ /* 0x0022a4000800017f */
[----:B--2---:R-:W-:Y:S05]  /*191c0*/  @!P0 NANOSLEEP.SYNCS 0x989680 ;  /* 0x009896800000895d */ /* 0x004fea0003900000 */
[----:B------:R-:W2:Y:S02]  /*191d0*/  @!P0 SYNCS.PHASECHK.TRANS64 P0, [R5+URZ+0x168a0], R6 ;  /* 0x0168a006050085a7 */ /* 0x000ea4000800007f */
[----:B--2---:R-:W-:Y:S05]  /*191e0*/  @!P0 BRA `(.L_x_2397) ;  /* 0xfffffffc00f08947 */ /* 0x004fea000383ffff */
[----:B------:R-:W-:Y:S05]  /*191f0*/  BRA `(.L_x_2562) ;  /* 0xffffff9800cc7947 */ /* 0x000fea000383ffff */
.L_x_2402:
[----:B--2---:R2:W3:Y:S02]  /*19200*/  SYNCS.PHASECHK.TRANS64.TRYWAIT P0, [R5+URZ+0x168c0], R6 ;  /* 0x0168c006050075a7 */ /* 0x0044e4000800017f */
[----:B---3--:R-:W-:Y:S05]  /*19210*/  @!P0 NANOSLEEP.SYNCS 0x989680 ;  /* 0x009896800000895d */ /* 0x008fea0003900000 */
[----:B------:R-:W3:Y:S02]  /*19220*/  @!P0 SYNCS.PHASECHK.TRANS64 P0, [R5+URZ+0x168c0], R6 ;  /* 0x0168c006050085a7 */ /* 0x000ee4000800007f */
[----:B---3--:R-:W-:Y:S05]  /*19230*/  @!P0 BRA `(.L_x_2402) ;  /* 0xfffffffc00f08947 */ /* 0x008fea000383ffff */
[----:B------:R-:W-:Y:S05]  /*19240*/  BRA `(.L_x_2563) ;  /* 0xffffff9c004c7947 */ /* 0x000fea000383ffff */
.L_x_2409:
[----:B--2---:R2:W3:Y:S02]  /*19250*/  SYNCS.PHASECHK.TRANS64.TRYWAIT P1, [R5+URZ+0x168a0], R6 ;  /* 0x0168a006050075a7 */ /* 0x0044e4000802017f */
[----:B---3--:R-:W-:Y:S05]  /*19260*/  @!P1 NANOSLEEP.SYNCS 0x989680 ;  /* 0x009896800000995d */ /* 0x008fea0003900000 */
[----:B------:R-:W3:Y:S02]  /*19270*/  @!P1 SYNCS.PHASECHK.TRANS64 P1, [R5+URZ+0x168a0], R6 ;  /* 0x0168a006050095a7 */ /* 0x000ee4000802007f */
[----:B---3--:R-:W-:Y:S05]  /*19280*/  @!P1 BRA `(.L_x_2409) ;  /* 0xfffffffc00f09947 */ /* 0x008fea000383ffff */
[----:B------:R-:W-:Y:S05]  /*19290*/  BRA `(.L_x_2564) ;  /* 0xffffffa000187947 */ /* 0x000fea000383ffff */
.L_x_2414:
[----:B-1----:R1:W3:Y:S02]  /*192a0*/  SYNCS.PHASECHK.TRANS64.TRYWAIT P1, [R5+URZ+0x168c0], R6 ;  /* 0x0168c006050075a7 */ /* 0x0022e4000802017f */
[----:B---3--:R-:W-:Y:S05]  /*192b0*/  @!P1 NANOSLEEP.SYNCS 0x989680 ;  /* 0x009896800000995d */ /* 0x008fea0003900000 */
[----:B------:R-:W3:Y:S02]  /*192c0*/  @!P1 SYNCS.PHASECHK.TRANS64 P1, [R5+URZ+0x168c0], R6 ;  /* 0x0168c006050095a7 */ /* 0x000ee4000802007f */
[----:B---3--:R-:W-:Y:S05]  /*192d0*/  @!P1 BRA `(.L_x_2414) ;  /* 0xfffffffc00f09947 */ /* 0x008fea000383ffff */
[----:B------:R-:W-:Y:S05]  /*192e0*/  BRA `(.L_x_2565) ;  /* 0xffffffa000907947 */ /* 0x000fea000383ffff */
.L_x_2427:
[----:B------:R-:W4:Y:S01]  /*192f0*/  S2R R20, SR_TID.X ;  /* 0x0000000000147919 */ /* 0x000f220000002100 */
[----:B------:R-:W-:Y:S01]  /*19300*/  BSSY B0, `(.L_x_2566) ;  /* 0x000000a000007945 */ /* 0x000fe20003800000 */
[----:B0-----:R-:W-:Y:S02]  /*19310*/  IMAD.MOV.U32 R12, RZ, RZ, RZ ;  /* 0x000000ffff0c7224 */ /* 0x001fe400078e00ff */
[----:B------:R-:W-:Y:S02]  /*19320*/  IMAD.MOV.U32 R11, RZ, RZ, 0x1f ;  /* 0x0000001fff0b7424 */ /* 0x000fe400078e00ff */
[----:B------:R-:W-:Y:S01]  /*19330*/  IMAD.MOV.U32 R15, RZ, RZ, -0x1 ;  /* 0xffffffffff0f7424 */ /* 0x000fe200078e00ff */
[----:B----4-:R-:W-:-:S04]  /*19340*/  SHF.R.U32.HI R20, RZ, 0x5, R20 ;  /* 0x00000005ff147819 */ /* 0x010fc80000011614 */
[----:B------:R-:W-:-:S05]  /*19350*/  LOP3.LUT R20, R20, 0x3, RZ, 0xc0, !PT ;  /* 0x0000000314147812 */ /* 0x000fca00078ec0ff */
[----:B------:R-:W-:-:S07]  /*19360*/  IMAD.MOV.U32 R13, RZ, RZ, R20 ;  /* 0x000000ffff0d7224 */ /* 0x000fce00078e0014 */
[----:B-123--:R-:W-:Y:S05]  /*19370*/  WARPSYNC.COLLECTIVE R15, `(.L_x_2567) ;  /* 0x000000000f087348 */ /* 0x00efea0003c00000 */
[----:B------:R0:W4:Y:S02]  /*19380*/  SHFL.IDX P6, R14, R13, R12, R11 ;  /* 0x0000000c0d0e7389 */ /* 0x00012400000c000b */
[----:B01234-:R-:W-:Y:S01]  /*19390*/  ENDCOLLECTIVE ;  /* 0x000000000000791b */ /* 0x01ffe20003800000 */
.L_x_2567:
[----:B------:R-:W-:Y:S05]  /*193a0*/  BSYNC B0 ;  /* 0x0000000000007941 */ /* 0x000fea0003800000 */
.L_x_2566:
[----:B------:R-:W-:Y:S05]  /*193b0*/  BRA `(.L_x_2568) ;  /* 0xffffffa800d47947 */ /* 0x000fea000383ffff */
.L_x_2429:
[----:B------:R-:W-:Y:S01]  /*193c0*/  BSSY B0, `(.L_x_2569) ;  /* 0x0000006000007945 */ /* 0x000fe20003800000 */
[----:B------:R-:W-:-:S07]  /*193d0*/  IMAD.MOV.U32 R15, RZ, RZ, -0x1 ;  /* 0xffffffffff0f7424 */ /* 0x000fce00078e00ff */
[----:B0123--:R-:W-:Y:S05]  /*193e0*/  WARPSYNC.COLLECTIVE R15, `(.L_x_2570) ;  /* 0x000000000f0c7348 */ /* 0x00ffea0003c00000 */
[----:B------:R-:W-:Y:S02]  /*193f0*/  ELECT P6, UR62, PT ;  /* 0x00000000003e782f */ /* 0x000fe400038c0000 */
[----:B------:R-:W-:Y:S01]  /*19400*/  MOV R14, UR62 ;  /* 0x0000003e000e7c02 */ /* 0x000fe20008000f00 */
[----:B0123--:R-:W-:Y:S10]  /*19410*/  ENDCOLLECTIVE ;  /* 0x000000000000791b */ /* 0x00fff40003800000 */
.L_x_2570:
[----:B------:R-:W-:Y:S05]  /*19420*/  BSYNC B0 ;  /* 0x0000000000007941 */ /* 0x000fea0003800000 */
.L_x_2569:
[----:B------:R-:W-:Y:S05]  /*19430*/  BRA `(.L_x_2571) ;  /* 0xffffffa800dc7947 */ /* 0x000fea000383ffff */
.L_x_2431:
[----:B0-----:R0:W4:Y:S02]  /*19440*/  SYNCS.PHASECHK.TRANS64.TRYWAIT P0, [R0+URZ+0x16840], R2 ;  /* 0x01684002000075a7 */ /* 0x001124000800017f */
[----:B----4-:R-:W-:Y:S05]  /*19450*/  @!P0 NANOSLEEP.SYNCS 0x989680 ;  /* 0x009896800000895d */ /* 0x010fea0003900000 */
[----:B------:R-:W4:Y:S02]  /*19460*/  @!P0 SYNCS.PHASECHK.TRANS64 P0, [R0+URZ+0x16840], R2 ;  /* 0x01684002000085a7 */ /* 0x000f24000800007f */
[----:B----4-:R-:W-:Y:S05]  /*19470*/  @!P0 BRA `(.L_x_2431) ;  /* 0xfffffffc00f08947 */ /* 0x010fea000383ffff */
[----:B------:R-:W-:Y:S05]  /*19480*/  BRA `(.L_x_2572) ;  /* 0xffffffac002c7947 */ /* 0x000fea000383ffff */
.L_x_2435:
        /* <DEDUP_REMOVED lines=12> */
.L_x_2573:
[----:B------:R-:W-:Y:S02]  /*19550*/  IMAD.MOV.U32 R13, RZ, RZ, R0 ;  /* 0x000000ffff0d7224 */ /* 0x000fe400078e0000 */
[----:B------:R-:W-:-:S07]  /*19560*/  IMAD.MOV.U32 R6, RZ, RZ, R14 ;  /* 0x000000ffff067224 */ /* 0x000fce00078e000e */
[----:B------:R-:W-:Y:S05]  /*19570*/  WARPSYNC.COLLECTIVE R15, `(.L_x_2574) ;  /* 0x000000000f087348 */ /* 0x000fea0003c00000 */
[----:B------:R0:W1:Y:S02]  /*19580*/  SHFL.IDX P6, R14, R13, R12, R11 ;  /* 0x0000000c0d0e7389 */ /* 0x00006400000c000b */
[----:B01----:R-:W-:Y:S01]  /*19590*/  ENDCOLLECTIVE ;  /* 0x000000000000791b */ /* 0x003fe20003800000 */
.L_x_2574:
[----:B------:R-:W-:Y:S01]  /*195a0*/  IMAD.MOV.U32 R13, RZ, RZ, R4 ;  /* 0x000000ffff0d7224 */ /* 0x000fe200078e0004 */
[----:B------:R-:W-:Y:S01]  /*195b0*/  MOV R12, 0x1 ;  /* 0x00000001000c7802 */ /* 0x000fe20000000f00 */
[----:B------:R-:W-:-:S07]  /*195c0*/  IMAD.MOV.U32 R7, RZ, RZ, R14 ;  /* 0x000000ffff077224 */ /* 0x000fce00078e000e */
[----:B------:R-:W-:Y:S05]  /*195d0*/  WARPSYNC.COLLECTIVE R15, `(.L_x_2575) ;  /* 0x000000000f087348 */ /* 0x000fea0003c00000 */
[----:B------:R0:W1:Y:S02]  /*195e0*/  SHFL.IDX P6, R14, R13, R12, R11 ;  /* 0x0000000c0d0e7389 */ /* 0x00006400000c000b */
[----:B01----:R-:W-:Y:S01]  /*195f0*/  ENDCOLLECTIVE ;  /* 0x000000000000791b */ /* 0x003fe20003800000 */
.L_x_2575:
        /* <DEDUP_REMOVED lines=15> */
.L_x_2576:
[----:B------:R-:W-:Y:S02]  /*196f0*/  IMAD.MOV.U32 R13, RZ, RZ, R4 ;  /* 0x000000ffff0d7224 */ /* 0x000fe400078e0004 */
[----:B------:R-:W-:Y:S02]  /*19700*/  IMAD.MOV.U32 R12, RZ, RZ, 0x2 ;  /* 0x00000002ff0c7424 */ /* 0x000fe400078e00ff */
[----:B------:R-:W-:-:S07]  /*19710*/  IMAD.MOV.U32 R7, RZ, RZ, R14 ;  /* 0x000000ffff077224 */ /* 0x000fce00078e000e */
[----:B------:R-:W-:Y:S05]  /*19720*/  WARPSYNC.COLLECTIVE R15, `(.L_x_2577) ;  /* 0x000000000f087348 */ /* 0x000fea0003c00000 */
[----:B------:R0:W1:Y:S02]  /*19730*/  SHFL.IDX P6, R14, R13, R12, R11 ;  /* 0x0000000c0d0e7389 */ /* 0x00006400000c000b */
[----:B01----:R-:W-:Y:S01]  /*19740*/  ENDCOLLECTIVE ;  /* 0x000000000000791b */ /* 0x003fe20003800000 */
.L_x_2577:
        /* <DEDUP_REMOVED lines=16> */
.L_x_2578:
[----:B------:R-:W-:Y:S02]  /*19850*/  IMAD.MOV.U32 R13, RZ, RZ, R4 ;  /* 0x000000ffff0d7224 */ /* 0x000fe400078e0004 */
[----:B------:R-:W-:Y:S02]  /*19860*/  IMAD.MOV.U32 R12, RZ, RZ, 0x3 ;  /* 0x00000003ff0c7424 */ /* 0x000fe400078e00ff */
[----:B------:R-:W-:-:S07]  /*19870*/  IMAD.MOV.U32 R7, RZ, RZ, R14 ;  /* 0x000000ffff077224 */ /* 0x000fce00078e000e */
[----:B------:R-:W-:Y:S05]  /*19880*/  WARPSYNC.COLLECTIVE R15, `(.L_x_2579) ;  /* 0x000000000f087348 */ /* 0x000fea0003c00000 */
[----:B------:R0:W1:Y:S02]  /*19890*/  SHFL.IDX P6, R14, R13, R12, R11 ;  /* 0x0000000c0d0e7389 */ /* 0x00006400000c000b */
[----:B01----:R-:W-:Y:S01]  /*198a0*/  ENDCOLLECTIVE ;  /* 0x000000000000791b */ /* 0x003fe20003800000 */
.L_x_2579:
        /* <DEDUP_REMOVED lines=16> */
.L_x_2580:
[----:B------:R-:W-:Y:S02]  /*199b0*/  IMAD.MOV.U32 R13, RZ, RZ, R4 ;  /* 0x000000ffff0d7224 */ /* 0x000fe400078e0004 */
[----:B------:R-:W-:Y:S02]  /*199c0*/  IMAD.MOV.U32 R12, RZ, RZ, 0x4 ;  /* 0x00000004ff0c7424 */ /* 0x000fe400078e00ff */
[----:B------:R-:W-:-:S07]  /*199d0*/  IMAD.MOV.U32 R7, RZ, RZ, R14 ;  /* 0x000000ffff077224 */ /* 0x000fce00078e000e */
[----:B------:R-:W-:Y:S05]  /*199e0*/  WARPSYNC.COLLECTIVE R15, `(.L_x_2581) ;  /* 0x000000000f087348 */ /* 0x000fea0003c00000 */
[----:B------:R0:W1:Y:S02]  /*199f0*/  SHFL.IDX P6, R14, R13, R12, R11 ;  /* 0x0000000c0d0e7389 */ /* 0x00006400000c000b */
[----:B01----:R-:W-:Y:S01]  /*19a00*/  ENDCOLLECTIVE ;  /* 0x000000000000791b */ /* 0x003fe20003800000 */
.L_x_2581:
        /* <DEDUP_REMOVED lines=16> */
.L_x_2582:
[----:B------:R-:W-:Y:S02]  /*19b10*/  IMAD.MOV.U32 R13, RZ, RZ, R4 ;  /* 0x000000ffff0d7224 */ /* 0x000fe400078e0004 */
[----:B------:R-:W-:Y:S01]  /*19b20*/  IMAD.MOV.U32 R12, RZ, RZ, 0x5 ;  /* 0x00000005ff0c7424 */ /* 0x000fe200078e00ff */
[----:B------:R-:W-:-:S07]  /*19b30*/  MOV R7, R14 ;  /* 0x0000000e00077202 */ /* 0x000fce0000000f00 */
[----:B------:R-:W-:Y:S05]  /*19b40*/  WARPSYNC.COLLECTIVE R15, `(.L_x_2583) ;  /* 0x000000000f087348 */ /* 0x000fea0003c00000 */
[----:B------:R0:W1:Y:S02]  /*19b50*/  SHFL.IDX P6, R14, R13, R12, R11 ;  /* 0x0000000c0d0e7389 */ /* 0x00006400000c000b */
[----:B01----:R-:W-:Y:S01]  /*19b60*/  ENDCOLLECTIVE ;  /* 0x000000000000791b */ /* 0x003fe20003800000 */
.L_x_2583:
        /* <DEDUP_REMOVED lines=16> */
.L_x_2584:
[----:B------:R-:W-:Y:S02]  /*19c70*/  IMAD.MOV.U32 R13, RZ, RZ, R4 ;  /* 0x000000ffff0d7224 */ /* 0x000fe400078e0004 */
[----:B------:R-:W-:Y:S02]  /*19c80*/  IMAD.MOV.U32 R12, RZ, RZ, 0x6 ;  /* 0x00000006ff0c7424 */ /* 0x000fe400078e00ff */
[----:B------:R-:W-:-:S07]  /*19c90*/  IMAD.MOV.U32 R7, RZ, RZ, R14 ;  /* 0x000000ffff077224 */ /* 0x000fce00078e000e */
[----:B------:R-:W-:Y:S05]  /*19ca0*/  WARPSYNC.COLLECTIVE R15, `(.L_x_2585) ;  /* 0x000000000f087348 */ /* 0x000fea0003c00000 */
[----:B------:R0:W1:Y:S02]  /*19cb0*/  SHFL.IDX P6, R14, R13, R12, R11 ;  /* 0x0000000c0d0e7389 */ /* 0x00006400000c000b */
[----:B01----:R-:W-:Y:S01]  /*19cc0*/  ENDCOLLECTIVE ;  /* 0x000000000000791b */ /* 0x003fe20003800000 */
.L_x_2585:
        /* <DEDUP_REMOVED lines=16> */
.L_x_2586:
[----:B------:R-:W-:Y:S01]  /*19dd0*/  MOV R13, R4 ;  /* 0x00000004000d7202 */ /* 0x000fe20000000f00 */
[----:B------:R-:W-:Y:S02]  /*19de0*/  IMAD.MOV.U32 R12, RZ, RZ, 0x7 ;  /* 0x00000007ff0c7424 */ /* 0x000fe400078e00ff */
[----:B------:R-:W-:-:S07]  /*19df0*/  IMAD.MOV.U32 R7, RZ, RZ, R14 ;  /* 0x000000ffff077224 */ /* 0x000fce00078e000e */
[----:B------:R-:W-:Y:S05]  /*19e00*/  WARPSYNC.COLLECTIVE R15, `(.L_x_2587) ;  /* 0x000000000f087348 */ /* 0x000fea0003c00000 */
[----:B------:R0:W1:Y:S02]  /*19e10*/  SHFL.IDX P6, R14, R13, R12, R11 ;  /* 0x0000000c0d0e7389 */ /* 0x00006400000c000b */
[----:B01----:R-:W-:Y:S01]  /*19e20*/  ENDCOLLECTIVE ;  /* 0x000000000000791b */ /* 0x003fe20003800000 */
.L_x_2587:
        /* <DEDUP_REMOVED lines=11> */
.L_x_2588:
[----:B------:R-:W-:Y:S01]  /*19ee0*/  @!PT LDS RZ, [RZ] ;  /* 0x00000000fffff984 */ /* 0x000fe20000000800 */
[----:B------:R-:W-:Y:S01]  /*19ef0*/  @!PT LDS RZ, [RZ] ;  /* 0x00000000fffff984 */ /* 0x000fe20000000800 */
[----:B------:R-:W-:Y:S01]  /*19f00*/  @!PT LDS RZ, [RZ] ;  /* 0x00000000fffff984 */ /* 0x000fe20000000800 */
[----:B------:R0:W-:Y:S01]  /*19f10*/  @!P1 LDGSTS.E.BYPASS.LTC128B.128 [R10+0xb400], desc[UR40][R6.64], !P0 ;  /* 0x0b400000060a9fae */ /* 0x0001e2000c101d68 */
[----:B------:R-:W-:Y:S02]  /*19f20*/  ISETP.GE.AND P1, PT, R0, R3, PT ;  /* 0x000000030000720c */ /* 0x000fe40003f26270 */
[----:B------:R-:W-:-:S04]  /*19f30*/  IADD3 R0, R17, 0x80, RZ ;  /* 0x0000008011007810 */ /* 0x000fc80007ffe0ff */
[----:B------:R-:W-:Y:S01]  /*19f40*/  ISETP.GE.AND P2, PT, R0, R3, PT ;  /* 0x000000030000720c */ /* 0x000fe20003f46270 */
[----:B------:R-:W-:Y:S02]  /*19f50*/  IMAD.MOV.U32 R13, RZ, RZ, R2 ;  /* 0x000000ffff0d7224 */ /* 0x000fe400078e0002 */
[----:B------:R-:W-:Y:S02]  /*19f60*/  IMAD.MOV.U32 R12, RZ, RZ, RZ ;  /* 0x000000ffff0c7224 */ /* 0x000fe400078e00ff */
[----:B0-----:R-:W-:-:S08]  /*19f70*/  IMAD.MOV.U32 R6, RZ, RZ, R14 ;  /* 0x000000ffff067224 */ /* 0x001fd000078e000e */
[----:B------:R-:W-:Y:S05]  /*19f80*/  WARPSYNC.COLLECTIVE R15, `(.L_x_2589) ;  /* 0x000000000f087348 */ /* 0x000fea0003c00000 */
[----:B------:R0:W1:Y:S02]  /*19f90*/  SHFL.IDX P6, R14, R13, R12, R11 ;  /* 0x0000000c0d0e7389 */ /* 0x00006400000c000b */
[----:B01----:R-:W-:Y:S01]  /*19fa0*/  ENDCOLLECTIVE ;  /* 0x000000000000791b */ /* 0x003fe20003800000 */
.L_x_2589:
        /* <DEDUP_REMOVED lines=13> */
.L_x_2590:
[----:B------:R-:W-:Y:S02]  /*1a080*/  IMAD.MOV.U32 R13, RZ, RZ, R2 ;  /* 0x000000ffff0d7224 */ /* 0x000fe400078e0002 */
[----:B------:R-:W-:Y:S02]  /*1a090*/  IMAD.MOV.U32 R12, RZ, RZ, 0x1 ;  /* 0x00000001ff0c7424 */ /* 0x000fe400078e00ff */
[----:B------:R-:W-:-:S07]  /*1a0a0*/  IMAD.MOV.U32 R8, RZ, RZ, R14 ;  /* 0x000000ffff087224 */ /* 0x000fce00078e000e */
[----:B------:R-:W-:Y:S05]  /*1a0b0*/  WARPSYNC.COLLECTIVE R15, `(.L_x_2591) ;  /* 0x000000000f087348 */ /* 0x000fea0003c00000 */
[----:B------:R0:W1:Y:S02]  /*1a0c0*/  SHFL.IDX P6, R14, R13, R12, R11 ;  /* 0x0000000c0d0e7389 */ /* 0x00006400000c000b */
[----:B01----:R-:W-:Y:S01]  /*1a0d0*/  ENDCOLLECTIVE ;  /* 0x000000000000791b */ /* 0x003fe20003800000 */
.L_x_2591:
[----:B------:R-:W-:-:S05]  /*1a0e0*/  @!P2 LEA R6, P1, R20, R8, 0x1 ;  /* 0x000000081406a211 */ /* 0x000fca00078208ff */
[----:B------:R-:W-:-:S04]  /*1a0f0*/  @!P2 IMAD.X R0, RZ, RZ, R0, P1 ;  /* 0x000000ffff00a224 */ /* 0x000fc800008e0600 */
[----:B------:R-:W-:Y:S01]  /*1a100*/  @!P2 IMAD.MOV.U32 R7, RZ, RZ, R0 ;  /* 0x000000ffff07a224 */ /* 0x000fe200078e0000 */
[----:B------:R-:W-:Y:S01]  /*1a110*/  IADD3 R0, R17, 0x90, RZ ;  /* 0x0000009011007810 */ /* 0x000fe20007ffe0ff */
[----:B------:R-:W-:-:S03]  /*1a120*/  IMAD.MOV.U32 R13, RZ, RZ, R5 ;  /* 0x000000ffff0d7224 */ /* 0x000fc600078e0005 */
[----:B------:R-:W-:Y:S01]  /*1a130*/  ISETP.GE.AND P1, PT, R0, R3, PT ;  /* 0x000000030000720c */ /* 0x000fe20003f26270 */
[----:B------:R-:W-:Y:S01]  /*1a140*/  @!PT LDS RZ, [RZ] ;  /* 0x00000000fffff984 */ /* 0x000fe20000000800 */
[----:B------:R-:W-:Y:S01]  /*1a150*/  @!PT LDS RZ, [RZ] ;  /* 0x00000000fffff984 */ /* 0x000fe20000000800 */
[----:B------:R-:W-:Y:S01]  /*1a160*/  @!PT LDS RZ, [RZ] ;  /* 0x00000000fffff984 */ /* 0x000fe20000000800 */
[----:B------:R0:W-:Y:S01]  /*1a170*/  @!P2 LDGSTS.E.BYPASS.LTC128B.128 [R10+0xc400], desc[UR40][R6.64], !P0 ;  /* 0x0c400000060aafae */ /* 0x0001e2000c101d68 */
[----:B------:R-:W-:-:S11]  /*1a180*/  IMAD.MOV.U32 R0, RZ, RZ, R14 ;  /* 0x000000ffff007224 */ /* 0x000fd600078e000e */
[----:B0-----:R-:W-:Y:S05]  /*1a190*/  WARPSYNC.COLLECTIVE R15, `(.L_x_2592) ;  /* 0x000000000f087348 */ /* 0x001fea0003c00000 */
[----:B------:R1:W2:Y:S02]  /*1a1a0*/  SHFL.IDX P6, R14, R13, R12, R11 ;  /* 0x0000000c0d0e7389 */ /* 0x0002a400000c000b */
[----:B012---:R-:W-:Y:S01]  /*1a1b0*/  ENDCOLLECTIVE ;  /* 0x000000000000791b */ /* 0x007fe20003800000 */
.L_x_2592:
[----:B------:R-:W-:Y:S01]  /*1a1c0*/  MOV R13, R2 ;  /* 0x00000002000d7202 */ /* 0x000fe20000000f00 */
[----:B------:R-:W-:Y:S02]  /*1a1d0*/  IMAD.MOV.U32 R12, RZ, RZ, 0x2 ;  /* 0x00000002ff0c7424 */ /* 0x000fe400078e00ff */
[----:B------:R-:W-:-:S07]  /*1a1e0*/  IMAD.MOV.U32 R6, RZ, RZ, R14 ;  /* 0x000000ffff067224 */ /* 0x000fce00078e000e */
[----:B------:R-:W-:Y:S05]  /*1a1f0*/  WARPSYNC.COLLECTIVE R15, `(.L_x_2593) ;  /* 0x000000000f087348 */ /* 0x000fea0003c00000 */
[----:B------:R0:W1:Y:S02]  /*1a200*/  SHFL.IDX P6, R14, R13, R12, R11 ;  /* 0x0000000c0d0e7389 */ /* 0x00006400000c000b */
[----:B01----:R-:W-:Y:S01]  /*1a210*/  ENDCOLLECTIVE ;  /* 0x000000000000791b */ /* 0x003fe20003800000 */
.L_x_2593:
        /* <DEDUP_REMOVED lines=13> */
.L_x_2594:
[----:B------:R-:W-:Y:S01]  /*1a2f0*/  MOV R13, R2 ;  /* 0x00000002000d7202 */ /* 0x000fe20000000f00 */
[----:B------:R-:W-:Y:S02]  /*1a300*/  IMAD.MOV.U32 R12, RZ, RZ, 0x3 ;  /* 0x00000003ff0c7424 */ /* 0x000fe400078e00ff */
[----:B------:R-:W-:-:S07]  /*1a310*/  IMAD.MOV.U32 R6, RZ, RZ, R14 ;  /* 0x000000ffff067224 */ /* 0x000fce00078e000e */
[----:B------:R-:W-:Y:S05]  /*1a320*/  WARPSYNC.COLLECTIVE R15, `(.L_x_2595) ;  /* 0x000000000f087348 */ /* 0x000fea0003c00000 */
[----:B------:R0:W1:Y:S02]  /*1a330*/  SHFL.IDX P6, R14, R13, R12, R11 ;  /* 0x0000000c0d0e7389 */ /* 0x00006400000c000b */
[----:B01----:R-:W-:Y:S01]  /*1a340*/  ENDCOLLECTIVE ;  /* 0x000000000000791b */ /* 0x003fe20003800000 */
.L_x_2595:
        /* <DEDUP_REMOVED lines=12> */
.L_x_2596:
[----:B------:R-:W-:Y:S05]  /*1a410*/  BRA `(.L_x_2597) ;  /* 0xffffffac00547947 */ /* 0x000fea000383ffff */
.L_x_2438:
[----:B0-----:R0:W1:Y:S02]  /*1a420*/  SYNCS.PHASECHK.TRANS64.TRYWAIT P0, [R22+URZ+0x16820], R3 ;  /* 0x01682003160075a7 */ /* 0x001064000800017f */
[----:B-1----:R-:W-:Y:S05]  /*1a430*/  @!P0 NANOSLEEP.SYNCS 0x989680 ;  /* 0x009896800000895d */ /* 0x002fea0003900000 */
[----:B------:R-:W1:Y:S02]  /*1a440*/  @!P0 SYNCS.PHASECHK.TRANS64 P0, [R22+URZ+0x16820], R3 ;  /* 0x01682003160085a7 */ /* 0x000e64000800007f */
[----:B-1----:R-:W-:Y:S05]  /*1a450*/  @!P0 BRA `(.L_x_2438) ;  /* 0xfffffffc00f08947 */ /* 0x002fea000383ffff */
[----:B------:R-:W-:Y:S05]  /*1a460*/  BRA `(.L_x_2598) ;  /* 0xffffffac00bc7947 */ /* 0x000fea000383ffff */
.L_x_2447:
[----:B0-----:R0:W2:Y:S02]  /*1a470*/  SYNCS.PHASECHK.TRANS64.TRYWAIT P0, [R2+URZ+0x16840], R3 ;  /* 0x01684003020075a7 */ /* 0x0010a4000800017f */
[----:B--2---:R-:W-:Y:S05]  /*1a480*/  @!P0 NANOSLEEP.SYNCS 0x989680 ;  /* 0x009896800000895d */ /* 0x004fea0003900000 */
[----:B------:R-:W2:Y:S02]  /*1a490*/  @!P0 SYNCS.PHASECHK.TRANS64 P0, [R2+URZ+0x16840], R3 ;  /* 0x01684003020085a7 */ /* 0x000ea4000800007f */
[----:B--2---:R-:W-:Y:S05]  /*1a4a0*/  @!P0 BRA `(.L_x_2447) ;  /* 0xfffffffc00f08947 */ /* 0x004fea000383ffff */
[----:B------:R-:W-:Y:S05]  /*1a4b0*/  BRA `(.L_x_2599) ;  /* 0xffffffb000687947 */ /* 0x000fea000383ffff */
.L_x_2452:
[----:B0-----:R0:W1:Y:S02]  /*1a4c0*/  SYNCS.PHASECHK.TRANS64.TRYWAIT P0, [R3+URZ+0x60], R2 ;  /* 0x00006002030075a7 */ /* 0x001064000800017f */
[----:B-1----:R-:W-:Y:S05]  /*1a4d0*/  @!P0 NANOSLEEP.SYNCS 0x989680 ;  /* 0x009896800000895d */ /* 0x002fea0003900000 */
[----:B------:R-:W1:Y:S02]  /*1a4e0*/  @!P0 SYNCS.PHASECHK.TRANS64 P0, [R3+URZ+0x60], R2 ;  /* 0x00006002030085a7 */ /* 0x000e64000800007f */
[----:B-1----:R-:W-:Y:S05]  /*1a4f0*/  @!P0 BRA `(.L_x_2452) ;  /* 0xfffffffc00f08947 */ /* 0x002fea000383ffff */
[----:B------:R-:W-:Y:S05]  /*1a500*/  BRA `(.L_x_2600) ;  /* 0xffffffb000f47947 */ /* 0x000fea000383ffff */
.L_x_2460:
[----:B0-----:R0:W2:Y:S02]  /*1a510*/  SYNCS.PHASECHK.TRANS64.TRYWAIT P0, [R2+URZ+0x16840], R3 ;  /* 0x01684003020075a7 */ /* 0x0010a4000800017f */
[----:B--2---:R-:W-:Y:S05]  /*1a520*/  @!P0 NANOSLEEP.SYNCS 0x989680 ;  /* 0x009896800000895d */ /* 0x004fea0003900000 */
[----:B------:R-:W2:Y:S02]  /*1a530*/  @!P0 SYNCS.PHASECHK.TRANS64 P0, [R2+URZ+0x16840], R3 ;  /* 0x01684003020085a7 */ /* 0x000ea4000800007f */
[----:B--2---:R-:W-:Y:S05]  /*1a540*/  @!P0 BRA `(.L_x_2460) ;  /* 0xfffffffc00f08947 */ /* 0x004fea000383ffff */
[----:B------:R-:W-:Y:S05]  /*1a550*/  BRA `(.L_x_2601) ;  /* 0xffffffb800307947 */ /* 0x000fea000383ffff */
.L_x_2465:
[----:B0-----:R0:W1:Y:S02]  /*1a560*/  SYNCS.PHASECHK.TRANS64.TRYWAIT P0, [R10+URZ+0x60], R27 ;  /* 0x0000601b0a0075a7 */ /* 0x001064000800017f */
[----:B-1----:R-:W-:Y:S05]  /*1a570*/  @!P0 NANOSLEEP.SYNCS 0x989680 ;  /* 0x009896800000895d */ /* 0x002fea0003900000 */
[----:B------:R-:W1:Y:S02]  /*1a580*/  @!P0 SYNCS.PHASECHK.TRANS64 P0, [R10+URZ+0x60], R27 ;  /* 0x0000601b0a0085a7 */ /* 0x000e64000800007f */
[----:B-1----:R-:W-:Y:S05]  /*1a590*/  @!P0 BRA `(.L_x_2465) ;  /* 0xfffffffc00f08947 */ /* 0x002fea000383ffff */
[----:B------:R-:W-:Y:S05]  /*1a5a0*/  BRA `(.L_x_2602) ;  /* 0xffffffb800bc7947 */ /* 0x000fea000383ffff */
.L_x_2473:
[----:B0-----:R0:W2:Y:S02]  /*1a5b0*/  SYNCS.PHASECHK.TRANS64.TRYWAIT P0, [R2+URZ+0x16840], R3 ;  /* 0x01684003020075a7 */ /* 0x0010a4000800017f */
[----:B--2---:R-:W-:Y:S05]  /*1a5c0*/  @!P0 NANOSLEEP.SYNCS 0x989680 ;  /* 0x009896800000895d */ /* 0x004fea0003900000 */
[----:B------:R-:W2:Y:S02]  /*1a5d0*/  @!P0 SYNCS.PHASECHK.TRANS64 P0, [R2+URZ+0x16840], R3 ;  /* 0x01684003020085a7 */ /* 0x000ea4000800007f */
[----:B--2---:R-:W-:Y:S05]  /*1a5e0*/  @!P0 BRA `(.L_x_2473) ;  /* 0xfffffffc00f08947 */ /* 0x004fea000383ffff */
[----:B------:R-:W-:Y:S05]  /*1a5f0*/  BRA `(.L_x_2603) ;  /* 0xffffffbc00cc7947 */ /* 0x000fea000383ffff */
.L_x_2478:
[----:B0-----:R0:W1:Y:S02]  /*1a600*/  SYNCS.PHASECHK.TRANS64.TRYWAIT P0, [R7+URZ+0x60], R2 ;  /* 0x00006002070075a7 */ /* 0x001064000800017f */
[----:B-1----:R-:W-:Y:S05]  /*1a610*/  @!P0 NANOSLEEP.SYNCS 0x989680 ;  /* 0x009896800000895d */ /* 0x002fea0003900000 */
[----:B------:R-:W1:Y:S02]  /*1a620*/  @!P0 SYNCS.PHASECHK.TRANS64 P0, [R7+URZ+0x60], R2 ;  /* 0x00006002070085a7 */ /* 0x000e64000800007f */
[----:B-1----:R-:W-:Y:S05]  /*1a630*/  @!P0 BRA `(.L_x_2478) ;  /* 0xfffffffc00f08947 */ /* 0x002fea000383ffff */
[----:B------:R-:W-:Y:S05]  /*1a640*/  BRA `(.L_x_2604) ;  /* 0xffffffc0005c7947 */ /* 0x000fea000383ffff */
.L_x_2488:
[----:B0-----:R0:W1:Y:S02]  /*1a650*/  SYNCS.PHASECHK.TRANS64.TRYWAIT P0, [R3+URZ+0x16860], R0 ;  /* 0x01686000030075a7 */ /* 0x001064000800017f */
[----:B-1----:R-:W-:Y:S05]  /*1a660*/  @!P0 NANOSLEEP.SYNCS 0x989680 ;  /* 0x009896800000895d */ /* 0x002fea0003900000 */
[----:B------:R-:W1:Y:S02]  /*1a670*/  @!P0 SYNCS.PHASECHK.TRANS64 P0, [R3+URZ+0x16860], R0 ;  /* 0x01686000030085a7 */ /* 0x000e64000800007f */
[----:B-1----:R-:W-:Y:S05]  /*1a680*/  @!P0 BRA `(.L_x_2488) ;  /* 0xfffffffc00f08947 */ /* 0x002fea000383ffff */
[----:B------:R-:W-:Y:S05]  /*1a690*/  BRA `(.L_x_2605) ;  /* 0xffffffc400587947 */ /* 0x000fea000383ffff */
.L_x_2494:
[----:B------:R-:W-:Y:S01]  /*1a6a0*/  BSSY B0, `(.L_x_2606) ;  /* 0x0000008000007945 */ /* 0x000fe20003800000 */
[----:B------:R-:W-:Y:S02]  /*1a6b0*/  IMAD.MOV.U32 R13, RZ, RZ, R16 ;  /* 0x000000ffff0d7224 */ /* 0x000fe400078e0010 */
[----:B0-----:R-:W-:Y:S02]  /*1a6c0*/  IMAD.MOV.U32 R12, RZ, RZ, RZ ;  /* 0x000000ffff0c7224 */ /* 0x001fe400078e00ff */
[----:B------:R-:W-:Y:S02]  /*1a6d0*/  IMAD.MOV.U32 R11, RZ, RZ, 0x1f ;  /* 0x0000001fff0b7424 */ /* 0x000fe400078e00ff */
[----:B------:R-:W-:-:S07]  /*1a6e0*/  IMAD.MOV.U32 R15, RZ, RZ, -0x1 ;  /* 0xffffffffff0f7424 */ /* 0x000fce00078e00ff */
[----:B--2---:R-:W-:Y:S05]  /*1a6f0*/  WARPSYNC.COLLECTIVE R15, `(.L_x_2607) ;  /* 0x000000000f087348 */ /* 0x004fea0003c00000 */
[----:B------:R0:W1:Y:S02]  /*1a700*/  SHFL.IDX P6, R14, R13, R12, R11 ;  /* 0x0000000c0d0e7389 */ /* 0x00006400000c000b */
[----:B012---:R-:W-:Y:S01]  /*1a710*/  ENDCOLLECTIVE ;  /* 0x000000000000791b */ /* 0x007fe20003800000 */
.L_x_2607:
[----:B------:R-:W-:Y:S05]  /*1a720*/  BSYNC B0 ;  /* 0x0000000000007941 */ /* 0x000fea0003800000 */
.L_x_2606:
[----:B------:R-:W-:Y:S01]  /*1a730*/  IMAD.MOV.U32 R13, RZ, RZ, R16 ;  /* 0x000000ffff0d7224 */ /* 0x000fe200078e0010 */
[----:B------:R-:W-:Y:S01]  /*1a740*/  MOV R0, R14 ;  /* 0x0000000e00007202 */ /* 0x000fe20000000f00 */
[----:B------:R-:W-:Y:S02]  /*1a750*/  IMAD.MOV.U32 R12, RZ, RZ, 0x1 ;  /* 0x00000001ff0c7424 */ /* 0x000fe400078e00ff */
[----:B------:R-:W-:Y:S02]  /*1a760*/  IMAD.MOV.U32 R11, RZ, RZ, 0x1f ;  /* 0x0000001fff0b7424 */ /* 0x000fe400078e00ff */
[----:B------:R-:W-:Y:S02]  /*1a770*/  IMAD.MOV.U32 R15, RZ, RZ, -0x1 ;  /* 0xffffffffff0f7424 */ /* 0x000fe400078e00ff */
[----:B------:R-:W-:-:S07]  /*1a780*/  IMAD.IADD R7, R19, 0x1, R8 ;  /* 0x0000000113077824 */ /* 0x000fce00078e0208 */
[----:B------:R-:W-:Y:S05]  /*1a790*/  WARPSYNC.COLLECTIVE R15, `(.L_x_2608) ;  /* 0x000000000f087348 */ /* 0x000fea0003c00000 */
[----:B------:R0:W1:Y:S02]  /*1a7a0*/  SHFL.IDX P6, R14, R13, R12, R11 ;  /* 0x0000000c0d0e7389 */ /* 0x00006400000c000b */
[----:B01----:R-:W-:Y:S01]  /*1a7b0*/  ENDCOLLECTIVE ;  /* 0x000000000000791b */ /* 0x003fe20003800000 */
.L_x_2608:
        /* <DEDUP_REMOVED lines=11> */
[C---:B------:R-:W-:Y:S02]  /*1a870*/  ISETP.GE.U32.AND P5, PT, R8.reuse, 0x10, PT ;  /* 0x000000100800780c */ /* 0x040fe40003fa6070 */
[----:B--2---:R-:W-:Y:S02]  /*1a880*/  @!P1 MOV R17, R2 ;  /* 0x0000000200119202 */ /* 0x004fe40000000f00 */
[----:B------:R-:W-:-:S03]  /*1a890*/  ISETP.NE.AND P1, PT, R8, RZ, PT ;  /* 0x000000ff0800720c */ /* 0x000fc60003f25270 */
[----:B------:R-:W-:-:S10]  /*1a8a0*/  IMAD.MOV.U32 R13, RZ, RZ, R17 ;  /* 0x000000ffff0d7224 */ /* 0x000fd400078e0011 */
[----:B------:R-:W-:Y:S05]  /*1a8b0*/  WARPSYNC.COLLECTIVE R15, `(.L_x_2609) ;  /* 0x000000000f087348 */ /* 0x000fea0003c00000 */
[----:B------:R0:W1:Y:S02]  /*1a8c0*/  SHFL.UP P6, R14, R13, R12, R11 ;  /* 0x0400000c0d0e7389 */ /* 0x00006400000c000b */
[----:B01----:R-:W-:Y:S01]  /*1a8d0*/  ENDCOLLECTIVE ;  /* 0x000000000000791b */ /* 0x003fe20003800000 */
.L_x_2609:
[----:B------:R-:W-:Y:S01]  /*1a8e0*/  IMAD.MOV.U32 R12, RZ, RZ, 0x2 ;  /* 0x00000002ff0c7424 */ /* 0x000fe200078e00ff */
[----:B------:R-:W-:-:S05]  /*1a8f0*/  SEL R4, R14, RZ, P1 ;  /* 0x000000ff0e047207 */ /* 0x000fca0000800000 */
[----:B------:R-:W-:-:S04]  /*1a900*/  IMAD.IADD R4, R17, 0x1, R4 ;  /* 0x0000000111047824 */ /* 0x000fc800078e0204 */
[----:B------:R-:W-:-:S07]  /*1a910*/  IMAD.MOV.U32 R13, RZ, RZ, R4 ;  /* 0x000000ffff0d7224 */ /* 0x000fce00078e0004 */
[----:B------:R-:W-:Y:S05]  /*1a920*/  WARPSYNC.COLLECTIVE R15, `(.L_x_2610) ;  /* 0x000000000f087348 */ /* 0x000fea0003c00000 */
[----:B------:R0:W1:Y:S02]  /*1a930*/  SHFL.UP P6, R14, R13, R12, R11 ;  /* 0x0400000c0d0e7389 */ /* 0x00006400000c000b */
[----:B01----:R-:W-:Y:S01]  /*1a940*/  ENDCOLLECTIVE ;  /* 0x000000000000791b */ /* 0x003fe20003800000 */
.L_x_2610:
[----:B------:R-:W-:Y:S02]  /*1a950*/  MOV R12, 0x4 ;  /* 0x00000004000c7802 */ /* 0x000fe40000000f00 */
[----:B------:R-:W-:-:S05]  /*1a960*/  SEL R3, R14, RZ, P2 ;  /* 0x000000ff0e037207 */ /* 0x000fca0001000000 */
[----:B------:R-:W-:-:S04]  /*1a970*/  IMAD.IADD R6, R4, 0x1, R3 ;  /* 0x0000000104067824 */ /* 0x000fc800078e0203 */
[----:B------:R-:W-:-:S07]  /*1a980*/  IMAD.MOV.U32 R13, RZ, RZ, R6 ;  /* 0x000000ffff0d7224 */ /* 0x000fce00078e0006 */
[----:B------:R-:W-:Y:S05]  /*1a990*/  WARPSYNC.COLLECTIVE R15, `(.L_x_2611) ;  /* 0x000000000f087348 */ /* 0x000fea0003c00000 */
[----:B------:R0:W1:Y:S02]  /*1a9a0*/  SHFL.UP P6, R14, R13, R12, R11 ;  /* 0x0400000c0d0e7389 */ /* 0x00006400000c000b */
[----:B01----:R-:W-:Y:S01]  /*1a9b0*/  ENDCOLLECTIVE ;  /* 0x000000000000791b */ /* 0x003fe20003800000 */
.L_x_2611:
[----:B------:R-:W-:Y:S01]  /*1a9c0*/  IMAD.MOV.U32 R12, RZ, RZ, 0x8 ;  /* 0x00000008ff0c7424 */ /* 0x000fe200078e00ff */
[----:B------:R-:W-:-:S05]  /*1a9d0*/  SEL R3, R14, RZ, P3 ;  /* 0x000000ff0e037207 */ /* 0x000fca0001800000 */
[----:B------:R-:W-:-:S04]  /*1a9e0*/  IMAD.IADD R2, R6, 0x1, R3 ;  /* 0x0000000106027824 */ /* 0x000fc800078e0203 */
[----:B------:R-:W-:-:S07]  /*1a9f0*/  IMAD.MOV.U32 R13, RZ, RZ, R2 ;  /* 0x000000ffff0d7224 */ /* 0x000fce00078e0002 */
[----:B------:R-:W-:Y:S05]  /*1aa00*/  WARPSYNC.COLLECTIVE R15, `(.L_x_2612) ;  /* 0x000000000f087348 */ /* 0x000fea0003c00000 */
[----:B------:R0:W1:Y:S02]  /*1aa10*/  SHFL.UP P6, R14, R13, R12, R11 ;  /* 0x0400000c0d0e7389 */ /* 0x00006400000c000b */
[----:B01----:R-:W-:Y:S01]  /*1aa20*/  ENDCOLLECTIVE ;  /* 0x000000000000791b */ /* 0x003fe20003800000 */
.L_x_2612:
[----:B------:R-:W-:Y:S01]  /*1aa30*/  IMAD.MOV.U32 R12, RZ, RZ, 0x10 ;  /* 0x00000010ff0c7424 */ /* 0x000fe200078e00ff */
[----:B------:R-:W-:-:S05]  /*1aa40*/  SEL R3, R14, RZ, P4 ;  /* 0x000000ff0e037207 */ /* 0x000fca0002000000 */
[----:B------:R-:W-:-:S04]  /*1aa50*/  IMAD.IADD R3, R2, 0x1, R3 ;  /* 0x0000000102037824 */ /* 0x000fc800078e0203 */
[----:B------:R-:W-:-:S07]  /*1aa60*/  IMAD.MOV.U32 R13, RZ, RZ, R3 ;  /* 0x000000ffff0d7224 */ /* 0x000fce00078e0003 */
[----:B------:R-:W-:Y:S05]  /*1aa70*/  WARPSYNC.COLLECTIVE R15, `(.L_x_2613) ;  /* 0x000000000f087348 */ /* 0x000fea0003c00000 */
[----:B------:R0:W1:Y:S02]  /*1aa80*/  SHFL.UP P6, R14, R13, R12, R11 ;  /* 0x0400000c0d0e7389 */ /* 0x00006400000c000b */
[----:B01----:R-:W-:Y:S01]  /*1aa90*/  ENDCOLLECTIVE ;  /* 0x000000000000791b */ /* 0x003fe20003800000 */
.L_x_2613:
        /* <DEDUP_REMOVED lines=8> */
.L_x_2614:
[----:B------:R-:W-:Y:S05]  /*1ab20*/  BRA `(.L_x_2615) ;  /* 0xffffffc4008c7947 */ /* 0x000fea000383ffff */
.L_x_2499:
        /* <DEDUP_REMOVED lines=8> */
.L_x_2617:
[----:B------:R-:W-:Y:S05]  /*1abb0*/  BSYNC B0 ;  /* 0x0000000000007941 */ /* 0x000fea0003800000 */
.L_x_2616:
[----:B------:R-:W-:Y:S01]  /*1abc0*/  SEL R14, R14, RZ, P1 ;  /* 0x000000ff0e0e7207 */ /* 0x000fe20000800000 */
[----:B------:R-:W-:Y:S01]  /*1abd0*/  IMAD.MOV.U32 R11, RZ, RZ, RZ ;  /* 0x000000ffff0b7224 */ /* 0x000fe200078e00ff */
[----:B------:R-:W-:Y:S01]  /*1abe0*/  MOV R12, 0x2 ;  /* 0x00000002000c7802 */ /* 0x000fe20000000f00 */
[----:B------:R-:W-:Y:S02]  /*1abf0*/  IMAD.MOV.U32 R15, RZ, RZ, -0x1 ;  /* 0xffffffffff0f7424 */ /* 0x000fe400078e00ff */
[----:B------:R-:W-:-:S07]  /*1ac00*/  IMAD.IADD R13, R17, 0x1, R14 ;  /* 0x00000001110d7824 */ /* 0x000fce00078e020e */
[----:B------:R-:W-:Y:S05]  /*1ac10*/  WARPSYNC.COLLECTIVE R15, `(.L_x_2618) ;  /* 0x000000000f087348 */ /* 0x000fea0003c00000 */
[----:B------:R0:W1:Y:S02]  /*1ac20*/  SHFL.UP P6, R14, R13, R12, R11 ;  /* 0x0400000c0d0e7389 */ /* 0x00006400000c000b */
[----:B01----:R-:W-:Y:S01]  /*1ac30*/  ENDCOLLECTIVE ;  /* 0x000000000000791b */ /* 0x003fe20003800000 */
.L_x_2618:
[----:B------:R-:W-:Y:S01]  /*1ac40*/  IMAD.MOV.U32 R12, RZ, RZ, 0x4 ;  /* 0x00000004ff0c7424 */ /* 0x000fe200078e00ff */
[----:B------:R-:W-:-:S05]  /*1ac50*/  SEL R2, R14, RZ, P2 ;  /* 0x000000ff0e027207 */ /* 0x000fca0001000000 */
[----:B------:R-:W-:-:S04]  /*1ac60*/  IMAD.IADD R2, R13, 0x1, R2 ;  /* 0x000000010d027824 */ /* 0x000fc800078e0202 */
[----:B------:R-:W-:-:S07]  /*1ac70*/  IMAD.MOV.U32 R13, RZ, RZ, R2 ;  /* 0x000000ffff0d7224 */ /* 0x000fce00078e0002 */
[----:B------:R-:W-:Y:S05]  /*1ac80*/  WARPSYNC.COLLECTIVE R15, `(.L_x_2619) ;  /* 0x000000000f087348 */ /* 0x000fea0003c00000 */
[----:B------:R0:W1:Y:S02]  /*1ac90*/  SHFL.UP P6, R14, R13, R12, R11 ;  /* 0x0400000c0d0e7389 */ /* 0x00006400000c000b */
[----:B01----:R-:W-:Y:S01]  /*1aca0*/  ENDCOLLECTIVE ;  /* 0x000000000000791b */ /* 0x003fe20003800000 */
.L_x_2619:
[----:B------:R-:W-:Y:S02]  /*1acb0*/  MOV R12, 0x8 ;  /* 0x00000008000c7802 */ /* 0x000fe40000000f00 */
[----:B------:R-:W-:-:S05]  /*1acc0*/  SEL R3, R14, RZ, P3 ;  /* 0x000000ff0e037207 */ /* 0x000fca0001800000 */
[----:B------:R-:W-:-:S04]  /*1acd0*/  IMAD.IADD R3, R2, 0x1, R3 ;  /* 0x0000000102037824 */ /* 0x000fc800078e0203 */
[----:B------:R-:W-:-:S07]  /*1ace0*/  IMAD.MOV.U32 R13, RZ, RZ, R3 ;  /* 0x000000ffff0d7224 */ /* 0x000fce00078e0003 */
[----:B------:R-:W-:Y:S05]  /*1acf0*/  WARPSYNC.COLLECTIVE R15, `(.L_x_2620) ;  /* 0x000000000f087348 */ /* 0x000fea0003c00000 */
[----:B------:R0:W1:Y:S02]  /*1ad00*/  SHFL.UP P6, R14, R13, R12, R11 ;  /* 0x0400000c0d0e7389 */ /* 0x00006400000c000b */
[----:B01----:R-:W-:Y:S01]  /*1ad10*/  ENDCOLLECTIVE ;  /* 0x000000000000791b */ /* 0x003fe20003800000 */
.L_x_2620:
[----:B------:R-:W-:Y:S01]  /*1ad20*/  IMAD.MOV.U32 R12, RZ, RZ, 0x10 ;  /* 0x00000010ff0c7424 */ /* 0x000fe200078e00ff */
[----:B------:R-:W-:-:S05]  /*1ad30*/  SEL R4, R14, RZ, P4 ;  /* 0x000000ff0e047207 */ /* 0x000fca0002000000 */
[----:B------:R-:W-:-:S04]  /*1ad40*/  IMAD.IADD R4, R3, 0x1, R4 ;  /* 0x0000000103047824 */ /* 0x000fc800078e0204 */
[----:B------:R-:W-:-:S07]  /*1ad50*/  IMAD.MOV.U32 R13, RZ, RZ, R4 ;  /* 0x000000ffff0d7224 */ /* 0x000fce00078e0004 */
[----:B------:R-:W-:Y:S05]  /*1ad60*/  WARPSYNC.COLLECTIVE R15, `(.L_x_2621) ;  /* 0x000000000f087348 */ /* 0x000fea0003c00000 */
[----:B------:R0:W1:Y:S02]  /*1ad70*/  SHFL.UP P6, R14, R13, R12, R11 ;  /* 0x0400000c0d0e7389 */ /* 0x00006400000c000b */
[----:B01----:R-:W-:Y:S01]  /*1ad80*/  ENDCOLLECTIVE ;  /* 0x000000000000791b */ /* 0x003fe20003800000 */
.L_x_2621:
        /* <DEDUP_REMOVED lines=8> */
.L_x_2622:
[----:B------:R-:W-:Y:S05]  /*1ae10*/  BRA `(.L_x_2623) ;  /* 0xffffffc4006c7947 */ /* 0x000fea000383ffff */
.L_x_2501:
[----:B------:R-:W-:Y:S01]  /*1ae20*/  BSSY B0, `(.L_x_2624) ;  /* 0x0000006000007945 */ /* 0x000fe20003800000 */
[----:B------:R-:W-:Y:S02]  /*1ae30*/  PLOP3.LUT P6, PT, P6, PT, PT, 0x8, 0x0 ;  /* 0x000000000000781c */ /* 0x000fe400037ce170 */
[----:B------:R-:W-:-:S11]  /*1ae40*/  MOV R15, 0xffffffff ;  /* 0xffffffff000f7802 */ /* 0x000fd60000000f00 */
[----:B0-----:R-:W-:Y:S05]  /*1ae50*/  WARPSYNC.COLLECTIVE R15, `(.L_x_2625) ;  /* 0x000000000f087348 */ /* 0x001fea0003c00000 */
[----:B------:R-:W-:Y:S01]  /*1ae60*/  VOTE.ANY R14, PT, P6 ;  /* 0x00000000000e7806 */ /* 0x000fe200030e0100 */
[----:B0-----:R-:W-:Y:S06]  /*1ae70*/  ENDCOLLECTIVE ;  /* 0x000000000000791b */ /* 0x001fec0003800000 */
.L_x_2625:
[----:B------:R-:W-:Y:S05]  /*1ae80*/  BSYNC B0 ;  /* 0x0000000000007941 */ /* 0x000fea0003800000 */
.L_x_2624:
        /* <DEDUP_REMOVED lines=9> */
.L_x_2626:
[----:B------:R-:W-:Y:S01]  /*1af20*/  IMAD.MOV.U32 R17, RZ, RZ, R14 ;  /* 0x000000ffff117224 */ /* 0x000fe200078e000e */
[----:B------:R-:W-:Y:S06]  /*1af30*/  BRA `(.L_x_2627) ;  /* 0xffffffc4005c7947 */ /* 0x000fec000383ffff */
.L_x_2503:
[----:B------:R-:W-:Y:S01]  /*1af40*/  BSSY B0, `(.L_x_2628) ;  /* 0x0000007000007945 */ /* 0x000fe20003800000 */
[----:B------:R-:W-:Y:S01]  /*1af50*/  IMAD.MOV.U32 R13, RZ, RZ, R3 ;  /* 0x000000ffff0d7224 */ /* 0x000fe200078e0003 */
[----:B------:R-:W-:Y:S01]  /*1af60*/  MOV R11, 0x1f ;  /* 0x0000001f000b7802 */ /* 0x000fe20000000f00 */
[----:B------:R-:W-:-:S07]  /*1af70*/  IMAD.MOV.U32 R15, RZ, RZ, -0x1 ;  /* 0xffffffffff0f7424 */ /* 0x000fce00078e00ff */
[----:B012---:R-:W-:Y:S05]  /*1af80*/  WARPSYNC.COLLECTIVE R15, `(.L_x_2629) ;  /* 0x000000000f087348 */ /* 0x007fea0003c00000 */
[----:B------:R3:W4:Y:S02]  /*1af90*/  SHFL.IDX P6, R14, R13, R12, R11 ;  /* 0x0000000c0d0e7389 */ /* 0x00072400000c000b */
[----:B01234-:R-:W-:Y:S01]  /*1afa0*/  ENDCOLLECTIVE ;  /* 0x000000000000791b */ /* 0x01ffe20003800000 */
.L_x_2629:
[----:B------:R-:W-:Y:S05]  /*1afb0*/  BSYNC B0 ;  /* 0x0000000000007941 */ /* 0x000fea0003800000 */
.L_x_2628:
[----:B------:R-:W-:Y:S05]  /*1afc0*/  BRA `(.L_x_2502) ;  /* 0xffffffc400547947 */ /* 0x000fea000383ffff */
.L_x_2507:
[----:B0-----:R0:W3:Y:S02]  /*1afd0*/  SYNCS.PHASECHK.TRANS64.TRYWAIT P0, [R9+URZ+0x16820], R0 ;  /* 0x01682000090075a7 */ /* 0x0010e4000800017f */
[----:B---3--:R-:W-:Y:S05]  /*1afe0*/  @!P0 NANOSLEEP.SYNCS 0x989680 ;  /* 0x009896800000895d */ /* 0x008fea0003900000 */
[----:B------:R-:W3:Y:S02]  /*1aff0*/  @!P0 SYNCS.PHASECHK.TRANS64 P0, [R9+URZ+0x16820], R0 ;  /* 0x01682000090085a7 */ /* 0x000ee4000800007f */
[----:B---3--:R-:W-:Y:S05]  /*1b000*/  @!P0 BRA `(.L_x_2507) ;  /* 0xfffffffc00f08947 */ /* 0x008fea000383ffff */
[----:B------:R-:W-:Y:S05]  /*1b010*/  BRA `(.L_x_2630) ;  /* 0xffffffc800cc7947 */ /* 0x000fea000383ffff */
.L_x_2508:
        /* <DEDUP_REMOVED lines=8> */
[----:B012-4-:R-:W-:Y:S05]  /*1b0a0*/  WARPSYNC.COLLECTIVE R15, `(.L_x_2632) ;  /* 0x000000000f087348 */ /* 0x017fea0003c00000 */
[----:B------:R3:W0:Y:S02]  /*1b0b0*/  SHFL.IDX P6, R14, R13, R12, R11 ;  /* 0x0000000c0d0e7389 */ /* 0x00062400000c000b */
[----:B01234-:R-:W-:Y:S01]  /*1b0c0*/  ENDCOLLECTIVE ;  /* 0x000000000000791b */ /* 0x01ffe20003800000 */
.L_x_2632:
[----:B------:R-:W-:Y:S05]  /*1b0d0*/  BSYNC B0 ;  /* 0x0000000000007941 */ /* 0x000fea0003800000 */
.L_x_2631:
[----:B------:R-:W-:Y:S05]  /*1b0e0*/  BRA `(.L_x_2633) ;  /* 0xffffffc800b47947 */ /* 0x000fea000383ffff */
.L_x_2509:
[----:B------:R-:W-:Y:S01]  /*1b0f0*/  BSSY B0, `(.L_x_2634) ;  /* 0x0000006000007945 */ /* 0x000fe20003800000 */
[----:B------:R-:W-:-:S07]  /*1b100*/  IMAD.MOV.U32 R15, RZ, RZ, -0x1 ;  /* 0xffffffffff0f7424 */ /* 0x000fce00078e00ff */
[----:B012-4-:R-:W-:Y:S05]  /*1b110*/  WARPSYNC.COLLECTIVE R15, `(.L_x_2635) ;  /* 0x000000000f0c7348 */ /* 0x017fea0003c00000 */
[----:B------:R-:W-:Y:S02]  /*1b120*/  ELECT P6, UR62, PT ;  /* 0x00000000003e782f */ /* 0x000fe400038c0000 */
[----:B------:R-:W-:Y:S01]  /*1b130*/  MOV R14, UR62 ;  /* 0x0000003e000e7c02 */ /* 0x000fe20008000f00 */
[----:B012-4-:R-:W-:Y:S10]  /*1b140*/  ENDCOLLECTIVE ;  /* 0x000000000000791b */ /* 0x017ff40003800000 */
.L_x_2635:
[----:B------:R-:W-:Y:S05]  /*1b150*/  BSYNC B0 ;  /* 0x0000000000007941 */ /* 0x000fea0003800000 */
.L_x_2634:
[----:B------:R-:W-:Y:S05]  /*1b160*/  BRA `(.L_x_2636) ;  /* 0xffffffc800a87947 */ /* 0x000fea000383ffff */
.L_x_2511:
[----:B0-----:R0:W2:Y:S02]  /*1b170*/  SYNCS.PHASECHK.TRANS64.TRYWAIT P0, [R6+URZ], R3 ;  /* 0x00000003060075a7 */ /* 0x0010a4000800017f */
[----:B--2---:R-:W-:Y:S05]  /*1b180*/  @!P0 NANOSLEEP.SYNCS 0x989680 ;  /* 0x009896800000895d */ /* 0x004fea0003900000 */
[----:B------:R-:W2:Y:S02]  /*1b190*/  @!P0 SYNCS.PHASECHK.TRANS64 P0, [R6+URZ], R3 ;  /* 0x00000003060085a7 */ /* 0x000ea4000800007f */
[----:B--2---:R-:W-:Y:S05]  /*1b1a0*/  @!P0 BRA `(.L_x_2511) ;  /* 0xfffffffc00f08947 */ /* 0x004fea000383ffff */
[----:B------:R-:W-:Y:S05]  /*1b1b0*/  BRA `(.L_x_2637) ;  /* 0xffffffc800dc7947 */ /* 0x000fea000383ffff */
.L_x_2512:
[----:B--2---:R2:W3:Y:S02]  /*1b1c0*/  SYNCS.PHASECHK.TRANS64.TRYWAIT P0, [R7+URZ], R2 ;  /* 0x00000002070075a7 */ /* 0x0044e4000800017f */
[----:B---3--:R-:W-:Y:S05]  /*1b1d0*/  @!P0 NANOSLEEP.SYNCS 0x989680 ;  /* 0x009896800000895d */ /* 0x008fea0003900000 */
[----:B------:R-:W3:Y:S02]  /*1b1e0*/  @!P0 SYNCS.PHASECHK.TRANS64 P0, [R7+URZ], R2 ;  /* 0x00000002070085a7 */ /* 0x000ee4000800007f */
[----:B---3--:R-:W-:Y:S05]  /*1b1f0*/  @!P0 BRA `(.L_x_2512) ;  /* 0xfffffffc00f08947 */ /* 0x008fea000383ffff */
[----:B------:R-:W-:Y:S05]  /*1b200*/  BRA `(.L_x_2638) ;  /* 0xffffffc800d07947 */ /* 0x000fea000383ffff */
.L_x_2514:
[----:B---3--:R3:W0:Y:S02]  /*1b210*/  SYNCS.PHASECHK.TRANS64.TRYWAIT P0, [R4+URZ], R3 ;  /* 0x00000003040075a7 */ /* 0x008624000800017f */
[----:B0-----:R-:W-:Y:S05]  /*1b220*/  @!P0 NANOSLEEP.SYNCS 0x989680 ;  /* 0x009896800000895d */ /* 0x001fea0003900000 */
[----:B------:R-:W0:Y:S02]  /*1b230*/  @!P0 SYNCS.PHASECHK.TRANS64 P0, [R4+URZ], R3 ;  /* 0x00000003040085a7 */ /* 0x000e24000800007f */
[----:B0-----:R-:W-:Y:S05]  /*1b240*/  @!P0 BRA `(.L_x_2514) ;  /* 0xfffffffc00f08947 */ /* 0x001fea000383ffff */
[----:B------:R-:W-:Y:S05]  /*1b250*/  BRA `(.L_x_2639) ;  /* 0xffffffc800d47947 */ /* 0x000fea000383ffff */
.L_x_2640:
        /* <DEDUP_REMOVED lines=10> */
.L_x_2649:


//--------------------- .nv.global.init           --------------------------
	.section	.nv.global.init,"aw",@progbits
.nv.global.init:
	.type		$str$20,@object
	.size		$str$20,($str$21 - $str$20)
$str$20:
        /*0000*/ 	.byte	0x28, 0x61, 0x64, 0x64, 0x72, 0x65, 0x73, 0x73, 0x20, 0x26, 0x20, 0x6d, 0x61, 0x73, 0x6b, 0x29
        /*0010*/ 	.byte	0x20, 0x3d, 0x3d, 0x20, 0x30, 0x00
	.type		$str$21,@object
	.size		$str$21,(__unnamed_4 - $str$21)
$str$21:
        /*0016*/ 	.byte	0x2f, 0x74, 0x6d, 0x70, 0x2f, 0x6f, 0x73, 0x73, 0x5f, 0x6b, 0x65, 0x72, 0x6e, 0x65, 0x6c, 0x73
        /*0026*/ 	.byte	0x5f, 0x73, 0x72, 0x63, 0x2f, 0x66, 0x6c, 0x61, 0x73, 0x68, 0x5f, 0x61, 0x74, 0x74, 0x65, 0x6e
        /*0036*/ 	.byte	0x74, 0x69, 0x6f, 0x6e, 0x2f, 0x63, 0x73, 0x72, 0x63, 0x2f, 0x63, 0x75, 0x74, 0x6c, 0x61, 0x73
        /*0046*/ 	.byte	0x73, 0x2f, 0x69, 0x6e, 0x63, 0x6c, 0x75, 0x64, 0x65, 0x2f, 0x63, 0x75, 0x74, 0x65, 0x2f, 0x70
        /*0056*/ 	.byte	0x6f, 0x69, 0x6e, 0x74, 0x65, 0x72, 0x5f, 0x66, 0x6c, 0x61, 0x67, 0x67, 0x65, 0x64, 0x2e, 0x68
        /*0066*/ 	.byte	0x70, 0x70, 0x00
	.type		__unnamed_4,@object
	.size		__unnamed_4,(__unnamed_9 - __unnamed_4)
__unnamed_4:
        /* <DEDUP_REMOVED lines=23> */
        /*01d9*/ 	.byte	0x3a, 0x43, 0x3c, 0x30, 0x3e, 0x3e, 0x3e, 0x3e, 0x3e, 0x20, 0x26, 0x5d, 0x00
	.type		__unnamed_9,@object
	.size		__unnamed_9,(__unnamed_5 - __unnamed_9)
__unnamed_9:
        /* <DEDUP_REMOVED lines=24> */
        /*0366*/ 	.byte	0x00
	.type		__unnamed_5,@object
	.size		__unnamed_5,(__unnamed_3 - __unnamed_5)
__unnamed_5:
        /* <DEDUP_REMOVED lines=25> */
	.type		__unnamed_3,@object
	.size		__unnamed_3,(__unnamed_2 - __unnamed_3)
__unnamed_3:
        /* <DEDUP_REMOVED lines=28> */
        /*06a8*/ 	.byte	0x32, 0x3e, 0x3e, 0x3e, 0x3e, 0x3e, 0x5d, 0x00
	.type		__unnamed_2,@object
	.size		__unnamed_2,(__unnamed_7 - __unnamed_2)
__unnamed_2:
        /* <DEDUP_REMOVED lines=29> */
	.type		__unnamed_7,@object
	.size		__unnamed_7,(__unnamed_8 - __unnamed_7)
__unnamed_7:
        /* <DEDUP_REMOVED lines=28> */
        /*0a38*/ 	.byte	0x38, 0x38, 0x3e, 0x3e, 0x3e, 0x3e, 0x3e, 0x5d, 0x00
	.type		__unnamed_8,@object
	.size		__unnamed_8,(__unnamed_1 - __unnamed_8)
__unnamed_8:
        /* <DEDUP_REMOVED lines=29> */
	.type		__unnamed_1,@object
	.size		__unnamed_1,(__unnamed_6 - __unnamed_1)
__unnamed_1:
        /* <DEDUP_REMOVED lines=28> */
        /*0dca*/ 	.byte	0x32, 0x3e, 0x3e, 0x3e, 0x3e, 0x3e, 0x20, 0x26, 0x5d, 0x00
	.type		__unnamed_6,@object
	.size		__unnamed_6,(.L_5 - __unnamed_6)
__unnamed_6:
        /* <DEDUP_REMOVED lines=28> */
        /*0f94*/ 	.byte	0x38, 0x38, 0x3e, 0x3e, 0x3e, 0x3e, 0x3e, 0x20, 0x26, 0x5d, 0x00
.L_5:


//--------------------- .nv.shared._ZN7cutlass13device_kernelIN5flash11enable_sm90INS1_16FlashAttnFwdSm90INS1_25CollectiveMainloopFwdSm90ILi2EN4cute5tupleIJNS5_1CILi1EEES8_S8_EEENS6_IJNS7_ILi192EEESA_NS7_ILi64EEEEEELi64ENS_6half_tEfNS_4arch4Sm90ELb0ELb0ELb0ELb0ELb0ELb0ELb0ELb0ELb1ELb1ELb0ELb0EEENS1_21CollectiveEpilogueFwdINS6_IJSA_SB_SA_EEES9_SD_SF_Li384ELb0ELb1ELb0ELb0EEENS1_29StaticPersistentTileSchedulerILb0EEEEEEEEEvNT_6ParamsE --------------------------
	.section	.nv.shared._ZN7cutlass13device_kernelIN5flash11enable_sm90INS1_16FlashAttnFwdSm90INS1_25CollectiveMainloopFwdSm90ILi2EN4cute5tupleIJNS5_1CILi1EEES8_S8_EEENS6_IJNS7_ILi192EEESA_NS7_ILi64EEEEEELi64ENS_6half_tEfNS_4arch4Sm90ELb0ELb0ELb0ELb0ELb0ELb0ELb0ELb0ELb1ELb1ELb0ELb0EEENS1_21CollectiveEpilogueFwdINS6_IJSA_SB_SA_EEES9_SD_SF_Li384ELb0ELb1ELb0ELb0EEENS1_29StaticPersistentTileSchedulerILb0EEEEEEEEEvNT_6ParamsE,"aw",@nobits
	.sectionflags	@""
	.align	16
	.zero		1024


//--------------------- .nv.shared.reserved.0     --------------------------
	.section	.nv.shared.reserved.0,"aw",@nobits
	.weak		__nv_reservedSMEM_offset_0_alias
	.size		__nv_reservedSMEM_offset_0_alias, 0, 0
	.other		__nv_reservedSMEM_offset_0_alias,@"STO_CUDA_RESERVED_SHARED STV_DEFAULT"
__nv_reservedSMEM_offset_0_alias:
	.zero		0


//--------------------- .nv.global                --------------------------
	.section	.nv.global,"aw",@nobits
.nv.global:
	.type		_ZN73_INTERNAL_77f89f8d_37_flash_fwd_hdim64_fp16_packgqa_sm90_cu_c0233546_34594cute1_E,@object
	.size		_ZN73_INTERNAL_77f89f8d_37_flash_fwd_hdim64_fp16_packgqa_sm90_cu_c0233546_34594cute1_E,(_ZN73_INTERNAL_77f89f8d_37_flash_fwd_hdim64_fp16_packgqa_sm90_cu_c0233546_34594cuda3std3__45__cpo6cbeginE - _ZN73_INTERNAL_77f89f8d_37_flash_fwd_hdim64_fp16_packgqa_sm90_cu_c0233546_34594cute1_E)
_ZN73_INTERNAL_77f89f8d_37_flash_fwd_hdim64_fp16_packgqa_sm90_cu_c0233546_34594cute1_E:
	.zero		1
	.type		_ZN73_INTERNAL_77f89f8d_37_flash_fwd_hdim64_fp16_packgqa_sm90_cu_c0233546_34594cuda3std3__45__cpo6cbeginE,@object
	.size		_ZN73_INTERNAL_77f89f8d_37_flash_fwd_hdim64_fp16_packgqa_sm90_cu_c0233546_34594cuda3std3__45__cpo6cbeginE,(_ZN73_INTERNAL_77f89f8d_37_flash_fwd_hdim64_fp16_packgqa_sm90_cu_c0233546_34594cuda3std3__48in_placeE - _ZN73_INTERNAL_77f89f8d_37_flash_fwd_hdim64_fp16_packgqa_sm90_cu_c0233546_34594cuda3std3__45__cpo6cbeginE)
_ZN73_INTERNAL_77f89f8d_37_flash_fwd_hdim64_fp16_packgqa_sm90_cu_c0233546_34594cuda3std3__45__cpo6cbeginE:
	.zero		1
	.type		_ZN73_INTERNAL_77f89f8d_37_flash_fwd_hdim64_fp16_packgqa_sm90_cu_c0233546_34594cuda3std3__48in_placeE,@object
	.size		_ZN73_INTERNAL_77f89f8d_37_flash_fwd_hdim64_fp16_packgqa_sm90_cu_c0233546_34594cuda3std3__48in_placeE,(_ZN73_INTERNAL_77f89f8d_37_flash_fwd_hdim64_fp16_packgqa_sm90_cu_c0233546_34594cuda3std6ranges3__45__cpo9iter_moveE - _ZN73_INTERNAL_77f89f8d_37_flash_fwd_hdim64_fp16_packgqa_sm90_cu_c0233546_34594cuda3std3__48in_placeE)
_ZN73_INTERNAL_77f89f8d_37_flash_fwd_hdim64_fp16_packgqa_sm90_cu_c0233546_34594cuda3std3__48in_placeE:
	.zero		1
	.type		_ZN73_INTERNAL_77f89f8d_37_flash_fwd_hdim64_fp16_packgqa_sm90_cu_c0233546_34594cuda3std6ranges3__45__cpo9iter_moveE,@object
	.size		_ZN73_INTERNAL_77f89f8d_37_flash_fwd_hdim64_fp16_packgqa_sm90_cu_c0233546_34594cuda3std6ranges3__45__cpo9iter_moveE,(_ZN73_INTERNAL_77f89f8d_37_flash_fwd_hdim64_fp16_packgqa_sm90_cu_c0233546_34594cuda3std3__45__cpo5beginE - _ZN73_INTERNAL_77f89f8d_37_flash_fwd_hdim64_fp16_packgqa_sm90_cu_c0233546_34594cuda3std6ranges3__45__cpo9iter_moveE)
_ZN73_INTERNAL_77f89f8d_37_flash_fwd_hdim64_fp16_packgqa_sm90_cu_c0233546_34594cuda3std6ranges3__45__cpo9iter_moveE:
	.zero		1
	.type		_ZN73_INTERNAL_77f89f8d_37_flash_fwd_hdim64_fp16_packgqa_sm90_cu_c0233546_34594cuda3std3__45__cpo5beginE,@object
	.size		_ZN73_INTERNAL_77f89f8d_37_flash_fwd_hdim64_fp16_packgqa_sm90_cu_c0233546_34594cuda3std3__45__cpo5beginE,(_ZN73_INTERNAL_77f89f8d_37_flash_fwd_hdim64_fp16_packgqa_sm90_cu_c0233546_34594cuda3std3__475_GLOBAL__N__77f89f8d_37_flash_fwd_hdim64_fp16_packgqa_sm90_cu_c0233546_34596ignoreE - _ZN73_INTERNAL_77f89f8d_37_flash_fwd_hdim64_fp16_packgqa_sm90_cu_c0233546_34594cuda3std3__45__cpo5beginE)
_ZN73_INTERNAL_77f89f8d_37_flash_fwd_hdim64_fp16_packgqa_sm90_cu_c0233546_34594cuda3std3__45__cpo5beginE:
	.zero		1
	.type		_ZN73_INTERNAL_77f89f8d_37_flash_fwd_hdim64_fp16_packgqa_sm90_cu_c0233546_34594cuda3std3__475_GLOBAL__N__77f89f8d_37_flash_fwd_hdim64_fp16_packgqa_sm90_cu_c0233546_34596ignoreE,@object
	.size		_ZN73_INTERNAL_77f89f8d_37_flash_fwd_hdim64_fp16_packgqa_sm90_cu_c0233546_34594cuda3std3__475_GLOBAL__N__77f89f8d_37_flash_fwd_hdim64_fp16_packgqa_sm90_cu_c0233546_34596ignoreE,(_ZN73_INTERNAL_77f89f8d_37_flash_fwd_hdim64_fp16_packgqa_sm90_cu_c0233546_34594cute7productE - _ZN73_INTERNAL_77f89f8d_37_flash_fwd_hdim64_fp16_packgqa_sm90_cu_c0233546_34594cuda3std3__475_GLOBAL__N__77f89f8d_37_flash_fwd_hdim64_fp16_packgqa_sm90_cu_c0233546_34596ignoreE)
_ZN73_INTERNAL_77f89f8d_37_flash_fwd_hdim64_fp16_packgqa_sm90_cu_c0233546_34594cuda3std3__475_GLOBAL__N__77f89f8d_37_flash_fwd_hdim64_fp16_packgqa_sm90_cu_c0233546_34596ignoreE:
	.zero		1
	.type		_ZN73_INTERNAL_77f89f8d_37_flash_fwd_hdim64_fp16_packgqa_sm90_cu_c0233546_34594cute7productE,@object
	.size		_ZN73_INTERNAL_77f89f8d_37_flash_fwd_hdim64_fp16_packgqa_sm90_cu_c0233546_34594cute7productE,(_ZN73_INTERNAL_77f89f8d_37_flash_fwd_hdim64_fp16_packgqa_sm90_cu_c0233546_34594cuda3std3__45__cpo3endE - _ZN73_INTERNAL_77f89f8d_37_flash_fwd_hdim64_fp16_packgqa_sm90_cu_c0233546_34594cute7productE)
_ZN73_INTERNAL_77f89f8d_37_flash_fwd_hdim64_fp16_packgqa_sm90_cu_c0233546_34594cute7productE:
	.zero		1
	.type		_ZN73_INTERNAL_77f89f8d_37_flash_fwd_hdim64_fp16_packgqa_sm90_cu_c0233546_34594cuda3std3__45__cpo3endE,@object
	.size		_ZN73_INTERNAL_77f89f8d_37_flash_fwd_hdim64_fp16_packgqa_sm90_cu_c0233546_34594cuda3std3__45__cpo3endE,(_ZN73_INTERNAL_77f89f8d_37_flash_fwd_hdim64_fp16_packgqa_sm90_cu_c0233546_34594cuda3std3__419piecewise_constructE - _ZN73_INTERNAL_77f89f8d_37_flash_fwd_hdim64_fp16_packgqa_sm90_cu_c0233546_34594cuda3std3__45__cpo3endE)
_ZN73_INTERNAL_77f89f8d_37_flash_fwd_hdim64_fp16_packgqa_sm90_cu_c0233546_34594cuda3std3__45__cpo3endE:
	.zero		1
	.type		_ZN73_INTERNAL_77f89f8d_37_flash_fwd_hdim64_fp16_packgqa_sm90_cu_c0233546_34594cuda3std3__419piecewise_constructE,@object
	.size		_ZN73_INTERNAL_77f89f8d_37_flash_fwd_hdim64_fp16_packgqa_sm90_cu_c0233546_34594cuda3std3__419piecewise_constructE,(_ZN73_INTERNAL_77f89f8d_37_flash_fwd_hdim64_fp16_packgqa_sm90_cu_c0233546_34594cuda3std3__45__cpo4cendE - _ZN73_INTERNAL_77f89f8d_37_flash_fwd_hdim64_fp16_packgqa_sm90_cu_c0233546_34594cuda3std3__419piecewise_constructE)
_ZN73_INTERNAL_77f89f8d_37_flash_fwd_hdim64_fp16_packgqa_sm90_cu_c0233546_34594cuda3std3__419piecewise_constructE:
	.zero		1
	.type		_ZN73_INTERNAL_77f89f8d_37_flash_fwd_hdim64_fp16_packgqa_sm90_cu_c0233546_34594cuda3std3__45__cpo4cendE,@object
	.size		_ZN73_INTERNAL_77f89f8d_37_flash_fwd_hdim64_fp16_packgqa_sm90_cu_c0233546_34594cuda3std3__45__cpo4cendE,(_ZN73_INTERNAL_77f89f8d_37_flash_fwd_hdim64_fp16_packgqa_sm90_cu_c0233546_34594cuda3std6ranges3__45__cpo4swapE - _ZN73_INTERNAL_77f89f8d_37_flash_fwd_hdim64_fp16_packgqa_sm90_cu_c0233546_34594cuda3std3__45__cpo4cendE)
_ZN73_INTERNAL_77f89f8d_37_flash_fwd_hdim64_fp16_packgqa_sm90_cu_c0233546_34594cuda3std3__45__cpo4cendE:
	.zero		1
	.type		_ZN73_INTERNAL_77f89f8d_37_flash_fwd_hdim64_fp16_packgqa_sm90_cu_c0233546_34594cuda3std6ranges3__45__cpo4swapE,@object
	.size		_ZN73_INTERNAL_77f89f8d_37_flash_fwd_hdim64_fp16_packgqa_sm90_cu_c0233546_34594cuda3std6ranges3__45__cpo4swapE,(.L_16 - _ZN73_INTERNAL_77f89f8d_37_flash_fwd_hdim64_fp16_packgqa_sm90_cu_c0233546_34594cuda3std6ranges3__45__cpo4swapE)
_ZN73_INTERNAL_77f89f8d_37_flash_fwd_hdim64_fp16_packgqa_sm90_cu_c0233546_34594cuda3std6ranges3__45__cpo4swapE:
	.zero		1
.L_16:


//--------------------- .nv.shared._ZN7cutlass13device_kernelIN5flash11enable_sm90INS1_16FlashAttnFwdSm90INS1_25CollectiveMainloopFwdSm90ILi2EN4cute5tupleIJNS5_1CILi1EEES8_S8_EEENS6_IJNS7_ILi192EEESA_NS7_ILi64EEEEEELi64ENS_6half_tEfNS_4arch4Sm90ELb0ELb0ELb0ELb1ELb0ELb0ELb0ELb0ELb1ELb1ELb0ELb0EEENS1_21CollectiveEpilogueFwdINS6_IJSA_SB_SA_EEES9_SD_SF_Li384ELb1ELb1ELb0ELb0EEENS1_36VarlenDynamicPersistentTileSchedulerILi192ELi192ELi384ELi128ELb0ELb1ELb1ELb0ELb1ELb1EEEEEEEEEvNT_6ParamsE --------------------------
	.section	.nv.shared._ZN7cutlass13device_kernelIN5flash11enable_sm90INS1_16FlashAttnFwdSm90INS1_25CollectiveMainloopFwdSm90ILi2EN4cute5tupleIJNS5_1CILi1EEES8_S8_EEENS6_IJNS7_ILi192EEESA_NS7_ILi64EEEEEELi64ENS_6half_tEfNS_4arch4Sm90ELb0ELb0ELb0ELb1ELb0ELb0ELb0ELb0ELb1ELb1ELb0ELb0EEENS1_21CollectiveEpilogueFwdINS6_IJSA_SB_SA_EEES9_SD_SF_Li384ELb1ELb1ELb0ELb0EEENS1_36VarlenDynamicPersistentTileSchedulerILi192ELi192ELi384ELi128ELb0ELb1ELb1ELb0ELb1ELb1EEEEEEEEEvNT_6ParamsE,"aw",@nobits
	.sectionflags	@""
	.align	16
	.zero		1024


//--------------------- .nv.shared._ZN7cutlass13device_kernelIN5flash11enable_sm90INS1_16FlashAttnFwdSm90INS1_25CollectiveMainloopFwdSm90ILi2EN4cute5tupleIJNS5_1CILi1EEES8_S8_EEENS6_IJNS7_ILi192EEESA_NS7_ILi64EEEEEELi64ENS_6half_tEfNS_4arch4Sm90ELb0ELb0ELb0ELb1ELb0ELb1ELb0ELb0ELb1ELb1ELb0ELb0EEENS1_21CollectiveEpilogueFwdINS6_IJSA_SB_SA_EEES9_SD_SF_Li384ELb1ELb1ELb0ELb0EEENS1_36VarlenDynamicPersistentTileSchedulerILi192ELi192ELi384ELi128ELb0ELb1ELb1ELb0ELb1ELb1EEEEEEEEEvNT_6ParamsE --------------------------
	.section	.nv.shared._ZN7cutlass13device_kernelIN5flash11enable_sm90INS1_16FlashAttnFwdSm90INS1_25CollectiveMainloopFwdSm90ILi2EN4cute5tupleIJNS5_1CILi1EEES8_S8_EEENS6_IJNS7_ILi192EEESA_NS7_ILi64EEEEEELi64ENS_6half_tEfNS_4arch4Sm90ELb0ELb0ELb0ELb1ELb0ELb1ELb0ELb0ELb1ELb1ELb0ELb0EEENS1_21CollectiveEpilogueFwdINS6_IJSA_SB_SA_EEES9_SD_SF_Li384ELb1ELb1ELb0ELb0EEENS1_36VarlenDynamicPersistentTileSchedulerILi192ELi192ELi384ELi128ELb0ELb1ELb1ELb0ELb1ELb1EEEEEEEEEvNT_6ParamsE,"aw",@nobits
	.sectionflags	@""
	.align	16
	.zero		1024


//--------------------- .nv.shared._ZN7cutlass13device_kernelIN5flash11enable_sm90INS1_16FlashAttnFwdSm90INS1_25CollectiveMainloopFwdSm90ILi2EN4cute5tupleIJNS5_1CILi1EEES8_S8_EEENS6_IJNS7_ILi192EEENS7_ILi128EEENS7_ILi64EEEEEELi64ENS_6half_tEfNS_4arch4Sm90ELb0ELb1ELb0ELb0ELb0ELb0ELb0ELb1ELb1ELb1ELb0ELb0EEENS1_21CollectiveEpilogueFwdINS6_IJSA_SC_SB_EEES9_SE_SG_Li384ELb0ELb1ELb0ELb0EEENS1_30DynamicPersistentTileSchedulerILi384ELi128ELb0ELb1ELb1EEEEEEEEEvNT_6ParamsE --------------------------
	.section	.nv.shared._ZN7cutlass13device_kernelIN5flash11enable_sm90INS1_16FlashAttnFwdSm90INS1_25CollectiveMainloopFwdSm90ILi2EN4cute5tupleIJNS5_1CILi1EEES8_S8_EEENS6_IJNS7_ILi192EEENS7_ILi128EEENS7_ILi64EEEEEELi64ENS_6half_tEfNS_4arch4Sm90ELb0ELb1ELb0ELb0ELb0ELb0ELb0ELb1ELb1ELb1ELb0ELb0EEENS1_21CollectiveEpilogueFwdINS6_IJSA_SC_SB_EEES9_SE_SG_Li384ELb0ELb1ELb0ELb0EEENS1_30DynamicPersistentTileSchedulerILi384ELi128ELb0ELb1ELb1EEEEEEEEEvNT_6ParamsE,"aw",@nobits
	.sectionflags	@""
	.align	16
	.zero		1024


//--------------------- .nv.shared._ZN7cutlass13device_kernelIN5flash11enable_sm90INS1_16FlashAttnFwdSm90INS1_25CollectiveMainloopFwdSm90ILi2EN4cute5tupleIJNS5_1CILi1EEES8_S8_EEENS6_IJNS7_ILi192EEENS7_ILi128EEENS7_ILi64EEEEEELi64ENS_6half_tEfNS_4arch4Sm90ELb0ELb1ELb0ELb1ELb0ELb0ELb0ELb1ELb1ELb1ELb0ELb0EEENS1_21CollectiveEpilogueFwdINS6_IJSA_SC_SB_EEES9_SE_SG_Li384ELb1ELb1ELb0ELb0EEENS1_36VarlenDynamicPersistentTileSchedulerILi192ELi128ELi384ELi128ELb0ELb1ELb1ELb1ELb0ELb1EEEEEEEEEvNT_6ParamsE --------------------------
	.section	.nv.shared._ZN7cutlass13device_kernelIN5flash11enable_sm90INS1_16FlashAttnFwdSm90INS1_25CollectiveMainloopFwdSm90ILi2EN4cute5tupleIJNS5_1CILi1EEES8_S8_EEENS6_IJNS7_ILi192EEENS7_ILi128EEENS7_ILi64EEEEEELi64ENS_6half_tEfNS_4arch4Sm90ELb0ELb1ELb0ELb1ELb0ELb0ELb0ELb1ELb1ELb1ELb0ELb0EEENS1_21CollectiveEpilogueFwdINS6_IJSA_SC_SB_EEES9_SE_SG_Li384ELb1ELb1ELb0ELb0EEENS1_36VarlenDynamicPersistentTileSchedulerILi192ELi128ELi384ELi128ELb0ELb1ELb1ELb1ELb0ELb1EEEEEEEEEvNT_6ParamsE,"aw",@nobits
	.sectionflags	@""
	.align	16
	.zero		1024


//--------------------- .nv.shared._ZN7cutlass13device_kernelIN5flash11enable_sm90INS1_16FlashAttnFwdSm90INS1_25CollectiveMainloopFwdSm90ILi2EN4cute5tupleIJNS5_1CILi1EEES8_S8_EEENS6_IJNS7_ILi192EEENS7_ILi128EEENS7_ILi64EEEEEELi64ENS_6half_tEfNS_4arch4Sm90ELb0ELb1ELb0ELb1ELb0ELb1ELb0ELb1ELb1ELb1ELb0ELb0EEENS1_21CollectiveEpilogueFwdINS6_IJSA_SC_SB_EEES9_SE_SG_Li384ELb1ELb1ELb0ELb0EEENS1_36VarlenDynamicPersistentTileSchedulerILi192ELi128ELi384ELi128ELb0ELb1ELb1ELb1ELb0ELb1EEEEEEEEEvNT_6ParamsE --------------------------
	.section	.nv.shared._ZN7cutlass13device_kernelIN5flash11enable_sm90INS1_16FlashAttnFwdSm90INS1_25CollectiveMainloopFwdSm90ILi2EN4cute5tupleIJNS5_1CILi1EEES8_S8_EEENS6_IJNS7_ILi192EEENS7_ILi128EEENS7_ILi64EEEEEELi64ENS_6half_tEfNS_4arch4Sm90ELb0ELb1ELb0ELb1ELb0ELb1ELb0ELb1ELb1ELb1ELb0ELb0EEENS1_21CollectiveEpilogueFwdINS6_IJSA_SC_SB_EEES9_SE_SG_Li384ELb1ELb1ELb0ELb0EEENS1_36VarlenDynamicPersistentTileSchedulerILi192ELi128ELi384ELi128ELb0ELb1ELb1ELb1ELb0ELb1EEEEEEEEEvNT_6ParamsE,"aw",@nobits
	.sectionflags	@""
	.align	16
	.zero		1024


//--------------------- .nv.shared._ZN7cutlass13device_kernelIN5flash11enable_sm90INS1_16FlashAttnFwdSm90INS1_25CollectiveMainloopFwdSm90ILi2EN4cute5tupleIJNS5_1CILi1EEES8_S8_EEENS6_IJNS7_ILi192EEENS7_ILi128EEENS7_ILi64EEEEEELi64ENS_6half_tEfNS_4arch4Sm90ELb1ELb0ELb0ELb0ELb0ELb0ELb0ELb1ELb1ELb1ELb0ELb0EEENS1_21CollectiveEpilogueFwdINS6_IJSA_SC_SB_EEES9_SE_SG_Li384ELb0ELb1ELb0ELb0EEENS1_30DynamicPersistentTileSchedulerILi384ELi128ELb0ELb1ELb1EEEEEEEEEvNT_6ParamsE --------------------------
	.section	.nv.shared._ZN7cutlass13device_kernelIN5flash11enable_sm90INS1_16FlashAttnFwdSm90INS1_25CollectiveMainloopFwdSm90ILi2EN4cute5tupleIJNS5_1CILi1EEES8_S8_EEENS6_IJNS7_ILi192EEENS7_ILi128EEENS7_ILi64EEEEEELi64ENS_6half_tEfNS_4arch4Sm90ELb1ELb0ELb0ELb0ELb0ELb0ELb0ELb1ELb1ELb1ELb0ELb0EEENS1_21CollectiveEpilogueFwdINS6_IJSA_SC_SB_EEES9_SE_SG_Li384ELb0ELb1ELb0ELb0EEENS1_30DynamicPersistentTileSchedulerILi384ELi128ELb0ELb1ELb1EEEEEEEEEvNT_6ParamsE,"aw",@nobits
	.sectionflags	@""
	.align	16
	.zero		1024


//--------------------- .nv.shared._ZN7cutlass13device_kernelIN5flash11enable_sm90INS1_16FlashAttnFwdSm90INS1_25CollectiveMainloopFwdSm90ILi2EN4cute5tupleIJNS5_1CILi1EEES8_S8_EEENS6_IJNS7_ILi192EEENS7_ILi128EEENS7_ILi64EEEEEELi64ENS_6half_tEfNS_4arch4Sm90ELb1ELb0ELb0ELb1ELb0ELb0ELb0ELb1ELb1ELb1ELb0ELb0EEENS1_21CollectiveEpilogueFwdINS6_IJSA_SC_SB_EEES9_SE_SG_Li384ELb1ELb1ELb0ELb0EEENS1_36VarlenDynamicPersistentTileSchedulerILi192ELi128ELi384ELi128ELb0ELb1ELb1ELb1ELb1ELb1EEEEEEEEEvNT_6ParamsE --------------------------
	.section	.nv.shared._ZN7cutlass13device_kernelIN5flash11enable_sm90INS1_16FlashAttnFwdSm90INS1_25CollectiveMainloopFwdSm90ILi2EN4cute5tupleIJNS5_1CILi1EEES8_S8_EEENS6_IJNS7_ILi192EEENS7_ILi128EEENS7_ILi64EEEEEELi64ENS_6half_tEfNS_4arch4Sm90ELb1ELb0ELb0ELb1ELb0ELb0ELb0ELb1ELb1ELb1ELb0ELb0EEENS1_21CollectiveEpilogueFwdINS6_IJSA_SC_SB_EEES9_SE_SG_Li384ELb1ELb1ELb0ELb0EEENS1_36VarlenDynamicPersistentTileSchedulerILi192ELi128ELi384ELi128ELb0ELb1ELb1ELb1ELb1ELb1EEEEEEEEEvNT_6ParamsE,"aw",@nobits
	.sectionflags	@""
	.align	16
	.zero		1024


//--------------------- .nv.shared._ZN7cutlass13device_kernelIN5flash11enable_sm90INS1_16FlashAttnFwdSm90INS1_25CollectiveMainloopFwdSm90ILi2EN4cute5tupleIJNS5_1CILi1EEES8_S8_EEENS6_IJNS7_ILi192EEENS7_ILi128EEENS7_ILi64EEEEEELi64ENS_6half_tEfNS_4arch4Sm90ELb1ELb0ELb0ELb1ELb0ELb1ELb0ELb1ELb1ELb1ELb0ELb0EEENS1_21CollectiveEpilogueFwdINS6_IJSA_SC_SB_EEES9_SE_SG_Li384ELb1ELb1ELb0ELb0EEENS1_36VarlenDynamicPersistentTileSchedulerILi192ELi128ELi384ELi128ELb0ELb1ELb1ELb1ELb1ELb1EEEEEEEEEvNT_6ParamsE --------------------------
	.section	.nv.shared._ZN7cutlass13device_kernelIN5flash11enable_sm90INS1_16FlashAttnFwdSm90INS1_25CollectiveMainloopFwdSm90ILi2EN4cute5tupleIJNS5_1CILi1EEES8_S8_EEENS6_IJNS7_ILi192EEENS7_ILi128EEENS7_ILi64EEEEEELi64ENS_6half_tEfNS_4arch4Sm90ELb1ELb0ELb0ELb1ELb0ELb1ELb0ELb1ELb1ELb1ELb0ELb0EEENS1_21CollectiveEpilogueFwdINS6_IJSA_SC_SB_EEES9_SE_SG_Li384ELb1ELb1ELb0ELb0EEENS1_36VarlenDynamicPersistentTileSchedulerILi192ELi128ELi384ELi128ELb0ELb1ELb1ELb1ELb1ELb1EEEEEEEEEvNT_6ParamsE,"aw",@nobits
	.sectionflags	@""
	.align	16
	.zero		1024


//--------------------- .nv.constant0._ZN7cutlass13device_kernelIN5flash11enable_sm90INS1_16FlashAttnFwdSm90INS1_25CollectiveMainloopFwdSm90ILi2EN4cute5tupleIJNS5_1CILi1EEES8_S8_EEENS6_IJNS7_ILi192EEESA_NS7_ILi64EEEEEELi64ENS_6half_tEfNS_4arch4Sm90ELb0ELb0ELb0ELb0ELb0ELb0ELb0ELb0ELb1ELb1ELb0ELb0EEENS1_21CollectiveEpilogueFwdINS6_IJSA_SB_SA_EEES9_SD_SF_Li384ELb0ELb1ELb0ELb0EEENS1_29StaticPersistentTileSchedulerILb0EEEEEEEEEvNT_6ParamsE --------------------------
	.section	.nv.constant0._ZN7cutlass13device_kernelIN5flash11enable_sm90INS1_16FlashAttnFwdSm90INS1_25CollectiveMainloopFwdSm90ILi2EN4cute5tupleIJNS5_1CILi1EEES8_S8_EEENS6_IJNS7_ILi192EEESA_NS7_ILi64EEEEEELi64ENS_6half_tEfNS_4arch4Sm90ELb0ELb0ELb0ELb0ELb0ELb0ELb0ELb0ELb1ELb1ELb0ELb0EEENS1_21CollectiveEpilogueFwdINS6_IJSA_SB_SA_EEES9_SD_SF_Li384ELb0ELb1ELb0ELb0EEENS1_29StaticPersistentTileSchedulerILb0EEEEEEEEEvNT_6ParamsE,"a",@progbits
	.sectionflags	@""
	.align	4
.nv.constant0._ZN7cutlass13device_kernelIN5flash11enable_sm90INS1_16FlashAttnFwdSm90INS1_25CollectiveMainloopFwdSm90ILi2EN4cute5tupleIJNS5_1CILi1EEES8_S8_EEENS6_IJNS7_ILi192EEESA_NS7_ILi64EEEEEELi64ENS_6half_tEfNS_4arch4Sm90ELb0ELb0ELb0ELb0ELb0ELb0ELb0ELb0ELb1ELb1ELb0ELb0EEENS1_21CollectiveEpilogueFwdINS6_IJSA_SB_SA_EEES9_SD_SF_Li384ELb0ELb1ELb0ELb0EEENS1_29StaticPersistentTileSchedulerILb0EEEEEEEEEvNT_6ParamsE:
	.zero		3200


//--------------------- .nv.constant0._ZN7cutlass13device_kernelIN5flash11enable_sm90INS1_16FlashAttnFwdSm90INS1_25CollectiveMainloopFwdSm90ILi2EN4cute5tupleIJNS5_1CILi1EEES8_S8_EEENS6_IJNS7_ILi192EEESA_NS7_ILi64EEEEEELi64ENS_6half_tEfNS_4arch4Sm90ELb0ELb0ELb0ELb1ELb0ELb0ELb0ELb0ELb1ELb1ELb0ELb0EEENS1_21CollectiveEpilogueFwdINS6_IJSA_SB_SA_EEES9_SD_SF_Li384ELb1ELb1ELb0ELb0EEENS1_36VarlenDynamicPersistentTileSchedulerILi192ELi192ELi384ELi128ELb0ELb1ELb1ELb0ELb1ELb1EEEEEEEEEvNT_6ParamsE --------------------------
	.section	.nv.constant0._ZN7cutlass13device_kernelIN5flash11enable_sm90INS1_16FlashAttnFwdSm90INS1_25CollectiveMainloopFwdSm90ILi2EN4cute5tupleIJNS5_1CILi1EEES8_S8_EEENS6_IJNS7_ILi192EEESA_NS7_ILi64EEEEEELi64ENS_6half_tEfNS_4arch4Sm90ELb0ELb0ELb0ELb1ELb0ELb0ELb0ELb0ELb1ELb1ELb0ELb0EEENS1_21CollectiveEpilogueFwdINS6_IJSA_SB_SA_EEES9_SD_SF_Li384ELb1ELb1ELb0ELb0EEENS1_36VarlenDynamicPersistentTileSchedulerILi192ELi192ELi384ELi128ELb0ELb1ELb1ELb0ELb1ELb1EEEEEEEEEvNT_6ParamsE,"a",@progbits
	.sectionflags	@""
	.align	4
.nv.constant0._ZN7cutlass13device_kernelIN5flash11enable_sm90INS1_16FlashAttnFwdSm90INS1_25CollectiveMainloopFwdSm90ILi2EN4cute5tupleIJNS5_1CILi1EEES8_S8_EEENS6_IJNS7_ILi192EEESA_NS7_ILi64EEEEEELi64ENS_6half_tEfNS_4arch4Sm90ELb0ELb0ELb0ELb1ELb0ELb0ELb0ELb0ELb1ELb1ELb0ELb0EEENS1_21CollectiveEpilogueFwdINS6_IJSA_SB_SA_EEES9_SD_SF_Li384ELb1ELb1ELb0ELb0EEENS1_36VarlenDynamicPersistentTileSchedulerILi192ELi192ELi384ELi128ELb0ELb1ELb1ELb0ELb1ELb1EEEEEEEEEvNT_6ParamsE:
	.zero		3328


//--------------------- .nv.constant0._ZN7cutlass13device_kernelIN5flash11enable_sm90INS1_16FlashAttnFwdSm90INS1_25CollectiveMainloopFwdSm90ILi2EN4cute5tupleIJNS5_1CILi1EEES8_S8_EEENS6_IJNS7_ILi192EEESA_NS7_ILi64EEEEEELi64ENS_6half_tEfNS_4arch4Sm90ELb0ELb0ELb0ELb1ELb0ELb1ELb0ELb0ELb1ELb1ELb0ELb0EEENS1_21CollectiveEpilogueFwdINS6_IJSA_SB_SA_EEES9_SD_SF_Li384ELb1ELb1ELb0ELb0EEENS1_36VarlenDynamicPersistentTileSchedulerILi192ELi192ELi384ELi128ELb0ELb1ELb1ELb0ELb1ELb1EEEEEEEEEvNT_6ParamsE --------------------------
	.section	.nv.constant0._ZN7cutlass13device_kernelIN5flash11enable_sm90INS1_16FlashAttnFwdSm90INS1_25CollectiveMainloopFwdSm90ILi2EN4cute5tupleIJNS5_1CILi1EEES8_S8_EEENS6_IJNS7_ILi192EEESA_NS7_ILi64EEEEEELi64ENS_6half_tEfNS_4arch4Sm90ELb0ELb0ELb0ELb1ELb0ELb1ELb0ELb0ELb1ELb1ELb0ELb0EEENS1_21CollectiveEpilogueFwdINS6_IJSA_SB_SA_EEES9_SD_SF_Li384ELb1ELb1ELb0ELb0EEENS1_36VarlenDynamicPersistentTileSchedulerILi192ELi192ELi384ELi128ELb0ELb1ELb1ELb0ELb1ELb1EEEEEEEEEvNT_6ParamsE,"a",@progbits
	.sectionflags	@""
	.align	4
.nv.constant0._ZN7cutlass13device_kernelIN5flash11enable_sm90INS1_16FlashAttnFwdSm90INS1_25CollectiveMainloopFwdSm90ILi2EN4cute5tupleIJNS5_1CILi1EEES8_S8_EEENS6_IJNS7_ILi192EEESA_NS7_ILi64EEEEEELi64ENS_6half_tEfNS_4arch4Sm90ELb0ELb0ELb0ELb1ELb0ELb1ELb0ELb0ELb1ELb1ELb0ELb0EEENS1_21CollectiveEpilogueFwdINS6_IJSA_SB_SA_EEES9_SD_SF_Li384ELb1ELb1ELb0ELb0EEENS1_36VarlenDynamicPersistentTileSchedulerILi192ELi192ELi384ELi128ELb0ELb1ELb1ELb0ELb1ELb1EEEEEEEEEvNT_6ParamsE:
	.zero		3328


//--------------------- .nv.constant0._ZN7cutlass13device_kernelIN5flash11enable_sm90INS1_16FlashAttnFwdSm90INS1_25CollectiveMainloopFwdSm90ILi2EN4cute5tupleIJNS5_1CILi1EEES8_S8_EEENS6_IJNS7_ILi192EEENS7_ILi128EEENS7_ILi64EEEEEELi64ENS_6half_tEfNS_4arch4Sm90ELb0ELb1ELb0ELb0ELb0ELb0ELb0ELb1ELb1ELb1ELb0ELb0EEENS1_21CollectiveEpilogueFwdINS6_IJSA_SC_SB_EEES9_SE_SG_Li384ELb0ELb1ELb0ELb0EEENS1_30DynamicPersistentTileSchedulerILi384ELi128ELb0ELb1ELb1EEEEEEEEEvNT_6ParamsE --------------------------
	.section	.nv.constant0._ZN7cutlass13device_kernelIN5flash11enable_sm90INS1_16FlashAttnFwdSm90INS1_25CollectiveMainloopFwdSm90ILi2EN4cute5tupleIJNS5_1CILi1EEES8_S8_EEENS6_IJNS7_ILi192EEENS7_ILi128EEENS7_ILi64EEEEEELi64ENS_6half_tEfNS_4arch4Sm90ELb0ELb1ELb0ELb0ELb0ELb0ELb0ELb1ELb1ELb1ELb0ELb0EEENS1_21CollectiveEpilogueFwdINS6_IJSA_SC_SB_EEES9_SE_SG_Li384ELb0ELb1ELb0ELb0EEENS1_30DynamicPersistentTileSchedulerILi384ELi128ELb0ELb1ELb1EEEEEEEEEvNT_6ParamsE,"a",@progbits
	.sectionflags	@""
	.align	4
.nv.constant0._ZN7cutlass13device_kernelIN5flash11enable_sm90INS1_16FlashAttnFwdSm90INS1_25CollectiveMainloopFwdSm90ILi2EN4cute5tupleIJNS5_1CILi1EEES8_S8_EEENS6_IJNS7_ILi192EEENS7_ILi128EEENS7_ILi64EEEEEELi64ENS_6half_tEfNS_4arch4Sm90ELb0ELb1ELb0ELb0ELb0ELb0ELb0ELb1ELb1ELb1ELb0ELb0EEENS1_21CollectiveEpilogueFwdINS6_IJSA_SC_SB_EEES9_SE_SG_Li384ELb0ELb1ELb0ELb0EEENS1_30DynamicPersistentTileSchedulerILi384ELi128ELb0ELb1ELb1EEEEEEEEEvNT_6ParamsE:
	.zero		3328


//--------------------- .nv.constant0._ZN7cutlass13device_kernelIN5flash11enable_sm90INS1_16FlashAttnFwdSm90INS1_25CollectiveMainloopFwdSm90ILi2EN4cute5tupleIJNS5_1CILi1EEES8_S8_EEENS6_IJNS7_ILi192EEENS7_ILi128EEENS7_ILi64EEEEEELi64ENS_6half_tEfNS_4arch4Sm90ELb0ELb1ELb0ELb1ELb0ELb0ELb0ELb1ELb1ELb1ELb0ELb0EEENS1_21CollectiveEpilogueFwdINS6_IJSA_SC_SB_EEES9_SE_SG_Li384ELb1ELb1ELb0ELb0EEENS1_36VarlenDynamicPersistentTileSchedulerILi192ELi128ELi384ELi128ELb0ELb1ELb1ELb1ELb0ELb1EEEEEEEEEvNT_6ParamsE --------------------------
	.section	.nv.constant0._ZN7cutlass13device_kernelIN5flash11enable_sm90INS1_16FlashAttnFwdSm90INS1_25CollectiveMainloopFwdSm90ILi2EN4cute5tupleIJNS5_1CILi1EEES8_S8_EEENS6_IJNS7_ILi192EEENS7_ILi128EEENS7_ILi64EEEEEELi64ENS_6half_tEfNS_4arch4Sm90ELb0ELb1ELb0ELb1ELb0ELb0ELb0ELb1ELb1ELb1ELb0ELb0EEENS1_21CollectiveEpilogueFwdINS6_IJSA_SC_SB_EEES9_SE_SG_Li384ELb1ELb1ELb0ELb0EEENS1_36VarlenDynamicPersistentTileSchedulerILi192ELi128ELi384ELi128ELb0ELb1ELb1ELb1ELb0ELb1EEEEEEEEEvNT_6ParamsE,"a",@progbits
	.sectionflags	@""
	.align	4
.nv.constant0._ZN7cutlass13device_kernelIN5flash11enable_sm90INS1_16FlashAttnFwdSm90INS1_25CollectiveMainloopFwdSm90ILi2EN4cute5tupleIJNS5_1CILi1EEES8_S8_EEENS6_IJNS7_ILi192EEENS7_ILi128EEENS7_ILi64EEEEEELi64ENS_6half_tEfNS_4arch4Sm90ELb0ELb1ELb0ELb1ELb0ELb0ELb0ELb1ELb1ELb1ELb0ELb0EEENS1_21CollectiveEpilogueFwdINS6_IJSA_SC_SB_EEES9_SE_SG_Li384ELb1ELb1ELb0ELb0EEENS1_36VarlenDynamicPersistentTileSchedulerILi192ELi128ELi384ELi128ELb0ELb1ELb1ELb1ELb0ELb1EEEEEEEEEvNT_6ParamsE:
	.zero		3328


//--------------------- .nv.constant0._ZN7cutlass13device_kernelIN5flash11enable_sm90INS1_16FlashAttnFwdSm90INS1_25CollectiveMainloopFwdSm90ILi2EN4cute5tupleIJNS5_1CILi1EEES8_S8_EEENS6_IJNS7_ILi192EEENS7_ILi128EEENS7_ILi64EEEEEELi64ENS_6half_tEfNS_4arch4Sm90ELb0ELb1ELb0ELb1ELb0ELb1ELb0ELb1ELb1ELb1ELb0ELb0EEENS1_21CollectiveEpilogueFwdINS6_IJSA_SC_SB_EEES9_SE_SG_Li384ELb1ELb1ELb0ELb0EEENS1_36VarlenDynamicPersistentTileSchedulerILi192ELi128ELi384ELi128ELb0ELb1ELb1ELb1ELb0ELb1EEEEEEEEEvNT_6ParamsE --------------------------
	.section	.nv.constant0._ZN7cutlass13device_kernelIN5flash11enable_sm90INS1_16FlashAttnFwdSm90INS1_25CollectiveMainloopFwdSm90ILi2EN4cute5tupleIJNS5_1CILi1EEES8_S8_EEENS6_IJNS7_ILi192EEENS7_ILi128EEENS7_ILi64EEEEEELi64ENS_6half_tEfNS_4arch4Sm90ELb0ELb1ELb0ELb1ELb0ELb1ELb0ELb1ELb1ELb1ELb0ELb0EEENS1_21CollectiveEpilogueFwdINS6_IJSA_SC_SB_EEES9_SE_SG_Li384ELb1ELb1ELb0ELb0EEENS1_36VarlenDynamicPersistentTileSchedulerILi192ELi128ELi384ELi128ELb0ELb1ELb1ELb1ELb0ELb1EEEEEEEEEvNT_6ParamsE,"a",@progbits
	.sectionflags	@""
	.align	4
.nv.constant0._ZN7cutlass13device_kernelIN5flash11enable_sm90INS1_16FlashAttnFwdSm90INS1_25CollectiveMainloopFwdSm90ILi2EN4cute5tupleIJNS5_1CILi1EEES8_S8_EEENS6_IJNS7_ILi192EEENS7_ILi128EEENS7_ILi64EEEEEELi64ENS_6half_tEfNS_4arch4Sm90ELb0ELb1ELb0ELb1ELb0ELb1ELb0ELb1ELb1ELb1ELb0ELb0EEENS1_21CollectiveEpilogueFwdINS6_IJSA_SC_SB_EEES9_SE_SG_Li384ELb1ELb1ELb0ELb0EEENS1_36VarlenDynamicPersistentTileSchedulerILi192ELi128ELi384ELi128ELb0ELb1ELb1ELb1ELb0ELb1EEEEEEEEEvNT_6ParamsE:
	.zero		3328


//--------------------- .nv.constant0._ZN7cutlass13device_kernelIN5flash11enable_sm90INS1_16FlashAttnFwdSm90INS1_25CollectiveMainloopFwdSm90ILi2EN4cute5tupleIJNS5_1CILi1EEES8_S8_EEENS6_IJNS7_ILi192EEENS7_ILi128EEENS7_ILi64EEEEEELi64ENS_6half_tEfNS_4arch4Sm90ELb1ELb0ELb0ELb0ELb0ELb0ELb0ELb1ELb1ELb1ELb0ELb0EEENS1_21CollectiveEpilogueFwdINS6_IJSA_SC_SB_EEES9_SE_SG_Li384ELb0ELb1ELb0ELb0EEENS1_30DynamicPersistentTileSchedulerILi384ELi128ELb0ELb1ELb1EEEEEEEEEvNT_6ParamsE --------------------------
	.section	.nv.constant0._ZN7cutlass13device_kernelIN5flash11enable_sm90INS1_16FlashAttnFwdSm90INS1_25CollectiveMainloopFwdSm90ILi2EN4cute5tupleIJNS5_1CILi1EEES8_S8_EEENS6_IJNS7_ILi192EEENS7_ILi128EEENS7_ILi64EEEEEELi64ENS_6half_tEfNS_4arch4Sm90ELb1ELb0ELb0ELb0ELb0ELb0ELb0ELb1ELb1ELb1ELb0ELb0EEENS1_21CollectiveEpilogueFwdINS6_IJSA_SC_SB_EEES9_SE_SG_Li384ELb0ELb1ELb0ELb0EEENS1_30DynamicPersistentTileSchedulerILi384ELi128ELb0ELb1ELb1EEEEEEEEEvNT_6ParamsE,"a",@progbits
	.sectionflags	@""
	.align	4
.nv.constant0._ZN7cutlass13device_kernelIN5flash11enable_sm90INS1_16FlashAttnFwdSm90INS1_25CollectiveMainloopFwdSm90ILi2EN4cute5tupleIJNS5_1CILi1EEES8_S8_EEENS6_IJNS7_ILi192EEENS7_ILi128EEENS7_ILi64EEEEEELi64ENS_6half_tEfNS_4arch4Sm90ELb1ELb0ELb0ELb0ELb0ELb0ELb0ELb1ELb1ELb1ELb0ELb0EEENS1_21CollectiveEpilogueFwdINS6_IJSA_SC_SB_EEES9_SE_SG_Li384ELb0ELb1ELb0ELb0EEENS1_30DynamicPersistentTileSchedulerILi384ELi128ELb0ELb1ELb1EEEEEEEEEvNT_6ParamsE:
	.zero		3328


//--------------------- .nv.constant0._ZN7cutlass13device_kernelIN5flash11enable_sm90INS1_16FlashAttnFwdSm90INS1_25CollectiveMainloopFwdSm90ILi2EN4cute5tupleIJNS5_1CILi1EEES8_S8_EEENS6_IJNS7_ILi192EEENS7_ILi128EEENS7_ILi64EEEEEELi64ENS_6half_tEfNS_4arch4Sm90ELb1ELb0ELb0ELb1ELb0ELb0ELb0ELb1ELb1ELb1ELb0ELb0EEENS1_21CollectiveEpilogueFwdINS6_IJSA_SC_SB_EEES9_SE_SG_Li384ELb1ELb1ELb0ELb0EEENS1_36VarlenDynamicPersistentTileSchedulerILi192ELi128ELi384ELi128ELb0ELb1ELb1ELb1ELb1ELb1EEEEEEEEEvNT_6ParamsE --------------------------
	.section	.nv.constant0._ZN7cutlass13device_kernelIN5flash11enable_sm90INS1_16FlashAttnFwdSm90INS1_25CollectiveMainloopFwdSm90ILi2EN4cute5tupleIJNS5_1CILi1EEES8_S8_EEENS6_IJNS7_ILi192EEENS7_ILi128EEENS7_ILi64EEEEEELi64ENS_6half_tEfNS_4arch4Sm90ELb1ELb0ELb0ELb1ELb0ELb0ELb0ELb1ELb1ELb1ELb0ELb0EEENS1_21CollectiveEpilogueFwdINS6_IJSA_SC_SB_EEES9_SE_SG_Li384ELb1ELb1ELb0ELb0EEENS1_36VarlenDynamicPersistentTileSchedulerILi192ELi128ELi384ELi128ELb0ELb1ELb1ELb1ELb1ELb1EEEEEEEEEvNT_6ParamsE,"a",@progbits
	.sectionflags	@""
	.align	4
.nv.constant0._ZN7cutlass13device_kernelIN5flash11enable_sm90INS1_16FlashAttnFwdSm90INS1_25CollectiveMainloopFwdSm90ILi2EN4cute5tupleIJNS5_1CILi1EEES8_S8_EEENS6_IJNS7_ILi192EEENS7_ILi128EEENS7_ILi64EEEEEELi64ENS_6half_tEfNS_4arch4Sm90ELb1ELb0ELb0ELb1ELb0ELb0ELb0ELb1ELb1ELb1ELb0ELb0EEENS1_21CollectiveEpilogueFwdINS6_IJSA_SC_SB_EEES9_SE_SG_Li384ELb1ELb1ELb0ELb0EEENS1_36VarlenDynamicPersistentTileSchedulerILi192ELi128ELi384ELi128ELb0ELb1ELb1ELb1ELb1ELb1EEEEEEEEEvNT_6ParamsE:
	.zero		3328


//--------------------- .nv.constant0._ZN7cutlass13device_kernelIN5flash11enable_sm90INS1_16FlashAttnFwdSm90INS1_25CollectiveMainloopFwdSm90ILi2EN4cute5tupleIJNS5_1CILi1EEES8_S8_EEENS6_IJNS7_ILi192EEENS7_ILi128EEENS7_ILi64EEEEEELi64ENS_6half_tEfNS_4arch4Sm90ELb1ELb0ELb0ELb1ELb0ELb1ELb0ELb1ELb1ELb1ELb0ELb0EEENS1_21CollectiveEpilogueFwdINS6_IJSA_SC_SB_EEES9_SE_SG_Li384ELb1ELb1ELb0ELb0EEENS1_36VarlenDynamicPersistentTileSchedulerILi192ELi128ELi384ELi128ELb0ELb1ELb1ELb1ELb1ELb1EEEEEEEEEvNT_6ParamsE --------------------------
	.section	.nv.constant0._ZN7cutlass13device_kernelIN5flash11enable_sm90INS1_16FlashAttnFwdSm90INS1_25CollectiveMainloopFwdSm90ILi2EN4cute5tupleIJNS5_1CILi1EEES8_S8_EEENS6_IJNS7_ILi192EEENS7_ILi128EEENS7_ILi64EEEEEELi64ENS_6half_tEfNS_4arch4Sm90ELb1ELb0ELb0ELb1ELb0ELb1ELb0ELb1ELb1ELb1ELb0ELb0EEENS1_21CollectiveEpilogueFwdINS6_IJSA_SC_SB_EEES9_SE_SG_Li384ELb1ELb1ELb0ELb0EEENS1_36VarlenDynamicPersistentTileSchedulerILi192ELi128ELi384ELi128ELb0ELb1ELb1ELb1ELb1ELb1EEEEEEEEEvNT_6ParamsE,"a",@progbits
	.sectionflags	@""
	.align	4
.nv.constant0._ZN7cutlass13device_kernelIN5flash11enable_sm90INS1_16FlashAttnFwdSm90INS1_25CollectiveMainloopFwdSm90ILi2EN4cute5tupleIJNS5_1CILi1EEES8_S8_EEENS6_IJNS7_ILi192EEENS7_ILi128EEENS7_ILi64EEEEEELi64ENS_6half_tEfNS_4arch4Sm90ELb1ELb0ELb0ELb1ELb0ELb1ELb0ELb1ELb1ELb1ELb0ELb0EEENS1_21CollectiveEpilogueFwdINS6_IJSA_SC_SB_EEES9_SE_SG_Li384ELb1ELb1ELb0ELb0EEENS1_36VarlenDynamicPersistentTileSchedulerILi192ELi128ELi384ELi128ELb0ELb1ELb1ELb1ELb1ELb1EEEEEEEEEvNT_6ParamsE:
	.zero		3328


//--------------------- SYMBOLS --------------------------

	.type		.nv.reservedSmem.offset0,@object
	.size		.nv.reservedSmem.offset0,0x4
	.type		__assertfail,@function
